	.target	sm_100a

	.elftype	@"ET_EXEC"


//--------------------- .note.nv.tkinfo           --------------------------
	.section	.note.nv.tkinfo,"",@"SHT_NOTE"
	.sectionflags	@"SHF_NOTE_NV_TKINFO"
	.tkinfo
        /*0018*/ 	.word	0x00000002
        /*0030*/ 	.string	""
        /*0030*/ 	.string	"ptxas"
        /*0030*/ 	.string	"Cuda compilation tools, release 13.0, V13.0.88"
        /*0030*/ 	.string	"Build cuda_13.0.r13.0/compiler.36424714_0"
        /*0030*/ 	.string	"-arch sm_100a -m 64 "



//--------------------- .note.nv.cuinfo           --------------------------
	.section	.note.nv.cuinfo,"",@"SHT_NOTE"
	.sectionflags	@"SHF_NOTE_NV_CUINFO"
        /*0018*/ 	.short	0x0002
        /*001a*/ 	.short	0x0064
        /*001c*/ 	.short	0x0082
	.zero		2


//--------------------- .nv.info                  --------------------------
	.section	.nv.info,"",@"SHT_CUDA_INFO"
	.align	4


	//----- nvinfo : EIATTR_REGCOUNT
	.align		4
        /*0000*/ 	.byte	0x04, 0x2f
        /*0002*/ 	.short	(.L_36 - .L_35)
	.align		4
.L_35:
        /*0004*/ 	.word	index@(_ZN7cutlass7Kernel2INS_4gemm6kernel20DefaultGemmUniversalINS_6half_tENS_6layout8RowMajorELNS_16ComplexTransformE0ELi8ES4_S6_LS7_0ELi8ES4_S6_fNS_4arch15OpClassTensorOpENS8_4Sm80ENS1_9GemmShapeILi128ELi128ELi32EEENSB_ILi64ELi64ELi32EEENSB_ILi16ELi8ELi16EEENS_8epilogue6thread17LinearCombinationIS4_Li8EffLNSG_9ScaleType4KindE0ELNS_15FloatRoundStyleE2ES4_EENS1_11threadblock30GemmIdentityThreadblockSwizzleILi8EEELi4ENS8_13OpMultiplyAddELNS1_23SharedMemoryClearOptionE0ELb0ELb0ELb0ENS5_9NoPermuteESR_SR_vE10SelectBaseISO_vEEEEvNT_6ParamsE)
        /*0008*/ 	.word	0x000000f0


	//----- nvinfo : EIATTR_FRAME_SIZE
	.align		4
.L_36:
        /*000c*/ 	.byte	0x04, 0x11
        /*000e*/ 	.short	(.L_38 - .L_37)
	.align		4
.L_37:
        /*0010*/ 	.word	index@(_ZN7cutlass7Kernel2INS_4gemm6kernel20DefaultGemmUniversalINS_6half_tENS_6layout8RowMajorELNS_16ComplexTransformE0ELi8ES4_S6_LS7_0ELi8ES4_S6_fNS_4arch15OpClassTensorOpENS8_4Sm80ENS1_9GemmShapeILi128ELi128ELi32EEENSB_ILi64ELi64ELi32EEENSB_ILi16ELi8ELi16EEENS_8epilogue6thread17LinearCombinationIS4_Li8EffLNSG_9ScaleType4KindE0ELNS_15FloatRoundStyleE2ES4_EENS1_11threadblock30GemmIdentityThreadblockSwizzleILi8EEELi4ENS8_13OpMultiplyAddELNS1_23SharedMemoryClearOptionE0ELb0ELb0ELb0ENS5_9NoPermuteESR_SR_vE10SelectBaseISO_vEEEEvNT_6ParamsE)
        /*0014*/ 	.word	0x00000000


	//----- nvinfo : EIATTR_REGCOUNT
	.align		4
.L_38:
        /*0018*/ 	.byte	0x04, 0x2f
        /*001a*/ 	.short	(.L_40 - .L_39)
	.align		4
.L_39:
        /*001c*/ 	.word	index@(_ZN7cutlass7Kernel2INS_4gemm6kernel20DefaultGemmUniversalINS_6half_tENS_6layout8RowMajorELNS_16ComplexTransformE0ELi8ES4_S6_LS7_0ELi8ES4_S6_fNS_4arch15OpClassTensorOpENS8_4Sm80ENS1_9GemmShapeILi128ELi128ELi32EEENSB_ILi64ELi64ELi32EEENSB_ILi16ELi8ELi16EEENS_8epilogue6thread17LinearCombinationIS4_Li8EffLNSG_9ScaleType4KindE0ELNS_15FloatRoundStyleE2ES4_EENS1_11threadblock30GemmIdentityThreadblockSwizzleILi8EEELi4ENS8_13OpMultiplyAddELNS1_23SharedMemoryClearOptionE0ELb0ELb0ELb0ENS5_9NoPermuteENS5_34Tensor4DPermute0213RowMajorInverseILi8ELi4EEESR_vE10SelectBaseISO_vEEEEvNT_6ParamsE)
        /*0020*/ 	.word	0x000000ec


	//----- nvinfo : EIATTR_FRAME_SIZE
	.align		4
.L_40:
        /*0024*/ 	.byte	0x04, 0x11
        /*0026*/ 	.short	(.L_42 - .L_41)
	.align		4
.L_41:
        /*0028*/ 	.word	index@(_ZN7cutlass7Kernel2INS_4gemm6kernel20DefaultGemmUniversalINS_6half_tENS_6layout8RowMajorELNS_16ComplexTransformE0ELi8ES4_S6_LS7_0ELi8ES4_S6_fNS_4arch15OpClassTensorOpENS8_4Sm80ENS1_9GemmShapeILi128ELi128ELi32EEENSB_ILi64ELi64ELi32EEENSB_ILi16ELi8ELi16EEENS_8epilogue6thread17LinearCombinationIS4_Li8EffLNSG_9ScaleType4KindE0ELNS_15FloatRoundStyleE2ES4_EENS1_11threadblock30GemmIdentityThreadblockSwizzleILi8EEELi4ENS8_13OpMultiplyAddELNS1_23SharedMemoryClearOptionE0ELb0ELb0ELb0ENS5_9NoPermuteENS5_34Tensor4DPermute0213RowMajorInverseILi8ELi4EEESR_vE10SelectBaseISO_vEEEEvNT_6ParamsE)
        /*002c*/ 	.word	0x00000000


	//----- nvinfo : EIATTR_REGCOUNT
	.align		4
.L_42:
        /*0030*/ 	.byte	0x04, 0x2f
        /*0032*/ 	.short	(.L_44 - .L_43)
	.align		4
.L_43:
        /*0034*/ 	.word	index@(_ZN7cutlass7Kernel2INS_4gemm6kernel20DefaultGemmUniversalINS_6half_tENS_6layout8RowMajorELNS_16ComplexTransformE0ELi8ES4_S6_LS7_0ELi8ES4_S6_fNS_4arch15OpClassTensorOpENS8_4Sm80ENS1_9GemmShapeILi128ELi128ELi32EEENSB_ILi64ELi64ELi32EEENSB_ILi16ELi8ELi16EEENS_8epilogue6thread17LinearCombinationIS4_Li8EffLNSG_9ScaleType4KindE0ELNS_15FloatRoundStyleE2ES4_EENS1_11threadblock30GemmIdentityThreadblockSwizzleILi8EEELi4ENS8_13OpMultiplyAddELNS1_23SharedMemoryClearOptionE0ELb0ELb0ELb0ENS5_28Tensor5DPermute20314RowMajorILi16ELi3ELi8EEENS5_34Tensor4DPermute0213RowMajorInverseILi8ELi4EEENS5_9NoPermuteEvE10SelectBaseISO_vEEEEvNT_6ParamsE)
        /*0038*/ 	.word	0x000000ec


	//----- nvinfo : EIATTR_FRAME_SIZE
	.align		4
.L_44:
        /*003c*/ 	.byte	0x04, 0x11
        /*003e*/ 	.short	(.L_46 - .L_45)
	.align		4
.L_45:
        /*0040*/ 	.word	index@(_ZN7cutlass7Kernel2INS_4gemm6kernel20DefaultGemmUniversalINS_6half_tENS_6layout8RowMajorELNS_16ComplexTransformE0ELi8ES4_S6_LS7_0ELi8ES4_S6_fNS_4arch15OpClassTensorOpENS8_4Sm80ENS1_9GemmShapeILi128ELi128ELi32EEENSB_ILi64ELi64ELi32EEENSB_ILi16ELi8ELi16EEENS_8epilogue6thread17LinearCombinationIS4_Li8EffLNSG_9ScaleType4KindE0ELNS_15FloatRoundStyleE2ES4_EENS1_11threadblock30GemmIdentityThreadblockSwizzleILi8EEELi4ENS8_13OpMultiplyAddELNS1_23SharedMemoryClearOptionE0ELb0ELb0ELb0ENS5_28Tensor5DPermute20314RowMajorILi16ELi3ELi8EEENS5_34Tensor4DPermute0213RowMajorInverseILi8ELi4EEENS5_9NoPermuteEvE10SelectBaseISO_vEEEEvNT_6ParamsE)
        /*0044*/ 	.word	0x00000000


	//----- nvinfo : EIATTR_REGCOUNT
	.align		4
.L_46:
        /*0048*/ 	.byte	0x04, 0x2f
        /*004a*/ 	.short	(.L_48 - .L_47)
	.align		4
.L_47:
        /*004c*/ 	.word	index@(_ZN7cutlass7Kernel2INS_4gemm6kernel20DefaultGemmUniversalINS_6half_tENS_6layout8RowMajorELNS_16ComplexTransformE0ELi8ES4_S6_LS7_0ELi8ES4_S6_fNS_4arch15OpClassTensorOpENS8_4Sm80ENS1_9GemmShapeILi128ELi128ELi32EEENSB_ILi64ELi64ELi32EEENSB_ILi16ELi8ELi16EEENS_8epilogue6thread17LinearCombinationIS4_Li8EffLNSG_9ScaleType4KindE0ELNS_15FloatRoundStyleE2ES4_EENS1_11threadblock30GemmIdentityThreadblockSwizzleILi8EEELi4ENS8_13OpMultiplyAddELNS1_23SharedMemoryClearOptionE0ELb0ELb0ELb0ENS5_9NoPermuteESR_NS5_34Tensor4DPermute0213RowMajorInverseILi8ELi4EEEvE10SelectBaseISO_vEEEEvNT_6ParamsE)
        /*0050*/ 	.word	0x000000f1


	//----- nvinfo : EIATTR_FRAME_SIZE
	.align		4
.L_48:
        /*0054*/ 	.byte	0x04, 0x11
        /*0056*/ 	.short	(.L_50 - .L_49)
	.align		4
.L_49:
        /*0058*/ 	.word	index@(_ZN7cutlass7Kernel2INS_4gemm6kernel20DefaultGemmUniversalINS_6half_tENS_6layout8RowMajorELNS_16ComplexTransformE0ELi8ES4_S6_LS7_0ELi8ES4_S6_fNS_4arch15OpClassTensorOpENS8_4Sm80ENS1_9GemmShapeILi128ELi128ELi32EEENSB_ILi64ELi64ELi32EEENSB_ILi16ELi8ELi16EEENS_8epilogue6thread17LinearCombinationIS4_Li8EffLNSG_9ScaleType4KindE0ELNS_15FloatRoundStyleE2ES4_EENS1_11threadblock30GemmIdentityThreadblockSwizzleILi8EEELi4ENS8_13OpMultiplyAddELNS1_23SharedMemoryClearOptionE0ELb0ELb0ELb0ENS5_9NoPermuteESR_NS5_34Tensor4DPermute0213RowMajorInverseILi8ELi4EEEvE10SelectBaseISO_vEEEEvNT_6ParamsE)
        /*005c*/ 	.word	0x00000000


	//----- nvinfo : EIATTR_REGCOUNT
	.align		4
.L_50:
        /*0060*/ 	.byte	0x04, 0x2f
        /*0062*/ 	.short	(.L_52 - .L_51)
	.align		4
.L_51:
        /*0064*/ 	.word	index@(_ZN7cutlass7Kernel2INS_4gemm6kernel20DefaultGemmUniversalINS_6half_tENS_6layout8RowMajorELNS_16ComplexTransformE0ELi8ES4_S6_LS7_0ELi8ES4_S6_fNS_4arch15OpClassTensorOpENS8_4Sm80ENS1_9GemmShapeILi128ELi128ELi32EEENSB_ILi64ELi64ELi32EEENSB_ILi16ELi8ELi16EEENS_8epilogue6thread17LinearCombinationIS4_Li8EffLNSG_9ScaleType4KindE0ELNS_15FloatRoundStyleE2ES4_EENS1_11threadblock30GemmIdentityThreadblockSwizzleILi8EEELi4ENS8_13OpMultiplyAddELNS1_23SharedMemoryClearOptionE0ELb0ELb0ELb0ENS5_28Tensor5DPermute20314RowMajorILi16ELi3ELi8EEENS5_9NoPermuteENS5_34Tensor4DPermute0213RowMajorInverseILi8ELi4EEEvE10SelectBaseISO_vEEEEvNT_6ParamsE)
        /*0068*/ 	.word	0x000000f1


	//----- nvinfo : EIATTR_FRAME_SIZE
	.align		4
.L_52:
        /*006c*/ 	.byte	0x04, 0x11
        /*006e*/ 	.short	(.L_54 - .L_53)
	.align		4
.L_53:
        /*0070*/ 	.word	index@(_ZN7cutlass7Kernel2INS_4gemm6kernel20DefaultGemmUniversalINS_6half_tENS_6layout8RowMajorELNS_16ComplexTransformE0ELi8ES4_S6_LS7_0ELi8ES4_S6_fNS_4arch15OpClassTensorOpENS8_4Sm80ENS1_9GemmShapeILi128ELi128ELi32EEENSB_ILi64ELi64ELi32EEENSB_ILi16ELi8ELi16EEENS_8epilogue6thread17LinearCombinationIS4_Li8EffLNSG_9ScaleType4KindE0ELNS_15FloatRoundStyleE2ES4_EENS1_11threadblock30GemmIdentityThreadblockSwizzleILi8EEELi4ENS8_13OpMultiplyAddELNS1_23SharedMemoryClearOptionE0ELb0ELb0ELb0ENS5_28Tensor5DPermute20314RowMajorILi16ELi3ELi8EEENS5_9NoPermuteENS5_34Tensor4DPermute0213RowMajorInverseILi8ELi4EEEvE10SelectBaseISO_vEEEEvNT_6ParamsE)
        /*0074*/ 	.word	0x00000000


	//----- nvinfo : EIATTR_REGCOUNT
	.align		4
.L_54:
        /*0078*/ 	.byte	0x04, 0x2f
        /*007a*/ 	.short	(.L_56 - .L_55)
	.align		4
.L_55:
        /*007c*/ 	.word	index@(_ZN7cutlass7Kernel2INS_4gemm6kernel20DefaultGemmUniversalINS_6half_tENS_6layout8RowMajorELNS_16ComplexTransformE0ELi8ES4_S6_LS7_0ELi8ES4_S6_fNS_4arch15OpClassTensorOpENS8_4Sm80ENS1_9GemmShapeILi128ELi128ELi32EEENSB_ILi64ELi64ELi32EEENSB_ILi16ELi8ELi16EEENS_8epilogue6thread17LinearCombinationIS4_Li8EffLNSG_9ScaleType4KindE0ELNS_15FloatRoundStyleE2ES4_EENS1_11threadblock30GemmIdentityThreadblockSwizzleILi8EEELi4ENS8_13OpMultiplyAddELNS1_23SharedMemoryClearOptionE0ELb0ELb0ELb0ENS5_28Tensor5DPermute20314RowMajorILi16ELi3ELi8EEENS5_9NoPermuteEST_vE10SelectBaseISO_vEEEEvNT_6ParamsE)
        /*0080*/ 	.word	0x000000f0


	//----- nvinfo : EIATTR_FRAME_SIZE
	.align		4
.L_56:
        /*0084*/ 	.byte	0x04, 0x11
        /*0086*/ 	.short	(.L_58 - .L_57)
	.align		4
.L_57:
        /*0088*/ 	.word	index@(_ZN7cutlass7Kernel2INS_4gemm6kernel20DefaultGemmUniversalINS_6half_tENS_6layout8RowMajorELNS_16ComplexTransformE0ELi8ES4_S6_LS7_0ELi8ES4_S6_fNS_4arch15OpClassTensorOpENS8_4Sm80ENS1_9GemmShapeILi128ELi128ELi32EEENSB_ILi64ELi64ELi32EEENSB_ILi16ELi8ELi16EEENS_8epilogue6thread17LinearCombinationIS4_Li8EffLNSG_9ScaleType4KindE0ELNS_15FloatRoundStyleE2ES4_EENS1_11threadblock30GemmIdentityThreadblockSwizzleILi8EEELi4ENS8_13OpMultiplyAddELNS1_23SharedMemoryClearOptionE0ELb0ELb0ELb0ENS5_28Tensor5DPermute20314RowMajorILi16ELi3ELi8EEENS5_9NoPermuteEST_vE10SelectBaseISO_vEEEEvNT_6ParamsE)
        /*008c*/ 	.word	0x00000000


	//----- nvinfo : EIATTR_REGCOUNT
	.align		4
.L_58:
        /*0090*/ 	.byte	0x04, 0x2f
        /*0092*/ 	.short	(.L_60 - .L_59)
	.align		4
.L_59:
        /*0094*/ 	.word	index@(_ZN7cutlass7Kernel2INS_4gemm6kernel20DefaultGemmUniversalINS_6half_tENS_6layout8RowMajorELNS_16ComplexTransformE0ELi8ES4_S6_LS7_0ELi8ES4_S6_fNS_4arch15OpClassTensorOpENS8_4Sm80ENS1_9GemmShapeILi128ELi128ELi32EEENSB_ILi64ELi64ELi32EEENSB_ILi16ELi8ELi16EEENS_8epilogue6thread17LinearCombinationIS4_Li8EffLNSG_9ScaleType4KindE0ELNS_15FloatRoundStyleE2ES4_EENS1_11threadblock30GemmIdentityThreadblockSwizzleILi8EEELi4ENS8_13OpMultiplyAddELNS1_23SharedMemoryClearOptionE0ELb0ELb0ELb0ENS5_9NoPermuteENS5_34Tensor4DPermute0213RowMajorInverseILi8ELi4EEEST_vE10SelectBaseISO_vEEEEvNT_6ParamsE)
        /*0098*/ 	.word	0x000000ec


	//----- nvinfo : EIATTR_FRAME_SIZE
	.align		4
.L_60:
        /*009c*/ 	.byte	0x04, 0x11
        /*009e*/ 	.short	(.L_62 - .L_61)
	.align		4
.L_61:
        /*00a0*/ 	.word	index@(_ZN7cutlass7Kernel2INS_4gemm6kernel20DefaultGemmUniversalINS_6half_tENS_6layout8RowMajorELNS_16ComplexTransformE0ELi8ES4_S6_LS7_0ELi8ES4_S6_fNS_4arch15OpClassTensorOpENS8_4Sm80ENS1_9GemmShapeILi128ELi128ELi32EEENSB_ILi64ELi64ELi32EEENSB_ILi16ELi8ELi16EEENS_8epilogue6thread17LinearCombinationIS4_Li8EffLNSG_9ScaleType4KindE0ELNS_15FloatRoundStyleE2ES4_EENS1_11threadblock30GemmIdentityThreadblockSwizzleILi8EEELi4ENS8_13OpMultiplyAddELNS1_23SharedMemoryClearOptionE0ELb0ELb0ELb0ENS5_9NoPermuteENS5_34Tensor4DPermute0213RowMajorInverseILi8ELi4EEEST_vE10SelectBaseISO_vEEEEvNT_6ParamsE)
        /*00a4*/ 	.word	0x00000000


	//----- nvinfo : EIATTR_REGCOUNT
	.align		4
.L_62:
        /*00a8*/ 	.byte	0x04, 0x2f
        /*00aa*/ 	.short	(.L_64 - .L_63)
	.align		4
.L_63:
        /*00ac*/ 	.word	index@(_ZN7cutlass7Kernel2INS_4gemm6kernel20DefaultGemmUniversalINS_6half_tENS_6layout8RowMajorELNS_16ComplexTransformE0ELi8ES4_S6_LS7_0ELi8ES4_S6_fNS_4arch15OpClassTensorOpENS8_4Sm80ENS1_9GemmShapeILi128ELi128ELi32EEENSB_ILi64ELi64ELi32EEENSB_ILi16ELi8ELi16EEENS_8epilogue6thread17LinearCombinationIS4_Li8EffLNSG_9ScaleType4KindE0ELNS_15FloatRoundStyleE2ES4_EENS1_11threadblock30GemmIdentityThreadblockSwizzleILi8EEELi4ENS8_13OpMultiplyAddELNS1_23SharedMemoryClearOptionE0ELb0ELb0ELb0ENS5_28Tensor5DPermute20314RowMajorILi16ELi3ELi8EEENS5_34Tensor4DPermute0213RowMajorInverseILi8ELi4EEESU_vE10SelectBaseISO_vEEEEvNT_6ParamsE)
        /*00b0*/ 	.word	0x000000ec


	//----- nvinfo : EIATTR_FRAME_SIZE
	.align		4
.L_64:
        /*00b4*/ 	.byte	0x04, 0x11
        /*00b6*/ 	.short	(.L_66 - .L_65)
	.align		4
.L_65:
        /*00b8*/ 	.word	index@(_ZN7cutlass7Kernel2INS_4gemm6kernel20DefaultGemmUniversalINS_6half_tENS_6layout8RowMajorELNS_16ComplexTransformE0ELi8ES4_S6_LS7_0ELi8ES4_S6_fNS_4arch15OpClassTensorOpENS8_4Sm80ENS1_9GemmShapeILi128ELi128ELi32EEENSB_ILi64ELi64ELi32EEENSB_ILi16ELi8ELi16EEENS_8epilogue6thread17LinearCombinationIS4_Li8EffLNSG_9ScaleType4KindE0ELNS_15FloatRoundStyleE2ES4_EENS1_11threadblock30GemmIdentityThreadblockSwizzleILi8EEELi4ENS8_13OpMultiplyAddELNS1_23SharedMemoryClearOptionE0ELb0ELb0ELb0ENS5_28Tensor5DPermute20314RowMajorILi16ELi3ELi8EEENS5_34Tensor4DPermute0213RowMajorInverseILi8ELi4EEESU_vE10SelectBaseISO_vEEEEvNT_6ParamsE)
        /*00bc*/ 	.word	0x00000000


	//----- nvinfo : EIATTR_REGCOUNT
	.align		4
.L_66:
        /*00c0*/ 	.byte	0x04, 0x2f
        /*00c2*/ 	.short	(.L_68 - .L_67)
	.align		4
.L_67:
        /*00c4*/ 	.word	index@(_ZN7cutlass7Kernel2INS_4gemm6kernel20DefaultGemmUniversalINS_6half_tENS_6layout8RowMajorELNS_16ComplexTransformE0ELi8ES4_S6_LS7_0ELi8ES4_S6_fNS_4arch15OpClassTensorOpENS8_4Sm80ENS1_9GemmShapeILi128ELi128ELi32EEENSB_ILi64ELi64ELi32EEENSB_ILi16ELi8ELi16EEENS_8epilogue6thread17LinearCombinationIS4_Li8EffLNSG_9ScaleType4KindE0ELNS_15FloatRoundStyleE2ES4_EENS1_11threadblock30GemmIdentityThreadblockSwizzleILi8EEELi4ENS8_13OpMultiplyAddELNS1_23SharedMemoryClearOptionE0ELb0ELb0ELb0ENS5_9NoPermuteESR_NS5_38Tensor5DPermute02413ColumnMajorInverseILi16ELi3ELi8EEEvE10SelectBaseISO_vEEEEvNT_6ParamsE)
        /*00c8*/ 	.word	0x000000f1


	//----- nvinfo : EIATTR_FRAME_SIZE
	.align		4
.L_68:
        /*00cc*/ 	.byte	0x04, 0x11
        /*00ce*/ 	.short	(.L_70 - .L_69)
	.align		4
.L_69:
        /*00d0*/ 	.word	index@(_ZN7cutlass7Kernel2INS_4gemm6kernel20DefaultGemmUniversalINS_6half_tENS_6layout8RowMajorELNS_16ComplexTransformE0ELi8ES4_S6_LS7_0ELi8ES4_S6_fNS_4arch15OpClassTensorOpENS8_4Sm80ENS1_9GemmShapeILi128ELi128ELi32EEENSB_ILi64ELi64ELi32EEENSB_ILi16ELi8ELi16EEENS_8epilogue6thread17LinearCombinationIS4_Li8EffLNSG_9ScaleType4KindE0ELNS_15FloatRoundStyleE2ES4_EENS1_11threadblock30GemmIdentityThreadblockSwizzleILi8EEELi4ENS8_13OpMultiplyAddELNS1_23SharedMemoryClearOptionE0ELb0ELb0ELb0ENS5_9NoPermuteESR_NS5_38Tensor5DPermute02413ColumnMajorInverseILi16ELi3ELi8EEEvE10SelectBaseISO_vEEEEvNT_6ParamsE)
        /*00d4*/ 	.word	0x00000000


	//----- nvinfo : EIATTR_REGCOUNT
	.align		4
.L_70:
        /*00d8*/ 	.byte	0x04, 0x2f
        /*00da*/ 	.short	(.L_72 - .L_71)
	.align		4
.L_71:
        /*00dc*/ 	.word	index@(_ZN7cutlass7Kernel2INS_4gemm6kernel20DefaultGemmUniversalINS_6half_tENS_6layout8RowMajorELNS_16ComplexTransformE0ELi8ES4_S6_LS7_0ELi8ES4_S6_fNS_4arch15OpClassTensorOpENS8_4Sm80ENS1_9GemmShapeILi128ELi128ELi32EEENSB_ILi64ELi64ELi32EEENSB_ILi16ELi8ELi16EEENS_8epilogue6thread17LinearCombinationIS4_Li8EffLNSG_9ScaleType4KindE0ELNS_15FloatRoundStyleE2ES4_EENS1_11threadblock30GemmIdentityThreadblockSwizzleILi8EEELi4ENS8_13OpMultiplyAddELNS1_23SharedMemoryClearOptionE0ELb0ELb0ELb0ENS5_31Tensor5DPermute02413ColumnMajorILi16ELi3ELi8EEENS5_9NoPermuteENS5_38Tensor5DPermute02413ColumnMajorInverseILi16ELi3ELi8EEEvE10SelectBaseISO_vEEEEvNT_6ParamsE)
        /*00e0*/ 	.word	0x000000f2


	//----- nvinfo : EIATTR_FRAME_SIZE
	.align		4
.L_72:
        /*00e4*/ 	.byte	0x04, 0x11
        /*00e6*/ 	.short	(.L_74 - .L_73)
	.align		4
.L_73:
        /*00e8*/ 	.word	index@(_ZN7cutlass7Kernel2INS_4gemm6kernel20DefaultGemmUniversalINS_6half_tENS_6layout8RowMajorELNS_16ComplexTransformE0ELi8ES4_S6_LS7_0ELi8ES4_S6_fNS_4arch15OpClassTensorOpENS8_4Sm80ENS1_9GemmShapeILi128ELi128ELi32EEENSB_ILi64ELi64ELi32EEENSB_ILi16ELi8ELi16EEENS_8epilogue6thread17LinearCombinationIS4_Li8EffLNSG_9ScaleType4KindE0ELNS_15FloatRoundStyleE2ES4_EENS1_11threadblock30GemmIdentityThreadblockSwizzleILi8EEELi4ENS8_13OpMultiplyAddELNS1_23SharedMemoryClearOptionE0ELb0ELb0ELb0ENS5_31Tensor5DPermute02413ColumnMajorILi16ELi3ELi8EEENS5_9NoPermuteENS5_38Tensor5DPermute02413ColumnMajorInverseILi16ELi3ELi8EEEvE10SelectBaseISO_vEEEEvNT_6ParamsE)
        /*00ec*/ 	.word	0x00000000


	//----- nvinfo : EIATTR_REGCOUNT
	.align		4
.L_74:
        /*00f0*/ 	.byte	0x04, 0x2f
        /*00f2*/ 	.short	(.L_76 - .L_75)
	.align		4
.L_75:
        /*00f4*/ 	.word	index@(_ZN7cutlass7Kernel2INS_4gemm6kernel20DefaultGemmUniversalINS_6half_tENS_6layout8RowMajorELNS_16ComplexTransformE0ELi8ES4_S6_LS7_0ELi8ES4_S6_fNS_4arch15OpClassTensorOpENS8_4Sm80ENS1_9GemmShapeILi128ELi128ELi32EEENSB_ILi64ELi64ELi32EEENSB_ILi16ELi8ELi16EEENS_8epilogue6thread17LinearCombinationIS4_Li8EffLNSG_9ScaleType4KindE0ELNS_15FloatRoundStyleE2ES4_EENS1_11threadblock30GemmIdentityThreadblockSwizzleILi8EEELi4ENS8_13OpMultiplyAddELNS1_23SharedMemoryClearOptionE0ELb0ELb0ELb0ENS5_9NoPermuteENS5_37Tensor4DPermute0213ColumnMajorInverseILi8ELi4EEESR_vE10SelectBaseISO_vEEEEvNT_6ParamsE)
        /*00f8*/ 	.word	0x000000ea


	//----- nvinfo : EIATTR_FRAME_SIZE
	.align		4
.L_76:
        /*00fc*/ 	.byte	0x04, 0x11
        /*00fe*/ 	.short	(.L_78 - .L_77)
	.align		4
.L_77:
        /*0100*/ 	.word	index@(_ZN7cutlass7Kernel2INS_4gemm6kernel20DefaultGemmUniversalINS_6half_tENS_6layout8RowMajorELNS_16ComplexTransformE0ELi8ES4_S6_LS7_0ELi8ES4_S6_fNS_4arch15OpClassTensorOpENS8_4Sm80ENS1_9GemmShapeILi128ELi128ELi32EEENSB_ILi64ELi64ELi32EEENSB_ILi16ELi8ELi16EEENS_8epilogue6thread17LinearCombinationIS4_Li8EffLNSG_9ScaleType4KindE0ELNS_15FloatRoundStyleE2ES4_EENS1_11threadblock30GemmIdentityThreadblockSwizzleILi8EEELi4ENS8_13OpMultiplyAddELNS1_23SharedMemoryClearOptionE0ELb0ELb0ELb0ENS5_9NoPermuteENS5_37Tensor4DPermute0213ColumnMajorInverseILi8ELi4EEESR_vE10SelectBaseISO_vEEEEvNT_6ParamsE)
        /*0104*/ 	.word	0x00000000


	//----- nvinfo : EIATTR_REGCOUNT
	.align		4
.L_78:
        /*0108*/ 	.byte	0x04, 0x2f
        /*010a*/ 	.short	(.L_80 - .L_79)
	.align		4
.L_79:
        /*010c*/ 	.word	index@(_ZN7cutlass7Kernel2INS_4gemm6kernel20DefaultGemmUniversalINS_6half_tENS_6layout8RowMajorELNS_16ComplexTransformE0ELi8ES4_S6_LS7_0ELi8ES4_S6_fNS_4arch15OpClassTensorOpENS8_4Sm80ENS1_9GemmShapeILi128ELi128ELi32EEENSB_ILi64ELi64ELi32EEENSB_ILi16ELi8ELi16EEENS_8epilogue6thread17LinearCombinationIS4_Li8EffLNSG_9ScaleType4KindE0ELNS_15FloatRoundStyleE2ES4_EENS1_11threadblock30GemmIdentityThreadblockSwizzleILi8EEELi4ENS8_13OpMultiplyAddELNS1_23SharedMemoryClearOptionE0ELb0ELb0ELb0ENS5_31Tensor5DPermute02413ColumnMajorILi16ELi3ELi8EEENS5_37Tensor4DPermute0213ColumnMajorInverseILi8ELi4EEENS5_9NoPermuteEvE10SelectBaseISO_vEEEEvNT_6ParamsE)
        /*0110*/ 	.word	0x000000e8


	//----- nvinfo : EIATTR_FRAME_SIZE
	.align		4
.L_80:
        /*0114*/ 	.byte	0x04, 0x11
        /*0116*/ 	.short	(.L_82 - .L_81)
	.align		4
.L_81:
        /*0118*/ 	.word	index@(_ZN7cutlass7Kernel2INS_4gemm6kernel20DefaultGemmUniversalINS_6half_tENS_6layout8RowMajorELNS_16ComplexTransformE0ELi8ES4_S6_LS7_0ELi8ES4_S6_fNS_4arch15OpClassTensorOpENS8_4Sm80ENS1_9GemmShapeILi128ELi128ELi32EEENSB_ILi64ELi64ELi32EEENSB_ILi16ELi8ELi16EEENS_8epilogue6thread17LinearCombinationIS4_Li8EffLNSG_9ScaleType4KindE0ELNS_15FloatRoundStyleE2ES4_EENS1_11threadblock30GemmIdentityThreadblockSwizzleILi8EEELi4ENS8_13OpMultiplyAddELNS1_23SharedMemoryClearOptionE0ELb0ELb0ELb0ENS5_31Tensor5DPermute02413ColumnMajorILi16ELi3ELi8EEENS5_37Tensor4DPermute0213ColumnMajorInverseILi8ELi4EEENS5_9NoPermuteEvE10SelectBaseISO_vEEEEvNT_6ParamsE)
        /*011c*/ 	.word	0x00000000


	//----- nvinfo : EIATTR_REGCOUNT
	.align		4
.L_82:
        /*0120*/ 	.byte	0x04, 0x2f
        /*0122*/ 	.short	(.L_84 - .L_83)
	.align		4
.L_83:
        /*0124*/ 	.word	index@(_ZN7cutlass7Kernel2INS_4gemm6kernel20DefaultGemmUniversalINS_6half_tENS_6layout8RowMajorELNS_16ComplexTransformE0ELi8ES4_S6_LS7_0ELi8ES4_S6_fNS_4arch15OpClassTensorOpENS8_4Sm80ENS1_9GemmShapeILi128ELi128ELi32EEENSB_ILi64ELi64ELi32EEENSB_ILi16ELi8ELi16EEENS_8epilogue6thread17LinearCombinationIS4_Li8EffLNSG_9ScaleType4KindE0ELNS_15FloatRoundStyleE2ES4_EENS1_11threadblock30GemmIdentityThreadblockSwizzleILi8EEELi4ENS8_13OpMultiplyAddELNS1_23SharedMemoryClearOptionE0ELb0ELb0ELb0ENS5_31Tensor5DPermute02413ColumnMajorILi16ELi3ELi8EEENS5_9NoPermuteEST_vE10SelectBaseISO_vEEEEvNT_6ParamsE)
        /*0128*/ 	.word	0x000000f0


	//----- nvinfo : EIATTR_FRAME_SIZE
	.align		4
.L_84:
        /*012c*/ 	.byte	0x04, 0x11
        /*012e*/ 	.short	(.L_86 - .L_85)
	.align		4
.L_85:
        /*0130*/ 	.word	index@(_ZN7cutlass7Kernel2INS_4gemm6kernel20DefaultGemmUniversalINS_6half_tENS_6layout8RowMajorELNS_16ComplexTransformE0ELi8ES4_S6_LS7_0ELi8ES4_S6_fNS_4arch15OpClassTensorOpENS8_4Sm80ENS1_9GemmShapeILi128ELi128ELi32EEENSB_ILi64ELi64ELi32EEENSB_ILi16ELi8ELi16EEENS_8epilogue6thread17LinearCombinationIS4_Li8EffLNSG_9ScaleType4KindE0ELNS_15FloatRoundStyleE2ES4_EENS1_11threadblock30GemmIdentityThreadblockSwizzleILi8EEELi4ENS8_13OpMultiplyAddELNS1_23SharedMemoryClearOptionE0ELb0ELb0ELb0ENS5_31Tensor5DPermute02413ColumnMajorILi16ELi3ELi8EEENS5_9NoPermuteEST_vE10SelectBaseISO_vEEEEvNT_6ParamsE)
        /*0134*/ 	.word	0x00000000


	//----- nvinfo : EIATTR_REGCOUNT
	.align		4
.L_86:
        /*0138*/ 	.byte	0x04, 0x2f
        /*013a*/ 	.short	(.L_88 - .L_87)
	.align		4
.L_87:
        /*013c*/ 	.word	index@(_ZN7cutlass7Kernel2INS_4gemm6kernel20DefaultGemmUniversalINS_6half_tENS_6layout8RowMajorELNS_16ComplexTransformE0ELi8ES4_S6_LS7_0ELi8ES4_S6_fNS_4arch15OpClassTensorOpENS8_4Sm80ENS1_9GemmShapeILi128ELi128ELi32EEENSB_ILi64ELi64ELi32EEENSB_ILi16ELi8ELi16EEENS_8epilogue6thread17LinearCombinationIS4_Li8EffLNSG_9ScaleType4KindE0ELNS_15FloatRoundStyleE2ES4_EENS1_11threadblock30GemmIdentityThreadblockSwizzleILi8EEELi4ENS8_13OpMultiplyAddELNS1_23SharedMemoryClearOptionE0ELb0ELb0ELb0ENS5_9NoPermuteENS5_37Tensor4DPermute0213ColumnMajorInverseILi8ELi4EEENS5_38Tensor5DPermute02413ColumnMajorInverseILi16ELi3ELi8EEEvE10SelectBaseISO_vEEEEvNT_6ParamsE)
        /*0140*/ 	.word	0x000000ec


	//----- nvinfo : EIATTR_FRAME_SIZE
	.align		4
.L_88:
        /*0144*/ 	.byte	0x04, 0x11
        /*0146*/ 	.short	(.L_90 - .L_89)
	.align		4
.L_89:
        /*0148*/ 	.word	index@(_ZN7cutlass7Kernel2INS_4gemm6kernel20DefaultGemmUniversalINS_6half_tENS_6layout8RowMajorELNS_16ComplexTransformE0ELi8ES4_S6_LS7_0ELi8ES4_S6_fNS_4arch15OpClassTensorOpENS8_4Sm80ENS1_9GemmShapeILi128ELi128ELi32EEENSB_ILi64ELi64ELi32EEENSB_ILi16ELi8ELi16EEENS_8epilogue6thread17LinearCombinationIS4_Li8EffLNSG_9ScaleType4KindE0ELNS_15FloatRoundStyleE2ES4_EENS1_11threadblock30GemmIdentityThreadblockSwizzleILi8EEELi4ENS8_13OpMultiplyAddELNS1_23SharedMemoryClearOptionE0ELb0ELb0ELb0ENS5_9NoPermuteENS5_37Tensor4DPermute0213ColumnMajorInverseILi8ELi4EEENS5_38Tensor5DPermute02413ColumnMajorInverseILi16ELi3ELi8EEEvE10SelectBaseISO_vEEEEvNT_6ParamsE)
        /*014c*/ 	.word	0x00000000


	//----- nvinfo : EIATTR_REGCOUNT
	.align		4
.L_90:
        /*0150*/ 	.byte	0x04, 0x2f
        /*0152*/ 	.short	(.L_92 - .L_91)
	.align		4
.L_91:
        /*0154*/ 	.word	index@(_ZN7cutlass7Kernel2INS_4gemm6kernel20DefaultGemmUniversalINS_6half_tENS_6layout8RowMajorELNS_16ComplexTransformE0ELi8ES4_S6_LS7_0ELi8ES4_S6_fNS_4arch15OpClassTensorOpENS8_4Sm80ENS1_9GemmShapeILi128ELi128ELi32EEENSB_ILi64ELi64ELi32EEENSB_ILi16ELi8ELi16EEENS_8epilogue6thread17LinearCombinationIS4_Li8EffLNSG_9ScaleType4KindE0ELNS_15FloatRoundStyleE2ES4_EENS1_11threadblock30GemmIdentityThreadblockSwizzleILi8EEELi4ENS8_13OpMultiplyAddELNS1_23SharedMemoryClearOptionE0ELb0ELb0ELb0ENS5_31Tensor5DPermute02413ColumnMajorILi16ELi3ELi8EEENS5_37Tensor4DPermute0213ColumnMajorInverseILi8ELi4EEENS5_38Tensor5DPermute02413ColumnMajorInverseILi16ELi3ELi8EEEvE10SelectBaseISO_vEEEEvNT_6ParamsE)
        /*0158*/ 	.word	0x000000ec


	//----- nvinfo : EIATTR_FRAME_SIZE
	.align		4
.L_92:
        /*015c*/ 	.byte	0x04, 0x11
        /*015e*/ 	.short	(.L_94 - .L_93)
	.align		4
.L_93:
        /*0160*/ 	.word	index@(_ZN7cutlass7Kernel2INS_4gemm6kernel20DefaultGemmUniversalINS_6half_tENS_6layout8RowMajorELNS_16ComplexTransformE0ELi8ES4_S6_LS7_0ELi8ES4_S6_fNS_4arch15OpClassTensorOpENS8_4Sm80ENS1_9GemmShapeILi128ELi128ELi32EEENSB_ILi64ELi64ELi32EEENSB_ILi16ELi8ELi16EEENS_8epilogue6thread17LinearCombinationIS4_Li8EffLNSG_9ScaleType4KindE0ELNS_15FloatRoundStyleE2ES4_EENS1_11threadblock30GemmIdentityThreadblockSwizzleILi8EEELi4ENS8_13OpMultiplyAddELNS1_23SharedMemoryClearOptionE0ELb0ELb0ELb0ENS5_31Tensor5DPermute02413ColumnMajorILi16ELi3ELi8EEENS5_37Tensor4DPermute0213ColumnMajorInverseILi8ELi4EEENS5_38Tensor5DPermute02413ColumnMajorInverseILi16ELi3ELi8EEEvE10SelectBaseISO_vEEEEvNT_6ParamsE)
        /*0164*/ 	.word	0x00000000


	//----- nvinfo : EIATTR_REGCOUNT
	.align		4
.L_94:
        /*0168*/ 	.byte	0x04, 0x2f
        /*016a*/ 	.short	(.L_96 - .L_95)
	.align		4
.L_95:
        /*016c*/ 	.word	index@(_ZN7cutlass7Kernel2INS_4gemm6kernel20DefaultGemmUniversalINS_6half_tENS_6layout11ColumnMajorELNS_16ComplexTransformE0ELi8ES4_S6_LS7_0ELi8ES4_NS5_8RowMajorEfNS_4arch15OpClassTensorOpENS9_4Sm80ENS1_9GemmShapeILi128ELi128ELi32EEENSC_ILi64ELi64ELi32EEENSC_ILi16ELi8ELi16EEENS_8epilogue6thread17LinearCombinationIS4_Li8EffLNSH_9ScaleType4KindE0ELNS_15FloatRoundStyleE2ES4_EENS1_11threadblock30GemmIdentityThreadblockSwizzleILi8EEELi4ENS9_13OpMultiplyAddELNS1_23SharedMemoryClearOptionE0ELb0ELb0ELb0ENS5_9NoPermuteESS_SS_vE10SelectBaseISP_vEEEEvNT_6ParamsE)
        /*0170*/ 	.word	0x000000ea


	//----- nvinfo : EIATTR_FRAME_SIZE
	.align		4
.L_96:
        /*0174*/ 	.byte	0x04, 0x11
        /*0176*/ 	.short	(.L_98 - .L_97)
	.align		4
.L_97:
        /*0178*/ 	.word	index@(_ZN7cutlass7Kernel2INS_4gemm6kernel20DefaultGemmUniversalINS_6half_tENS_6layout11ColumnMajorELNS_16ComplexTransformE0ELi8ES4_S6_LS7_0ELi8ES4_NS5_8RowMajorEfNS_4arch15OpClassTensorOpENS9_4Sm80ENS1_9GemmShapeILi128ELi128ELi32EEENSC_ILi64ELi64ELi32EEENSC_ILi16ELi8ELi16EEENS_8epilogue6thread17LinearCombinationIS4_Li8EffLNSH_9ScaleType4KindE0ELNS_15FloatRoundStyleE2ES4_EENS1_11threadblock30GemmIdentityThreadblockSwizzleILi8EEELi4ENS9_13OpMultiplyAddELNS1_23SharedMemoryClearOptionE0ELb0ELb0ELb0ENS5_9NoPermuteESS_SS_vE10SelectBaseISP_vEEEEvNT_6ParamsE)
        /*017c*/ 	.word	0x00000000


	//----- nvinfo : EIATTR_REGCOUNT
	.align		4
.L_98:
        /*0180*/ 	.byte	0x04, 0x2f
        /*0182*/ 	.short	(.L_100 - .L_99)
	.align		4
.L_99:
        /*0184*/ 	.word	index@(_ZN7cutlass7Kernel2INS_4gemm6kernel20DefaultGemmUniversalINS_6half_tENS_6layout11ColumnMajorELNS_16ComplexTransformE0ELi8ES4_S6_LS7_0ELi8ES4_NS5_8RowMajorEfNS_4arch15OpClassTensorOpENS9_4Sm80ENS1_9GemmShapeILi128ELi128ELi32EEENSC_ILi64ELi64ELi32EEENSC_ILi16ELi8ELi16EEENS_8epilogue6thread17LinearCombinationIS4_Li8EffLNSH_9ScaleType4KindE0ELNS_15FloatRoundStyleE2ES4_EENS1_11threadblock30GemmIdentityThreadblockSwizzleILi8EEELi4ENS9_13OpMultiplyAddELNS1_23SharedMemoryClearOptionE0ELb0ELb0ELb0ENS5_9NoPermuteENS5_34Tensor4DPermute0213RowMajorInverseILi8ELi4EEESS_vE10SelectBaseISP_vEEEEvNT_6ParamsE)
        /*0188*/ 	.word	0x000000ea


	//----- nvinfo : EIATTR_FRAME_SIZE
	.align		4
.L_100:
        /*018c*/ 	.byte	0x04, 0x11
        /*018e*/ 	.short	(.L_102 - .L_101)
	.align		4
.L_101:
        /*0190*/ 	.word	index@(_ZN7cutlass7Kernel2INS_4gemm6kernel20DefaultGemmUniversalINS_6half_tENS_6layout11ColumnMajorELNS_16ComplexTransformE0ELi8ES4_S6_LS7_0ELi8ES4_NS5_8RowMajorEfNS_4arch15OpClassTensorOpENS9_4Sm80ENS1_9GemmShapeILi128ELi128ELi32EEENSC_ILi64ELi64ELi32EEENSC_ILi16ELi8ELi16EEENS_8epilogue6thread17LinearCombinationIS4_Li8EffLNSH_9ScaleType4KindE0ELNS_15FloatRoundStyleE2ES4_EENS1_11threadblock30GemmIdentityThreadblockSwizzleILi8EEELi4ENS9_13OpMultiplyAddELNS1_23SharedMemoryClearOptionE0ELb0ELb0ELb0ENS5_9NoPermuteENS5_34Tensor4DPermute0213RowMajorInverseILi8ELi4EEESS_vE10SelectBaseISP_vEEEEvNT_6ParamsE)
        /*0194*/ 	.word	0x00000000


	//----- nvinfo : EIATTR_REGCOUNT
	.align		4
.L_102:
        /*0198*/ 	.byte	0x04, 0x2f
        /*019a*/ 	.short	(.L_104 - .L_103)
	.align		4
.L_103:
        /*019c*/ 	.word	index@(_ZN7cutlass7Kernel2INS_4gemm6kernel20DefaultGemmUniversalINS_6half_tENS_6layout11ColumnMajorELNS_16ComplexTransformE0ELi8ES4_S6_LS7_0ELi8ES4_NS5_8RowMajorEfNS_4arch15OpClassTensorOpENS9_4Sm80ENS1_9GemmShapeILi128ELi128ELi32EEENSC_ILi64ELi64ELi32EEENSC_ILi16ELi8ELi16EEENS_8epilogue6thread17LinearCombinationIS4_Li8EffLNSH_9ScaleType4KindE0ELNS_15FloatRoundStyleE2ES4_EENS1_11threadblock30GemmIdentityThreadblockSwizzleILi8EEELi4ENS9_13OpMultiplyAddELNS1_23SharedMemoryClearOptionE0ELb0ELb0ELb0ENS5_28Tensor5DPermute20314RowMajorILi16ELi3ELi8EEENS5_34Tensor4DPermute0213RowMajorInverseILi8ELi4EEENS5_9NoPermuteEvE10SelectBaseISP_vEEEEvNT_6ParamsE)
        /*01a0*/ 	.word	0x000000e6


	//----- nvinfo : EIATTR_FRAME_SIZE
	.align		4
.L_104:
        /*01a4*/ 	.byte	0x04, 0x11
        /*01a6*/ 	.short	(.L_106 - .L_105)
	.align		4
.L_105:
        /*01a8*/ 	.word	index@(_ZN7cutlass7Kernel2INS_4gemm6kernel20DefaultGemmUniversalINS_6half_tENS_6layout11ColumnMajorELNS_16ComplexTransformE0ELi8ES4_S6_LS7_0ELi8ES4_NS5_8RowMajorEfNS_4arch15OpClassTensorOpENS9_4Sm80ENS1_9GemmShapeILi128ELi128ELi32EEENSC_ILi64ELi64ELi32EEENSC_ILi16ELi8ELi16EEENS_8epilogue6thread17LinearCombinationIS4_Li8EffLNSH_9ScaleType4KindE0ELNS_15FloatRoundStyleE2ES4_EENS1_11threadblock30GemmIdentityThreadblockSwizzleILi8EEELi4ENS9_13OpMultiplyAddELNS1_23SharedMemoryClearOptionE0ELb0ELb0ELb0ENS5_28Tensor5DPermute20314RowMajorILi16ELi3ELi8EEENS5_34Tensor4DPermute0213RowMajorInverseILi8ELi4EEENS5_9NoPermuteEvE10SelectBaseISP_vEEEEvNT_6ParamsE)
        /*01ac*/ 	.word	0x00000000


	//----- nvinfo : EIATTR_REGCOUNT
	.align		4
.L_106:
        /*01b0*/ 	.byte	0x04, 0x2f
        /*01b2*/ 	.short	(.L_108 - .L_107)
	.align		4
.L_107:
        /*01b4*/ 	.word	index@(_ZN7cutlass7Kernel2INS_4gemm6kernel20DefaultGemmUniversalINS_6half_tENS_6layout11ColumnMajorELNS_16ComplexTransformE0ELi8ES4_S6_LS7_0ELi8ES4_NS5_8RowMajorEfNS_4arch15OpClassTensorOpENS9_4Sm80ENS1_9GemmShapeILi128ELi128ELi32EEENSC_ILi64ELi64ELi32EEENSC_ILi16ELi8ELi16EEENS_8epilogue6thread17LinearCombinationIS4_Li8EffLNSH_9ScaleType4KindE0ELNS_15FloatRoundStyleE2ES4_EENS1_11threadblock30GemmIdentityThreadblockSwizzleILi8EEELi4ENS9_13OpMultiplyAddELNS1_23SharedMemoryClearOptionE0ELb0ELb0ELb0ENS5_9NoPermuteESS_NS5_37Tensor4DPermute0213ColumnMajorInverseILi8ELi4EEEvE10SelectBaseISP_vEEEEvNT_6ParamsE)
        /*01b8*/ 	.word	0x000000f0


	//----- nvinfo : EIATTR_FRAME_SIZE
	.align		4
.L_108:
        /*01bc*/ 	.byte	0x04, 0x11
        /*01be*/ 	.short	(.L_110 - .L_109)
	.align		4
.L_109:
        /*01c0*/ 	.word	index@(_ZN7cutlass7Kernel2INS_4gemm6kernel20DefaultGemmUniversalINS_6half_tENS_6layout11ColumnMajorELNS_16ComplexTransformE0ELi8ES4_S6_LS7_0ELi8ES4_NS5_8RowMajorEfNS_4arch15OpClassTensorOpENS9_4Sm80ENS1_9GemmShapeILi128ELi128ELi32EEENSC_ILi64ELi64ELi32EEENSC_ILi16ELi8ELi16EEENS_8epilogue6thread17LinearCombinationIS4_Li8EffLNSH_9ScaleType4KindE0ELNS_15FloatRoundStyleE2ES4_EENS1_11threadblock30GemmIdentityThreadblockSwizzleILi8EEELi4ENS9_13OpMultiplyAddELNS1_23SharedMemoryClearOptionE0ELb0ELb0ELb0ENS5_9NoPermuteESS_NS5_37Tensor4DPermute0213ColumnMajorInverseILi8ELi4EEEvE10SelectBaseISP_vEEEEvNT_6ParamsE)
        /*01c4*/ 	.word	0x00000000


	//----- nvinfo : EIATTR_REGCOUNT
	.align		4
.L_110:
        /*01c8*/ 	.byte	0x04, 0x2f
        /*01ca*/ 	.short	(.L_112 - .L_111)
	.align		4
.L_111:
        /*01cc*/ 	.word	index@(_ZN7cutlass7Kernel2INS_4gemm6kernel20DefaultGemmUniversalINS_6half_tENS_6layout11ColumnMajorELNS_16ComplexTransformE0ELi8ES4_S6_LS7_0ELi8ES4_NS5_8RowMajorEfNS_4arch15OpClassTensorOpENS9_4Sm80ENS1_9GemmShapeILi128ELi128ELi32EEENSC_ILi64ELi64ELi32EEENSC_ILi16ELi8ELi16EEENS_8epilogue6thread17LinearCombinationIS4_Li8EffLNSH_9ScaleType4KindE0ELNS_15FloatRoundStyleE2ES4_EENS1_11threadblock30GemmIdentityThreadblockSwizzleILi8EEELi4ENS9_13OpMultiplyAddELNS1_23SharedMemoryClearOptionE0ELb0ELb0ELb0ENS5_28Tensor5DPermute20314RowMajorILi16ELi3ELi8EEENS5_9NoPermuteENS5_37Tensor4DPermute0213ColumnMajorInverseILi8ELi4EEEvE10SelectBaseISP_vEEEEvNT_6ParamsE)
        /*01d0*/ 	.word	0x000000ee


	//----- nvinfo : EIATTR_FRAME_SIZE
	.align		4
.L_112:
        /*01d4*/ 	.byte	0x04, 0x11
        /*01d6*/ 	.short	(.L_114 - .L_113)
	.align		4
.L_113:
        /*01d8*/ 	.word	index@(_ZN7cutlass7Kernel2INS_4gemm6kernel20DefaultGemmUniversalINS_6half_tENS_6layout11ColumnMajorELNS_16ComplexTransformE0ELi8ES4_S6_LS7_0ELi8ES4_NS5_8RowMajorEfNS_4arch15OpClassTensorOpENS9_4Sm80ENS1_9GemmShapeILi128ELi128ELi32EEENSC_ILi64ELi64ELi32EEENSC_ILi16ELi8ELi16EEENS_8epilogue6thread17LinearCombinationIS4_Li8EffLNSH_9ScaleType4KindE0ELNS_15FloatRoundStyleE2ES4_EENS1_11threadblock30GemmIdentityThreadblockSwizzleILi8EEELi4ENS9_13OpMultiplyAddELNS1_23SharedMemoryClearOptionE0ELb0ELb0ELb0ENS5_28Tensor5DPermute20314RowMajorILi16ELi3ELi8EEENS5_9NoPermuteENS5_37Tensor4DPermute0213ColumnMajorInverseILi8ELi4EEEvE10SelectBaseISP_vEEEEvNT_6ParamsE)
        /*01dc*/ 	.word	0x00000000


	//----- nvinfo : EIATTR_REGCOUNT
	.align		4
.L_114:
        /*01e0*/ 	.byte	0x04, 0x2f
        /*01e2*/ 	.short	(.L_116 - .L_115)
	.align		4
.L_115:
        /*01e4*/ 	.word	index@(_ZN7cutlass7Kernel2INS_4gemm6kernel20DefaultGemmUniversalINS_6half_tENS_6layout11ColumnMajorELNS_16ComplexTransformE0ELi8ES4_S6_LS7_0ELi8ES4_NS5_8RowMajorEfNS_4arch15OpClassTensorOpENS9_4Sm80ENS1_9GemmShapeILi128ELi128ELi32EEENSC_ILi64ELi64ELi32EEENSC_ILi16ELi8ELi16EEENS_8epilogue6thread17LinearCombinationIS4_Li8EffLNSH_9ScaleType4KindE0ELNS_15FloatRoundStyleE2ES4_EENS1_11threadblock30GemmIdentityThreadblockSwizzleILi8EEELi4ENS9_13OpMultiplyAddELNS1_23SharedMemoryClearOptionE0ELb0ELb0ELb0ENS5_28Tensor5DPermute20314RowMajorILi16ELi3ELi8EEENS5_9NoPermuteESU_vE10SelectBaseISP_vEEEEvNT_6ParamsE)
        /*01e8*/ 	.word	0x000000e8


	//----- nvinfo : EIATTR_FRAME_SIZE
	.align		4
.L_116:
        /*01ec*/ 	.byte	0x04, 0x11
        /*01ee*/ 	.short	(.L_118 - .L_117)
	.align		4
.L_117:
        /*01f0*/ 	.word	index@(_ZN7cutlass7Kernel2INS_4gemm6kernel20DefaultGemmUniversalINS_6half_tENS_6layout11ColumnMajorELNS_16ComplexTransformE0ELi8ES4_S6_LS7_0ELi8ES4_NS5_8RowMajorEfNS_4arch15OpClassTensorOpENS9_4Sm80ENS1_9GemmShapeILi128ELi128ELi32EEENSC_ILi64ELi64ELi32EEENSC_ILi16ELi8ELi16EEENS_8epilogue6thread17LinearCombinationIS4_Li8EffLNSH_9ScaleType4KindE0ELNS_15FloatRoundStyleE2ES4_EENS1_11threadblock30GemmIdentityThreadblockSwizzleILi8EEELi4ENS9_13OpMultiplyAddELNS1_23SharedMemoryClearOptionE0ELb0ELb0ELb0ENS5_28Tensor5DPermute20314RowMajorILi16ELi3ELi8EEENS5_9NoPermuteESU_vE10SelectBaseISP_vEEEEvNT_6ParamsE)
        /*01f4*/ 	.word	0x00000000


	//----- nvinfo : EIATTR_REGCOUNT
	.align		4
.L_118:
        /*01f8*/ 	.byte	0x04, 0x2f
        /*01fa*/ 	.short	(.L_120 - .L_119)
	.align		4
.L_119:
        /*01fc*/ 	.word	index@(_ZN7cutlass7Kernel2INS_4gemm6kernel20DefaultGemmUniversalINS_6half_tENS_6layout11ColumnMajorELNS_16ComplexTransformE0ELi8ES4_S6_LS7_0ELi8ES4_NS5_8RowMajorEfNS_4arch15OpClassTensorOpENS9_4Sm80ENS1_9GemmShapeILi128ELi128ELi32EEENSC_ILi64ELi64ELi32EEENSC_ILi16ELi8ELi16EEENS_8epilogue6thread17LinearCombinationIS4_Li8EffLNSH_9ScaleType4KindE0ELNS_15FloatRoundStyleE2ES4_EENS1_11threadblock30GemmIdentityThreadblockSwizzleILi8EEELi4ENS9_13OpMultiplyAddELNS1_23SharedMemoryClearOptionE0ELb0ELb0ELb0ENS5_9NoPermuteENS5_34Tensor4DPermute0213RowMajorInverseILi8ELi4EEENS5_37Tensor4DPermute0213ColumnMajorInverseILi8ELi4EEEvE10SelectBaseISP_vEEEEvNT_6ParamsE)
        /*0200*/ 	.word	0x000000ed


	//----- nvinfo : EIATTR_FRAME_SIZE
	.align		4
.L_120:
        /*0204*/ 	.byte	0x04, 0x11
        /*0206*/ 	.short	(.L_122 - .L_121)
	.align		4
.L_121:
        /*0208*/ 	.word	index@(_ZN7cutlass7Kernel2INS_4gemm6kernel20DefaultGemmUniversalINS_6half_tENS_6layout11ColumnMajorELNS_16ComplexTransformE0ELi8ES4_S6_LS7_0ELi8ES4_NS5_8RowMajorEfNS_4arch15OpClassTensorOpENS9_4Sm80ENS1_9GemmShapeILi128ELi128ELi32EEENSC_ILi64ELi64ELi32EEENSC_ILi16ELi8ELi16EEENS_8epilogue6thread17LinearCombinationIS4_Li8EffLNSH_9ScaleType4KindE0ELNS_15FloatRoundStyleE2ES4_EENS1_11threadblock30GemmIdentityThreadblockSwizzleILi8EEELi4ENS9_13OpMultiplyAddELNS1_23SharedMemoryClearOptionE0ELb0ELb0ELb0ENS5_9NoPermuteENS5_34Tensor4DPermute0213RowMajorInverseILi8ELi4EEENS5_37Tensor4DPermute0213ColumnMajorInverseILi8ELi4EEEvE10SelectBaseISP_vEEEEvNT_6ParamsE)
        /*020c*/ 	.word	0x00000000


	//----- nvinfo : EIATTR_REGCOUNT
	.align		4
.L_122:
        /*0210*/ 	.byte	0x04, 0x2f
        /*0212*/ 	.short	(.L_124 - .L_123)
	.align		4
.L_123:
        /*0214*/ 	.word	index@(_ZN7cutlass7Kernel2INS_4gemm6kernel20DefaultGemmUniversalINS_6half_tENS_6layout11ColumnMajorELNS_16ComplexTransformE0ELi8ES4_S6_LS7_0ELi8ES4_NS5_8RowMajorEfNS_4arch15OpClassTensorOpENS9_4Sm80ENS1_9GemmShapeILi128ELi128ELi32EEENSC_ILi64ELi64ELi32EEENSC_ILi16ELi8ELi16EEENS_8epilogue6thread17LinearCombinationIS4_Li8EffLNSH_9ScaleType4KindE0ELNS_15FloatRoundStyleE2ES4_EENS1_11threadblock30GemmIdentityThreadblockSwizzleILi8EEELi4ENS9_13OpMultiplyAddELNS1_23SharedMemoryClearOptionE0ELb0ELb0ELb0ENS5_28Tensor5DPermute20314RowMajorILi16ELi3ELi8EEENS5_34Tensor4DPermute0213RowMajorInverseILi8ELi4EEENS5_37Tensor4DPermute0213ColumnMajorInverseILi8ELi4EEEvE10SelectBaseISP_vEEEEvNT_6ParamsE)
        /*0218*/ 	.word	0x000000eb


	//----- nvinfo : EIATTR_FRAME_SIZE
	.align		4
.L_124:
        /*021c*/ 	.byte	0x04, 0x11
        /*021e*/ 	.short	(.L_126 - .L_125)
	.align		4
.L_125:
        /*0220*/ 	.word	index@(_ZN7cutlass7Kernel2INS_4gemm6kernel20DefaultGemmUniversalINS_6half_tENS_6layout11ColumnMajorELNS_16ComplexTransformE0ELi8ES4_S6_LS7_0ELi8ES4_NS5_8RowMajorEfNS_4arch15OpClassTensorOpENS9_4Sm80ENS1_9GemmShapeILi128ELi128ELi32EEENSC_ILi64ELi64ELi32EEENSC_ILi16ELi8ELi16EEENS_8epilogue6thread17LinearCombinationIS4_Li8EffLNSH_9ScaleType4KindE0ELNS_15FloatRoundStyleE2ES4_EENS1_11threadblock30GemmIdentityThreadblockSwizzleILi8EEELi4ENS9_13OpMultiplyAddELNS1_23SharedMemoryClearOptionE0ELb0ELb0ELb0ENS5_28Tensor5DPermute20314RowMajorILi16ELi3ELi8EEENS5_34Tensor4DPermute0213RowMajorInverseILi8ELi4EEENS5_37Tensor4DPermute0213ColumnMajorInverseILi8ELi4EEEvE10SelectBaseISP_vEEEEvNT_6ParamsE)
        /*0224*/ 	.word	0x00000000


	//----- nvinfo : EIATTR_REGCOUNT
	.align		4
.L_126:
        /*0228*/ 	.byte	0x04, 0x2f
        /*022a*/ 	.short	(.L_128 - .L_127)
	.align		4
.L_127:
        /*022c*/ 	.word	index@(_ZN7cutlass7Kernel2INS_4gemm6kernel20DefaultGemmUniversalINS_6half_tENS_6layout11ColumnMajorELNS_16ComplexTransformE0ELi8ES4_S6_LS7_0ELi8ES4_NS5_8RowMajorEfNS_4arch15OpClassTensorOpENS9_4Sm80ENS1_9GemmShapeILi128ELi128ELi32EEENSC_ILi64ELi64ELi32EEENSC_ILi16ELi8ELi16EEENS_8epilogue6thread17LinearCombinationIS4_Li8EffLNSH_9ScaleType4KindE0ELNS_15FloatRoundStyleE2ES4_EENS1_11threadblock30GemmIdentityThreadblockSwizzleILi8EEELi4ENS9_13OpMultiplyAddELNS1_23SharedMemoryClearOptionE0ELb0ELb0ELb0ENS5_9NoPermuteESS_NS5_34Tensor4DPermute0213RowMajorInverseILi8ELi4EEEvE10SelectBaseISP_vEEEEvNT_6ParamsE)
        /*0230*/ 	.word	0x000000f1


	//----- nvinfo : EIATTR_FRAME_SIZE
	.align		4
.L_128:
        /*0234*/ 	.byte	0x04, 0x11
        /*0236*/ 	.short	(.L_130 - .L_129)
	.align		4
.L_129:
        /*0238*/ 	.word	index@(_ZN7cutlass7Kernel2INS_4gemm6kernel20DefaultGemmUniversalINS_6half_tENS_6layout11ColumnMajorELNS_16ComplexTransformE0ELi8ES4_S6_LS7_0ELi8ES4_NS5_8RowMajorEfNS_4arch15OpClassTensorOpENS9_4Sm80ENS1_9GemmShapeILi128ELi128ELi32EEENSC_ILi64ELi64ELi32EEENSC_ILi16ELi8ELi16EEENS_8epilogue6thread17LinearCombinationIS4_Li8EffLNSH_9ScaleType4KindE0ELNS_15FloatRoundStyleE2ES4_EENS1_11threadblock30GemmIdentityThreadblockSwizzleILi8EEELi4ENS9_13OpMultiplyAddELNS1_23SharedMemoryClearOptionE0ELb0ELb0ELb0ENS5_9NoPermuteESS_NS5_34Tensor4DPermute0213RowMajorInverseILi8ELi4EEEvE10SelectBaseISP_vEEEEvNT_6ParamsE)
        /*023c*/ 	.word	0x00000000


	//----- nvinfo : EIATTR_REGCOUNT
	.align		4
.L_130:
        /*0240*/ 	.byte	0x04, 0x2f
        /*0242*/ 	.short	(.L_132 - .L_131)
	.align		4
.L_131:
        /*0244*/ 	.word	index@(_ZN7cutlass7Kernel2INS_4gemm6kernel20DefaultGemmUniversalINS_6half_tENS_6layout11ColumnMajorELNS_16ComplexTransformE0ELi8ES4_S6_LS7_0ELi8ES4_NS5_8RowMajorEfNS_4arch15OpClassTensorOpENS9_4Sm80ENS1_9GemmShapeILi128ELi128ELi32EEENSC_ILi64ELi64ELi32EEENSC_ILi16ELi8ELi16EEENS_8epilogue6thread17LinearCombinationIS4_Li8EffLNSH_9ScaleType4KindE0ELNS_15FloatRoundStyleE2ES4_EENS1_11threadblock30GemmIdentityThreadblockSwizzleILi8EEELi4ENS9_13OpMultiplyAddELNS1_23SharedMemoryClearOptionE0ELb0ELb0ELb0ENS5_31Tensor5DPermute02413ColumnMajorILi16ELi3ELi8EEENS5_9NoPermuteENS5_34Tensor4DPermute0213RowMajorInverseILi8ELi4EEEvE10SelectBaseISP_vEEEEvNT_6ParamsE)
        /*0248*/ 	.word	0x000000ef


	//----- nvinfo : EIATTR_FRAME_SIZE
	.align		4
.L_132:
        /*024c*/ 	.byte	0x04, 0x11
        /*024e*/ 	.short	(.L_134 - .L_133)
	.align		4
.L_133:
        /*0250*/ 	.word	index@(_ZN7cutlass7Kernel2INS_4gemm6kernel20DefaultGemmUniversalINS_6half_tENS_6layout11ColumnMajorELNS_16ComplexTransformE0ELi8ES4_S6_LS7_0ELi8ES4_NS5_8RowMajorEfNS_4arch15OpClassTensorOpENS9_4Sm80ENS1_9GemmShapeILi128ELi128ELi32EEENSC_ILi64ELi64ELi32EEENSC_ILi16ELi8ELi16EEENS_8epilogue6thread17LinearCombinationIS4_Li8EffLNSH_9ScaleType4KindE0ELNS_15FloatRoundStyleE2ES4_EENS1_11threadblock30GemmIdentityThreadblockSwizzleILi8EEELi4ENS9_13OpMultiplyAddELNS1_23SharedMemoryClearOptionE0ELb0ELb0ELb0ENS5_31Tensor5DPermute02413ColumnMajorILi16ELi3ELi8EEENS5_9NoPermuteENS5_34Tensor4DPermute0213RowMajorInverseILi8ELi4EEEvE10SelectBaseISP_vEEEEvNT_6ParamsE)
        /*0254*/ 	.word	0x00000000


	//----- nvinfo : EIATTR_REGCOUNT
	.align		4
.L_134:
        /*0258*/ 	.byte	0x04, 0x2f
        /*025a*/ 	.short	(.L_136 - .L_135)
	.align		4
.L_135:
        /*025c*/ 	.word	index@(_ZN7cutlass7Kernel2INS_4gemm6kernel20DefaultGemmUniversalINS_6half_tENS_6layout11ColumnMajorELNS_16ComplexTransformE0ELi8ES4_S6_LS7_0ELi8ES4_NS5_8RowMajorEfNS_4arch15OpClassTensorOpENS9_4Sm80ENS1_9GemmShapeILi128ELi128ELi32EEENSC_ILi64ELi64ELi32EEENSC_ILi16ELi8ELi16EEENS_8epilogue6thread17LinearCombinationIS4_Li8EffLNSH_9ScaleType4KindE0ELNS_15FloatRoundStyleE2ES4_EENS1_11threadblock30GemmIdentityThreadblockSwizzleILi8EEELi4ENS9_13OpMultiplyAddELNS1_23SharedMemoryClearOptionE0ELb0ELb0ELb0ENS5_31Tensor5DPermute02413ColumnMajorILi16ELi3ELi8EEENS5_34Tensor4DPermute0213RowMajorInverseILi8ELi4EEENS5_9NoPermuteEvE10SelectBaseISP_vEEEEvNT_6ParamsE)
        /*0260*/ 	.word	0x000000e6


	//----- nvinfo : EIATTR_FRAME_SIZE
	.align		4
.L_136:
        /*0264*/ 	.byte	0x04, 0x11
        /*0266*/ 	.short	(.L_138 - .L_137)
	.align		4
.L_137:
        /*0268*/ 	.word	index@(_ZN7cutlass7Kernel2INS_4gemm6kernel20DefaultGemmUniversalINS_6half_tENS_6layout11ColumnMajorELNS_16ComplexTransformE0ELi8ES4_S6_LS7_0ELi8ES4_NS5_8RowMajorEfNS_4arch15OpClassTensorOpENS9_4Sm80ENS1_9GemmShapeILi128ELi128ELi32EEENSC_ILi64ELi64ELi32EEENSC_ILi16ELi8ELi16EEENS_8epilogue6thread17LinearCombinationIS4_Li8EffLNSH_9ScaleType4KindE0ELNS_15FloatRoundStyleE2ES4_EENS1_11threadblock30GemmIdentityThreadblockSwizzleILi8EEELi4ENS9_13OpMultiplyAddELNS1_23SharedMemoryClearOptionE0ELb0ELb0ELb0ENS5_31Tensor5DPermute02413ColumnMajorILi16ELi3ELi8EEENS5_34Tensor4DPermute0213RowMajorInverseILi8ELi4EEENS5_9NoPermuteEvE10SelectBaseISP_vEEEEvNT_6ParamsE)
        /*026c*/ 	.word	0x00000000


	//----- nvinfo : EIATTR_REGCOUNT
	.align		4
.L_138:
        /*0270*/ 	.byte	0x04, 0x2f
        /*0272*/ 	.short	(.L_140 - .L_139)
	.align		4
.L_139:
        /*0274*/ 	.word	index@(_ZN7cutlass7Kernel2INS_4gemm6kernel20DefaultGemmUniversalINS_6half_tENS_6layout11ColumnMajorELNS_16ComplexTransformE0ELi8ES4_S6_LS7_0ELi8ES4_NS5_8RowMajorEfNS_4arch15OpClassTensorOpENS9_4Sm80ENS1_9GemmShapeILi128ELi128ELi32EEENSC_ILi64ELi64ELi32EEENSC_ILi16ELi8ELi16EEENS_8epilogue6thread17LinearCombinationIS4_Li8EffLNSH_9ScaleType4KindE0ELNS_15FloatRoundStyleE2ES4_EENS1_11threadblock30GemmIdentityThreadblockSwizzleILi8EEELi4ENS9_13OpMultiplyAddELNS1_23SharedMemoryClearOptionE0ELb0ELb0ELb0ENS5_31Tensor5DPermute02413ColumnMajorILi16ELi3ELi8EEENS5_9NoPermuteESU_vE10SelectBaseISP_vEEEEvNT_6ParamsE)
        /*0278*/ 	.word	0x000000e8


	//----- nvinfo : EIATTR_FRAME_SIZE
	.align		4
.L_140:
        /*027c*/ 	.byte	0x04, 0x11
        /*027e*/ 	.short	(.L_142 - .L_141)
	.align		4
.L_141:
        /*0280*/ 	.word	index@(_ZN7cutlass7Kernel2INS_4gemm6kernel20DefaultGemmUniversalINS_6half_tENS_6layout11ColumnMajorELNS_16ComplexTransformE0ELi8ES4_S6_LS7_0ELi8ES4_NS5_8RowMajorEfNS_4arch15OpClassTensorOpENS9_4Sm80ENS1_9GemmShapeILi128ELi128ELi32EEENSC_ILi64ELi64ELi32EEENSC_ILi16ELi8ELi16EEENS_8epilogue6thread17LinearCombinationIS4_Li8EffLNSH_9ScaleType4KindE0ELNS_15FloatRoundStyleE2ES4_EENS1_11threadblock30GemmIdentityThreadblockSwizzleILi8EEELi4ENS9_13OpMultiplyAddELNS1_23SharedMemoryClearOptionE0ELb0ELb0ELb0ENS5_31Tensor5DPermute02413ColumnMajorILi16ELi3ELi8EEENS5_9NoPermuteESU_vE10SelectBaseISP_vEEEEvNT_6ParamsE)
        /*0284*/ 	.word	0x00000000


	//----- nvinfo : EIATTR_REGCOUNT
	.align		4
.L_142:
        /*0288*/ 	.byte	0x04, 0x2f
        /*028a*/ 	.short	(.L_144 - .L_143)
	.align		4
.L_143:
        /*028c*/ 	.word	index@(_ZN7cutlass7Kernel2INS_4gemm6kernel20DefaultGemmUniversalINS_6half_tENS_6layout11ColumnMajorELNS_16ComplexTransformE0ELi8ES4_S6_LS7_0ELi8ES4_NS5_8RowMajorEfNS_4arch15OpClassTensorOpENS9_4Sm80ENS1_9GemmShapeILi128ELi128ELi32EEENSC_ILi64ELi64ELi32EEENSC_ILi16ELi8ELi16EEENS_8epilogue6thread17LinearCombinationIS4_Li8EffLNSH_9ScaleType4KindE0ELNS_15FloatRoundStyleE2ES4_EENS1_11threadblock30GemmIdentityThreadblockSwizzleILi8EEELi4ENS9_13OpMultiplyAddELNS1_23SharedMemoryClearOptionE0ELb0ELb0ELb0ENS5_9NoPermuteENS5_34Tensor4DPermute0213RowMajorInverseILi8ELi4EEESU_vE10SelectBaseISP_vEEEEvNT_6ParamsE)
        /*0290*/ 	.word	0x000000ee


	//----- nvinfo : EIATTR_FRAME_SIZE
	.align		4
.L_144:
        /*0294*/ 	.byte	0x04, 0x11
        /*0296*/ 	.short	(.L_146 - .L_145)
	.align		4
.L_145:
        /*0298*/ 	.word	index@(_ZN7cutlass7Kernel2INS_4gemm6kernel20DefaultGemmUniversalINS_6half_tENS_6layout11ColumnMajorELNS_16ComplexTransformE0ELi8ES4_S6_LS7_0ELi8ES4_NS5_8RowMajorEfNS_4arch15OpClassTensorOpENS9_4Sm80ENS1_9GemmShapeILi128ELi128ELi32EEENSC_ILi64ELi64ELi32EEENSC_ILi16ELi8ELi16EEENS_8epilogue6thread17LinearCombinationIS4_Li8EffLNSH_9ScaleType4KindE0ELNS_15FloatRoundStyleE2ES4_EENS1_11threadblock30GemmIdentityThreadblockSwizzleILi8EEELi4ENS9_13OpMultiplyAddELNS1_23SharedMemoryClearOptionE0ELb0ELb0ELb0ENS5_9NoPermuteENS5_34Tensor4DPermute0213RowMajorInverseILi8ELi4EEESU_vE10SelectBaseISP_vEEEEvNT_6ParamsE)
        /*029c*/ 	.word	0x00000000


	//----- nvinfo : EIATTR_REGCOUNT
	.align		4
.L_146:
        /*02a0*/ 	.byte	0x04, 0x2f
        /*02a2*/ 	.short	(.L_148 - .L_147)
	.align		4
.L_147:
        /*02a4*/ 	.word	index@(_ZN7cutlass7Kernel2INS_4gemm6kernel20DefaultGemmUniversalINS_6half_tENS_6layout11ColumnMajorELNS_16ComplexTransformE0ELi8ES4_S6_LS7_0ELi8ES4_NS5_8RowMajorEfNS_4arch15OpClassTensorOpENS9_4Sm80ENS1_9GemmShapeILi128ELi128ELi32EEENSC_ILi64ELi64ELi32EEENSC_ILi16ELi8ELi16EEENS_8epilogue6thread17LinearCombinationIS4_Li8EffLNSH_9ScaleType4KindE0ELNS_15FloatRoundStyleE2ES4_EENS1_11threadblock30GemmIdentityThreadblockSwizzleILi8EEELi4ENS9_13OpMultiplyAddELNS1_23SharedMemoryClearOptionE0ELb0ELb0ELb0ENS5_31Tensor5DPermute02413ColumnMajorILi16ELi3ELi8EEENS5_34Tensor4DPermute0213RowMajorInverseILi8ELi4EEESV_vE10SelectBaseISP_vEEEEvNT_6ParamsE)
        /*02a8*/ 	.word	0x000000ec


	//----- nvinfo : EIATTR_FRAME_SIZE
	.align		4
.L_148:
        /*02ac*/ 	.byte	0x04, 0x11
        /*02ae*/ 	.short	(.L_150 - .L_149)
	.align		4
.L_149:
        /*02b0*/ 	.word	index@(_ZN7cutlass7Kernel2INS_4gemm6kernel20DefaultGemmUniversalINS_6half_tENS_6layout11ColumnMajorELNS_16ComplexTransformE0ELi8ES4_S6_LS7_0ELi8ES4_NS5_8RowMajorEfNS_4arch15OpClassTensorOpENS9_4Sm80ENS1_9GemmShapeILi128ELi128ELi32EEENSC_ILi64ELi64ELi32EEENSC_ILi16ELi8ELi16EEENS_8epilogue6thread17LinearCombinationIS4_Li8EffLNSH_9ScaleType4KindE0ELNS_15FloatRoundStyleE2ES4_EENS1_11threadblock30GemmIdentityThreadblockSwizzleILi8EEELi4ENS9_13OpMultiplyAddELNS1_23SharedMemoryClearOptionE0ELb0ELb0ELb0ENS5_31Tensor5DPermute02413ColumnMajorILi16ELi3ELi8EEENS5_34Tensor4DPermute0213RowMajorInverseILi8ELi4EEESV_vE10SelectBaseISP_vEEEEvNT_6ParamsE)
        /*02b4*/ 	.word	0x00000000


	//----- nvinfo : EIATTR_REGCOUNT
	.align		4
.L_150:
        /*02b8*/ 	.byte	0x04, 0x2f
        /*02ba*/ 	.short	(.L_152 - .L_151)
	.align		4
.L_151:
        /*02bc*/ 	.word	index@(_ZN7cutlass7Kernel2INS_4gemm6kernel20DefaultGemmUniversalINS_6half_tENS_6layout8RowMajorELNS_16ComplexTransformE0ELi8ES4_S6_LS7_0ELi8ES4_S6_fNS_4arch15OpClassTensorOpENS8_4Sm80ENS1_9GemmShapeILi128ELi128ELi32EEENSB_ILi64ELi64ELi32EEENSB_ILi16ELi8ELi16EEENS_8epilogue6thread17LinearCombinationIS4_Li8EffLNSG_9ScaleType4KindE0ELNS_15FloatRoundStyleE2ES4_EENS1_11threadblock30GemmIdentityThreadblockSwizzleILi8EEELi4ENS8_13OpMultiplyAddELNS1_23SharedMemoryClearOptionE0ELb0ELb0ELb0ENS5_9NoPermuteENS5_37Tensor4DPermuteBMM0213RowMajorInverseILi12EEESR_vE10SelectBaseISO_vEEEEvNT_6ParamsE)
        /*02c0*/ 	.word	0x000000ed


	//----- nvinfo : EIATTR_FRAME_SIZE
	.align		4
.L_152:
        /*02c4*/ 	.byte	0x04, 0x11
        /*02c6*/ 	.short	(.L_154 - .L_153)
	.align		4
.L_153:
        /*02c8*/ 	.word	index@(_ZN7cutlass7Kernel2INS_4gemm6kernel20DefaultGemmUniversalINS_6half_tENS_6layout8RowMajorELNS_16ComplexTransformE0ELi8ES4_S6_LS7_0ELi8ES4_S6_fNS_4arch15OpClassTensorOpENS8_4Sm80ENS1_9GemmShapeILi128ELi128ELi32EEENSB_ILi64ELi64ELi32EEENSB_ILi16ELi8ELi16EEENS_8epilogue6thread17LinearCombinationIS4_Li8EffLNSG_9ScaleType4KindE0ELNS_15FloatRoundStyleE2ES4_EENS1_11threadblock30GemmIdentityThreadblockSwizzleILi8EEELi4ENS8_13OpMultiplyAddELNS1_23SharedMemoryClearOptionE0ELb0ELb0ELb0ENS5_9NoPermuteENS5_37Tensor4DPermuteBMM0213RowMajorInverseILi12EEESR_vE10SelectBaseISO_vEEEEvNT_6ParamsE)
        /*02cc*/ 	.word	0x00000000


	//----- nvinfo : EIATTR_REGCOUNT
	.align		4
.L_154:
        /*02d0*/ 	.byte	0x04, 0x2f
        /*02d2*/ 	.short	(.L_156 - .L_155)
	.align		4
.L_155:
        /*02d4*/ 	.word	index@(_ZN7cutlass7Kernel2INS_4gemm6kernel20DefaultGemmUniversalINS_6half_tENS_6layout8RowMajorELNS_16ComplexTransformE0ELi8ES4_S6_LS7_0ELi8ES4_S6_fNS_4arch15OpClassTensorOpENS8_4Sm80ENS1_9GemmShapeILi128ELi128ELi32EEENSB_ILi64ELi64ELi32EEENSB_ILi16ELi8ELi16EEENS_8epilogue6thread17LinearCombinationIS4_Li8EffLNSG_9ScaleType4KindE0ELNS_15FloatRoundStyleE2ES4_EENS1_11threadblock30GemmIdentityThreadblockSwizzleILi8EEELi4ENS8_13OpMultiplyAddELNS1_23SharedMemoryClearOptionE0ELb0ELb0ELb0ENS5_30Tensor4DPermuteBMM0213RowMajorILi12EEENS5_37Tensor4DPermuteBMM0213RowMajorInverseILi12EEENS5_9NoPermuteEvE10SelectBaseISO_vEEEEvNT_6ParamsE)
        /*02d8*/ 	.word	0x000000ea


	//----- nvinfo : EIATTR_FRAME_SIZE
	.align		4
.L_156:
        /*02dc*/ 	.byte	0x04, 0x11
        /*02de*/ 	.short	(.L_158 - .L_157)
	.align		4
.L_157:
        /*02e0*/ 	.word	index@(_ZN7cutlass7Kernel2INS_4gemm6kernel20DefaultGemmUniversalINS_6half_tENS_6layout8RowMajorELNS_16ComplexTransformE0ELi8ES4_S6_LS7_0ELi8ES4_S6_fNS_4arch15OpClassTensorOpENS8_4Sm80ENS1_9GemmShapeILi128ELi128ELi32EEENSB_ILi64ELi64ELi32EEENSB_ILi16ELi8ELi16EEENS_8epilogue6thread17LinearCombinationIS4_Li8EffLNSG_9ScaleType4KindE0ELNS_15FloatRoundStyleE2ES4_EENS1_11threadblock30GemmIdentityThreadblockSwizzleILi8EEELi4ENS8_13OpMultiplyAddELNS1_23SharedMemoryClearOptionE0ELb0ELb0ELb0ENS5_30Tensor4DPermuteBMM0213RowMajorILi12EEENS5_37Tensor4DPermuteBMM0213RowMajorInverseILi12EEENS5_9NoPermuteEvE10SelectBaseISO_vEEEEvNT_6ParamsE)
        /*02e4*/ 	.word	0x00000000


	//----- nvinfo : EIATTR_REGCOUNT
	.align		4
.L_158:
        /*02e8*/ 	.byte	0x04, 0x2f
        /*02ea*/ 	.short	(.L_160 - .L_159)
	.align		4
.L_159:
        /*02ec*/ 	.word	index@(_ZN7cutlass7Kernel2INS_4gemm6kernel20DefaultGemmUniversalINS_6half_tENS_6layout8RowMajorELNS_16ComplexTransformE0ELi8ES4_S6_LS7_0ELi8ES4_S6_fNS_4arch15OpClassTensorOpENS8_4Sm80ENS1_9GemmShapeILi128ELi128ELi32EEENSB_ILi64ELi64ELi32EEENSB_ILi16ELi8ELi16EEENS_8epilogue6thread17LinearCombinationIS4_Li8EffLNSG_9ScaleType4KindE0ELNS_15FloatRoundStyleE2ES4_EENS1_11threadblock30GemmIdentityThreadblockSwizzleILi8EEELi4ENS8_13OpMultiplyAddELNS1_23SharedMemoryClearOptionE0ELb0ELb0ELb0ENS5_9NoPermuteESR_NS5_37Tensor4DPermuteBMM0213RowMajorInverseILi12EEEvE10SelectBaseISO_vEEEEvNT_6ParamsE)
        /*02f0*/ 	.word	0x000000f1


	//----- nvinfo : EIATTR_FRAME_SIZE
	.align		4
.L_160:
        /*02f4*/ 	.byte	0x04, 0x11
        /*02f6*/ 	.short	(.L_162 - .L_161)
	.align		4
.L_161:
        /*02f8*/ 	.word	index@(_ZN7cutlass7Kernel2INS_4gemm6kernel20DefaultGemmUniversalINS_6half_tENS_6layout8RowMajorELNS_16ComplexTransformE0ELi8ES4_S6_LS7_0ELi8ES4_S6_fNS_4arch15OpClassTensorOpENS8_4Sm80ENS1_9GemmShapeILi128ELi128ELi32EEENSB_ILi64ELi64ELi32EEENSB_ILi16ELi8ELi16EEENS_8epilogue6thread17LinearCombinationIS4_Li8EffLNSG_9ScaleType4KindE0ELNS_15FloatRoundStyleE2ES4_EENS1_11threadblock30GemmIdentityThreadblockSwizzleILi8EEELi4ENS8_13OpMultiplyAddELNS1_23SharedMemoryClearOptionE0ELb0ELb0ELb0ENS5_9NoPermuteESR_NS5_37Tensor4DPermuteBMM0213RowMajorInverseILi12EEEvE10SelectBaseISO_vEEEEvNT_6ParamsE)
        /*02fc*/ 	.word	0x00000000


	//----- nvinfo : EIATTR_REGCOUNT
	.align		4
.L_162:
        /*0300*/ 	.byte	0x04, 0x2f
        /*0302*/ 	.short	(.L_164 - .L_163)
	.align		4
.L_163:
        /*0304*/ 	.word	index@(_ZN7cutlass7Kernel2INS_4gemm6kernel20DefaultGemmUniversalINS_6half_tENS_6layout8RowMajorELNS_16ComplexTransformE0ELi8ES4_S6_LS7_0ELi8ES4_S6_fNS_4arch15OpClassTensorOpENS8_4Sm80ENS1_9GemmShapeILi128ELi128ELi32EEENSB_ILi64ELi64ELi32EEENSB_ILi16ELi8ELi16EEENS_8epilogue6thread17LinearCombinationIS4_Li8EffLNSG_9ScaleType4KindE0ELNS_15FloatRoundStyleE2ES4_EENS1_11threadblock30GemmIdentityThreadblockSwizzleILi8EEELi4ENS8_13OpMultiplyAddELNS1_23SharedMemoryClearOptionE0ELb0ELb0ELb0ENS5_30Tensor4DPermuteBMM0213RowMajorILi12EEENS5_9NoPermuteENS5_37Tensor4DPermuteBMM0213RowMajorInverseILi12EEEvE10SelectBaseISO_vEEEEvNT_6ParamsE)
        /*0308*/ 	.word	0x000000f2


	//----- nvinfo : EIATTR_FRAME_SIZE
	.align		4
.L_164:
        /*030c*/ 	.byte	0x04, 0x11
        /*030e*/ 	.short	(.L_166 - .L_165)
	.align		4
.L_165:
        /*0310*/ 	.word	index@(_ZN7cutlass7Kernel2INS_4gemm6kernel20DefaultGemmUniversalINS_6half_tENS_6layout8RowMajorELNS_16ComplexTransformE0ELi8ES4_S6_LS7_0ELi8ES4_S6_fNS_4arch15OpClassTensorOpENS8_4Sm80ENS1_9GemmShapeILi128ELi128ELi32EEENSB_ILi64ELi64ELi32EEENSB_ILi16ELi8ELi16EEENS_8epilogue6thread17LinearCombinationIS4_Li8EffLNSG_9ScaleType4KindE0ELNS_15FloatRoundStyleE2ES4_EENS1_11threadblock30GemmIdentityThreadblockSwizzleILi8EEELi4ENS8_13OpMultiplyAddELNS1_23SharedMemoryClearOptionE0ELb0ELb0ELb0ENS5_30Tensor4DPermuteBMM0213RowMajorILi12EEENS5_9NoPermuteENS5_37Tensor4DPermuteBMM0213RowMajorInverseILi12EEEvE10SelectBaseISO_vEEEEvNT_6ParamsE)
        /*0314*/ 	.word	0x00000000


	//----- nvinfo : EIATTR_REGCOUNT
	.align		4
.L_166:
        /*0318*/ 	.byte	0x04, 0x2f
        /*031a*/ 	.short	(.L_168 - .L_167)
	.align		4
.L_167:
        /*031c*/ 	.word	index@(_ZN7cutlass7Kernel2INS_4gemm6kernel20DefaultGemmUniversalINS_6half_tENS_6layout8RowMajorELNS_16ComplexTransformE0ELi8ES4_S6_LS7_0ELi8ES4_S6_fNS_4arch15OpClassTensorOpENS8_4Sm80ENS1_9GemmShapeILi128ELi128ELi32EEENSB_ILi64ELi64ELi32EEENSB_ILi16ELi8ELi16EEENS_8epilogue6thread17LinearCombinationIS4_Li8EffLNSG_9ScaleType4KindE0ELNS_15FloatRoundStyleE2ES4_EENS1_11threadblock30GemmIdentityThreadblockSwizzleILi8EEELi4ENS8_13OpMultiplyAddELNS1_23SharedMemoryClearOptionE0ELb0ELb0ELb0ENS5_30Tensor4DPermuteBMM0213RowMajorILi12EEENS5_9NoPermuteEST_vE10SelectBaseISO_vEEEEvNT_6ParamsE)
        /*0320*/ 	.word	0x000000ee


	//----- nvinfo : EIATTR_FRAME_SIZE
	.align		4
.L_168:
        /*0324*/ 	.byte	0x04, 0x11
        /*0326*/ 	.short	(.L_170 - .L_169)
	.align		4
.L_169:
        /*0328*/ 	.word	index@(_ZN7cutlass7Kernel2INS_4gemm6kernel20DefaultGemmUniversalINS_6half_tENS_6layout8RowMajorELNS_16ComplexTransformE0ELi8ES4_S6_LS7_0ELi8ES4_S6_fNS_4arch15OpClassTensorOpENS8_4Sm80ENS1_9GemmShapeILi128ELi128ELi32EEENSB_ILi64ELi64ELi32EEENSB_ILi16ELi8ELi16EEENS_8epilogue6thread17LinearCombinationIS4_Li8EffLNSG_9ScaleType4KindE0ELNS_15FloatRoundStyleE2ES4_EENS1_11threadblock30GemmIdentityThreadblockSwizzleILi8EEELi4ENS8_13OpMultiplyAddELNS1_23SharedMemoryClearOptionE0ELb0ELb0ELb0ENS5_30Tensor4DPermuteBMM0213RowMajorILi12EEENS5_9NoPermuteEST_vE10SelectBaseISO_vEEEEvNT_6ParamsE)
        /*032c*/ 	.word	0x00000000


	//----- nvinfo : EIATTR_REGCOUNT
	.align		4
.L_170:
        /*0330*/ 	.byte	0x04, 0x2f
        /*0332*/ 	.short	(.L_172 - .L_171)
	.align		4
.L_171:
        /*0334*/ 	.word	index@(_ZN7cutlass7Kernel2INS_4gemm6kernel20DefaultGemmUniversalINS_6half_tENS_6layout8RowMajorELNS_16ComplexTransformE0ELi8ES4_S6_LS7_0ELi8ES4_S6_fNS_4arch15OpClassTensorOpENS8_4Sm80ENS1_9GemmShapeILi128ELi128ELi32EEENSB_ILi64ELi64ELi32EEENSB_ILi16ELi8ELi16EEENS_8epilogue6thread17LinearCombinationIS4_Li8EffLNSG_9ScaleType4KindE0ELNS_15FloatRoundStyleE2ES4_EENS1_11threadblock30GemmIdentityThreadblockSwizzleILi8EEELi4ENS8_13OpMultiplyAddELNS1_23SharedMemoryClearOptionE0ELb0ELb0ELb0ENS5_30Tensor4DPermuteBMM0213RowMajorILi12EEENS5_37Tensor4DPermuteBMM0213RowMajorInverseILi12EEESU_vE10SelectBaseISO_vEEEEvNT_6ParamsE)
        /*0338*/ 	.word	0x000000fc


	//----- nvinfo : EIATTR_FRAME_SIZE
	.align		4
.L_172:
        /*033c*/ 	.byte	0x04, 0x11
        /*033e*/ 	.short	(.L_174 - .L_173)
	.align		4
.L_173:
        /*0340*/ 	.word	index@(_ZN7cutlass7Kernel2INS_4gemm6kernel20DefaultGemmUniversalINS_6half_tENS_6layout8RowMajorELNS_16ComplexTransformE0ELi8ES4_S6_LS7_0ELi8ES4_S6_fNS_4arch15OpClassTensorOpENS8_4Sm80ENS1_9GemmShapeILi128ELi128ELi32EEENSB_ILi64ELi64ELi32EEENSB_ILi16ELi8ELi16EEENS_8epilogue6thread17LinearCombinationIS4_Li8EffLNSG_9ScaleType4KindE0ELNS_15FloatRoundStyleE2ES4_EENS1_11threadblock30GemmIdentityThreadblockSwizzleILi8EEELi4ENS8_13OpMultiplyAddELNS1_23SharedMemoryClearOptionE0ELb0ELb0ELb0ENS5_30Tensor4DPermuteBMM0213RowMajorILi12EEENS5_37Tensor4DPermuteBMM0213RowMajorInverseILi12EEESU_vE10SelectBaseISO_vEEEEvNT_6ParamsE)
        /*0344*/ 	.word	0x00000000


	//----- nvinfo : EIATTR_REGCOUNT
	.align		4
.L_174:
        /*0348*/ 	.byte	0x04, 0x2f
        /*034a*/ 	.short	(.L_176 - .L_175)
	.align		4
.L_175:
        /*034c*/ 	.word	index@(_ZN7cutlass7Kernel2INS_4gemm6kernel20DefaultGemmUniversalINS_6half_tENS_6layout8RowMajorELNS_16ComplexTransformE0ELi8ES4_S6_LS7_0ELi8ES4_S6_fNS_4arch15OpClassTensorOpENS8_4Sm80ENS1_9GemmShapeILi128ELi128ELi32EEENSB_ILi64ELi64ELi32EEENSB_ILi16ELi8ELi16EEENS_8epilogue6thread17LinearCombinationIS4_Li8EffLNSG_9ScaleType4KindE0ELNS_15FloatRoundStyleE2ES4_EENS1_11threadblock30GemmIdentityThreadblockSwizzleILi8EEELi4ENS8_13OpMultiplyAddELNS1_23SharedMemoryClearOptionE0ELb0ELb0ELb0ENS5_9NoPermuteESR_NS5_40Tensor4DPermuteBMM0321ColumnMajorInverseILi12EEEvE10SelectBaseISO_vEEEEvNT_6ParamsE)
        /*0350*/ 	.word	0x000000f1


	//----- nvinfo : EIATTR_FRAME_SIZE
	.align		4
.L_176:
        /*0354*/ 	.byte	0x04, 0x11
        /*0356*/ 	.short	(.L_178 - .L_177)
	.align		4
.L_177:
        /*0358*/ 	.word	index@(_ZN7cutlass7Kernel2INS_4gemm6kernel20DefaultGemmUniversalINS_6half_tENS_6layout8RowMajorELNS_16ComplexTransformE0ELi8ES4_S6_LS7_0ELi8ES4_S6_fNS_4arch15OpClassTensorOpENS8_4Sm80ENS1_9GemmShapeILi128ELi128ELi32EEENSB_ILi64ELi64ELi32EEENSB_ILi16ELi8ELi16EEENS_8epilogue6thread17LinearCombinationIS4_Li8EffLNSG_9ScaleType4KindE0ELNS_15FloatRoundStyleE2ES4_EENS1_11threadblock30GemmIdentityThreadblockSwizzleILi8EEELi4ENS8_13OpMultiplyAddELNS1_23SharedMemoryClearOptionE0ELb0ELb0ELb0ENS5_9NoPermuteESR_NS5_40Tensor4DPermuteBMM0321ColumnMajorInverseILi12EEEvE10SelectBaseISO_vEEEEvNT_6ParamsE)
        /*035c*/ 	.word	0x00000000


	//----- nvinfo : EIATTR_REGCOUNT
	.align		4
.L_178:
        /*0360*/ 	.byte	0x04, 0x2f
        /*0362*/ 	.short	(.L_180 - .L_179)
	.align		4
.L_179:
        /*0364*/ 	.word	index@(_ZN7cutlass7Kernel2INS_4gemm6kernel20DefaultGemmUniversalINS_6half_tENS_6layout8RowMajorELNS_16ComplexTransformE0ELi8ES4_S6_LS7_0ELi8ES4_S6_fNS_4arch15OpClassTensorOpENS8_4Sm80ENS1_9GemmShapeILi128ELi128ELi32EEENSB_ILi64ELi64ELi32EEENSB_ILi16ELi8ELi16EEENS_8epilogue6thread17LinearCombinationIS4_Li8EffLNSG_9ScaleType4KindE0ELNS_15FloatRoundStyleE2ES4_EENS1_11threadblock30GemmIdentityThreadblockSwizzleILi8EEELi4ENS8_13OpMultiplyAddELNS1_23SharedMemoryClearOptionE0ELb0ELb0ELb0ENS5_33Tensor4DPermuteBMM0321ColumnMajorILi12EEENS5_9NoPermuteENS5_40Tensor4DPermuteBMM0321ColumnMajorInverseILi12EEEvE10SelectBaseISO_vEEEEvNT_6ParamsE)
        /*0368*/ 	.word	0x000000f2


	//----- nvinfo : EIATTR_FRAME_SIZE
	.align		4
.L_180:
        /*036c*/ 	.byte	0x04, 0x11
        /*036e*/ 	.short	(.L_182 - .L_181)
	.align		4
.L_181:
        /*0370*/ 	.word	index@(_ZN7cutlass7Kernel2INS_4gemm6kernel20DefaultGemmUniversalINS_6half_tENS_6layout8RowMajorELNS_16ComplexTransformE0ELi8ES4_S6_LS7_0ELi8ES4_S6_fNS_4arch15OpClassTensorOpENS8_4Sm80ENS1_9GemmShapeILi128ELi128ELi32EEENSB_ILi64ELi64ELi32EEENSB_ILi16ELi8ELi16EEENS_8epilogue6thread17LinearCombinationIS4_Li8EffLNSG_9ScaleType4KindE0ELNS_15FloatRoundStyleE2ES4_EENS1_11threadblock30GemmIdentityThreadblockSwizzleILi8EEELi4ENS8_13OpMultiplyAddELNS1_23SharedMemoryClearOptionE0ELb0ELb0ELb0ENS5_33Tensor4DPermuteBMM0321ColumnMajorILi12EEENS5_9NoPermuteENS5_40Tensor4DPermuteBMM0321ColumnMajorInverseILi12EEEvE10SelectBaseISO_vEEEEvNT_6ParamsE)
        /*0374*/ 	.word	0x00000000


	//----- nvinfo : EIATTR_REGCOUNT
	.align		4
.L_182:
        /*0378*/ 	.byte	0x04, 0x2f
        /*037a*/ 	.short	(.L_184 - .L_183)
	.align		4
.L_183:
        /*037c*/ 	.word	index@(_ZN7cutlass7Kernel2INS_4gemm6kernel20DefaultGemmUniversalINS_6half_tENS_6layout8RowMajorELNS_16ComplexTransformE0ELi8ES4_S6_LS7_0ELi8ES4_S6_fNS_4arch15OpClassTensorOpENS8_4Sm80ENS1_9GemmShapeILi128ELi128ELi32EEENSB_ILi64ELi64ELi32EEENSB_ILi16ELi8ELi16EEENS_8epilogue6thread17LinearCombinationIS4_Li8EffLNSG_9ScaleType4KindE0ELNS_15FloatRoundStyleE2ES4_EENS1_11threadblock30GemmIdentityThreadblockSwizzleILi8EEELi4ENS8_13OpMultiplyAddELNS1_23SharedMemoryClearOptionE0ELb0ELb0ELb0ENS5_9NoPermuteENS5_40Tensor4DPermuteBMM0321ColumnMajorInverseILi12EEESR_vE10SelectBaseISO_vEEEEvNT_6ParamsE)
        /*0380*/ 	.word	0x000000ed


	//----- nvinfo : EIATTR_FRAME_SIZE
	.align		4
.L_184:
        /*0384*/ 	.byte	0x04, 0x11
        /*0386*/ 	.short	(.L_186 - .L_185)
	.align		4
.L_185:
        /*0388*/ 	.word	index@(_ZN7cutlass7Kernel2INS_4gemm6kernel20DefaultGemmUniversalINS_6half_tENS_6layout8RowMajorELNS_16ComplexTransformE0ELi8ES4_S6_LS7_0ELi8ES4_S6_fNS_4arch15OpClassTensorOpENS8_4Sm80ENS1_9GemmShapeILi128ELi128ELi32EEENSB_ILi64ELi64ELi32EEENSB_ILi16ELi8ELi16EEENS_8epilogue6thread17LinearCombinationIS4_Li8EffLNSG_9ScaleType4KindE0ELNS_15FloatRoundStyleE2ES4_EENS1_11threadblock30GemmIdentityThreadblockSwizzleILi8EEELi4ENS8_13OpMultiplyAddELNS1_23SharedMemoryClearOptionE0ELb0ELb0ELb0ENS5_9NoPermuteENS5_40Tensor4DPermuteBMM0321ColumnMajorInverseILi12EEESR_vE10SelectBaseISO_vEEEEvNT_6ParamsE)
        /*038c*/ 	.word	0x00000000


	//----- nvinfo : EIATTR_REGCOUNT
	.align		4
.L_186:
        /*0390*/ 	.byte	0x04, 0x2f
        /*0392*/ 	.short	(.L_188 - .L_187)
	.align		4
.L_187:
        /*0394*/ 	.word	index@(_ZN7cutlass7Kernel2INS_4gemm6kernel20DefaultGemmUniversalINS_6half_tENS_6layout8RowMajorELNS_16ComplexTransformE0ELi8ES4_S6_LS7_0ELi8ES4_S6_fNS_4arch15OpClassTensorOpENS8_4Sm80ENS1_9GemmShapeILi128ELi128ELi32EEENSB_ILi64ELi64ELi32EEENSB_ILi16ELi8ELi16EEENS_8epilogue6thread17LinearCombinationIS4_Li8EffLNSG_9ScaleType4KindE0ELNS_15FloatRoundStyleE2ES4_EENS1_11threadblock30GemmIdentityThreadblockSwizzleILi8EEELi4ENS8_13OpMultiplyAddELNS1_23SharedMemoryClearOptionE0ELb0ELb0ELb0ENS5_33Tensor4DPermuteBMM0321ColumnMajorILi12EEENS5_40Tensor4DPermuteBMM0321ColumnMajorInverseILi12EEENS5_9NoPermuteEvE10SelectBaseISO_vEEEEvNT_6ParamsE)
        /*0398*/ 	.word	0x000000ea


	//----- nvinfo : EIATTR_FRAME_SIZE
	.align		4
.L_188:
        /*039c*/ 	.byte	0x04, 0x11
        /*039e*/ 	.short	(.L_190 - .L_189)
	.align		4
.L_189:
        /*03a0*/ 	.word	index@(_ZN7cutlass7Kernel2INS_4gemm6kernel20DefaultGemmUniversalINS_6half_tENS_6layout8RowMajorELNS_16ComplexTransformE0ELi8ES4_S6_LS7_0ELi8ES4_S6_fNS_4arch15OpClassTensorOpENS8_4Sm80ENS1_9GemmShapeILi128ELi128ELi32EEENSB_ILi64ELi64ELi32EEENSB_ILi16ELi8ELi16EEENS_8epilogue6thread17LinearCombinationIS4_Li8EffLNSG_9ScaleType4KindE0ELNS_15FloatRoundStyleE2ES4_EENS1_11threadblock30GemmIdentityThreadblockSwizzleILi8EEELi4ENS8_13OpMultiplyAddELNS1_23SharedMemoryClearOptionE0ELb0ELb0ELb0ENS5_33Tensor4DPermuteBMM0321ColumnMajorILi12EEENS5_40Tensor4DPermuteBMM0321ColumnMajorInverseILi12EEENS5_9NoPermuteEvE10SelectBaseISO_vEEEEvNT_6ParamsE)
        /*03a4*/ 	.word	0x00000000


	//----- nvinfo : EIATTR_REGCOUNT
	.align		4
.L_190:
        /*03a8*/ 	.byte	0x04, 0x2f
        /*03aa*/ 	.short	(.L_192 - .L_191)
	.align		4
.L_191:
        /*03ac*/ 	.word	index@(_ZN7cutlass7Kernel2INS_4gemm6kernel20DefaultGemmUniversalINS_6half_tENS_6layout8RowMajorELNS_16ComplexTransformE0ELi8ES4_S6_LS7_0ELi8ES4_S6_fNS_4arch15OpClassTensorOpENS8_4Sm80ENS1_9GemmShapeILi128ELi128ELi32EEENSB_ILi64ELi64ELi32EEENSB_ILi16ELi8ELi16EEENS_8epilogue6thread17LinearCombinationIS4_Li8EffLNSG_9ScaleType4KindE0ELNS_15FloatRoundStyleE2ES4_EENS1_11threadblock30GemmIdentityThreadblockSwizzleILi8EEELi4ENS8_13OpMultiplyAddELNS1_23SharedMemoryClearOptionE0ELb0ELb0ELb0ENS5_33Tensor4DPermuteBMM0321ColumnMajorILi12EEENS5_9NoPermuteEST_vE10SelectBaseISO_vEEEEvNT_6ParamsE)
        /*03b0*/ 	.word	0x000000ee


	//----- nvinfo : EIATTR_FRAME_SIZE
	.align		4
.L_192:
        /*03b4*/ 	.byte	0x04, 0x11
        /*03b6*/ 	.short	(.L_194 - .L_193)
	.align		4
.L_193:
        /*03b8*/ 	.word	index@(_ZN7cutlass7Kernel2INS_4gemm6kernel20DefaultGemmUniversalINS_6half_tENS_6layout8RowMajorELNS_16ComplexTransformE0ELi8ES4_S6_LS7_0ELi8ES4_S6_fNS_4arch15OpClassTensorOpENS8_4Sm80ENS1_9GemmShapeILi128ELi128ELi32EEENSB_ILi64ELi64ELi32EEENSB_ILi16ELi8ELi16EEENS_8epilogue6thread17LinearCombinationIS4_Li8EffLNSG_9ScaleType4KindE0ELNS_15FloatRoundStyleE2ES4_EENS1_11threadblock30GemmIdentityThreadblockSwizzleILi8EEELi4ENS8_13OpMultiplyAddELNS1_23SharedMemoryClearOptionE0ELb0ELb0ELb0ENS5_33Tensor4DPermuteBMM0321ColumnMajorILi12EEENS5_9NoPermuteEST_vE10SelectBaseISO_vEEEEvNT_6ParamsE)
        /*03bc*/ 	.word	0x00000000


	//----- nvinfo : EIATTR_REGCOUNT
	.align		4
.L_194:
        /*03c0*/ 	.byte	0x04, 0x2f
        /*03c2*/ 	.short	(.L_196 - .L_195)
	.align		4
.L_195:
        /*03c4*/ 	.word	index@(_ZN7cutlass7Kernel2INS_4gemm6kernel20DefaultGemmUniversalINS_6half_tENS_6layout8RowMajorELNS_16ComplexTransformE0ELi8ES4_S6_LS7_0ELi8ES4_S6_fNS_4arch15OpClassTensorOpENS8_4Sm80ENS1_9GemmShapeILi128ELi128ELi32EEENSB_ILi64ELi64ELi32EEENSB_ILi16ELi8ELi16EEENS_8epilogue6thread17LinearCombinationIS4_Li8EffLNSG_9ScaleType4KindE0ELNS_15FloatRoundStyleE2ES4_EENS1_11threadblock30GemmIdentityThreadblockSwizzleILi8EEELi4ENS8_13OpMultiplyAddELNS1_23SharedMemoryClearOptionE0ELb0ELb0ELb0ENS5_9NoPermuteENS5_40Tensor4DPermuteBMM0321ColumnMajorInverseILi12EEEST_vE10SelectBaseISO_vEEEEvNT_6ParamsE)
        /*03c8*/ 	.word	0x000000fc


	//----- nvinfo : EIATTR_FRAME_SIZE
	.align		4
.L_196:
        /*03cc*/ 	.byte	0x04, 0x11
        /*03ce*/ 	.short	(.L_198 - .L_197)
	.align		4
.L_197:
        /*03d0*/ 	.word	index@(_ZN7cutlass7Kernel2INS_4gemm6kernel20DefaultGemmUniversalINS_6half_tENS_6layout8RowMajorELNS_16ComplexTransformE0ELi8ES4_S6_LS7_0ELi8ES4_S6_fNS_4arch15OpClassTensorOpENS8_4Sm80ENS1_9GemmShapeILi128ELi128ELi32EEENSB_ILi64ELi64ELi32EEENSB_ILi16ELi8ELi16EEENS_8epilogue6thread17LinearCombinationIS4_Li8EffLNSG_9ScaleType4KindE0ELNS_15FloatRoundStyleE2ES4_EENS1_11threadblock30GemmIdentityThreadblockSwizzleILi8EEELi4ENS8_13OpMultiplyAddELNS1_23SharedMemoryClearOptionE0ELb0ELb0ELb0ENS5_9NoPermuteENS5_40Tensor4DPermuteBMM0321ColumnMajorInverseILi12EEEST_vE10SelectBaseISO_vEEEEvNT_6ParamsE)
        /*03d4*/ 	.word	0x00000000


	//----- nvinfo : EIATTR_REGCOUNT
	.align		4
.L_198:
        /*03d8*/ 	.byte	0x04, 0x2f
        /*03da*/ 	.short	(.L_200 - .L_199)
	.align		4
.L_199:
        /*03dc*/ 	.word	index@(_ZN7cutlass7Kernel2INS_4gemm6kernel20DefaultGemmUniversalINS_6half_tENS_6layout8RowMajorELNS_16ComplexTransformE0ELi8ES4_S6_LS7_0ELi8ES4_S6_fNS_4arch15OpClassTensorOpENS8_4Sm80ENS1_9GemmShapeILi128ELi128ELi32EEENSB_ILi64ELi64ELi32EEENSB_ILi16ELi8ELi16EEENS_8epilogue6thread17LinearCombinationIS4_Li8EffLNSG_9ScaleType4KindE0ELNS_15FloatRoundStyleE2ES4_EENS1_11threadblock30GemmIdentityThreadblockSwizzleILi8EEELi4ENS8_13OpMultiplyAddELNS1_23SharedMemoryClearOptionE0ELb0ELb0ELb0ENS5_33Tensor4DPermuteBMM0321ColumnMajorILi12EEENS5_40Tensor4DPermuteBMM0321ColumnMajorInverseILi12EEESU_vE10SelectBaseISO_vEEEEvNT_6ParamsE)
        /*03e0*/ 	.word	0x000000fc


	//----- nvinfo : EIATTR_FRAME_SIZE
	.align		4
.L_200:
        /*03e4*/ 	.byte	0x04, 0x11
        /*03e6*/ 	.short	(.L_202 - .L_201)
	.align		4
.L_201:
        /*03e8*/ 	.word	index@(_ZN7cutlass7Kernel2INS_4gemm6kernel20DefaultGemmUniversalINS_6half_tENS_6layout8RowMajorELNS_16ComplexTransformE0ELi8ES4_S6_LS7_0ELi8ES4_S6_fNS_4arch15OpClassTensorOpENS8_4Sm80ENS1_9GemmShapeILi128ELi128ELi32EEENSB_ILi64ELi64ELi32EEENSB_ILi16ELi8ELi16EEENS_8epilogue6thread17LinearCombinationIS4_Li8EffLNSG_9ScaleType4KindE0ELNS_15FloatRoundStyleE2ES4_EENS1_11threadblock30GemmIdentityThreadblockSwizzleILi8EEELi4ENS8_13OpMultiplyAddELNS1_23SharedMemoryClearOptionE0ELb0ELb0ELb0ENS5_33Tensor4DPermuteBMM0321ColumnMajorILi12EEENS5_40Tensor4DPermuteBMM0321ColumnMajorInverseILi12EEESU_vE10SelectBaseISO_vEEEEvNT_6ParamsE)
        /*03ec*/ 	.word	0x00000000


	//----- nvinfo : EIATTR_REGCOUNT
	.align		4
.L_202:
        /*03f0*/ 	.byte	0x04, 0x2f
        /*03f2*/ 	.short	(.L_204 - .L_203)
	.align		4
.L_203:
        /*03f4*/ 	.word	index@(_ZN7cutlass9reference6device6kernel12BlockForEachINS_6half_tENS1_6detail17RandomUniformFuncIS4_EEEEvPT_mNT0_6ParamsE)
        /*03f8*/ 	.word	0x00000020


	//----- nvinfo : EIATTR_FRAME_SIZE
	.align		4
.L_204:
        /*03fc*/ 	.byte	0x04, 0x11
        /*03fe*/ 	.short	(.L_206 - .L_205)
	.align		4
.L_205:
        /*0400*/ 	.word	index@(_ZN7cutlass9reference6device6kernel12BlockForEachINS_6half_tENS1_6detail17RandomUniformFuncIS4_EEEEvPT_mNT0_6ParamsE)
        /*0404*/ 	.word	0x00000060


	//----- nvinfo : EIATTR_REGCOUNT
	.align		4
.L_206:
        /*0408*/ 	.byte	0x04, 0x2f
        /*040a*/ 	.short	(.L_208 - .L_207)
	.align		4
.L_207:
        /*040c*/ 	.word	index@(_ZN7cutlass9reference6device6kernel12BlockForEachINS_6half_tENS1_6detail18RandomGaussianFuncIS4_EEEEvPT_mNT0_6ParamsE)
        /*0410*/ 	.word	0x00000020


	//----- nvinfo : EIATTR_FRAME_SIZE
	.align		4
.L_208:
        /*0414*/ 	.byte	0x04, 0x11
        /*0416*/ 	.short	(.L_210 - .L_209)
	.align		4
.L_209:
        /*0418*/ 	.word	index@($__internal_0_$__cuda_sm20_sqrt_rn_f32_slowpath)
        /*041c*/ 	.word	0x00000050


	//----- nvinfo : EIATTR_FRAME_SIZE
	.align		4
.L_210:
        /*0420*/ 	.byte	0x04, 0x11
        /*0422*/ 	.short	(.L_212 - .L_211)
	.align		4
.L_211:
        /*0424*/ 	.word	index@(_ZN7cutlass9reference6device6kernel12BlockForEachINS_6half_tENS1_6detail18RandomGaussianFuncIS4_EEEEvPT_mNT0_6ParamsE)
        /*0428*/ 	.word	0x00000050


	//----- nvinfo : EIATTR_REGCOUNT
	.align		4
.L_212:
        /*042c*/ 	.byte	0x04, 0x2f
        /*042e*/ 	.short	(.L_214 - .L_213)
	.align		4
.L_213:
        /*0430*/ 	.word	index@(_ZN7cutlass9reference6device6kernel13TensorForEachINS1_6detail20TensorFillLinearFuncINS_6half_tENS_6layout18PackedVectorLayoutEEELi1ENS9_6ParamsEEEvNS_5CoordIXT0_EilEET1_)
        /*0434*/ 	.word	0x00000012


	//----- nvinfo : EIATTR_FRAME_SIZE
	.align		4
.L_214:
        /*0438*/ 	.byte	0x04, 0x11
        /*043a*/ 	.short	(.L_216 - .L_215)
	.align		4
.L_215:
        /*043c*/ 	.word	index@(_ZN7cutlass9reference6device6kernel13TensorForEachINS1_6detail20TensorFillLinearFuncINS_6half_tENS_6layout18PackedVectorLayoutEEELi1ENS9_6ParamsEEEvNS_5CoordIXT0_EilEET1_)
        /*0440*/ 	.word	0x00000000


	//----- nvinfo : EIATTR_REGCOUNT
	.align		4
.L_216:
        /*0444*/ 	.byte	0x04, 0x2f
        /*0446*/ 	.short	(.L_218 - .L_217)
	.align		4
.L_217:
        /*0448*/ 	.word	index@(_ZN7cutlass9reference6device6kernel11GemmComplexINS_6half_tENS_6layout8RowMajorES4_S6_S4_S6_ffS4_NS_16NumericConverterIS4_fLNS_15FloatRoundStyleE2EEENS_12multiply_addIfffEELi4ELi4EEEvNS_4gemm9GemmCoordET5_NS_9TensorRefIT_T0_EENS_16ComplexTransformENSF_IT1_T2_EESJ_SE_NSF_IT3_T4_EENSF_IT7_SO_EET6_illll)
        /*044c*/ 	.word	0x0000004d


	//----- nvinfo : EIATTR_FRAME_SIZE
	.align		4
.L_218:
        /*0450*/ 	.byte	0x04, 0x11
        /*0452*/ 	.short	(.L_220 - .L_219)
	.align		4
.L_219:
        /*0454*/ 	.word	index@(_ZN7cutlass9reference6device6kernel11GemmComplexINS_6half_tENS_6layout8RowMajorES4_S6_S4_S6_ffS4_NS_16NumericConverterIS4_fLNS_15FloatRoundStyleE2EEENS_12multiply_addIfffEELi4ELi4EEEvNS_4gemm9GemmCoordET5_NS_9TensorRefIT_T0_EENS_16ComplexTransformENSF_IT1_T2_EESJ_SE_NSF_IT3_T4_EENSF_IT7_SO_EET6_illll)
        /*0458*/ 	.word	0x00000000


	//----- nvinfo : EIATTR_REGCOUNT
	.align		4
.L_220:
        /*045c*/ 	.byte	0x04, 0x2f
        /*045e*/ 	.short	(.L_222 - .L_221)
	.align		4
.L_221:
        /*0460*/ 	.word	index@(_ZN7cutlass9reference6device6kernel11GemmComplexINS_6half_tENS_6layout8RowMajorES4_S6_S4_S6_ffS4_NS_16NumericConverterIS4_fLNS_15FloatRoundStyleE2EEENS_12multiply_addIfffEELi4ELi16EEEvNS_4gemm9GemmCoordET5_NS_9TensorRefIT_T0_EENS_16ComplexTransformENSF_IT1_T2_EESJ_SE_NSF_IT3_T4_EENSF_IT7_SO_EET6_illll)
        /*0464*/ 	.word	0x0000007d


	//----- nvinfo : EIATTR_FRAME_SIZE
	.align		4
.L_222:
        /*0468*/ 	.byte	0x04, 0x11
        /*046a*/ 	.short	(.L_224 - .L_223)
	.align		4
.L_223:
        /*046c*/ 	.word	index@(_ZN7cutlass9reference6device6kernel11GemmComplexINS_6half_tENS_6layout8RowMajorES4_S6_S4_S6_ffS4_NS_16NumericConverterIS4_fLNS_15FloatRoundStyleE2EEENS_12multiply_addIfffEELi4ELi16EEEvNS_4gemm9GemmCoordET5_NS_9TensorRefIT_T0_EENS_16ComplexTransformENSF_IT1_T2_EESJ_SE_NSF_IT3_T4_EENSF_IT7_SO_EET6_illll)
        /*0470*/ 	.word	0x00000000


	//----- nvinfo : EIATTR_REGCOUNT
	.align		4
.L_224:
        /*0474*/ 	.byte	0x04, 0x2f
        /*0476*/ 	.short	(.L_226 - .L_225)
	.align		4
.L_225:
        /*0478*/ 	.word	index@(_ZN7cutlass9reference6device6kernel17BlockCompareEqualINS_6half_tEEEvPiPKT_S8_m)
        /*047c*/ 	.word	0x0000000a


	//----- nvinfo : EIATTR_FRAME_SIZE
	.align		4
.L_226:
        /*0480*/ 	.byte	0x04, 0x11
        /*0482*/ 	.short	(.L_228 - .L_227)
	.align		4
.L_227:
        /*0484*/ 	.word	index@(_ZN7cutlass9reference6device6kernel17BlockCompareEqualINS_6half_tEEEvPiPKT_S8_m)
        /*0488*/ 	.word	0x00000000


	//----- nvinfo : EIATTR_REGCOUNT
	.align		4
.L_228:
        /*048c*/ 	.byte	0x04, 0x2f
        /*048e*/ 	.short	(.L_230 - .L_229)
	.align		4
.L_229:
        /*0490*/ 	.word	index@(_ZN7cutlass9reference6device6kernel11GemmComplexINS_6half_tENS_6layout11ColumnMajorES4_S6_S4_S6_ffS4_NS_16NumericConverterIS4_fLNS_15FloatRoundStyleE2EEENS_12multiply_addIfffEELi4ELi4EEEvNS_4gemm9GemmCoordET5_NS_9TensorRefIT_T0_EENS_16ComplexTransformENSF_IT1_T2_EESJ_SE_NSF_IT3_T4_EENSF_IT7_SO_EET6_illll)
        /*0494*/ 	.word	0x0000004c


	//----- nvinfo : EIATTR_FRAME_SIZE
	.align		4
.L_230:
        /*0498*/ 	.byte	0x04, 0x11
        /*049a*/ 	.short	(.L_232 - .L_231)
	.align		4
.L_231:
        /*049c*/ 	.word	index@(_ZN7cutlass9reference6device6kernel11GemmComplexINS_6half_tENS_6layout11ColumnMajorES4_S6_S4_S6_ffS4_NS_16NumericConverterIS4_fLNS_15FloatRoundStyleE2EEENS_12multiply_addIfffEELi4ELi4EEEvNS_4gemm9GemmCoordET5_NS_9TensorRefIT_T0_EENS_16ComplexTransformENSF_IT1_T2_EESJ_SE_NSF_IT3_T4_EENSF_IT7_SO_EET6_illll)
        /*04a0*/ 	.word	0x00000000


	//----- nvinfo : EIATTR_REGCOUNT
	.align		4
.L_232:
        /*04a4*/ 	.byte	0x04, 0x2f
        /*04a6*/ 	.short	(.L_234 - .L_233)
	.align		4
.L_233:
        /*04a8*/ 	.word	index@(_ZN7cutlass9reference6device6kernel11GemmComplexINS_6half_tENS_6layout11ColumnMajorES4_S6_S4_S6_ffS4_NS_16NumericConverterIS4_fLNS_15FloatRoundStyleE2EEENS_12multiply_addIfffEELi4ELi16EEEvNS_4gemm9GemmCoordET5_NS_9TensorRefIT_T0_EENS_16ComplexTransformENSF_IT1_T2_EESJ_SE_NSF_IT3_T4_EENSF_IT7_SO_EET6_illll)
        /*04ac*/ 	.word	0x00000094


	//----- nvinfo : EIATTR_FRAME_SIZE
	.align		4
.L_234:
        /*04b0*/ 	.byte	0x04, 0x11
        /*04b2*/ 	.short	(.L_236 - .L_235)
	.align		4
.L_235:
        /*04b4*/ 	.word	index@(_ZN7cutlass9reference6device6kernel11GemmComplexINS_6half_tENS_6layout11ColumnMajorES4_S6_S4_S6_ffS4_NS_16NumericConverterIS4_fLNS_15FloatRoundStyleE2EEENS_12multiply_addIfffEELi4ELi16EEEvNS_4gemm9GemmCoordET5_NS_9TensorRefIT_T0_EENS_16ComplexTransformENSF_IT1_T2_EESJ_SE_NSF_IT3_T4_EENSF_IT7_SO_EET6_illll)
        /*04b8*/ 	.word	0x00000000


	//----- nvinfo : EIATTR_REGCOUNT
	.align		4
.L_236:
        /*04bc*/ 	.byte	0x04, 0x2f
        /*04be*/ 	.short	(.L_238 - .L_237)
	.align		4
.L_237:
        /*04c0*/ 	.word	index@(_ZN7cutlass9reference6device6kernel11GemmComplexINS_6half_tENS_6layout11ColumnMajorES4_S6_S4_NS5_8RowMajorEffS4_NS_16NumericConverterIS4_fLNS_15FloatRoundStyleE2EEENS_12multiply_addIfffEELi4ELi4EEEvNS_4gemm9GemmCoordET5_NS_9TensorRefIT_T0_EENS_16ComplexTransformENSG_IT1_T2_EESK_SF_NSG_IT3_T4_EENSG_IT7_SP_EET6_illll)
        /*04c4*/ 	.word	0x00000038


	//----- nvinfo : EIATTR_FRAME_SIZE
	.align		4
.L_238:
        /*04c8*/ 	.byte	0x04, 0x11
        /*04ca*/ 	.short	(.L_240 - .L_239)
	.align		4
.L_239:
        /*04cc*/ 	.word	index@(_ZN7cutlass9reference6device6kernel11GemmComplexINS_6half_tENS_6layout11ColumnMajorES4_S6_S4_NS5_8RowMajorEffS4_NS_16NumericConverterIS4_fLNS_15FloatRoundStyleE2EEENS_12multiply_addIfffEELi4ELi4EEEvNS_4gemm9GemmCoordET5_NS_9TensorRefIT_T0_EENS_16ComplexTransformENSG_IT1_T2_EESK_SF_NSG_IT3_T4_EENSG_IT7_SP_EET6_illll)
        /*04d0*/ 	.word	0x00000000


	//----- nvinfo : EIATTR_REGCOUNT
	.align		4
.L_240:
        /*04d4*/ 	.byte	0x04, 0x2f
        /*04d6*/ 	.short	(.L_242 - .L_241)
	.align		4
.L_241:
        /*04d8*/ 	.word	index@(_ZN7cutlass9reference6device6kernel11GemmComplexINS_6half_tENS_6layout11ColumnMajorES4_S6_S4_NS5_8RowMajorEffS4_NS_16NumericConverterIS4_fLNS_15FloatRoundStyleE2EEENS_12multiply_addIfffEELi4ELi16EEEvNS_4gemm9GemmCoordET5_NS_9TensorRefIT_T0_EENS_16ComplexTransformENSG_IT1_T2_EESK_SF_NSG_IT3_T4_EENSG_IT7_SP_EET6_illll)
        /*04dc*/ 	.word	0x000000a4


	//----- nvinfo : EIATTR_FRAME_SIZE
	.align		4
.L_242:
        /*04e0*/ 	.byte	0x04, 0x11
        /*04e2*/ 	.short	(.L_244 - .L_243)
	.align		4
.L_243:
        /*04e4*/ 	.word	index@(_ZN7cutlass9reference6device6kernel11GemmComplexINS_6half_tENS_6layout11ColumnMajorES4_S6_S4_NS5_8RowMajorEffS4_NS_16NumericConverterIS4_fLNS_15FloatRoundStyleE2EEENS_12multiply_addIfffEELi4ELi16EEEvNS_4gemm9GemmCoordET5_NS_9TensorRefIT_T0_EENS_16ComplexTransformENSG_IT1_T2_EESK_SF_NSG_IT3_T4_EENSG_IT7_SP_EET6_illll)
        /*04e8*/ 	.word	0x00000000


	//----- nvinfo : EIATTR_REGCOUNT
	.align		4
.L_244:
        /*04ec*/ 	.byte	0x04, 0x2f
        /*04ee*/ 	.short	(.L_246 - .L_245)
	.align		4
.L_245:
        /*04f0*/ 	.word	index@(_ZN7cutlass9reference6device6kernel11GemmComplexINS_6half_tENS_6layout8RowMajorES4_S6_S4_NS5_11ColumnMajorEffS4_NS_16NumericConverterIS4_fLNS_15FloatRoundStyleE2EEENS_12multiply_addIfffEELi4ELi4EEEvNS_4gemm9GemmCoordET5_NS_9TensorRefIT_T0_EENS_16ComplexTransformENSG_IT1_T2_EESK_SF_NSG_IT3_T4_EENSG_IT7_SP_EET6_illll)
        /*04f4*/ 	.word	0x0000003c


	//----- nvinfo : EIATTR_FRAME_SIZE
	.align		4
.L_246:
        /*04f8*/ 	.byte	0x04, 0x11
        /*04fa*/ 	.short	(.L_248 - .L_247)
	.align		4
.L_247:
        /*04fc*/ 	.word	index@(_ZN7cutlass9reference6device6kernel11GemmComplexINS_6half_tENS_6layout8RowMajorES4_S6_S4_NS5_11ColumnMajorEffS4_NS_16NumericConverterIS4_fLNS_15FloatRoundStyleE2EEENS_12multiply_addIfffEELi4ELi4EEEvNS_4gemm9GemmCoordET5_NS_9TensorRefIT_T0_EENS_16ComplexTransformENSG_IT1_T2_EESK_SF_NSG_IT3_T4_EENSG_IT7_SP_EET6_illll)
        /*0500*/ 	.word	0x00000000


	//----- nvinfo : EIATTR_REGCOUNT
	.align		4
.L_248:
        /*0504*/ 	.byte	0x04, 0x2f
        /*0506*/ 	.short	(.L_250 - .L_249)
	.align		4
.L_249:
        /*0508*/ 	.word	index@(_ZN7cutlass9reference6device6kernel11GemmComplexINS_6half_tENS_6layout8RowMajorES4_S6_S4_NS5_11ColumnMajorEffS4_NS_16NumericConverterIS4_fLNS_15FloatRoundStyleE2EEENS_12multiply_addIfffEELi4ELi16EEEvNS_4gemm9GemmCoordET5_NS_9TensorRefIT_T0_EENS_16ComplexTransformENSG_IT1_T2_EESK_SF_NSG_IT3_T4_EENSG_IT7_SP_EET6_illll)
        /*050c*/ 	.word	0x00000082


	//----- nvinfo : EIATTR_FRAME_SIZE
	.align		4
.L_250:
        /*0510*/ 	.byte	0x04, 0x11
        /*0512*/ 	.short	(.L_252 - .L_251)
	.align		4
.L_251:
        /*0514*/ 	.word	index@(_ZN7cutlass9reference6device6kernel11GemmComplexINS_6half_tENS_6layout8RowMajorES4_S6_S4_NS5_11ColumnMajorEffS4_NS_16NumericConverterIS4_fLNS_15FloatRoundStyleE2EEENS_12multiply_addIfffEELi4ELi16EEEvNS_4gemm9GemmCoordET5_NS_9TensorRefIT_T0_EENS_16ComplexTransformENSG_IT1_T2_EESK_SF_NSG_IT3_T4_EENSG_IT7_SP_EET6_illll)
        /*0518*/ 	.word	0x00000000


	//----- nvinfo : EIATTR_MIN_STACK_SIZE
	.align		4
.L_252:
        /*051c*/ 	.byte	0x04, 0x12
        /*051e*/ 	.short	(.L_254 - .L_253)
	.align		4
.L_253:
        /*0520*/ 	.word	index@(_ZN7cutlass7Kernel2INS_4gemm6kernel20DefaultGemmUniversalINS_6half_tENS_6layout8RowMajorELNS_16ComplexTransformE0ELi8ES4_S6_LS7_0ELi8ES4_S6_fNS_4arch15OpClassTensorOpENS8_4Sm80ENS1_9GemmShapeILi128ELi128ELi32EEENSB_ILi64ELi64ELi32EEENSB_ILi16ELi8ELi16EEENS_8epilogue6thread17LinearCombinationIS4_Li8EffLNSG_9ScaleType4KindE0ELNS_15FloatRoundStyleE2ES4_EENS1_11threadblock30GemmIdentityThreadblockSwizzleILi8EEELi4ENS8_13OpMultiplyAddELNS1_23SharedMemoryClearOptionE0ELb0ELb0ELb0ENS5_33Tensor4DPermuteBMM0321ColumnMajorILi12EEENS5_40Tensor4DPermuteBMM0321ColumnMajorInverseILi12EEESU_vE10SelectBaseISO_vEEEEvNT_6ParamsE)
        /*0524*/ 	.word	0x00000000


	//----- nvinfo : EIATTR_MIN_STACK_SIZE
	.align		4
.L_254:
        /*0528*/ 	.byte	0x04, 0x12
        /*052a*/ 	.short	(.L_256 - .L_255)
	.align		4
.L_255:
        /*052c*/ 	.word	index@(_ZN7cutlass7Kernel2INS_4gemm6kernel20DefaultGemmUniversalINS_6half_tENS_6layout8RowMajorELNS_16ComplexTransformE0ELi8ES4_S6_LS7_0ELi8ES4_S6_fNS_4arch15OpClassTensorOpENS8_4Sm80ENS1_9GemmShapeILi128ELi128ELi32EEENSB_ILi64ELi64ELi32EEENSB_ILi16ELi8ELi16EEENS_8epilogue6thread17LinearCombinationIS4_Li8EffLNSG_9ScaleType4KindE0ELNS_15FloatRoundStyleE2ES4_EENS1_11threadblock30GemmIdentityThreadblockSwizzleILi8EEELi4ENS8_13OpMultiplyAddELNS1_23SharedMemoryClearOptionE0ELb0ELb0ELb0ENS5_9NoPermuteENS5_40Tensor4DPermuteBMM0321ColumnMajorInverseILi12EEEST_vE10SelectBaseISO_vEEEEvNT_6ParamsE)
        /*0530*/ 	.word	0x00000000


	//----- nvinfo : EIATTR_MIN_STACK_SIZE
	.align		4
.L_256:
        /*0534*/ 	.byte	0x04, 0x12
        /*0536*/ 	.short	(.L_258 - .L_257)
	.align		4
.L_257:
        /*0538*/ 	.word	index@(_ZN7cutlass7Kernel2INS_4gemm6kernel20DefaultGemmUniversalINS_6half_tENS_6layout8RowMajorELNS_16ComplexTransformE0ELi8ES4_S6_LS7_0ELi8ES4_S6_fNS_4arch15OpClassTensorOpENS8_4Sm80ENS1_9GemmShapeILi128ELi128ELi32EEENSB_ILi64ELi64ELi32EEENSB_ILi16ELi8ELi16EEENS_8epilogue6thread17LinearCombinationIS4_Li8EffLNSG_9ScaleType4KindE0ELNS_15FloatRoundStyleE2ES4_EENS1_11threadblock30GemmIdentityThreadblockSwizzleILi8EEELi4ENS8_13OpMultiplyAddELNS1_23SharedMemoryClearOptionE0ELb0ELb0ELb0ENS5_33Tensor4DPermuteBMM0321ColumnMajorILi12EEENS5_9NoPermuteEST_vE10SelectBaseISO_vEEEEvNT_6ParamsE)
        /*053c*/ 	.word	0x00000000


	//----- nvinfo : EIATTR_MIN_STACK_SIZE
	.align		4
.L_258:
        /*0540*/ 	.byte	0x04, 0x12
        /*0542*/ 	.short	(.L_260 - .L_259)
	.align		4
.L_259:
        /*0544*/ 	.word	index@(_ZN7cutlass7Kernel2INS_4gemm6kernel20DefaultGemmUniversalINS_6half_tENS_6layout8RowMajorELNS_16ComplexTransformE0ELi8ES4_S6_LS7_0ELi8ES4_S6_fNS_4arch15OpClassTensorOpENS8_4Sm80ENS1_9GemmShapeILi128ELi128ELi32EEENSB_ILi64ELi64ELi32EEENSB_ILi16ELi8ELi16EEENS_8epilogue6thread17LinearCombinationIS4_Li8EffLNSG_9ScaleType4KindE0ELNS_15FloatRoundStyleE2ES4_EENS1_11threadblock30GemmIdentityThreadblockSwizzleILi8EEELi4ENS8_13OpMultiplyAddELNS1_23SharedMemoryClearOptionE0ELb0ELb0ELb0ENS5_33Tensor4DPermuteBMM0321ColumnMajorILi12EEENS5_40Tensor4DPermuteBMM0321ColumnMajorInverseILi12EEENS5_9NoPermuteEvE10SelectBaseISO_vEEEEvNT_6ParamsE)
        /*0548*/ 	.word	0x00000000


	//----- nvinfo : EIATTR_MIN_STACK_SIZE
	.align		4
.L_260:
        /*054c*/ 	.byte	0x04, 0x12
        /*054e*/ 	.short	(.L_262 - .L_261)
	.align		4
.L_261:
        /*0550*/ 	.word	index@(_ZN7cutlass7Kernel2INS_4gemm6kernel20DefaultGemmUniversalINS_6half_tENS_6layout8RowMajorELNS_16ComplexTransformE0ELi8ES4_S6_LS7_0ELi8ES4_S6_fNS_4arch15OpClassTensorOpENS8_4Sm80ENS1_9GemmShapeILi128ELi128ELi32EEENSB_ILi64ELi64ELi32EEENSB_ILi16ELi8ELi16EEENS_8epilogue6thread17LinearCombinationIS4_Li8EffLNSG_9ScaleType4KindE0ELNS_15FloatRoundStyleE2ES4_EENS1_11threadblock30GemmIdentityThreadblockSwizzleILi8EEELi4ENS8_13OpMultiplyAddELNS1_23SharedMemoryClearOptionE0ELb0ELb0ELb0ENS5_9NoPermuteENS5_40Tensor4DPermuteBMM0321ColumnMajorInverseILi12EEESR_vE10SelectBaseISO_vEEEEvNT_6ParamsE)
        /*0554*/ 	.word	0x00000000


	//----- nvinfo : EIATTR_MIN_STACK_SIZE
	.align		4
.L_262:
        /*0558*/ 	.byte	0x04, 0x12
        /*055a*/ 	.short	(.L_264 - .L_263)
	.align		4
.L_263:
        /*055c*/ 	.word	index@(_ZN7cutlass7Kernel2INS_4gemm6kernel20DefaultGemmUniversalINS_6half_tENS_6layout8RowMajorELNS_16ComplexTransformE0ELi8ES4_S6_LS7_0ELi8ES4_S6_fNS_4arch15OpClassTensorOpENS8_4Sm80ENS1_9GemmShapeILi128ELi128ELi32EEENSB_ILi64ELi64ELi32EEENSB_ILi16ELi8ELi16EEENS_8epilogue6thread17LinearCombinationIS4_Li8EffLNSG_9ScaleType4KindE0ELNS_15FloatRoundStyleE2ES4_EENS1_11threadblock30GemmIdentityThreadblockSwizzleILi8EEELi4ENS8_13OpMultiplyAddELNS1_23SharedMemoryClearOptionE0ELb0ELb0ELb0ENS5_33Tensor4DPermuteBMM0321ColumnMajorILi12EEENS5_9NoPermuteENS5_40Tensor4DPermuteBMM0321ColumnMajorInverseILi12EEEvE10SelectBaseISO_vEEEEvNT_6ParamsE)
        /*0560*/ 	.word	0x00000000


	//----- nvinfo : EIATTR_MIN_STACK_SIZE
	.align		4
.L_264:
        /*0564*/ 	.byte	0x04, 0x12
        /*0566*/ 	.short	(.L_266 - .L_265)
	.align		4
.L_265:
        /*0568*/ 	.word	index@(_ZN7cutlass7Kernel2INS_4gemm6kernel20DefaultGemmUniversalINS_6half_tENS_6layout8RowMajorELNS_16ComplexTransformE0ELi8ES4_S6_LS7_0ELi8ES4_S6_fNS_4arch15OpClassTensorOpENS8_4Sm80ENS1_9GemmShapeILi128ELi128ELi32EEENSB_ILi64ELi64ELi32EEENSB_ILi16ELi8ELi16EEENS_8epilogue6thread17LinearCombinationIS4_Li8EffLNSG_9ScaleType4KindE0ELNS_15FloatRoundStyleE2ES4_EENS1_11threadblock30GemmIdentityThreadblockSwizzleILi8EEELi4ENS8_13OpMultiplyAddELNS1_23SharedMemoryClearOptionE0ELb0ELb0ELb0ENS5_9NoPermuteESR_NS5_40Tensor4DPermuteBMM0321ColumnMajorInverseILi12EEEvE10SelectBaseISO_vEEEEvNT_6ParamsE)
        /*056c*/ 	.word	0x00000000


	//----- nvinfo : EIATTR_MIN_STACK_SIZE
	.align		4
.L_266:
        /*0570*/ 	.byte	0x04, 0x12
        /*0572*/ 	.short	(.L_268 - .L_267)
	.align		4
.L_267:
        /*0574*/ 	.word	index@(_ZN7cutlass7Kernel2INS_4gemm6kernel20DefaultGemmUniversalINS_6half_tENS_6layout8RowMajorELNS_16ComplexTransformE0ELi8ES4_S6_LS7_0ELi8ES4_S6_fNS_4arch15OpClassTensorOpENS8_4Sm80ENS1_9GemmShapeILi128ELi128ELi32EEENSB_ILi64ELi64ELi32EEENSB_ILi16ELi8ELi16EEENS_8epilogue6thread17LinearCombinationIS4_Li8EffLNSG_9ScaleType4KindE0ELNS_15FloatRoundStyleE2ES4_EENS1_11threadblock30GemmIdentityThreadblockSwizzleILi8EEELi4ENS8_13OpMultiplyAddELNS1_23SharedMemoryClearOptionE0ELb0ELb0ELb0ENS5_30Tensor4DPermuteBMM0213RowMajorILi12EEENS5_37Tensor4DPermuteBMM0213RowMajorInverseILi12EEESU_vE10SelectBaseISO_vEEEEvNT_6ParamsE)
        /*0578*/ 	.word	0x00000000


	//----- nvinfo : EIATTR_MIN_STACK_SIZE
	.align		4
.L_268:
        /*057c*/ 	.byte	0x04, 0x12
        /*057e*/ 	.short	(.L_270 - .L_269)
	.align		4
.L_269:
        /*0580*/ 	.word	index@(_ZN7cutlass7Kernel2INS_4gemm6kernel20DefaultGemmUniversalINS_6half_tENS_6layout8RowMajorELNS_16ComplexTransformE0ELi8ES4_S6_LS7_0ELi8ES4_S6_fNS_4arch15OpClassTensorOpENS8_4Sm80ENS1_9GemmShapeILi128ELi128ELi32EEENSB_ILi64ELi64ELi32EEENSB_ILi16ELi8ELi16EEENS_8epilogue6thread17LinearCombinationIS4_Li8EffLNSG_9ScaleType4KindE0ELNS_15FloatRoundStyleE2ES4_EENS1_11threadblock30GemmIdentityThreadblockSwizzleILi8EEELi4ENS8_13OpMultiplyAddELNS1_23SharedMemoryClearOptionE0ELb0ELb0ELb0ENS5_30Tensor4DPermuteBMM0213RowMajorILi12EEENS5_9NoPermuteEST_vE10SelectBaseISO_vEEEEvNT_6ParamsE)
        /*0584*/ 	.word	0x00000000


	//----- nvinfo : EIATTR_MIN_STACK_SIZE
	.align		4
.L_270:
        /*0588*/ 	.byte	0x04, 0x12
        /*058a*/ 	.short	(.L_272 - .L_271)
	.align		4
.L_271:
        /*058c*/ 	.word	index@(_ZN7cutlass7Kernel2INS_4gemm6kernel20DefaultGemmUniversalINS_6half_tENS_6layout8RowMajorELNS_16ComplexTransformE0ELi8ES4_S6_LS7_0ELi8ES4_S6_fNS_4arch15OpClassTensorOpENS8_4Sm80ENS1_9GemmShapeILi128ELi128ELi32EEENSB_ILi64ELi64ELi32EEENSB_ILi16ELi8ELi16EEENS_8epilogue6thread17LinearCombinationIS4_Li8EffLNSG_9ScaleType4KindE0ELNS_15FloatRoundStyleE2ES4_EENS1_11threadblock30GemmIdentityThreadblockSwizzleILi8EEELi4ENS8_13OpMultiplyAddELNS1_23SharedMemoryClearOptionE0ELb0ELb0ELb0ENS5_30Tensor4DPermuteBMM0213RowMajorILi12EEENS5_9NoPermuteENS5_37Tensor4DPermuteBMM0213RowMajorInverseILi12EEEvE10SelectBaseISO_vEEEEvNT_6ParamsE)
        /*0590*/ 	.word	0x00000000


	//----- nvinfo : EIATTR_MIN_STACK_SIZE
	.align		4
.L_272:
        /*0594*/ 	.byte	0x04, 0x12
        /*0596*/ 	.short	(.L_274 - .L_273)
	.align		4
.L_273:
        /*0598*/ 	.word	index@(_ZN7cutlass7Kernel2INS_4gemm6kernel20DefaultGemmUniversalINS_6half_tENS_6layout8RowMajorELNS_16ComplexTransformE0ELi8ES4_S6_LS7_0ELi8ES4_S6_fNS_4arch15OpClassTensorOpENS8_4Sm80ENS1_9GemmShapeILi128ELi128ELi32EEENSB_ILi64ELi64ELi32EEENSB_ILi16ELi8ELi16EEENS_8epilogue6thread17LinearCombinationIS4_Li8EffLNSG_9ScaleType4KindE0ELNS_15FloatRoundStyleE2ES4_EENS1_11threadblock30GemmIdentityThreadblockSwizzleILi8EEELi4ENS8_13OpMultiplyAddELNS1_23SharedMemoryClearOptionE0ELb0ELb0ELb0ENS5_9NoPermuteESR_NS5_37Tensor4DPermuteBMM0213RowMajorInverseILi12EEEvE10SelectBaseISO_vEEEEvNT_6ParamsE)
        /*059c*/ 	.word	0x00000000


	//----- nvinfo : EIATTR_MIN_STACK_SIZE
	.align		4
.L_274:
        /*05a0*/ 	.byte	0x04, 0x12
        /*05a2*/ 	.short	(.L_276 - .L_275)
	.align		4
.L_275:
        /*05a4*/ 	.word	index@(_ZN7cutlass7Kernel2INS_4gemm6kernel20DefaultGemmUniversalINS_6half_tENS_6layout8RowMajorELNS_16ComplexTransformE0ELi8ES4_S6_LS7_0ELi8ES4_S6_fNS_4arch15OpClassTensorOpENS8_4Sm80ENS1_9GemmShapeILi128ELi128ELi32EEENSB_ILi64ELi64ELi32EEENSB_ILi16ELi8ELi16EEENS_8epilogue6thread17LinearCombinationIS4_Li8EffLNSG_9ScaleType4KindE0ELNS_15FloatRoundStyleE2ES4_EENS1_11threadblock30GemmIdentityThreadblockSwizzleILi8EEELi4ENS8_13OpMultiplyAddELNS1_23SharedMemoryClearOptionE0ELb0ELb0ELb0ENS5_30Tensor4DPermuteBMM0213RowMajorILi12EEENS5_37Tensor4DPermuteBMM0213RowMajorInverseILi12EEENS5_9NoPermuteEvE10SelectBaseISO_vEEEEvNT_6ParamsE)
        /*05a8*/ 	.word	0x00000000


	//----- nvinfo : EIATTR_MIN_STACK_SIZE
	.align		4
.L_276:
        /*05ac*/ 	.byte	0x04, 0x12
        /*05ae*/ 	.short	(.L_278 - .L_277)
	.align		4
.L_277:
        /*05b0*/ 	.word	index@(_ZN7cutlass7Kernel2INS_4gemm6kernel20DefaultGemmUniversalINS_6half_tENS_6layout8RowMajorELNS_16ComplexTransformE0ELi8ES4_S6_LS7_0ELi8ES4_S6_fNS_4arch15OpClassTensorOpENS8_4Sm80ENS1_9GemmShapeILi128ELi128ELi32EEENSB_ILi64ELi64ELi32EEENSB_ILi16ELi8ELi16EEENS_8epilogue6thread17LinearCombinationIS4_Li8EffLNSG_9ScaleType4KindE0ELNS_15FloatRoundStyleE2ES4_EENS1_11threadblock30GemmIdentityThreadblockSwizzleILi8EEELi4ENS8_13OpMultiplyAddELNS1_23SharedMemoryClearOptionE0ELb0ELb0ELb0ENS5_9NoPermuteENS5_37Tensor4DPermuteBMM0213RowMajorInverseILi12EEESR_vE10SelectBaseISO_vEEEEvNT_6ParamsE)
        /*05b4*/ 	.word	0x00000000


	//----- nvinfo : EIATTR_MIN_STACK_SIZE
	.align		4
.L_278:
        /*05b8*/ 	.byte	0x04, 0x12
        /*05ba*/ 	.short	(.L_280 - .L_279)
	.align		4
.L_279:
        /*05bc*/ 	.word	index@(_ZN7cutlass7Kernel2INS_4gemm6kernel20DefaultGemmUniversalINS_6half_tENS_6layout11ColumnMajorELNS_16ComplexTransformE0ELi8ES4_S6_LS7_0ELi8ES4_NS5_8RowMajorEfNS_4arch15OpClassTensorOpENS9_4Sm80ENS1_9GemmShapeILi128ELi128ELi32EEENSC_ILi64ELi64ELi32EEENSC_ILi16ELi8ELi16EEENS_8epilogue6thread17LinearCombinationIS4_Li8EffLNSH_9ScaleType4KindE0ELNS_15FloatRoundStyleE2ES4_EENS1_11threadblock30GemmIdentityThreadblockSwizzleILi8EEELi4ENS9_13OpMultiplyAddELNS1_23SharedMemoryClearOptionE0ELb0ELb0ELb0ENS5_31Tensor5DPermute02413ColumnMajorILi16ELi3ELi8EEENS5_34Tensor4DPermute0213RowMajorInverseILi8ELi4EEESV_vE10SelectBaseISP_vEEEEvNT_6ParamsE)
        /*05c0*/ 	.word	0x00000000


	//----- nvinfo : EIATTR_MIN_STACK_SIZE
	.align		4
.L_280:
        /*05c4*/ 	.byte	0x04, 0x12
        /*05c6*/ 	.short	(.L_282 - .L_281)
	.align		4
.L_281:
        /*05c8*/ 	.word	index@(_ZN7cutlass7Kernel2INS_4gemm6kernel20DefaultGemmUniversalINS_6half_tENS_6layout11ColumnMajorELNS_16ComplexTransformE0ELi8ES4_S6_LS7_0ELi8ES4_NS5_8RowMajorEfNS_4arch15OpClassTensorOpENS9_4Sm80ENS1_9GemmShapeILi128ELi128ELi32EEENSC_ILi64ELi64ELi32EEENSC_ILi16ELi8ELi16EEENS_8epilogue6thread17LinearCombinationIS4_Li8EffLNSH_9ScaleType4KindE0ELNS_15FloatRoundStyleE2ES4_EENS1_11threadblock30GemmIdentityThreadblockSwizzleILi8EEELi4ENS9_13OpMultiplyAddELNS1_23SharedMemoryClearOptionE0ELb0ELb0ELb0ENS5_9NoPermuteENS5_34Tensor4DPermute0213RowMajorInverseILi8ELi4EEESU_vE10SelectBaseISP_vEEEEvNT_6ParamsE)
        /*05cc*/ 	.word	0x00000000


	//----- nvinfo : EIATTR_MIN_STACK_SIZE
	.align		4
.L_282:
        /*05d0*/ 	.byte	0x04, 0x12
        /*05d2*/ 	.short	(.L_284 - .L_283)
	.align		4
.L_283:
        /*05d4*/ 	.word	index@(_ZN7cutlass7Kernel2INS_4gemm6kernel20DefaultGemmUniversalINS_6half_tENS_6layout11ColumnMajorELNS_16ComplexTransformE0ELi8ES4_S6_LS7_0ELi8ES4_NS5_8RowMajorEfNS_4arch15OpClassTensorOpENS9_4Sm80ENS1_9GemmShapeILi128ELi128ELi32EEENSC_ILi64ELi64ELi32EEENSC_ILi16ELi8ELi16EEENS_8epilogue6thread17LinearCombinationIS4_Li8EffLNSH_9ScaleType4KindE0ELNS_15FloatRoundStyleE2ES4_EENS1_11threadblock30GemmIdentityThreadblockSwizzleILi8EEELi4ENS9_13OpMultiplyAddELNS1_23SharedMemoryClearOptionE0ELb0ELb0ELb0ENS5_31Tensor5DPermute02413ColumnMajorILi16ELi3ELi8EEENS5_9NoPermuteESU_vE10SelectBaseISP_vEEEEvNT_6ParamsE)
        /*05d8*/ 	.word	0x00000000


	//----- nvinfo : EIATTR_MIN_STACK_SIZE
	.align		4
.L_284:
        /*05dc*/ 	.byte	0x04, 0x12
        /*05de*/ 	.short	(.L_286 - .L_285)
	.align		4
.L_285:
        /*05e0*/ 	.word	index@(_ZN7cutlass7Kernel2INS_4gemm6kernel20DefaultGemmUniversalINS_6half_tENS_6layout11ColumnMajorELNS_16ComplexTransformE0ELi8ES4_S6_LS7_0ELi8ES4_NS5_8RowMajorEfNS_4arch15OpClassTensorOpENS9_4Sm80ENS1_9GemmShapeILi128ELi128ELi32EEENSC_ILi64ELi64ELi32EEENSC_ILi16ELi8ELi16EEENS_8epilogue6thread17LinearCombinationIS4_Li8EffLNSH_9ScaleType4KindE0ELNS_15FloatRoundStyleE2ES4_EENS1_11threadblock30GemmIdentityThreadblockSwizzleILi8EEELi4ENS9_13OpMultiplyAddELNS1_23SharedMemoryClearOptionE0ELb0ELb0ELb0ENS5_31Tensor5DPermute02413ColumnMajorILi16ELi3ELi8EEENS5_34Tensor4DPermute0213RowMajorInverseILi8ELi4EEENS5_9NoPermuteEvE10SelectBaseISP_vEEEEvNT_6ParamsE)
        /*05e4*/ 	.word	0x00000000


	//----- nvinfo : EIATTR_MIN_STACK_SIZE
	.align		4
.L_286:
        /*05e8*/ 	.byte	0x04, 0x12
        /*05ea*/ 	.short	(.L_288 - .L_287)
	.align		4
.L_287:
        /*05ec*/ 	.word	index@(_ZN7cutlass7Kernel2INS_4gemm6kernel20DefaultGemmUniversalINS_6half_tENS_6layout11ColumnMajorELNS_16ComplexTransformE0ELi8ES4_S6_LS7_0ELi8ES4_NS5_8RowMajorEfNS_4arch15OpClassTensorOpENS9_4Sm80ENS1_9GemmShapeILi128ELi128ELi32EEENSC_ILi64ELi64ELi32EEENSC_ILi16ELi8ELi16EEENS_8epilogue6thread17LinearCombinationIS4_Li8EffLNSH_9ScaleType4KindE0ELNS_15FloatRoundStyleE2ES4_EENS1_11threadblock30GemmIdentityThreadblockSwizzleILi8EEELi4ENS9_13OpMultiplyAddELNS1_23SharedMemoryClearOptionE0ELb0ELb0ELb0ENS5_31Tensor5DPermute02413ColumnMajorILi16ELi3ELi8EEENS5_9NoPermuteENS5_34Tensor4DPermute0213RowMajorInverseILi8ELi4EEEvE10SelectBaseISP_vEEEEvNT_6ParamsE)
        /*05f0*/ 	.word	0x00000000


	//----- nvinfo : EIATTR_MIN_STACK_SIZE
	.align		4
.L_288:
        /*05f4*/ 	.byte	0x04, 0x12
        /*05f6*/ 	.short	(.L_290 - .L_289)
	.align		4
.L_289:
        /*05f8*/ 	.word	index@(_ZN7cutlass7Kernel2INS_4gemm6kernel20DefaultGemmUniversalINS_6half_tENS_6layout11ColumnMajorELNS_16ComplexTransformE0ELi8ES4_S6_LS7_0ELi8ES4_NS5_8RowMajorEfNS_4arch15OpClassTensorOpENS9_4Sm80ENS1_9GemmShapeILi128ELi128ELi32EEENSC_ILi64ELi64ELi32EEENSC_ILi16ELi8ELi16EEENS_8epilogue6thread17LinearCombinationIS4_Li8EffLNSH_9ScaleType4KindE0ELNS_15FloatRoundStyleE2ES4_EENS1_11threadblock30GemmIdentityThreadblockSwizzleILi8EEELi4ENS9_13OpMultiplyAddELNS1_23SharedMemoryClearOptionE0ELb0ELb0ELb0ENS5_9NoPermuteESS_NS5_34Tensor4DPermute0213RowMajorInverseILi8ELi4EEEvE10SelectBaseISP_vEEEEvNT_6ParamsE)
        /*05fc*/ 	.word	0x00000000


	//----- nvinfo : EIATTR_MIN_STACK_SIZE
	.align		4
.L_290:
        /*0600*/ 	.byte	0x04, 0x12
        /*0602*/ 	.short	(.L_292 - .L_291)
	.align		4
.L_291:
        /*0604*/ 	.word	index@(_ZN7cutlass7Kernel2INS_4gemm6kernel20DefaultGemmUniversalINS_6half_tENS_6layout11ColumnMajorELNS_16ComplexTransformE0ELi8ES4_S6_LS7_0ELi8ES4_NS5_8RowMajorEfNS_4arch15OpClassTensorOpENS9_4Sm80ENS1_9GemmShapeILi128ELi128ELi32EEENSC_ILi64ELi64ELi32EEENSC_ILi16ELi8ELi16EEENS_8epilogue6thread17LinearCombinationIS4_Li8EffLNSH_9ScaleType4KindE0ELNS_15FloatRoundStyleE2ES4_EENS1_11threadblock30GemmIdentityThreadblockSwizzleILi8EEELi4ENS9_13OpMultiplyAddELNS1_23SharedMemoryClearOptionE0ELb0ELb0ELb0ENS5_28Tensor5DPermute20314RowMajorILi16ELi3ELi8EEENS5_34Tensor4DPermute0213RowMajorInverseILi8ELi4EEENS5_37Tensor4DPermute0213ColumnMajorInverseILi8ELi4EEEvE10SelectBaseISP_vEEEEvNT_6ParamsE)
        /*0608*/ 	.word	0x00000000


	//----- nvinfo : EIATTR_MIN_STACK_SIZE
	.align		4
.L_292:
        /*060c*/ 	.byte	0x04, 0x12
        /*060e*/ 	.short	(.L_294 - .L_293)
	.align		4
.L_293:
        /*0610*/ 	.word	index@(_ZN7cutlass7Kernel2INS_4gemm6kernel20DefaultGemmUniversalINS_6half_tENS_6layout11ColumnMajorELNS_16ComplexTransformE0ELi8ES4_S6_LS7_0ELi8ES4_NS5_8RowMajorEfNS_4arch15OpClassTensorOpENS9_4Sm80ENS1_9GemmShapeILi128ELi128ELi32EEENSC_ILi64ELi64ELi32EEENSC_ILi16ELi8ELi16EEENS_8epilogue6thread17LinearCombinationIS4_Li8EffLNSH_9ScaleType4KindE0ELNS_15FloatRoundStyleE2ES4_EENS1_11threadblock30GemmIdentityThreadblockSwizzleILi8EEELi4ENS9_13OpMultiplyAddELNS1_23SharedMemoryClearOptionE0ELb0ELb0ELb0ENS5_9NoPermuteENS5_34Tensor4DPermute0213RowMajorInverseILi8ELi4EEENS5_37Tensor4DPermute0213ColumnMajorInverseILi8ELi4EEEvE10SelectBaseISP_vEEEEvNT_6ParamsE)
        /*0614*/ 	.word	0x00000000


	//----- nvinfo : EIATTR_MIN_STACK_SIZE
	.align		4
.L_294:
        /*0618*/ 	.byte	0x04, 0x12
        /*061a*/ 	.short	(.L_296 - .L_295)
	.align		4
.L_295:
        /*061c*/ 	.word	index@(_ZN7cutlass7Kernel2INS_4gemm6kernel20DefaultGemmUniversalINS_6half_tENS_6layout11ColumnMajorELNS_16ComplexTransformE0ELi8ES4_S6_LS7_0ELi8ES4_NS5_8RowMajorEfNS_4arch15OpClassTensorOpENS9_4Sm80ENS1_9GemmShapeILi128ELi128ELi32EEENSC_ILi64ELi64ELi32EEENSC_ILi16ELi8ELi16EEENS_8epilogue6thread17LinearCombinationIS4_Li8EffLNSH_9ScaleType4KindE0ELNS_15FloatRoundStyleE2ES4_EENS1_11threadblock30GemmIdentityThreadblockSwizzleILi8EEELi4ENS9_13OpMultiplyAddELNS1_23SharedMemoryClearOptionE0ELb0ELb0ELb0ENS5_28Tensor5DPermute20314RowMajorILi16ELi3ELi8EEENS5_9NoPermuteESU_vE10SelectBaseISP_vEEEEvNT_6ParamsE)
        /*0620*/ 	.word	0x00000000


	//----- nvinfo : EIATTR_MIN_STACK_SIZE
	.align		4
.L_296:
        /*0624*/ 	.byte	0x04, 0x12
        /*0626*/ 	.short	(.L_298 - .L_297)
	.align		4
.L_297:
        /*0628*/ 	.word	index@(_ZN7cutlass7Kernel2INS_4gemm6kernel20DefaultGemmUniversalINS_6half_tENS_6layout11ColumnMajorELNS_16ComplexTransformE0ELi8ES4_S6_LS7_0ELi8ES4_NS5_8RowMajorEfNS_4arch15OpClassTensorOpENS9_4Sm80ENS1_9GemmShapeILi128ELi128ELi32EEENSC_ILi64ELi64ELi32EEENSC_ILi16ELi8ELi16EEENS_8epilogue6thread17LinearCombinationIS4_Li8EffLNSH_9ScaleType4KindE0ELNS_15FloatRoundStyleE2ES4_EENS1_11threadblock30GemmIdentityThreadblockSwizzleILi8EEELi4ENS9_13OpMultiplyAddELNS1_23SharedMemoryClearOptionE0ELb0ELb0ELb0ENS5_28Tensor5DPermute20314RowMajorILi16ELi3ELi8EEENS5_9NoPermuteENS5_37Tensor4DPermute0213ColumnMajorInverseILi8ELi4EEEvE10SelectBaseISP_vEEEEvNT_6ParamsE)
        /*062c*/ 	.word	0x00000000


	//----- nvinfo : EIATTR_MIN_STACK_SIZE
	.align		4
.L_298:
        /*0630*/ 	.byte	0x04, 0x12
        /*0632*/ 	.short	(.L_300 - .L_299)
	.align		4
.L_299:
        /*0634*/ 	.word	index@(_ZN7cutlass7Kernel2INS_4gemm6kernel20DefaultGemmUniversalINS_6half_tENS_6layout11ColumnMajorELNS_16ComplexTransformE0ELi8ES4_S6_LS7_0ELi8ES4_NS5_8RowMajorEfNS_4arch15OpClassTensorOpENS9_4Sm80ENS1_9GemmShapeILi128ELi128ELi32EEENSC_ILi64ELi64ELi32EEENSC_ILi16ELi8ELi16EEENS_8epilogue6thread17LinearCombinationIS4_Li8EffLNSH_9ScaleType4KindE0ELNS_15FloatRoundStyleE2ES4_EENS1_11threadblock30GemmIdentityThreadblockSwizzleILi8EEELi4ENS9_13OpMultiplyAddELNS1_23SharedMemoryClearOptionE0ELb0ELb0ELb0ENS5_9NoPermuteESS_NS5_37Tensor4DPermute0213ColumnMajorInverseILi8ELi4EEEvE10SelectBaseISP_vEEEEvNT_6ParamsE)
        /*0638*/ 	.word	0x00000000


	//----- nvinfo : EIATTR_MIN_STACK_SIZE
	.align		4
.L_300:
        /*063c*/ 	.byte	0x04, 0x12
        /*063e*/ 	.short	(.L_302 - .L_301)
	.align		4
.L_301:
        /*0640*/ 	.word	index@(_ZN7cutlass7Kernel2INS_4gemm6kernel20DefaultGemmUniversalINS_6half_tENS_6layout11ColumnMajorELNS_16ComplexTransformE0ELi8ES4_S6_LS7_0ELi8ES4_NS5_8RowMajorEfNS_4arch15OpClassTensorOpENS9_4Sm80ENS1_9GemmShapeILi128ELi128ELi32EEENSC_ILi64ELi64ELi32EEENSC_ILi16ELi8ELi16EEENS_8epilogue6thread17LinearCombinationIS4_Li8EffLNSH_9ScaleType4KindE0ELNS_15FloatRoundStyleE2ES4_EENS1_11threadblock30GemmIdentityThreadblockSwizzleILi8EEELi4ENS9_13OpMultiplyAddELNS1_23SharedMemoryClearOptionE0ELb0ELb0ELb0ENS5_28Tensor5DPermute20314RowMajorILi16ELi3ELi8EEENS5_34Tensor4DPermute0213RowMajorInverseILi8ELi4EEENS5_9NoPermuteEvE10SelectBaseISP_vEEEEvNT_6ParamsE)
        /*0644*/ 	.word	0x00000000


	//----- nvinfo : EIATTR_MIN_STACK_SIZE
	.align		4
.L_302:
        /*0648*/ 	.byte	0x04, 0x12
        /*064a*/ 	.short	(.L_304 - .L_303)
	.align		4
.L_303:
        /*064c*/ 	.word	index@(_ZN7cutlass7Kernel2INS_4gemm6kernel20DefaultGemmUniversalINS_6half_tENS_6layout11ColumnMajorELNS_16ComplexTransformE0ELi8ES4_S6_LS7_0ELi8ES4_NS5_8RowMajorEfNS_4arch15OpClassTensorOpENS9_4Sm80ENS1_9GemmShapeILi128ELi128ELi32EEENSC_ILi64ELi64ELi32EEENSC_ILi16ELi8ELi16EEENS_8epilogue6thread17LinearCombinationIS4_Li8EffLNSH_9ScaleType4KindE0ELNS_15FloatRoundStyleE2ES4_EENS1_11threadblock30GemmIdentityThreadblockSwizzleILi8EEELi4ENS9_13OpMultiplyAddELNS1_23SharedMemoryClearOptionE0ELb0ELb0ELb0ENS5_9NoPermuteENS5_34Tensor4DPermute0213RowMajorInverseILi8ELi4EEESS_vE10SelectBaseISP_vEEEEvNT_6ParamsE)
        /*0650*/ 	.word	0x00000000


	//----- nvinfo : EIATTR_MIN_STACK_SIZE
	.align		4
.L_304:
        /*0654*/ 	.byte	0x04, 0x12
        /*0656*/ 	.short	(.L_306 - .L_305)
	.align		4
.L_305:
        /*0658*/ 	.word	index@(_ZN7cutlass7Kernel2INS_4gemm6kernel20DefaultGemmUniversalINS_6half_tENS_6layout11ColumnMajorELNS_16ComplexTransformE0ELi8ES4_S6_LS7_0ELi8ES4_NS5_8RowMajorEfNS_4arch15OpClassTensorOpENS9_4Sm80ENS1_9GemmShapeILi128ELi128ELi32EEENSC_ILi64ELi64ELi32EEENSC_ILi16ELi8ELi16EEENS_8epilogue6thread17LinearCombinationIS4_Li8EffLNSH_9ScaleType4KindE0ELNS_15FloatRoundStyleE2ES4_EENS1_11threadblock30GemmIdentityThreadblockSwizzleILi8EEELi4ENS9_13OpMultiplyAddELNS1_23SharedMemoryClearOptionE0ELb0ELb0ELb0ENS5_9NoPermuteESS_SS_vE10SelectBaseISP_vEEEEvNT_6ParamsE)
        /*065c*/ 	.word	0x00000000


	//----- nvinfo : EIATTR_MIN_STACK_SIZE
	.align		4
.L_306:
        /*0660*/ 	.byte	0x04, 0x12
        /*0662*/ 	.short	(.L_308 - .L_307)
	.align		4
.L_307:
        /*0664*/ 	.word	index@(_ZN7cutlass7Kernel2INS_4gemm6kernel20DefaultGemmUniversalINS_6half_tENS_6layout8RowMajorELNS_16ComplexTransformE0ELi8ES4_S6_LS7_0ELi8ES4_S6_fNS_4arch15OpClassTensorOpENS8_4Sm80ENS1_9GemmShapeILi128ELi128ELi32EEENSB_ILi64ELi64ELi32EEENSB_ILi16ELi8ELi16EEENS_8epilogue6thread17LinearCombinationIS4_Li8EffLNSG_9ScaleType4KindE0ELNS_15FloatRoundStyleE2ES4_EENS1_11threadblock30GemmIdentityThreadblockSwizzleILi8EEELi4ENS8_13OpMultiplyAddELNS1_23SharedMemoryClearOptionE0ELb0ELb0ELb0ENS5_31Tensor5DPermute02413ColumnMajorILi16ELi3ELi8EEENS5_37Tensor4DPermute0213ColumnMajorInverseILi8ELi4EEENS5_38Tensor5DPermute02413ColumnMajorInverseILi16ELi3ELi8EEEvE10SelectBaseISO_vEEEEvNT_6ParamsE)
        /*0668*/ 	.word	0x00000000


	//----- nvinfo : EIATTR_MIN_STACK_SIZE
	.align		4
.L_308:
        /*066c*/ 	.byte	0x04, 0x12
        /*066e*/ 	.short	(.L_310 - .L_309)
	.align		4
.L_309:
        /*0670*/ 	.word	index@(_ZN7cutlass7Kernel2INS_4gemm6kernel20DefaultGemmUniversalINS_6half_tENS_6layout8RowMajorELNS_16ComplexTransformE0ELi8ES4_S6_LS7_0ELi8ES4_S6_fNS_4arch15OpClassTensorOpENS8_4Sm80ENS1_9GemmShapeILi128ELi128ELi32EEENSB_ILi64ELi64ELi32EEENSB_ILi16ELi8ELi16EEENS_8epilogue6thread17LinearCombinationIS4_Li8EffLNSG_9ScaleType4KindE0ELNS_15FloatRoundStyleE2ES4_EENS1_11threadblock30GemmIdentityThreadblockSwizzleILi8EEELi4ENS8_13OpMultiplyAddELNS1_23SharedMemoryClearOptionE0ELb0ELb0ELb0ENS5_9NoPermuteENS5_37Tensor4DPermute0213ColumnMajorInverseILi8ELi4EEENS5_38Tensor5DPermute02413ColumnMajorInverseILi16ELi3ELi8EEEvE10SelectBaseISO_vEEEEvNT_6ParamsE)
        /*0674*/ 	.word	0x00000000


	//----- nvinfo : EIATTR_MIN_STACK_SIZE
	.align		4
.L_310:
        /*0678*/ 	.byte	0x04, 0x12
        /*067a*/ 	.short	(.L_312 - .L_311)
	.align		4
.L_311:
        /*067c*/ 	.word	index@(_ZN7cutlass7Kernel2INS_4gemm6kernel20DefaultGemmUniversalINS_6half_tENS_6layout8RowMajorELNS_16ComplexTransformE0ELi8ES4_S6_LS7_0ELi8ES4_S6_fNS_4arch15OpClassTensorOpENS8_4Sm80ENS1_9GemmShapeILi128ELi128ELi32EEENSB_ILi64ELi64ELi32EEENSB_ILi16ELi8ELi16EEENS_8epilogue6thread17LinearCombinationIS4_Li8EffLNSG_9ScaleType4KindE0ELNS_15FloatRoundStyleE2ES4_EENS1_11threadblock30GemmIdentityThreadblockSwizzleILi8EEELi4ENS8_13OpMultiplyAddELNS1_23SharedMemoryClearOptionE0ELb0ELb0ELb0ENS5_31Tensor5DPermute02413ColumnMajorILi16ELi3ELi8EEENS5_9NoPermuteEST_vE10SelectBaseISO_vEEEEvNT_6ParamsE)
        /*0680*/ 	.word	0x00000000


	//----- nvinfo : EIATTR_MIN_STACK_SIZE
	.align		4
.L_312:
        /*0684*/ 	.byte	0x04, 0x12
        /*0686*/ 	.short	(.L_314 - .L_313)
	.align		4
.L_313:
        /*0688*/ 	.word	index@(_ZN7cutlass7Kernel2INS_4gemm6kernel20DefaultGemmUniversalINS_6half_tENS_6layout8RowMajorELNS_16ComplexTransformE0ELi8ES4_S6_LS7_0ELi8ES4_S6_fNS_4arch15OpClassTensorOpENS8_4Sm80ENS1_9GemmShapeILi128ELi128ELi32EEENSB_ILi64ELi64ELi32EEENSB_ILi16ELi8ELi16EEENS_8epilogue6thread17LinearCombinationIS4_Li8EffLNSG_9ScaleType4KindE0ELNS_15FloatRoundStyleE2ES4_EENS1_11threadblock30GemmIdentityThreadblockSwizzleILi8EEELi4ENS8_13OpMultiplyAddELNS1_23SharedMemoryClearOptionE0ELb0ELb0ELb0ENS5_31Tensor5DPermute02413ColumnMajorILi16ELi3ELi8EEENS5_37Tensor4DPermute0213ColumnMajorInverseILi8ELi4EEENS5_9NoPermuteEvE10SelectBaseISO_vEEEEvNT_6ParamsE)
        /*068c*/ 	.word	0x00000000


	//----- nvinfo : EIATTR_MIN_STACK_SIZE
	.align		4
.L_314:
        /*0690*/ 	.byte	0x04, 0x12
        /*0692*/ 	.short	(.L_316 - .L_315)
	.align		4
.L_315:
        /*0694*/ 	.word	index@(_ZN7cutlass7Kernel2INS_4gemm6kernel20DefaultGemmUniversalINS_6half_tENS_6layout8RowMajorELNS_16ComplexTransformE0ELi8ES4_S6_LS7_0ELi8ES4_S6_fNS_4arch15OpClassTensorOpENS8_4Sm80ENS1_9GemmShapeILi128ELi128ELi32EEENSB_ILi64ELi64ELi32EEENSB_ILi16ELi8ELi16EEENS_8epilogue6thread17LinearCombinationIS4_Li8EffLNSG_9ScaleType4KindE0ELNS_15FloatRoundStyleE2ES4_EENS1_11threadblock30GemmIdentityThreadblockSwizzleILi8EEELi4ENS8_13OpMultiplyAddELNS1_23SharedMemoryClearOptionE0ELb0ELb0ELb0ENS5_9NoPermuteENS5_37Tensor4DPermute0213ColumnMajorInverseILi8ELi4EEESR_vE10SelectBaseISO_vEEEEvNT_6ParamsE)
        /*0698*/ 	.word	0x00000000


	//----- nvinfo : EIATTR_MIN_STACK_SIZE
	.align		4
.L_316:
        /*069c*/ 	.byte	0x04, 0x12
        /*069e*/ 	.short	(.L_318 - .L_317)
	.align		4
.L_317:
        /*06a0*/ 	.word	index@(_ZN7cutlass7Kernel2INS_4gemm6kernel20DefaultGemmUniversalINS_6half_tENS_6layout8RowMajorELNS_16ComplexTransformE0ELi8ES4_S6_LS7_0ELi8ES4_S6_fNS_4arch15OpClassTensorOpENS8_4Sm80ENS1_9GemmShapeILi128ELi128ELi32EEENSB_ILi64ELi64ELi32EEENSB_ILi16ELi8ELi16EEENS_8epilogue6thread17LinearCombinationIS4_Li8EffLNSG_9ScaleType4KindE0ELNS_15FloatRoundStyleE2ES4_EENS1_11threadblock30GemmIdentityThreadblockSwizzleILi8EEELi4ENS8_13OpMultiplyAddELNS1_23SharedMemoryClearOptionE0ELb0ELb0ELb0ENS5_31Tensor5DPermute02413ColumnMajorILi16ELi3ELi8EEENS5_9NoPermuteENS5_38Tensor5DPermute02413ColumnMajorInverseILi16ELi3ELi8EEEvE10SelectBaseISO_vEEEEvNT_6ParamsE)
        /*06a4*/ 	.word	0x00000000


	//----- nvinfo : EIATTR_MIN_STACK_SIZE
	.align		4
.L_318:
        /*06a8*/ 	.byte	0x04, 0x12
        /*06aa*/ 	.short	(.L_320 - .L_319)
	.align		4
.L_319:
        /*06ac*/ 	.word	index@(_ZN7cutlass7Kernel2INS_4gemm6kernel20DefaultGemmUniversalINS_6half_tENS_6layout8RowMajorELNS_16ComplexTransformE0ELi8ES4_S6_LS7_0ELi8ES4_S6_fNS_4arch15OpClassTensorOpENS8_4Sm80ENS1_9GemmShapeILi128ELi128ELi32EEENSB_ILi64ELi64ELi32EEENSB_ILi16ELi8ELi16EEENS_8epilogue6thread17LinearCombinationIS4_Li8EffLNSG_9ScaleType4KindE0ELNS_15FloatRoundStyleE2ES4_EENS1_11threadblock30GemmIdentityThreadblockSwizzleILi8EEELi4ENS8_13OpMultiplyAddELNS1_23SharedMemoryClearOptionE0ELb0ELb0ELb0ENS5_9NoPermuteESR_NS5_38Tensor5DPermute02413ColumnMajorInverseILi16ELi3ELi8EEEvE10SelectBaseISO_vEEEEvNT_6ParamsE)
        /*06b0*/ 	.word	0x00000000


	//----- nvinfo : EIATTR_MIN_STACK_SIZE
	.align		4
.L_320:
        /*06b4*/ 	.byte	0x04, 0x12
        /*06b6*/ 	.short	(.L_322 - .L_321)
	.align		4
.L_321:
        /*06b8*/ 	.word	index@(_ZN7cutlass7Kernel2INS_4gemm6kernel20DefaultGemmUniversalINS_6half_tENS_6layout8RowMajorELNS_16ComplexTransformE0ELi8ES4_S6_LS7_0ELi8ES4_S6_fNS_4arch15OpClassTensorOpENS8_4Sm80ENS1_9GemmShapeILi128ELi128ELi32EEENSB_ILi64ELi64ELi32EEENSB_ILi16ELi8ELi16EEENS_8epilogue6thread17LinearCombinationIS4_Li8EffLNSG_9ScaleType4KindE0ELNS_15FloatRoundStyleE2ES4_EENS1_11threadblock30GemmIdentityThreadblockSwizzleILi8EEELi4ENS8_13OpMultiplyAddELNS1_23SharedMemoryClearOptionE0ELb0ELb0ELb0ENS5_28Tensor5DPermute20314RowMajorILi16ELi3ELi8EEENS5_34Tensor4DPermute0213RowMajorInverseILi8ELi4EEESU_vE10SelectBaseISO_vEEEEvNT_6ParamsE)
        /*06bc*/ 	.word	0x00000000


	//----- nvinfo : EIATTR_MIN_STACK_SIZE
	.align		4
.L_322:
        /*06c0*/ 	.byte	0x04, 0x12
        /*06c2*/ 	.short	(.L_324 - .L_323)
	.align		4
.L_323:
        /*06c4*/ 	.word	index@(_ZN7cutlass7Kernel2INS_4gemm6kernel20DefaultGemmUniversalINS_6half_tENS_6layout8RowMajorELNS_16ComplexTransformE0ELi8ES4_S6_LS7_0ELi8ES4_S6_fNS_4arch15OpClassTensorOpENS8_4Sm80ENS1_9GemmShapeILi128ELi128ELi32EEENSB_ILi64ELi64ELi32EEENSB_ILi16ELi8ELi16EEENS_8epilogue6thread17LinearCombinationIS4_Li8EffLNSG_9ScaleType4KindE0ELNS_15FloatRoundStyleE2ES4_EENS1_11threadblock30GemmIdentityThreadblockSwizzleILi8EEELi4ENS8_13OpMultiplyAddELNS1_23SharedMemoryClearOptionE0ELb0ELb0ELb0ENS5_9NoPermuteENS5_34Tensor4DPermute0213RowMajorInverseILi8ELi4EEEST_vE10SelectBaseISO_vEEEEvNT_6ParamsE)
        /*06c8*/ 	.word	0x00000000


	//----- nvinfo : EIATTR_MIN_STACK_SIZE
	.align		4
.L_324:
        /*06cc*/ 	.byte	0x04, 0x12
        /*06ce*/ 	.short	(.L_326 - .L_325)
	.align		4
.L_325:
        /*06d0*/ 	.word	index@(_ZN7cutlass7Kernel2INS_4gemm6kernel20DefaultGemmUniversalINS_6half_tENS_6layout8RowMajorELNS_16ComplexTransformE0ELi8ES4_S6_LS7_0ELi8ES4_S6_fNS_4arch15OpClassTensorOpENS8_4Sm80ENS1_9GemmShapeILi128ELi128ELi32EEENSB_ILi64ELi64ELi32EEENSB_ILi16ELi8ELi16EEENS_8epilogue6thread17LinearCombinationIS4_Li8EffLNSG_9ScaleType4KindE0ELNS_15FloatRoundStyleE2ES4_EENS1_11threadblock30GemmIdentityThreadblockSwizzleILi8EEELi4ENS8_13OpMultiplyAddELNS1_23SharedMemoryClearOptionE0ELb0ELb0ELb0ENS5_28Tensor5DPermute20314RowMajorILi16ELi3ELi8EEENS5_9NoPermuteEST_vE10SelectBaseISO_vEEEEvNT_6ParamsE)
        /*06d4*/ 	.word	0x00000000


	//----- nvinfo : EIATTR_MIN_STACK_SIZE
	.align		4
.L_326:
        /*06d8*/ 	.byte	0x04, 0x12
        /*06da*/ 	.short	(.L_328 - .L_327)
	.align		4
.L_327:
        /*06dc*/ 	.word	index@(_ZN7cutlass7Kernel2INS_4gemm6kernel20DefaultGemmUniversalINS_6half_tENS_6layout8RowMajorELNS_16ComplexTransformE0ELi8ES4_S6_LS7_0ELi8ES4_S6_fNS_4arch15OpClassTensorOpENS8_4Sm80ENS1_9GemmShapeILi128ELi128ELi32EEENSB_ILi64ELi64ELi32EEENSB_ILi16ELi8ELi16EEENS_8epilogue6thread17LinearCombinationIS4_Li8EffLNSG_9ScaleType4KindE0ELNS_15FloatRoundStyleE2ES4_EENS1_11threadblock30GemmIdentityThreadblockSwizzleILi8EEELi4ENS8_13OpMultiplyAddELNS1_23SharedMemoryClearOptionE0ELb0ELb0ELb0ENS5_28Tensor5DPermute20314RowMajorILi16ELi3ELi8EEENS5_9NoPermuteENS5_34Tensor4DPermute0213RowMajorInverseILi8ELi4EEEvE10SelectBaseISO_vEEEEvNT_6ParamsE)
        /*06e0*/ 	.word	0x00000000


	//----- nvinfo : EIATTR_MIN_STACK_SIZE
	.align		4
.L_328:
        /*06e4*/ 	.byte	0x04, 0x12
        /*06e6*/ 	.short	(.L_330 - .L_329)
	.align		4
.L_329:
        /*06e8*/ 	.word	index@(_ZN7cutlass7Kernel2INS_4gemm6kernel20DefaultGemmUniversalINS_6half_tENS_6layout8RowMajorELNS_16ComplexTransformE0ELi8ES4_S6_LS7_0ELi8ES4_S6_fNS_4arch15OpClassTensorOpENS8_4Sm80ENS1_9GemmShapeILi128ELi128ELi32EEENSB_ILi64ELi64ELi32EEENSB_ILi16ELi8ELi16EEENS_8epilogue6thread17LinearCombinationIS4_Li8EffLNSG_9ScaleType4KindE0ELNS_15FloatRoundStyleE2ES4_EENS1_11threadblock30GemmIdentityThreadblockSwizzleILi8EEELi4ENS8_13OpMultiplyAddELNS1_23SharedMemoryClearOptionE0ELb0ELb0ELb0ENS5_9NoPermuteESR_NS5_34Tensor4DPermute0213RowMajorInverseILi8ELi4EEEvE10SelectBaseISO_vEEEEvNT_6ParamsE)
        /*06ec*/ 	.word	0x00000000


	//----- nvinfo : EIATTR_MIN_STACK_SIZE
	.align		4
.L_330:
        /*06f0*/ 	.byte	0x04, 0x12
        /*06f2*/ 	.short	(.L_332 - .L_331)
	.align		4
.L_331:
        /*06f4*/ 	.word	index@(_ZN7cutlass7Kernel2INS_4gemm6kernel20DefaultGemmUniversalINS_6half_tENS_6layout8RowMajorELNS_16ComplexTransformE0ELi8ES4_S6_LS7_0ELi8ES4_S6_fNS_4arch15OpClassTensorOpENS8_4Sm80ENS1_9GemmShapeILi128ELi128ELi32EEENSB_ILi64ELi64ELi32EEENSB_ILi16ELi8ELi16EEENS_8epilogue6thread17LinearCombinationIS4_Li8EffLNSG_9ScaleType4KindE0ELNS_15FloatRoundStyleE2ES4_EENS1_11threadblock30GemmIdentityThreadblockSwizzleILi8EEELi4ENS8_13OpMultiplyAddELNS1_23SharedMemoryClearOptionE0ELb0ELb0ELb0ENS5_28Tensor5DPermute20314RowMajorILi16ELi3ELi8EEENS5_34Tensor4DPermute0213RowMajorInverseILi8ELi4EEENS5_9NoPermuteEvE10SelectBaseISO_vEEEEvNT_6ParamsE)
        /*06f8*/ 	.word	0x00000000


	//----- nvinfo : EIATTR_MIN_STACK_SIZE
	.align		4
.L_332:
        /*06fc*/ 	.byte	0x04, 0x12
        /*06fe*/ 	.short	(.L_334 - .L_333)
	.align		4
.L_333:
        /*0700*/ 	.word	index@(_ZN7cutlass7Kernel2INS_4gemm6kernel20DefaultGemmUniversalINS_6half_tENS_6layout8RowMajorELNS_16ComplexTransformE0ELi8ES4_S6_LS7_0ELi8ES4_S6_fNS_4arch15OpClassTensorOpENS8_4Sm80ENS1_9GemmShapeILi128ELi128ELi32EEENSB_ILi64ELi64ELi32EEENSB_ILi16ELi8ELi16EEENS_8epilogue6thread17LinearCombinationIS4_Li8EffLNSG_9ScaleType4KindE0ELNS_15FloatRoundStyleE2ES4_EENS1_11threadblock30GemmIdentityThreadblockSwizzleILi8EEELi4ENS8_13OpMultiplyAddELNS1_23SharedMemoryClearOptionE0ELb0ELb0ELb0ENS5_9NoPermuteENS5_34Tensor4DPermute0213RowMajorInverseILi8ELi4EEESR_vE10SelectBaseISO_vEEEEvNT_6ParamsE)
        /*0704*/ 	.word	0x00000000


	//----- nvinfo : EIATTR_MIN_STACK_SIZE
	.align		4
.L_334:
        /*0708*/ 	.byte	0x04, 0x12
        /*070a*/ 	.short	(.L_336 - .L_335)
	.align		4
.L_335:
        /*070c*/ 	.word	index@(_ZN7cutlass7Kernel2INS_4gemm6kernel20DefaultGemmUniversalINS_6half_tENS_6layout8RowMajorELNS_16ComplexTransformE0ELi8ES4_S6_LS7_0ELi8ES4_S6_fNS_4arch15OpClassTensorOpENS8_4Sm80ENS1_9GemmShapeILi128ELi128ELi32EEENSB_ILi64ELi64ELi32EEENSB_ILi16ELi8ELi16EEENS_8epilogue6thread17LinearCombinationIS4_Li8EffLNSG_9ScaleType4KindE0ELNS_15FloatRoundStyleE2ES4_EENS1_11threadblock30GemmIdentityThreadblockSwizzleILi8EEELi4ENS8_13OpMultiplyAddELNS1_23SharedMemoryClearOptionE0ELb0ELb0ELb0ENS5_9NoPermuteESR_SR_vE10SelectBaseISO_vEEEEvNT_6ParamsE)
        /*0710*/ 	.word	0x00000000


	//----- nvinfo : EIATTR_MIN_STACK_SIZE
	.align		4
.L_336:
        /*0714*/ 	.byte	0x04, 0x12
        /*0716*/ 	.short	(.L_338 - .L_337)
	.align		4
.L_337:
        /*0718*/ 	.word	index@(_ZN7cutlass9reference6device6kernel11GemmComplexINS_6half_tENS_6layout8RowMajorES4_S6_S4_NS5_11ColumnMajorEffS4_NS_16NumericConverterIS4_fLNS_15FloatRoundStyleE2EEENS_12multiply_addIfffEELi4ELi16EEEvNS_4gemm9GemmCoordET5_NS_9TensorRefIT_T0_EENS_16ComplexTransformENSG_IT1_T2_EESK_SF_NSG_IT3_T4_EENSG_IT7_SP_EET6_illll)
        /*071c*/ 	.word	0x00000000


	//----- nvinfo : EIATTR_MIN_STACK_SIZE
	.align		4
.L_338:
        /*0720*/ 	.byte	0x04, 0x12
        /*0722*/ 	.short	(.L_340 - .L_339)
	.align		4
.L_339:
        /*0724*/ 	.word	index@(_ZN7cutlass9reference6device6kernel11GemmComplexINS_6half_tENS_6layout8RowMajorES4_S6_S4_NS5_11ColumnMajorEffS4_NS_16NumericConverterIS4_fLNS_15FloatRoundStyleE2EEENS_12multiply_addIfffEELi4ELi4EEEvNS_4gemm9GemmCoordET5_NS_9TensorRefIT_T0_EENS_16ComplexTransformENSG_IT1_T2_EESK_SF_NSG_IT3_T4_EENSG_IT7_SP_EET6_illll)
        /*0728*/ 	.word	0x00000000


	//----- nvinfo : EIATTR_MIN_STACK_SIZE
	.align		4
.L_340:
        /*072c*/ 	.byte	0x04, 0x12
        /*072e*/ 	.short	(.L_342 - .L_341)
	.align		4
.L_341:
        /*0730*/ 	.word	index@(_ZN7cutlass9reference6device6kernel11GemmComplexINS_6half_tENS_6layout11ColumnMajorES4_S6_S4_NS5_8RowMajorEffS4_NS_16NumericConverterIS4_fLNS_15FloatRoundStyleE2EEENS_12multiply_addIfffEELi4ELi16EEEvNS_4gemm9GemmCoordET5_NS_9TensorRefIT_T0_EENS_16ComplexTransformENSG_IT1_T2_EESK_SF_NSG_IT3_T4_EENSG_IT7_SP_EET6_illll)
        /*0734*/ 	.word	0x00000000


	//----- nvinfo : EIATTR_MIN_STACK_SIZE
	.align		4
.L_342:
        /*0738*/ 	.byte	0x04, 0x12
        /*073a*/ 	.short	(.L_344 - .L_343)
	.align		4
.L_343:
        /*073c*/ 	.word	index@(_ZN7cutlass9reference6device6kernel11GemmComplexINS_6half_tENS_6layout11ColumnMajorES4_S6_S4_NS5_8RowMajorEffS4_NS_16NumericConverterIS4_fLNS_15FloatRoundStyleE2EEENS_12multiply_addIfffEELi4ELi4EEEvNS_4gemm9GemmCoordET5_NS_9TensorRefIT_T0_EENS_16ComplexTransformENSG_IT1_T2_EESK_SF_NSG_IT3_T4_EENSG_IT7_SP_EET6_illll)
        /*0740*/ 	.word	0x00000000


	//----- nvinfo : EIATTR_MIN_STACK_SIZE
	.align		4
.L_344:
        /*0744*/ 	.byte	0x04, 0x12
        /*0746*/ 	.short	(.L_346 - .L_345)
	.align		4
.L_345:
        /*0748*/ 	.word	index@(_ZN7cutlass9reference6device6kernel11GemmComplexINS_6half_tENS_6layout11ColumnMajorES4_S6_S4_S6_ffS4_NS_16NumericConverterIS4_fLNS_15FloatRoundStyleE2EEENS_12multiply_addIfffEELi4ELi16EEEvNS_4gemm9GemmCoordET5_NS_9TensorRefIT_T0_EENS_16ComplexTransformENSF_IT1_T2_EESJ_SE_NSF_IT3_T4_EENSF_IT7_SO_EET6_illll)
        /*074c*/ 	.word	0x00000000


	//----- nvinfo : EIATTR_MIN_STACK_SIZE
	.align		4
.L_346:
        /*0750*/ 	.byte	0x04, 0x12
        /*0752*/ 	.short	(.L_348 - .L_347)
	.align		4
.L_347:
        /*0754*/ 	.word	index@(_ZN7cutlass9reference6device6kernel11GemmComplexINS_6half_tENS_6layout11ColumnMajorES4_S6_S4_S6_ffS4_NS_16NumericConverterIS4_fLNS_15FloatRoundStyleE2EEENS_12multiply_addIfffEELi4ELi4EEEvNS_4gemm9GemmCoordET5_NS_9TensorRefIT_T0_EENS_16ComplexTransformENSF_IT1_T2_EESJ_SE_NSF_IT3_T4_EENSF_IT7_SO_EET6_illll)
        /*0758*/ 	.word	0x00000000


	//----- nvinfo : EIATTR_MIN_STACK_SIZE
	.align		4
.L_348:
        /*075c*/ 	.byte	0x04, 0x12
        /*075e*/ 	.short	(.L_350 - .L_349)
	.align		4
.L_349:
        /*0760*/ 	.word	index@(_ZN7cutlass9reference6device6kernel17BlockCompareEqualINS_6half_tEEEvPiPKT_S8_m)
        /*0764*/ 	.word	0x00000000


	//----- nvinfo : EIATTR_MIN_STACK_SIZE
	.align		4
.L_350:
        /*0768*/ 	.byte	0x04, 0x12
        /*076a*/ 	.short	(.L_352 - .L_351)
	.align		4
.L_351:
        /*076c*/ 	.word	index@(_ZN7cutlass9reference6device6kernel11GemmComplexINS_6half_tENS_6layout8RowMajorES4_S6_S4_S6_ffS4_NS_16NumericConverterIS4_fLNS_15FloatRoundStyleE2EEENS_12multiply_addIfffEELi4ELi16EEEvNS_4gemm9GemmCoordET5_NS_9TensorRefIT_T0_EENS_16ComplexTransformENSF_IT1_T2_EESJ_SE_NSF_IT3_T4_EENSF_IT7_SO_EET6_illll)
        /*0770*/ 	.word	0x00000000


	//----- nvinfo : EIATTR_MIN_STACK_SIZE
	.align		4
.L_352:
        /*0774*/ 	.byte	0x04, 0x12
        /*0776*/ 	.short	(.L_354 - .L_353)
	.align		4
.L_353:
        /*0778*/ 	.word	index@(_ZN7cutlass9reference6device6kernel11GemmComplexINS_6half_tENS_6layout8RowMajorES4_S6_S4_S6_ffS4_NS_16NumericConverterIS4_fLNS_15FloatRoundStyleE2EEENS_12multiply_addIfffEELi4ELi4EEEvNS_4gemm9GemmCoordET5_NS_9TensorRefIT_T0_EENS_16ComplexTransformENSF_IT1_T2_EESJ_SE_NSF_IT3_T4_EENSF_IT7_SO_EET6_illll)
        /*077c*/ 	.word	0x00000000


	//----- nvinfo : EIATTR_MIN_STACK_SIZE
	.align		4
.L_354:
        /*0780*/ 	.byte	0x04, 0x12
        /*0782*/ 	.short	(.L_356 - .L_355)
	.align		4
.L_355:
        /*0784*/ 	.word	index@(_ZN7cutlass9reference6device6kernel13TensorForEachINS1_6detail20TensorFillLinearFuncINS_6half_tENS_6layout18PackedVectorLayoutEEELi1ENS9_6ParamsEEEvNS_5CoordIXT0_EilEET1_)
        /*0788*/ 	.word	0x00000000


	//----- nvinfo : EIATTR_MIN_STACK_SIZE
	.align		4
.L_356:
        /*078c*/ 	.byte	0x04, 0x12
        /*078e*/ 	.short	(.L_358 - .L_357)
	.align		4
.L_357:
        /*0790*/ 	.word	index@(_ZN7cutlass9reference6device6kernel12BlockForEachINS_6half_tENS1_6detail18RandomGaussianFuncIS4_EEEEvPT_mNT0_6ParamsE)
        /*0794*/ 	.word	0x00000050


	//----- nvinfo : EIATTR_MIN_STACK_SIZE
	.align		4
.L_358:
        /*0798*/ 	.byte	0x04, 0x12
        /*079a*/ 	.short	(.L_360 - .L_359)
	.align		4
.L_359:
        /*079c*/ 	.word	index@(_ZN7cutlass9reference6device6kernel12BlockForEachINS_6half_tENS1_6detail17RandomUniformFuncIS4_EEEEvPT_mNT0_6ParamsE)
        /*07a0*/ 	.word	0x00000060
.L_360:


//--------------------- .nv.compat                --------------------------
	.section	.nv.compat,"",@"SHT_CUDA_COMPAT_INFO"
	.align	4
        /*0000*/ 	.byte	0x02, 0x09, 0x01, 0x00, 0x02, 0x02, 0x01, 0x00, 0x02, 0x05, 0x05, 0x00, 0x03, 0x07, 0x01, 0x01
        /*0010*/ 	.byte	0x02, 0x03, 0x00, 0x00, 0x02, 0x06, 0x01, 0x00, 0x04, 0x0b, 0x08, 0x00, 0x01, 0x00, 0x00, 0x00
        /*0020*/ 	.byte	0x00, 0x00, 0x00, 0x00


//--------------------- .nv.info._ZN7cutlass9reference6device6kernel11GemmComplexINS_6half_tENS_6layout8RowMajorES4_S6_S4_NS5_11ColumnMajorEffS4_NS_16NumericConverterIS4_fLNS_15FloatRoundStyleE2EEENS_12multiply_addIfffEELi4ELi16EEEvNS_4gemm9GemmCoordET5_NS_9TensorRefIT_T0_EENS_16ComplexTransformENSG_IT1_T2_EESK_SF_NSG_IT3_T4_EENSG_IT7_SP_EET6_illll --------------------------
	.section	.nv.info._ZN7cutlass9reference6device6kernel11GemmComplexINS_6half_tENS_6layout8RowMajorES4_S6_S4_NS5_11ColumnMajorEffS4_NS_16NumericConverterIS4_fLNS_15FloatRoundStyleE2EEENS_12multiply_addIfffEELi4ELi16EEEvNS_4gemm9GemmCoordET5_NS_9TensorRefIT_T0_EENS_16ComplexTransformENSG_IT1_T2_EESK_SF_NSG_IT3_T4_EENSG_IT7_SP_EET6_illll,"",@"SHT_CUDA_INFO"
	.sectionflags	@""
	.align	4


	//----- nvinfo : EIATTR_CUDA_API_VERSION
	.align		4
        /*0000*/ 	.byte	0x04, 0x37
        /*0002*/ 	.short	(.L_362 - .L_361)
.L_361:
        /*0004*/ 	.word	0x00000082


	//----- nvinfo : EIATTR_KPARAM_INFO
	.align		4
.L_362:
        /*0008*/ 	.byte	0x04, 0x17
        /*000a*/ 	.short	(.L_364 - .L_363)
.L_363:
        /*000c*/ 	.word	0x00000000
        /*0010*/ 	.short	0x000e
        /*0012*/ 	.short	0x0080
        /*0014*/ 	.byte	0x00, 0xf0, 0x21, 0x00


	//----- nvinfo : EIATTR_KPARAM_INFO
	.align		4
.L_364:
        /*0018*/ 	.byte	0x04, 0x17
        /*001a*/ 	.short	(.L_366 - .L_365)
.L_365:
        /*001c*/ 	.word	0x00000000
        /*0020*/ 	.short	0x000d
        /*0022*/ 	.short	0x0078
        /*0024*/ 	.byte	0x00, 0xf0, 0x21, 0x00


	//----- nvinfo : EIATTR_KPARAM_INFO
	.align		4
.L_366:
        /*0028*/ 	.byte	0x04, 0x17
        /*002a*/ 	.short	(.L_368 - .L_367)
.L_367:
        /*002c*/ 	.word	0x00000000
        /*0030*/ 	.short	0x000c
        /*0032*/ 	.short	0x0070
        /*0034*/ 	.byte	0x00, 0xf0, 0x21, 0x00


	//----- nvinfo : EIATTR_KPARAM_INFO
	.align		4
.L_368:
        /*0038*/ 	.byte	0x04, 0x17
        /*003a*/ 	.short	(.L_370 - .L_369)
.L_369:
        /*003c*/ 	.word	0x00000000
        /*0040*/ 	.short	0x000b
        /*0042*/ 	.short	0x0068
        /*0044*/ 	.byte	0x00, 0xf0, 0x21, 0x00


	//----- nvinfo : EIATTR_KPARAM_INFO
	.align		4
.L_370:
        /*0048*/ 	.byte	0x04, 0x17
        /*004a*/ 	.short	(.L_372 - .L_371)
.L_371:
        /*004c*/ 	.word	0x00000000
        /*0050*/ 	.short	0x000a
        /*0052*/ 	.short	0x0064
        /*0054*/ 	.byte	0x00, 0xf0, 0x11, 0x00


	//----- nvinfo : EIATTR_KPARAM_INFO
	.align		4
.L_372:
        /*0058*/ 	.byte	0x04, 0x17
        /*005a*/ 	.short	(.L_374 - .L_373)
.L_373:
        /*005c*/ 	.word	0x00000000
        /*0060*/ 	.short	0x0009
        /*0062*/ 	.short	0x0060
        /*0064*/ 	.byte	0x00, 0xf0, 0x11, 0x00


	//----- nvinfo : EIATTR_KPARAM_INFO
	.align		4
.L_374:
        /*0068*/ 	.byte	0x04, 0x17
        /*006a*/ 	.short	(.L_376 - .L_375)
.L_375:
        /*006c*/ 	.word	0x00000000
        /*0070*/ 	.short	0x0008
        /*0072*/ 	.short	0x0050
        /*0074*/ 	.byte	0x00, 0xf0, 0x41, 0x00


	//----- nvinfo : EIATTR_KPARAM_INFO
	.align		4
.L_376:
        /*0078*/ 	.byte	0x04, 0x17
        /*007a*/ 	.short	(.L_378 - .L_377)
.L_377:
        /*007c*/ 	.word	0x00000000
        /*0080*/ 	.short	0x0007
        /*0082*/ 	.short	0x0040
        /*0084*/ 	.byte	0x00, 0xf0, 0x41, 0x00


	//----- nvinfo : EIATTR_KPARAM_INFO
	.align		4
.L_378:
        /*0088*/ 	.byte	0x04, 0x17
        /*008a*/ 	.short	(.L_380 - .L_379)
.L_379:
        /*008c*/ 	.word	0x00000000
        /*0090*/ 	.short	0x0006
        /*0092*/ 	.short	0x003c
        /*0094*/ 	.byte	0x00, 0xf0, 0x11, 0x00


	//----- nvinfo : EIATTR_KPARAM_INFO
	.align		4
.L_380:
        /*0098*/ 	.byte	0x04, 0x17
        /*009a*/ 	.short	(.L_382 - .L_381)
.L_381:
        /*009c*/ 	.word	0x00000000
        /*00a0*/ 	.short	0x0005
        /*00a2*/ 	.short	0x0038
        /*00a4*/ 	.byte	0x00, 0xf0, 0x11, 0x00


	//----- nvinfo : EIATTR_KPARAM_INFO
	.align		4
.L_382:
        /*00a8*/ 	.byte	0x04, 0x17
        /*00aa*/ 	.short	(.L_384 - .L_383)
.L_383:
        /*00ac*/ 	.word	0x00000000
        /*00b0*/ 	.short	0x0004
        /*00b2*/ 	.short	0x0028
        /*00b4*/ 	.byte	0x00, 0xf0, 0x41, 0x00


	//----- nvinfo : EIATTR_KPARAM_INFO
	.align		4
.L_384:
        /*00b8*/ 	.byte	0x04, 0x17
        /*00ba*/ 	.short	(.L_386 - .L_385)
.L_385:
        /*00bc*/ 	.word	0x00000000
        /*00c0*/ 	.short	0x0003
        /*00c2*/ 	.short	0x0020
        /*00c4*/ 	.byte	0x00, 0xf0, 0x11, 0x00


	//----- nvinfo : EIATTR_KPARAM_INFO
	.align		4
.L_386:
        /*00c8*/ 	.byte	0x04, 0x17
        /*00ca*/ 	.short	(.L_388 - .L_387)
.L_387:
        /*00cc*/ 	.word	0x00000000
        /*00d0*/ 	.short	0x0002
        /*00d2*/ 	.short	0x0010
        /*00d4*/ 	.byte	0x00, 0xf0, 0x41, 0x00


	//----- nvinfo : EIATTR_KPARAM_INFO
	.align		4
.L_388:
        /*00d8*/ 	.byte	0x04, 0x17
        /*00da*/ 	.short	(.L_390 - .L_389)
.L_389:
        /*00dc*/ 	.word	0x00000000
        /*00e0*/ 	.short	0x0001
        /*00e2*/ 	.short	0x000c
        /*00e4*/ 	.byte	0x00, 0xf0, 0x11, 0x00


	//----- nvinfo : EIATTR_KPARAM_INFO
	.align		4
.L_390:
        /*00e8*/ 	.byte	0x04, 0x17
        /*00ea*/ 	.short	(.L_392 - .L_391)
.L_391:
        /*00ec*/ 	.word	0x00000000
        /*00f0*/ 	.short	0x0000
        /*00f2*/ 	.short	0x0000
        /*00f4*/ 	.byte	0x00, 0xf0, 0x31, 0x00


	//----- nvinfo : EIATTR_SPARSE_MMA_MASK
	.align		4
.L_392:
        /*00f8*/ 	.byte	0x03, 0x50
        /*00fa*/ 	.short	0x0000


	//----- nvinfo : EIATTR_MAXREG_COUNT
	.align		4
        /*00fc*/ 	.byte	0x03, 0x1b
        /*00fe*/ 	.short	0x00ff


	//----- nvinfo : EIATTR_MERCURY_ISA_VERSION
	.align		4
        /*0100*/ 	.byte	0x03, 0x5f
        /*0102*/ 	.short	0x0101


	//----- nvinfo : EIATTR_VRC_CTA_INIT_COUNT
	.align		4
        /*0104*/ 	.byte	0x02, 0x4a
	.zero		1
	.zero		1


	//----- nvinfo : EIATTR_EXIT_INSTR_OFFSETS
	.align		4
        /*0108*/ 	.byte	0x04, 0x1c
        /*010a*/ 	.short	(.L_394 - .L_393)


	//   ....[0]....
.L_393:
        /*010c*/ 	.word	0x00000170


	//   ....[1]....
        /*0110*/ 	.word	0x00004b10


	//   ....[2]....
        /*0114*/ 	.word	0x0000f8f0


	//----- nvinfo : EIATTR_CRS_STACK_SIZE
	.align		4
.L_394:
        /*0118*/ 	.byte	0x04, 0x1e
        /*011a*/ 	.short	(.L_396 - .L_395)
.L_395:
        /*011c*/ 	.word	0x00000000


	//----- nvinfo : EIATTR_CBANK_PARAM_SIZE
	.align		4
.L_396:
        /*0120*/ 	.byte	0x03, 0x19
        /*0122*/ 	.short	0x0088


	//----- nvinfo : EIATTR_PARAM_CBANK
	.align		4
        /*0124*/ 	.byte	0x04, 0x0a
        /*0126*/ 	.short	(.L_398 - .L_397)
	.align		4
.L_397:
        /*0128*/ 	.word	index@(.nv.constant0._ZN7cutlass9reference6device6kernel11GemmComplexINS_6half_tENS_6layout8RowMajorES4_S6_S4_NS5_11ColumnMajorEffS4_NS_16NumericConverterIS4_fLNS_15FloatRoundStyleE2EEENS_12multiply_addIfffEELi4ELi16EEEvNS_4gemm9GemmCoordET5_NS_9TensorRefIT_T0_EENS_16ComplexTransformENSG_IT1_T2_EESK_SF_NSG_IT3_T4_EENSG_IT7_SP_EET6_illll)
        /*012c*/ 	.short	0x0380
        /*012e*/ 	.short	0x0088


	//----- nvinfo : EIATTR_SW_WAR
	.align		4
.L_398:
        /*0130*/ 	.byte	0x04, 0x36
        /*0132*/ 	.short	(.L_400 - .L_399)
.L_399:
        /*0134*/ 	.word	0x00000008
.L_400:


//--------------------- .nv.info._ZN7cutlass9reference6device6kernel11GemmComplexINS_6half_tENS_6layout8RowMajorES4_S6_S4_NS5_11ColumnMajorEffS4_NS_16NumericConverterIS4_fLNS_15FloatRoundStyleE2EEENS_12multiply_addIfffEELi4ELi4EEEvNS_4gemm9GemmCoordET5_NS_9TensorRefIT_T0_EENS_16ComplexTransformENSG_IT1_T2_EESK_SF_NSG_IT3_T4_EENSG_IT7_SP_EET6_illll --------------------------
	.section	.nv.info._ZN7cutlass9reference6device6kernel11GemmComplexINS_6half_tENS_6layout8RowMajorES4_S6_S4_NS5_11ColumnMajorEffS4_NS_16NumericConverterIS4_fLNS_15FloatRoundStyleE2EEENS_12multiply_addIfffEELi4ELi4EEEvNS_4gemm9GemmCoordET5_NS_9TensorRefIT_T0_EENS_16ComplexTransformENSG_IT1_T2_EESK_SF_NSG_IT3_T4_EENSG_IT7_SP_EET6_illll,"",@"SHT_CUDA_INFO"
	.sectionflags	@""
	.align	4


	//----- nvinfo : EIATTR_CUDA_API_VERSION
	.align		4
        /*0000*/ 	.byte	0x04, 0x37
        /*0002*/ 	.short	(.L_402 - .L_401)
.L_401:
        /*0004*/ 	.word	0x00000082


	//----- nvinfo : EIATTR_KPARAM_INFO
	.align		4
.L_402:
        /*0008*/ 	.byte	0x04, 0x17
        /*000a*/ 	.short	(.L_404 - .L_403)
.L_403:
        /*000c*/ 	.word	0x00000000
        /*0010*/ 	.short	0x000e
        /*0012*/ 	.short	0x0080
        /*0014*/ 	.byte	0x00, 0xf0, 0x21, 0x00


	//----- nvinfo : EIATTR_KPARAM_INFO
	.align		4
.L_404:
        /*0018*/ 	.byte	0x04, 0x17
        /*001a*/ 	.short	(.L_406 - .L_405)
.L_405:
        /*001c*/ 	.word	0x00000000
        /*0020*/ 	.short	0x000d
        /*0022*/ 	.short	0x0078
        /*0024*/ 	.byte	0x00, 0xf0, 0x21, 0x00


	//----- nvinfo : EIATTR_KPARAM_INFO
	.align		4
.L_406:
        /*0028*/ 	.byte	0x04, 0x17
        /*002a*/ 	.short	(.L_408 - .L_407)
.L_407:
        /*002c*/ 	.word	0x00000000
        /*0030*/ 	.short	0x000c
        /*0032*/ 	.short	0x0070
        /*0034*/ 	.byte	0x00, 0xf0, 0x21, 0x00


	//----- nvinfo : EIATTR_KPARAM_INFO
	.align		4
.L_408:
        /*0038*/ 	.byte	0x04, 0x17
        /*003a*/ 	.short	(.L_410 - .L_409)
.L_409:
        /*003c*/ 	.word	0x00000000
        /*0040*/ 	.short	0x000b
        /*0042*/ 	.short	0x0068
        /*0044*/ 	.byte	0x00, 0xf0, 0x21, 0x00


	//----- nvinfo : EIATTR_KPARAM_INFO
	.align		4
.L_410:
        /*0048*/ 	.byte	0x04, 0x17
        /*004a*/ 	.short	(.L_412 - .L_411)
.L_411:
        /*004c*/ 	.word	0x00000000
        /*0050*/ 	.short	0x000a
        /*0052*/ 	.short	0x0064
        /*0054*/ 	.byte	0x00, 0xf0, 0x11, 0x00


	//----- nvinfo : EIATTR_KPARAM_INFO
	.align		4
.L_412:
        /*0058*/ 	.byte	0x04, 0x17
        /*005a*/ 	.short	(.L_414 - .L_413)
.L_413:
        /*005c*/ 	.word	0x00000000
        /*0060*/ 	.short	0x0009
        /*0062*/ 	.short	0x0060
        /*0064*/ 	.byte	0x00, 0xf0, 0x11, 0x00


	//----- nvinfo : EIATTR_KPARAM_INFO
	.align		4
.L_414:
        /*0068*/ 	.byte	0x04, 0x17
        /*006a*/ 	.short	(.L_416 - .L_415)
.L_415:
        /*006c*/ 	.word	0x00000000
        /*0070*/ 	.short	0x0008
        /*0072*/ 	.short	0x0050
        /*0074*/ 	.byte	0x00, 0xf0, 0x41, 0x00


	//----- nvinfo : EIATTR_KPARAM_INFO
	.align		4
.L_416:
        /*0078*/ 	.byte	0x04, 0x17
        /*007a*/ 	.short	(.L_418 - .L_417)
.L_417:
        /*007c*/ 	.word	0x00000000
        /*0080*/ 	.short	0x0007
        /*0082*/ 	.short	0x0040
        /*0084*/ 	.byte	0x00, 0xf0, 0x41, 0x00


	//----- nvinfo : EIATTR_KPARAM_INFO
	.align		4
.L_418:
        /*0088*/ 	.byte	0x04, 0x17
        /*008a*/ 	.short	(.L_420 - .L_419)
.L_419:
        /*008c*/ 	.word	0x00000000
        /*0090*/ 	.short	0x0006
        /*0092*/ 	.short	0x003c
        /*0094*/ 	.byte	0x00, 0xf0, 0x11, 0x00


	//----- nvinfo : EIATTR_KPARAM_INFO
	.align		4
.L_420:
        /*0098*/ 	.byte	0x04, 0x17
        /*009a*/ 	.short	(.L_422 - .L_421)
.L_421:
        /*009c*/ 	.word	0x00000000
        /*00a0*/ 	.short	0x0005
        /*00a2*/ 	.short	0x0038
        /*00a4*/ 	.byte	0x00, 0xf0, 0x11, 0x00


	//----- nvinfo : EIATTR_KPARAM_INFO
	.align		4
.L_422:
        /*00a8*/ 	.byte	0x04, 0x17
        /*00aa*/ 	.short	(.L_424 - .L_423)
.L_423:
        /*00ac*/ 	.word	0x00000000
        /*00b0*/ 	.short	0x0004
        /*00b2*/ 	.short	0x0028
        /*00b4*/ 	.byte	0x00, 0xf0, 0x41, 0x00


	//----- nvinfo : EIATTR_KPARAM_INFO
	.align		4
.L_424:
        /*00b8*/ 	.byte	0x04, 0x17
        /*00ba*/ 	.short	(.L_426 - .L_425)
.L_425:
        /*00bc*/ 	.word	0x00000000
        /*00c0*/ 	.short	0x0003
        /*00c2*/ 	.short	0x0020
        /*00c4*/ 	.byte	0x00, 0xf0, 0x11, 0x00


	//----- nvinfo : EIATTR_KPARAM_INFO
	.align		4
.L_426:
        /*00c8*/ 	.byte	0x04, 0x17
        /*00ca*/ 	.short	(.L_428 - .L_427)
.L_427:
        /*00cc*/ 	.word	0x00000000
        /*00d0*/ 	.short	0x0002
        /*00d2*/ 	.short	0x0010
        /*00d4*/ 	.byte	0x00, 0xf0, 0x41, 0x00


	//----- nvinfo : EIATTR_KPARAM_INFO
	.align		4
.L_428:
        /*00d8*/ 	.byte	0x04, 0x17
        /*00da*/ 	.short	(.L_430 - .L_429)
.L_429:
        /*00dc*/ 	.word	0x00000000
        /*00e0*/ 	.short	0x0001
        /*00e2*/ 	.short	0x000c
        /*00e4*/ 	.byte	0x00, 0xf0, 0x11, 0x00


	//----- nvinfo : EIATTR_KPARAM_INFO
	.align		4
.L_430:
        /*00e8*/ 	.byte	0x04, 0x17
        /*00ea*/ 	.short	(.L_432 - .L_431)
.L_431:
        /*00ec*/ 	.word	0x00000000
        /*00f0*/ 	.short	0x0000
        /*00f2*/ 	.short	0x0000
        /*00f4*/ 	.byte	0x00, 0xf0, 0x31, 0x00


	//----- nvinfo : EIATTR_SPARSE_MMA_MASK
	.align		4
.L_432:
        /*00f8*/ 	.byte	0x03, 0x50
        /*00fa*/ 	.short	0x0000


	//----- nvinfo : EIATTR_MAXREG_COUNT
	.align		4
        /*00fc*/ 	.byte	0x03, 0x1b
        /*00fe*/ 	.short	0x00ff


	//----- nvinfo : EIATTR_MERCURY_ISA_VERSION
	.align		4
        /*0100*/ 	.byte	0x03, 0x5f
        /*0102*/ 	.short	0x0101


	//----- nvinfo : EIATTR_VRC_CTA_INIT_COUNT
	.align		4
        /*0104*/ 	.byte	0x02, 0x4a
	.zero		1
	.zero		1


	//----- nvinfo : EIATTR_EXIT_INSTR_OFFSETS
	.align		4
        /*0108*/ 	.byte	0x04, 0x1c
        /*010a*/ 	.short	(.L_434 - .L_433)


	//   ....[0]....
.L_433:
        /*010c*/ 	.word	0x00000170


	//   ....[1]....
        /*0110*/ 	.word	0x000017b0


	//   ....[2]....
        /*0114*/ 	.word	0x000044f0


	//----- nvinfo : EIATTR_CRS_STACK_SIZE
	.align		4
.L_434:
        /*0118*/ 	.byte	0x04, 0x1e
        /*011a*/ 	.short	(.L_436 - .L_435)
.L_435:
        /*011c*/ 	.word	0x00000000


	//----- nvinfo : EIATTR_CBANK_PARAM_SIZE
	.align		4
.L_436:
        /*0120*/ 	.byte	0x03, 0x19
        /*0122*/ 	.short	0x0088


	//----- nvinfo : EIATTR_PARAM_CBANK
	.align		4
        /*0124*/ 	.byte	0x04, 0x0a
        /*0126*/ 	.short	(.L_438 - .L_437)
	.align		4
.L_437:
        /*0128*/ 	.word	index@(.nv.constant0._ZN7cutlass9reference6device6kernel11GemmComplexINS_6half_tENS_6layout8RowMajorES4_S6_S4_NS5_11ColumnMajorEffS4_NS_16NumericConverterIS4_fLNS_15FloatRoundStyleE2EEENS_12multiply_addIfffEELi4ELi4EEEvNS_4gemm9GemmCoordET5_NS_9TensorRefIT_T0_EENS_16ComplexTransformENSG_IT1_T2_EESK_SF_NSG_IT3_T4_EENSG_IT7_SP_EET6_illll)
        /*012c*/ 	.short	0x0380
        /*012e*/ 	.short	0x0088


	//----- nvinfo : EIATTR_SW_WAR
	.align		4
.L_438:
        /*0130*/ 	.byte	0x04, 0x36
        /*0132*/ 	.short	(.L_440 - .L_439)
.L_439:
        /*0134*/ 	.word	0x00000008
.L_440:


//--------------------- .nv.info._ZN7cutlass9reference6device6kernel11GemmComplexINS_6half_tENS_6layout11ColumnMajorES4_S6_S4_NS5_8RowMajorEffS4_NS_16NumericConverterIS4_fLNS_15FloatRoundStyleE2EEENS_12multiply_addIfffEELi4ELi16EEEvNS_4gemm9GemmCoordET5_NS_9TensorRefIT_T0_EENS_16ComplexTransformENSG_IT1_T2_EESK_SF_NSG_IT3_T4_EENSG_IT7_SP_EET6_illll --------------------------
	.section	.nv.info._ZN7cutlass9reference6device6kernel11GemmComplexINS_6half_tENS_6layout11ColumnMajorES4_S6_S4_NS5_8RowMajorEffS4_NS_16NumericConverterIS4_fLNS_15FloatRoundStyleE2EEENS_12multiply_addIfffEELi4ELi16EEEvNS_4gemm9GemmCoordET5_NS_9TensorRefIT_T0_EENS_16ComplexTransformENSG_IT1_T2_EESK_SF_NSG_IT3_T4_EENSG_IT7_SP_EET6_illll,"",@"SHT_CUDA_INFO"
	.sectionflags	@""
	.align	4


	//----- nvinfo : EIATTR_CUDA_API_VERSION
	.align		4
        /*0000*/ 	.byte	0x04, 0x37
        /*0002*/ 	.short	(.L_442 - .L_441)
.L_441:
        /*0004*/ 	.word	0x00000082


	//----- nvinfo : EIATTR_KPARAM_INFO
	.align		4
.L_442:
        /*0008*/ 	.byte	0x04, 0x17
        /*000a*/ 	.short	(.L_444 - .L_443)
.L_443:
        /*000c*/ 	.word	0x00000000
        /*0010*/ 	.short	0x000e
        /*0012*/ 	.short	0x0080
        /*0014*/ 	.byte	0x00, 0xf0, 0x21, 0x00


	//----- nvinfo : EIATTR_KPARAM_INFO
	.align		4
.L_444:
        /*0018*/ 	.byte	0x04, 0x17
        /*001a*/ 	.short	(.L_446 - .L_445)
.L_445:
        /*001c*/ 	.word	0x00000000
        /*0020*/ 	.short	0x000d
        /*0022*/ 	.short	0x0078
        /*0024*/ 	.byte	0x00, 0xf0, 0x21, 0x00


	//----- nvinfo : EIATTR_KPARAM_INFO
	.align		4
.L_446:
        /*0028*/ 	.byte	0x04, 0x17
        /*002a*/ 	.short	(.L_448 - .L_447)
.L_447:
        /*002c*/ 	.word	0x00000000
        /*0030*/ 	.short	0x000c
        /*0032*/ 	.short	0x0070
        /*0034*/ 	.byte	0x00, 0xf0, 0x21, 0x00


	//----- nvinfo : EIATTR_KPARAM_INFO
	.align		4
.L_448:
        /*0038*/ 	.byte	0x04, 0x17
        /*003a*/ 	.short	(.L_450 - .L_449)
.L_449:
        /*003c*/ 	.word	0x00000000
        /*0040*/ 	.short	0x000b
        /*0042*/ 	.short	0x0068
        /*0044*/ 	.byte	0x00, 0xf0, 0x21, 0x00


	//----- nvinfo : EIATTR_KPARAM_INFO
	.align		4
.L_450:
        /*0048*/ 	.byte	0x04, 0x17
        /*004a*/ 	.short	(.L_452 - .L_451)
.L_451:
        /*004c*/ 	.word	0x00000000
        /*0050*/ 	.short	0x000a
        /*0052*/ 	.short	0x0064
        /*0054*/ 	.byte	0x00, 0xf0, 0x11, 0x00


	//----- nvinfo : EIATTR_KPARAM_INFO
	.align		4
.L_452:
        /*0058*/ 	.byte	0x04, 0x17
        /*005a*/ 	.short	(.L_454 - .L_453)
.L_453:
        /*005c*/ 	.word	0x00000000
        /*0060*/ 	.short	0x0009
        /*0062*/ 	.short	0x0060
        /*0064*/ 	.byte	0x00, 0xf0, 0x11, 0x00


	//----- nvinfo : EIATTR_KPARAM_INFO
	.align		4
.L_454:
        /*0068*/ 	.byte	0x04, 0x17
        /*006a*/ 	.short	(.L_456 - .L_455)
.L_455:
        /*006c*/ 	.word	0x00000000
        /*0070*/ 	.short	0x0008
        /*0072*/ 	.short	0x0050
        /*0074*/ 	.byte	0x00, 0xf0, 0x41, 0x00


	//----- nvinfo : EIATTR_KPARAM_INFO
	.align		4
.L_456:
        /*0078*/ 	.byte	0x04, 0x17
        /*007a*/ 	.short	(.L_458 - .L_457)
.L_457:
        /*007c*/ 	.word	0x00000000
        /*0080*/ 	.short	0x0007
        /*0082*/ 	.short	0x0040
        /*0084*/ 	.byte	0x00, 0xf0, 0x41, 0x00


	//----- nvinfo : EIATTR_KPARAM_INFO
	.align		4
.L_458:
        /*0088*/ 	.byte	0x04, 0x17
        /*008a*/ 	.short	(.L_460 - .L_459)
.L_459:
        /*008c*/ 	.word	0x00000000
        /*0090*/ 	.short	0x0006
        /*0092*/ 	.short	0x003c
        /*0094*/ 	.byte	0x00, 0xf0, 0x11, 0x00


	//----- nvinfo : EIATTR_KPARAM_INFO
	.align		4
.L_460:
        /*0098*/ 	.byte	0x04, 0x17
        /*009a*/ 	.short	(.L_462 - .L_461)
.L_461:
        /*009c*/ 	.word	0x00000000
        /*00a0*/ 	.short	0x0005
        /*00a2*/ 	.short	0x0038
        /*00a4*/ 	.byte	0x00, 0xf0, 0x11, 0x00


	//----- nvinfo : EIATTR_KPARAM_INFO
	.align		4
.L_462:
        /*00a8*/ 	.byte	0x04, 0x17
        /*00aa*/ 	.short	(.L_464 - .L_463)
.L_463:
        /*00ac*/ 	.word	0x00000000
        /*00b0*/ 	.short	0x0004
        /*00b2*/ 	.short	0x0028
        /*00b4*/ 	.byte	0x00, 0xf0, 0x41, 0x00


	//----- nvinfo : EIATTR_KPARAM_INFO
	.align		4
.L_464:
        /*00b8*/ 	.byte	0x04, 0x17
        /*00ba*/ 	.short	(.L_466 - .L_465)
.L_465:
        /*00bc*/ 	.word	0x00000000
        /*00c0*/ 	.short	0x0003
        /*00c2*/ 	.short	0x0020
        /*00c4*/ 	.byte	0x00, 0xf0, 0x11, 0x00


	//----- nvinfo : EIATTR_KPARAM_INFO
	.align		4
.L_466:
        /*00c8*/ 	.byte	0x04, 0x17
        /*00ca*/ 	.short	(.L_468 - .L_467)
.L_467:
        /*00cc*/ 	.word	0x00000000
        /*00d0*/ 	.short	0x0002
        /*00d2*/ 	.short	0x0010
        /*00d4*/ 	.byte	0x00, 0xf0, 0x41, 0x00


	//----- nvinfo : EIATTR_KPARAM_INFO
	.align		4
.L_468:
        /*00d8*/ 	.byte	0x04, 0x17
        /*00da*/ 	.short	(.L_470 - .L_469)
.L_469:
        /*00dc*/ 	.word	0x00000000
        /*00e0*/ 	.short	0x0001
        /*00e2*/ 	.short	0x000c
        /*00e4*/ 	.byte	0x00, 0xf0, 0x11, 0x00


	//----- nvinfo : EIATTR_KPARAM_INFO
	.align		4
.L_470:
        /*00e8*/ 	.byte	0x04, 0x17
        /*00ea*/ 	.short	(.L_472 - .L_471)
.L_471:
        /*00ec*/ 	.word	0x00000000
        /*00f0*/ 	.short	0x0000
        /*00f2*/ 	.short	0x0000
        /*00f4*/ 	.byte	0x00, 0xf0, 0x31, 0x00


	//----- nvinfo : EIATTR_SPARSE_MMA_MASK
	.align		4
.L_472:
        /*00f8*/ 	.byte	0x03, 0x50
        /*00fa*/ 	.short	0x0000


	//----- nvinfo : EIATTR_MAXREG_COUNT
	.align		4
        /*00fc*/ 	.byte	0x03, 0x1b
        /*00fe*/ 	.short	0x00ff


	//----- nvinfo : EIATTR_MERCURY_ISA_VERSION
	.align		4
        /*0100*/ 	.byte	0x03, 0x5f
        /*0102*/ 	.short	0x0101


	//----- nvinfo : EIATTR_VRC_CTA_INIT_COUNT
	.align		4
        /*0104*/ 	.byte	0x02, 0x4a
	.zero		1
	.zero		1


	//----- nvinfo : EIATTR_EXIT_INSTR_OFFSETS
	.align		4
        /*0108*/ 	.byte	0x04, 0x1c
        /*010a*/ 	.short	(.L_474 - .L_473)


	//   ....[0]....
.L_473:
        /*010c*/ 	.word	0x00000220


	//   ....[1]....
        /*0110*/ 	.word	0x00004660


	//   ....[2]....
        /*0114*/ 	.word	0x0000fb70


	//----- nvinfo : EIATTR_CRS_STACK_SIZE
	.align		4
.L_474:
        /*0118*/ 	.byte	0x04, 0x1e
        /*011a*/ 	.short	(.L_476 - .L_475)
.L_475:
        /*011c*/ 	.word	0x00000000


	//----- nvinfo : EIATTR_CBANK_PARAM_SIZE
	.align		4
.L_476:
        /*0120*/ 	.byte	0x03, 0x19
        /*0122*/ 	.short	0x0088


	//----- nvinfo : EIATTR_PARAM_CBANK
	.align		4
        /*0124*/ 	.byte	0x04, 0x0a
        /*0126*/ 	.short	(.L_478 - .L_477)
	.align		4
.L_477:
        /*0128*/ 	.word	index@(.nv.constant0._ZN7cutlass9reference6device6kernel11GemmComplexINS_6half_tENS_6layout11ColumnMajorES4_S6_S4_NS5_8RowMajorEffS4_NS_16NumericConverterIS4_fLNS_15FloatRoundStyleE2EEENS_12multiply_addIfffEELi4ELi16EEEvNS_4gemm9GemmCoordET5_NS_9TensorRefIT_T0_EENS_16ComplexTransformENSG_IT1_T2_EESK_SF_NSG_IT3_T4_EENSG_IT7_SP_EET6_illll)
        /*012c*/ 	.short	0x0380
        /*012e*/ 	.short	0x0088


	//----- nvinfo : EIATTR_SW_WAR
	.align		4
.L_478:
        /*0130*/ 	.byte	0x04, 0x36
        /*0132*/ 	.short	(.L_480 - .L_479)
.L_479:
        /*0134*/ 	.word	0x00000008
.L_480:


//--------------------- .nv.info._ZN7cutlass9reference6device6kernel11GemmComplexINS_6half_tENS_6layout11ColumnMajorES4_S6_S4_NS5_8RowMajorEffS4_NS_16NumericConverterIS4_fLNS_15FloatRoundStyleE2EEENS_12multiply_addIfffEELi4ELi4EEEvNS_4gemm9GemmCoordET5_NS_9TensorRefIT_T0_EENS_16ComplexTransformENSG_IT1_T2_EESK_SF_NSG_IT3_T4_EENSG_IT7_SP_EET6_illll --------------------------
	.section	.nv.info._ZN7cutlass9reference6device6kernel11GemmComplexINS_6half_tENS_6layout11ColumnMajorES4_S6_S4_NS5_8RowMajorEffS4_NS_16NumericConverterIS4_fLNS_15FloatRoundStyleE2EEENS_12multiply_addIfffEELi4ELi4EEEvNS_4gemm9GemmCoordET5_NS_9TensorRefIT_T0_EENS_16ComplexTransformENSG_IT1_T2_EESK_SF_NSG_IT3_T4_EENSG_IT7_SP_EET6_illll,"",@"SHT_CUDA_INFO"
	.sectionflags	@""
	.align	4


	//----- nvinfo : EIATTR_CUDA_API_VERSION
	.align		4
        /*0000*/ 	.byte	0x04, 0x37
        /*0002*/ 	.short	(.L_482 - .L_481)
.L_481:
        /*0004*/ 	.word	0x00000082


	//----- nvinfo : EIATTR_KPARAM_INFO
	.align		4
.L_482:
        /*0008*/ 	.byte	0x04, 0x17
        /*000a*/ 	.short	(.L_484 - .L_483)
.L_483:
        /*000c*/ 	.word	0x00000000
        /*0010*/ 	.short	0x000e
        /*0012*/ 	.short	0x0080
        /*0014*/ 	.byte	0x00, 0xf0, 0x21, 0x00


	//----- nvinfo : EIATTR_KPARAM_INFO
	.align		4
.L_484:
        /*0018*/ 	.byte	0x04, 0x17
        /*001a*/ 	.short	(.L_486 - .L_485)
.L_485:
        /*001c*/ 	.word	0x00000000
        /*0020*/ 	.short	0x000d
        /*0022*/ 	.short	0x0078
        /*0024*/ 	.byte	0x00, 0xf0, 0x21, 0x00


	//----- nvinfo : EIATTR_KPARAM_INFO
	.align		4
.L_486:
        /*0028*/ 	.byte	0x04, 0x17
        /*002a*/ 	.short	(.L_488 - .L_487)
.L_487:
        /*002c*/ 	.word	0x00000000
        /*0030*/ 	.short	0x000c
        /*0032*/ 	.short	0x0070
        /*0034*/ 	.byte	0x00, 0xf0, 0x21, 0x00


	//----- nvinfo : EIATTR_KPARAM_INFO
	.align		4
.L_488:
        /*0038*/ 	.byte	0x04, 0x17
        /*003a*/ 	.short	(.L_490 - .L_489)
.L_489:
        /*003c*/ 	.word	0x00000000
        /*0040*/ 	.short	0x000b
        /*0042*/ 	.short	0x0068
        /*0044*/ 	.byte	0x00, 0xf0, 0x21, 0x00


	//----- nvinfo : EIATTR_KPARAM_INFO
	.align		4
.L_490:
        /*0048*/ 	.byte	0x04, 0x17
        /*004a*/ 	.short	(.L_492 - .L_491)
.L_491:
        /*004c*/ 	.word	0x00000000
        /*0050*/ 	.short	0x000a
        /*0052*/ 	.short	0x0064
        /*0054*/ 	.byte	0x00, 0xf0, 0x11, 0x00


	//----- nvinfo : EIATTR_KPARAM_INFO
	.align		4
.L_492:
        /*0058*/ 	.byte	0x04, 0x17
        /*005a*/ 	.short	(.L_494 - .L_493)
.L_493:
        /*005c*/ 	.word	0x00000000
        /*0060*/ 	.short	0x0009
        /*0062*/ 	.short	0x0060
        /*0064*/ 	.byte	0x00, 0xf0, 0x11, 0x00


	//----- nvinfo : EIATTR_KPARAM_INFO
	.align		4
.L_494:
        /*0068*/ 	.byte	0x04, 0x17
        /*006a*/ 	.short	(.L_496 - .L_495)
.L_495:
        /*006c*/ 	.word	0x00000000
        /*0070*/ 	.short	0x0008
        /*0072*/ 	.short	0x0050
        /*0074*/ 	.byte	0x00, 0xf0, 0x41, 0x00


	//----- nvinfo : EIATTR_KPARAM_INFO
	.align		4
.L_496:
        /*0078*/ 	.byte	0x04, 0x17
        /*007a*/ 	.short	(.L_498 - .L_497)
.L_497:
        /*007c*/ 	.word	0x00000000
        /*0080*/ 	.short	0x0007
        /*0082*/ 	.short	0x0040
        /*0084*/ 	.byte	0x00, 0xf0, 0x41, 0x00


	//----- nvinfo : EIATTR_KPARAM_INFO
	.align		4
.L_498:
        /*0088*/ 	.byte	0x04, 0x17
        /*008a*/ 	.short	(.L_500 - .L_499)
.L_499:
        /*008c*/ 	.word	0x00000000
        /*0090*/ 	.short	0x0006
        /*0092*/ 	.short	0x003c
        /*0094*/ 	.byte	0x00, 0xf0, 0x11, 0x00


	//----- nvinfo : EIATTR_KPARAM_INFO
	.align		4
.L_500:
        /*0098*/ 	.byte	0x04, 0x17
        /*009a*/ 	.short	(.L_502 - .L_501)
.L_501:
        /*009c*/ 	.word	0x00000000
        /*00a0*/ 	.short	0x0005
        /*00a2*/ 	.short	0x0038
        /*00a4*/ 	.byte	0x00, 0xf0, 0x11, 0x00


	//----- nvinfo : EIATTR_KPARAM_INFO
	.align		4
.L_502:
        /*00a8*/ 	.byte	0x04, 0x17
        /*00aa*/ 	.short	(.L_504 - .L_503)
.L_503:
        /*00ac*/ 	.word	0x00000000
        /*00b0*/ 	.short	0x0004
        /*00b2*/ 	.short	0x0028
        /*00b4*/ 	.byte	0x00, 0xf0, 0x41, 0x00


	//----- nvinfo : EIATTR_KPARAM_INFO
	.align		4
.L_504:
        /*00b8*/ 	.byte	0x04, 0x17
        /*00ba*/ 	.short	(.L_506 - .L_505)
.L_505:
        /*00bc*/ 	.word	0x00000000
        /*00c0*/ 	.short	0x0003
        /*00c2*/ 	.short	0x0020
        /*00c4*/ 	.byte	0x00, 0xf0, 0x11, 0x00


	//----- nvinfo : EIATTR_KPARAM_INFO
	.align		4
.L_506:
        /*00c8*/ 	.byte	0x04, 0x17
        /*00ca*/ 	.short	(.L_508 - .L_507)
.L_507:
        /*00cc*/ 	.word	0x00000000
        /*00d0*/ 	.short	0x0002
        /*00d2*/ 	.short	0x0010
        /*00d4*/ 	.byte	0x00, 0xf0, 0x41, 0x00


	//----- nvinfo : EIATTR_KPARAM_INFO
	.align		4
.L_508:
        /*00d8*/ 	.byte	0x04, 0x17
        /*00da*/ 	.short	(.L_510 - .L_509)
.L_509:
        /*00dc*/ 	.word	0x00000000
        /*00e0*/ 	.short	0x0001
        /*00e2*/ 	.short	0x000c
        /*00e4*/ 	.byte	0x00, 0xf0, 0x11, 0x00


	//----- nvinfo : EIATTR_KPARAM_INFO
	.align		4
.L_510:
        /*00e8*/ 	.byte	0x04, 0x17
        /*00ea*/ 	.short	(.L_512 - .L_511)
.L_511:
        /*00ec*/ 	.word	0x00000000
        /*00f0*/ 	.short	0x0000
        /*00f2*/ 	.short	0x0000
        /*00f4*/ 	.byte	0x00, 0xf0, 0x31, 0x00


	//----- nvinfo : EIATTR_SPARSE_MMA_MASK
	.align		4
.L_512:
        /*00f8*/ 	.byte	0x03, 0x50
        /*00fa*/ 	.short	0x0000


	//----- nvinfo : EIATTR_MAXREG_COUNT
	.align		4
        /*00fc*/ 	.byte	0x03, 0x1b
        /*00fe*/ 	.short	0x00ff


	//----- nvinfo : EIATTR_MERCURY_ISA_VERSION
	.align		4
        /*0100*/ 	.byte	0x03, 0x5f
        /*0102*/ 	.short	0x0101


	//----- nvinfo : EIATTR_VRC_CTA_INIT_COUNT
	.align		4
        /*0104*/ 	.byte	0x02, 0x4a
	.zero		1
	.zero		1


	//----- nvinfo : EIATTR_EXIT_INSTR_OFFSETS
	.align		4
        /*0108*/ 	.byte	0x04, 0x1c
        /*010a*/ 	.short	(.L_514 - .L_513)


	//   ....[0]....
.L_513:
        /*010c*/ 	.word	0x00000220


	//   ....[1]....
        /*0110*/ 	.word	0x000019e0


	//   ....[2]....
        /*0114*/ 	.word	0x00004ae0


	//----- nvinfo : EIATTR_CRS_STACK_SIZE
	.align		4
.L_514:
        /*0118*/ 	.byte	0x04, 0x1e
        /*011a*/ 	.short	(.L_516 - .L_515)
.L_515:
        /*011c*/ 	.word	0x00000000


	//----- nvinfo : EIATTR_CBANK_PARAM_SIZE
	.align		4
.L_516:
        /*0120*/ 	.byte	0x03, 0x19
        /*0122*/ 	.short	0x0088


	//----- nvinfo : EIATTR_PARAM_CBANK
	.align		4
        /*0124*/ 	.byte	0x04, 0x0a
        /*0126*/ 	.short	(.L_518 - .L_517)
	.align		4
.L_517:
        /*0128*/ 	.word	index@(.nv.constant0._ZN7cutlass9reference6device6kernel11GemmComplexINS_6half_tENS_6layout11ColumnMajorES4_S6_S4_NS5_8RowMajorEffS4_NS_16NumericConverterIS4_fLNS_15FloatRoundStyleE2EEENS_12multiply_addIfffEELi4ELi4EEEvNS_4gemm9GemmCoordET5_NS_9TensorRefIT_T0_EENS_16ComplexTransformENSG_IT1_T2_EESK_SF_NSG_IT3_T4_EENSG_IT7_SP_EET6_illll)
        /*012c*/ 	.short	0x0380
        /*012e*/ 	.short	0x0088


	//----- nvinfo : EIATTR_SW_WAR
	.align		4
.L_518:
        /*0130*/ 	.byte	0x04, 0x36
        /*0132*/ 	.short	(.L_520 - .L_519)
.L_519:
        /*0134*/ 	.word	0x00000008
.L_520:


//--------------------- .nv.info._ZN7cutlass9reference6device6kernel11GemmComplexINS_6half_tENS_6layout11ColumnMajorES4_S6_S4_S6_ffS4_NS_16NumericConverterIS4_fLNS_15FloatRoundStyleE2EEENS_12multiply_addIfffEELi4ELi16EEEvNS_4gemm9GemmCoordET5_NS_9TensorRefIT_T0_EENS_16ComplexTransformENSF_IT1_T2_EESJ_SE_NSF_IT3_T4_EENSF_IT7_SO_EET6_illll --------------------------
	.section	.nv.info._ZN7cutlass9reference6device6kernel11GemmComplexINS_6half_tENS_6layout11ColumnMajorES4_S6_S4_S6_ffS4_NS_16NumericConverterIS4_fLNS_15FloatRoundStyleE2EEENS_12multiply_addIfffEELi4ELi16EEEvNS_4gemm9GemmCoordET5_NS_9TensorRefIT_T0_EENS_16ComplexTransformENSF_IT1_T2_EESJ_SE_NSF_IT3_T4_EENSF_IT7_SO_EET6_illll,"",@"SHT_CUDA_INFO"
	.sectionflags	@""
	.align	4


	//----- nvinfo : EIATTR_CUDA_API_VERSION
	.align		4
        /*0000*/ 	.byte	0x04, 0x37
        /*0002*/ 	.short	(.L_522 - .L_521)
.L_521:
        /*0004*/ 	.word	0x00000082


	//----- nvinfo : EIATTR_KPARAM_INFO
	.align		4
.L_522:
        /*0008*/ 	.byte	0x04, 0x17
        /*000a*/ 	.short	(.L_524 - .L_523)
.L_523:
        /*000c*/ 	.word	0x00000000
        /*0010*/ 	.short	0x000e
        /*0012*/ 	.short	0x0080
        /*0014*/ 	.byte	0x00, 0xf0, 0x21, 0x00


	//----- nvinfo : EIATTR_KPARAM_INFO
	.align		4
.L_524:
        /*0018*/ 	.byte	0x04, 0x17
        /*001a*/ 	.short	(.L_526 - .L_525)
.L_525:
        /*001c*/ 	.word	0x00000000
        /*0020*/ 	.short	0x000d
        /*0022*/ 	.short	0x0078
        /*0024*/ 	.byte	0x00, 0xf0, 0x21, 0x00


	//----- nvinfo : EIATTR_KPARAM_INFO
	.align		4
.L_526:
        /*0028*/ 	.byte	0x04, 0x17
        /*002a*/ 	.short	(.L_528 - .L_527)
.L_527:
        /*002c*/ 	.word	0x00000000
        /*0030*/ 	.short	0x000c
        /*0032*/ 	.short	0x0070
        /*0034*/ 	.byte	0x00, 0xf0, 0x21, 0x00


	//----- nvinfo : EIATTR_KPARAM_INFO
	.align		4
.L_528:
        /*0038*/ 	.byte	0x04, 0x17
        /*003a*/ 	.short	(.L_530 - .L_529)
.L_529:
        /*003c*/ 	.word	0x00000000
        /*0040*/ 	.short	0x000b
        /*0042*/ 	.short	0x0068
        /*0044*/ 	.byte	0x00, 0xf0, 0x21, 0x00


	//----- nvinfo : EIATTR_KPARAM_INFO
	.align		4
.L_530:
        /*0048*/ 	.byte	0x04, 0x17
        /*004a*/ 	.short	(.L_532 - .L_531)
.L_531:
        /*004c*/ 	.word	0x00000000
        /*0050*/ 	.short	0x000a
        /*0052*/ 	.short	0x0064
        /*0054*/ 	.byte	0x00, 0xf0, 0x11, 0x00


	//----- nvinfo : EIATTR_KPARAM_INFO
	.align		4
.L_532:
        /*0058*/ 	.byte	0x04, 0x17
        /*005a*/ 	.short	(.L_534 - .L_533)
.L_533:
        /*005c*/ 	.word	0x00000000
        /*0060*/ 	.short	0x0009
        /*0062*/ 	.short	0x0060
        /*0064*/ 	.byte	0x00, 0xf0, 0x11, 0x00


	//----- nvinfo : EIATTR_KPARAM_INFO
	.align		4
.L_534:
        /*0068*/ 	.byte	0x04, 0x17
        /*006a*/ 	.short	(.L_536 - .L_535)
.L_535:
        /*006c*/ 	.word	0x00000000
        /*0070*/ 	.short	0x0008
        /*0072*/ 	.short	0x0050
        /*0074*/ 	.byte	0x00, 0xf0, 0x41, 0x00


	//----- nvinfo : EIATTR_KPARAM_INFO
	.align		4
.L_536:
        /*0078*/ 	.byte	0x04, 0x17
        /*007a*/ 	.short	(.L_538 - .L_537)
.L_537:
        /*007c*/ 	.word	0x00000000
        /*0080*/ 	.short	0x0007
        /*0082*/ 	.short	0x0040
        /*0084*/ 	.byte	0x00, 0xf0, 0x41, 0x00


	//----- nvinfo : EIATTR_KPARAM_INFO
	.align		4
.L_538:
        /*0088*/ 	.byte	0x04, 0x17
        /*008a*/ 	.short	(.L_540 - .L_539)
.L_539:
        /*008c*/ 	.word	0x00000000
        /*0090*/ 	.short	0x0006
        /*0092*/ 	.short	0x003c
        /*0094*/ 	.byte	0x00, 0xf0, 0x11, 0x00


	//----- nvinfo : EIATTR_KPARAM_INFO
	.align		4
.L_540:
        /*0098*/ 	.byte	0x04, 0x17
        /*009a*/ 	.short	(.L_542 - .L_541)
.L_541:
        /*009c*/ 	.word	0x00000000
        /*00a0*/ 	.short	0x0005
        /*00a2*/ 	.short	0x0038
        /*00a4*/ 	.byte	0x00, 0xf0, 0x11, 0x00


	//----- nvinfo : EIATTR_KPARAM_INFO
	.align		4
.L_542:
        /*00a8*/ 	.byte	0x04, 0x17
        /*00aa*/ 	.short	(.L_544 - .L_543)
.L_543:
        /*00ac*/ 	.word	0x00000000
        /*00b0*/ 	.short	0x0004
        /*00b2*/ 	.short	0x0028
        /*00b4*/ 	.byte	0x00, 0xf0, 0x41, 0x00


	//----- nvinfo : EIATTR_KPARAM_INFO
	.align		4
.L_544:
        /*00b8*/ 	.byte	0x04, 0x17
        /*00ba*/ 	.short	(.L_546 - .L_545)
.L_545:
        /*00bc*/ 	.word	0x00000000
        /*00c0*/ 	.short	0x0003
        /*00c2*/ 	.short	0x0020
        /*00c4*/ 	.byte	0x00, 0xf0, 0x11, 0x00


	//----- nvinfo : EIATTR_KPARAM_INFO
	.align		4
.L_546:
        /*00c8*/ 	.byte	0x04, 0x17
        /*00ca*/ 	.short	(.L_548 - .L_547)
.L_547:
        /*00cc*/ 	.word	0x00000000
        /*00d0*/ 	.short	0x0002
        /*00d2*/ 	.short	0x0010
        /*00d4*/ 	.byte	0x00, 0xf0, 0x41, 0x00


	//----- nvinfo : EIATTR_KPARAM_INFO
	.align		4
.L_548:
        /*00d8*/ 	.byte	0x04, 0x17
        /*00da*/ 	.short	(.L_550 - .L_549)
.L_549:
        /*00dc*/ 	.word	0x00000000
        /*00e0*/ 	.short	0x0001
        /*00e2*/ 	.short	0x000c
        /*00e4*/ 	.byte	0x00, 0xf0, 0x11, 0x00


	//----- nvinfo : EIATTR_KPARAM_INFO
	.align		4
.L_550:
        /*00e8*/ 	.byte	0x04, 0x17
        /*00ea*/ 	.short	(.L_552 - .L_551)
.L_551:
        /*00ec*/ 	.word	0x00000000
        /*00f0*/ 	.short	0x0000
        /*00f2*/ 	.short	0x0000
        /*00f4*/ 	.byte	0x00, 0xf0, 0x31, 0x00


	//----- nvinfo : EIATTR_SPARSE_MMA_MASK
	.align		4
.L_552:
        /*00f8*/ 	.byte	0x03, 0x50
        /*00fa*/ 	.short	0x0000


	//----- nvinfo : EIATTR_MAXREG_COUNT
	.align		4
        /*00fc*/ 	.byte	0x03, 0x1b
        /*00fe*/ 	.short	0x00ff


	//----- nvinfo : EIATTR_MERCURY_ISA_VERSION
	.align		4
        /*0100*/ 	.byte	0x03, 0x5f
        /*0102*/ 	.short	0x0101


	//----- nvinfo : EIATTR_VRC_CTA_INIT_COUNT
	.align		4
        /*0104*/ 	.byte	0x02, 0x4a
	.zero		1
	.zero		1


	//----- nvinfo : EIATTR_EXIT_INSTR_OFFSETS
	.align		4
        /*0108*/ 	.byte	0x04, 0x1c
        /*010a*/ 	.short	(.L_554 - .L_553)


	//   ....[0]....
.L_553:
        /*010c*/ 	.word	0x00000220


	//   ....[1]....
        /*0110*/ 	.word	0x00004ab0


	//   ....[2]....
        /*0114*/ 	.word	0x0000f860


	//----- nvinfo : EIATTR_CRS_STACK_SIZE
	.align		4
.L_554:
        /*0118*/ 	.byte	0x04, 0x1e
        /*011a*/ 	.short	(.L_556 - .L_555)
.L_555:
        /*011c*/ 	.word	0x00000000


	//----- nvinfo : EIATTR_CBANK_PARAM_SIZE
	.align		4
.L_556:
        /*0120*/ 	.byte	0x03, 0x19
        /*0122*/ 	.short	0x0088


	//----- nvinfo : EIATTR_PARAM_CBANK
	.align		4
        /*0124*/ 	.byte	0x04, 0x0a
        /*0126*/ 	.short	(.L_558 - .L_557)
	.align		4
.L_557:
        /*0128*/ 	.word	index@(.nv.constant0._ZN7cutlass9reference6device6kernel11GemmComplexINS_6half_tENS_6layout11ColumnMajorES4_S6_S4_S6_ffS4_NS_16NumericConverterIS4_fLNS_15FloatRoundStyleE2EEENS_12multiply_addIfffEELi4ELi16EEEvNS_4gemm9GemmCoordET5_NS_9TensorRefIT_T0_EENS_16ComplexTransformENSF_IT1_T2_EESJ_SE_NSF_IT3_T4_EENSF_IT7_SO_EET6_illll)
        /*012c*/ 	.short	0x0380
        /*012e*/ 	.short	0x0088


	//----- nvinfo : EIATTR_SW_WAR
	.align		4
.L_558:
        /*0130*/ 	.byte	0x04, 0x36
        /*0132*/ 	.short	(.L_560 - .L_559)
.L_559:
        /*0134*/ 	.word	0x00000008
.L_560:


//--------------------- .nv.info._ZN7cutlass9reference6device6kernel11GemmComplexINS_6half_tENS_6layout11ColumnMajorES4_S6_S4_S6_ffS4_NS_16NumericConverterIS4_fLNS_15FloatRoundStyleE2EEENS_12multiply_addIfffEELi4ELi4EEEvNS_4gemm9GemmCoordET5_NS_9TensorRefIT_T0_EENS_16ComplexTransformENSF_IT1_T2_EESJ_SE_NSF_IT3_T4_EENSF_IT7_SO_EET6_illll --------------------------
	.section	.nv.info._ZN7cutlass9reference6device6kernel11GemmComplexINS_6half_tENS_6layout11ColumnMajorES4_S6_S4_S6_ffS4_NS_16NumericConverterIS4_fLNS_15FloatRoundStyleE2EEENS_12multiply_addIfffEELi4ELi4EEEvNS_4gemm9GemmCoordET5_NS_9TensorRefIT_T0_EENS_16ComplexTransformENSF_IT1_T2_EESJ_SE_NSF_IT3_T4_EENSF_IT7_SO_EET6_illll,"",@"SHT_CUDA_INFO"
	.sectionflags	@""
	.align	4


	//----- nvinfo : EIATTR_CUDA_API_VERSION
	.align		4
        /*0000*/ 	.byte	0x04, 0x37
        /*0002*/ 	.short	(.L_562 - .L_561)
.L_561:
        /*0004*/ 	.word	0x00000082


	//----- nvinfo : EIATTR_KPARAM_INFO
	.align		4
.L_562:
        /*0008*/ 	.byte	0x04, 0x17
        /*000a*/ 	.short	(.L_564 - .L_563)
.L_563:
        /*000c*/ 	.word	0x00000000
        /*0010*/ 	.short	0x000e
        /*0012*/ 	.short	0x0080
        /*0014*/ 	.byte	0x00, 0xf0, 0x21, 0x00


	//----- nvinfo : EIATTR_KPARAM_INFO
	.align		4
.L_564:
        /*0018*/ 	.byte	0x04, 0x17
        /*001a*/ 	.short	(.L_566 - .L_565)
.L_565:
        /*001c*/ 	.word	0x00000000
        /*0020*/ 	.short	0x000d
        /*0022*/ 	.short	0x0078
        /*0024*/ 	.byte	0x00, 0xf0, 0x21, 0x00


	//----- nvinfo : EIATTR_KPARAM_INFO
	.align		4
.L_566:
        /*0028*/ 	.byte	0x04, 0x17
        /*002a*/ 	.short	(.L_568 - .L_567)
.L_567:
        /*002c*/ 	.word	0x00000000
        /*0030*/ 	.short	0x000c
        /*0032*/ 	.short	0x0070
        /*0034*/ 	.byte	0x00, 0xf0, 0x21, 0x00


	//----- nvinfo : EIATTR_KPARAM_INFO
	.align		4
.L_568:
        /*0038*/ 	.byte	0x04, 0x17
        /*003a*/ 	.short	(.L_570 - .L_569)
.L_569:
        /*003c*/ 	.word	0x00000000
        /*0040*/ 	.short	0x000b
        /*0042*/ 	.short	0x0068
        /*0044*/ 	.byte	0x00, 0xf0, 0x21, 0x00


	//----- nvinfo : EIATTR_KPARAM_INFO
	.align		4
.L_570:
        /*0048*/ 	.byte	0x04, 0x17
        /*004a*/ 	.short	(.L_572 - .L_571)
.L_571:
        /*004c*/ 	.word	0x00000000
        /*0050*/ 	.short	0x000a
        /*0052*/ 	.short	0x0064
        /*0054*/ 	.byte	0x00, 0xf0, 0x11, 0x00


	//----- nvinfo : EIATTR_KPARAM_INFO
	.align		4
.L_572:
        /*0058*/ 	.byte	0x04, 0x17
        /*005a*/ 	.short	(.L_574 - .L_573)
.L_573:
        /*005c*/ 	.word	0x00000000
        /*0060*/ 	.short	0x0009
        /*0062*/ 	.short	0x0060
        /*0064*/ 	.byte	0x00, 0xf0, 0x11, 0x00


	//----- nvinfo : EIATTR_KPARAM_INFO
	.align		4
.L_574:
        /*0068*/ 	.byte	0x04, 0x17
        /*006a*/ 	.short	(.L_576 - .L_575)
.L_575:
        /*006c*/ 	.word	0x00000000
        /*0070*/ 	.short	0x0008
        /*0072*/ 	.short	0x0050
        /*0074*/ 	.byte	0x00, 0xf0, 0x41, 0x00


	//----- nvinfo : EIATTR_KPARAM_INFO
	.align		4
.L_576:
        /*0078*/ 	.byte	0x04, 0x17
        /*007a*/ 	.short	(.L_578 - .L_577)
.L_577:
        /*007c*/ 	.word	0x00000000
        /*0080*/ 	.short	0x0007
        /*0082*/ 	.short	0x0040
        /*0084*/ 	.byte	0x00, 0xf0, 0x41, 0x00


	//----- nvinfo : EIATTR_KPARAM_INFO
	.align		4
.L_578:
        /*0088*/ 	.byte	0x04, 0x17
        /*008a*/ 	.short	(.L_580 - .L_579)
.L_579:
        /*008c*/ 	.word	0x00000000
        /*0090*/ 	.short	0x0006
        /*0092*/ 	.short	0x003c
        /*0094*/ 	.byte	0x00, 0xf0, 0x11, 0x00


	//----- nvinfo : EIATTR_KPARAM_INFO
	.align		4
.L_580:
        /*0098*/ 	.byte	0x04, 0x17
        /*009a*/ 	.short	(.L_582 - .L_581)
.L_581:
        /*009c*/ 	.word	0x00000000
        /*00a0*/ 	.short	0x0005
        /*00a2*/ 	.short	0x0038
        /*00a4*/ 	.byte	0x00, 0xf0, 0x11, 0x00


	//----- nvinfo : EIATTR_KPARAM_INFO
	.align		4
.L_582:
        /*00a8*/ 	.byte	0x04, 0x17
        /*00aa*/ 	.short	(.L_584 - .L_583)
.L_583:
        /*00ac*/ 	.word	0x00000000
        /*00b0*/ 	.short	0x0004
        /*00b2*/ 	.short	0x0028
        /*00b4*/ 	.byte	0x00, 0xf0, 0x41, 0x00


	//----- nvinfo : EIATTR_KPARAM_INFO
	.align		4
.L_584:
        /*00b8*/ 	.byte	0x04, 0x17
        /*00ba*/ 	.short	(.L_586 - .L_585)
.L_585:
        /*00bc*/ 	.word	0x00000000
        /*00c0*/ 	.short	0x0003
        /*00c2*/ 	.short	0x0020
        /*00c4*/ 	.byte	0x00, 0xf0, 0x11, 0x00


	//----- nvinfo : EIATTR_KPARAM_INFO
	.align		4
.L_586:
        /*00c8*/ 	.byte	0x04, 0x17
        /*00ca*/ 	.short	(.L_588 - .L_587)
.L_587:
        /*00cc*/ 	.word	0x00000000
        /*00d0*/ 	.short	0x0002
        /*00d2*/ 	.short	0x0010
        /*00d4*/ 	.byte	0x00, 0xf0, 0x41, 0x00


	//----- nvinfo : EIATTR_KPARAM_INFO
	.align		4
.L_588:
        /*00d8*/ 	.byte	0x04, 0x17
        /*00da*/ 	.short	(.L_590 - .L_589)
.L_589:
        /*00dc*/ 	.word	0x00000000
        /*00e0*/ 	.short	0x0001
        /*00e2*/ 	.short	0x000c
        /*00e4*/ 	.byte	0x00, 0xf0, 0x11, 0x00


	//----- nvinfo : EIATTR_KPARAM_INFO
	.align		4
.L_590:
        /*00e8*/ 	.byte	0x04, 0x17
        /*00ea*/ 	.short	(.L_592 - .L_591)
.L_591:
        /*00ec*/ 	.word	0x00000000
        /*00f0*/ 	.short	0x0000
        /*00f2*/ 	.short	0x0000
        /*00f4*/ 	.byte	0x00, 0xf0, 0x31, 0x00


	//----- nvinfo : EIATTR_SPARSE_MMA_MASK
	.align		4
.L_592:
        /*00f8*/ 	.byte	0x03, 0x50
        /*00fa*/ 	.short	0x0000


	//----- nvinfo : EIATTR_MAXREG_COUNT
	.align		4
        /*00fc*/ 	.byte	0x03, 0x1b
        /*00fe*/ 	.short	0x00ff


	//----- nvinfo : EIATTR_MERCURY_ISA_VERSION
	.align		4
        /*0100*/ 	.byte	0x03, 0x5f
        /*0102*/ 	.short	0x0101


	//----- nvinfo : EIATTR_VRC_CTA_INIT_COUNT
	.align		4
        /*0104*/ 	.byte	0x02, 0x4a
	.zero		1
	.zero		1


	//----- nvinfo : EIATTR_EXIT_INSTR_OFFSETS
	.align		4
        /*0108*/ 	.byte	0x04, 0x1c
        /*010a*/ 	.short	(.L_594 - .L_593)


	//   ....[0]....
.L_593:
        /*010c*/ 	.word	0x000000a0


	//   ....[1]....
        /*0110*/ 	.word	0x000017d0


	//   ....[2]....
        /*0114*/ 	.word	0x000040a0


	//----- nvinfo : EIATTR_CRS_STACK_SIZE
	.align		4
.L_594:
        /*0118*/ 	.byte	0x04, 0x1e
        /*011a*/ 	.short	(.L_596 - .L_595)
.L_595:
        /*011c*/ 	.word	0x00000000


	//----- nvinfo : EIATTR_CBANK_PARAM_SIZE
	.align		4
.L_596:
        /*0120*/ 	.byte	0x03, 0x19
        /*0122*/ 	.short	0x0088


	//----- nvinfo : EIATTR_PARAM_CBANK
	.align		4
        /*0124*/ 	.byte	0x04, 0x0a
        /*0126*/ 	.short	(.L_598 - .L_597)
	.align		4
.L_597:
        /*0128*/ 	.word	index@(.nv.constant0._ZN7cutlass9reference6device6kernel11GemmComplexINS_6half_tENS_6layout11ColumnMajorES4_S6_S4_S6_ffS4_NS_16NumericConverterIS4_fLNS_15FloatRoundStyleE2EEENS_12multiply_addIfffEELi4ELi4EEEvNS_4gemm9GemmCoordET5_NS_9TensorRefIT_T0_EENS_16ComplexTransformENSF_IT1_T2_EESJ_SE_NSF_IT3_T4_EENSF_IT7_SO_EET6_illll)
        /*012c*/ 	.short	0x0380
        /*012e*/ 	.short	0x0088


	//----- nvinfo : EIATTR_SW_WAR
	.align		4
.L_598:
        /*0130*/ 	.byte	0x04, 0x36
        /*0132*/ 	.short	(.L_600 - .L_599)
.L_599:
        /*0134*/ 	.word	0x00000008
.L_600:


//--------------------- .nv.info._ZN7cutlass9reference6device6kernel17BlockCompareEqualINS_6half_tEEEvPiPKT_S8_m --------------------------
	.section	.nv.info._ZN7cutlass9reference6device6kernel17BlockCompareEqualINS_6half_tEEEvPiPKT_S8_m,"",@"SHT_CUDA_INFO"
	.sectionflags	@""
	.align	4


	//----- nvinfo : EIATTR_CUDA_API_VERSION
	.align		4
        /*0000*/ 	.byte	0x04, 0x37
        /*0002*/ 	.short	(.L_602 - .L_601)
.L_601:
        /*0004*/ 	.word	0x00000082


	//----- nvinfo : EIATTR_KPARAM_INFO
	.align		4
.L_602:
        /*0008*/ 	.byte	0x04, 0x17
        /*000a*/ 	.short	(.L_604 - .L_603)
.L_603:
        /*000c*/ 	.word	0x00000000
        /*0010*/ 	.short	0x0003
        /*0012*/ 	.short	0x0018
        /*0014*/ 	.byte	0x00, 0xf0, 0x21, 0x00


	//----- nvinfo : EIATTR_KPARAM_INFO
	.align		4
.L_604:
        /*0018*/ 	.byte	0x04, 0x17
        /*001a*/ 	.short	(.L_606 - .L_605)
.L_605:
        /*001c*/ 	.word	0x00000000
        /*0020*/ 	.short	0x0002
        /*0022*/ 	.short	0x0010
        /*0024*/ 	.byte	0x00, 0xf5, 0x21, 0x00


	//----- nvinfo : EIATTR_KPARAM_INFO
	.align		4
.L_606:
        /*0028*/ 	.byte	0x04, 0x17
        /*002a*/ 	.short	(.L_608 - .L_607)
.L_607:
        /*002c*/ 	.word	0x00000000
        /*0030*/ 	.short	0x0001
        /*0032*/ 	.short	0x0008
        /*0034*/ 	.byte	0x00, 0xf5, 0x21, 0x00


	//----- nvinfo : EIATTR_KPARAM_INFO
	.align		4
.L_608:
        /*0038*/ 	.byte	0x04, 0x17
        /*003a*/ 	.short	(.L_610 - .L_609)
.L_609:
        /*003c*/ 	.word	0x00000000
        /*0040*/ 	.short	0x0000
        /*0042*/ 	.short	0x0000
        /*0044*/ 	.byte	0x00, 0xf5, 0x21, 0x00


	//----- nvinfo : EIATTR_SPARSE_MMA_MASK
	.align		4
.L_610:
        /*0048*/ 	.byte	0x03, 0x50
        /*004a*/ 	.short	0x0000


	//----- nvinfo : EIATTR_MAXREG_COUNT
	.align		4
        /*004c*/ 	.byte	0x03, 0x1b
        /*004e*/ 	.short	0x00ff


	//----- nvinfo : EIATTR_MERCURY_ISA_VERSION
	.align		4
        /*0050*/ 	.byte	0x03, 0x5f
        /*0052*/ 	.short	0x0101


	//----- nvinfo : EIATTR_VRC_CTA_INIT_COUNT
	.align		4
        /*0054*/ 	.byte	0x02, 0x4a
	.zero		1
	.zero		1


	//----- nvinfo : EIATTR_EXIT_INSTR_OFFSETS
	.align		4
        /*0058*/ 	.byte	0x04, 0x1c
        /*005a*/ 	.short	(.L_612 - .L_611)


	//   ....[0]....
.L_611:
        /*005c*/ 	.word	0x00000080


	//   ....[1]....
        /*0060*/ 	.word	0x00000200


	//   ....[2]....
        /*0064*/ 	.word	0x00000240


	//----- nvinfo : EIATTR_CRS_STACK_SIZE
	.align		4
.L_612:
        /*0068*/ 	.byte	0x04, 0x1e
        /*006a*/ 	.short	(.L_614 - .L_613)
.L_613:
        /*006c*/ 	.word	0x00000000


	//----- nvinfo : EIATTR_CBANK_PARAM_SIZE
	.align		4
.L_614:
        /*0070*/ 	.byte	0x03, 0x19
        /*0072*/ 	.short	0x0020


	//----- nvinfo : EIATTR_PARAM_CBANK
	.align		4
        /*0074*/ 	.byte	0x04, 0x0a
        /*0076*/ 	.short	(.L_616 - .L_615)
	.align		4
.L_615:
        /*0078*/ 	.word	index@(.nv.constant0._ZN7cutlass9reference6device6kernel17BlockCompareEqualINS_6half_tEEEvPiPKT_S8_m)
        /*007c*/ 	.short	0x0380
        /*007e*/ 	.short	0x0020


	//----- nvinfo : EIATTR_SW_WAR
	.align		4
.L_616:
        /*0080*/ 	.byte	0x04, 0x36
        /*0082*/ 	.short	(.L_618 - .L_617)
.L_617:
        /*0084*/ 	.word	0x00000008
.L_618:


//--------------------- .nv.info._ZN7cutlass9reference6device6kernel11GemmComplexINS_6half_tENS_6layout8RowMajorES4_S6_S4_S6_ffS4_NS_16NumericConverterIS4_fLNS_15FloatRoundStyleE2EEENS_12multiply_addIfffEELi4ELi16EEEvNS_4gemm9GemmCoordET5_NS_9TensorRefIT_T0_EENS_16ComplexTransformENSF_IT1_T2_EESJ_SE_NSF_IT3_T4_EENSF_IT7_SO_EET6_illll --------------------------
	.section	.nv.info._ZN7cutlass9reference6device6kernel11GemmComplexINS_6half_tENS_6layout8RowMajorES4_S6_S4_S6_ffS4_NS_16NumericConverterIS4_fLNS_15FloatRoundStyleE2EEENS_12multiply_addIfffEELi4ELi16EEEvNS_4gemm9GemmCoordET5_NS_9TensorRefIT_T0_EENS_16ComplexTransformENSF_IT1_T2_EESJ_SE_NSF_IT3_T4_EENSF_IT7_SO_EET6_illll,"",@"SHT_CUDA_INFO"
	.sectionflags	@""
	.align	4


	//----- nvinfo : EIATTR_CUDA_API_VERSION
	.align		4
        /*0000*/ 	.byte	0x04, 0x37
        /*0002*/ 	.short	(.L_620 - .L_619)
.L_619:
        /*0004*/ 	.word	0x00000082


	//----- nvinfo : EIATTR_KPARAM_INFO
	.align		4
.L_620:
        /*0008*/ 	.byte	0x04, 0x17
        /*000a*/ 	.short	(.L_622 - .L_621)
.L_621:
        /*000c*/ 	.word	0x00000000
        /*0010*/ 	.short	0x000e
        /*0012*/ 	.short	0x0080
        /*0014*/ 	.byte	0x00, 0xf0, 0x21, 0x00


	//----- nvinfo : EIATTR_KPARAM_INFO
	.align		4
.L_622:
        /*0018*/ 	.byte	0x04, 0x17
        /*001a*/ 	.short	(.L_624 - .L_623)
.L_623:
        /*001c*/ 	.word	0x00000000
        /*0020*/ 	.short	0x000d
        /*0022*/ 	.short	0x0078
        /*0024*/ 	.byte	0x00, 0xf0, 0x21, 0x00


	//----- nvinfo : EIATTR_KPARAM_INFO
	.align		4
.L_624:
        /*0028*/ 	.byte	0x04, 0x17
        /*002a*/ 	.short	(.L_626 - .L_625)
.L_625:
        /*002c*/ 	.word	0x00000000
        /*0030*/ 	.short	0x000c
        /*0032*/ 	.short	0x0070
        /*0034*/ 	.byte	0x00, 0xf0, 0x21, 0x00


	//----- nvinfo : EIATTR_KPARAM_INFO
	.align		4
.L_626:
        /*0038*/ 	.byte	0x04, 0x17
        /*003a*/ 	.short	(.L_628 - .L_627)
.L_627:
        /*003c*/ 	.word	0x00000000
        /*0040*/ 	.short	0x000b
        /*0042*/ 	.short	0x0068
        /*0044*/ 	.byte	0x00, 0xf0, 0x21, 0x00


	//----- nvinfo : EIATTR_KPARAM_INFO
	.align		4
.L_628:
        /*0048*/ 	.byte	0x04, 0x17
        /*004a*/ 	.short	(.L_630 - .L_629)
.L_629:
        /*004c*/ 	.word	0x00000000
        /*0050*/ 	.short	0x000a
        /*0052*/ 	.short	0x0064
        /*0054*/ 	.byte	0x00, 0xf0, 0x11, 0x00


	//----- nvinfo : EIATTR_KPARAM_INFO
	.align		4
.L_630:
        /*0058*/ 	.byte	0x04, 0x17
        /*005a*/ 	.short	(.L_632 - .L_631)
.L_631:
        /*005c*/ 	.word	0x00000000
        /*0060*/ 	.short	0x0009
        /*0062*/ 	.short	0x0060
        /*0064*/ 	.byte	0x00, 0xf0, 0x11, 0x00


	//----- nvinfo : EIATTR_KPARAM_INFO
	.align		4
.L_632:
        /*0068*/ 	.byte	0x04, 0x17
        /*006a*/ 	.short	(.L_634 - .L_633)
.L_633:
        /*006c*/ 	.word	0x00000000
        /*0070*/ 	.short	0x0008
        /*0072*/ 	.short	0x0050
        /*0074*/ 	.byte	0x00, 0xf0, 0x41, 0x00


	//----- nvinfo : EIATTR_KPARAM_INFO
	.align		4
.L_634:
        /*0078*/ 	.byte	0x04, 0x17
        /*007a*/ 	.short	(.L_636 - .L_635)
.L_635:
        /*007c*/ 	.word	0x00000000
        /*0080*/ 	.short	0x0007
        /*0082*/ 	.short	0x0040
        /*0084*/ 	.byte	0x00, 0xf0, 0x41, 0x00


	//----- nvinfo : EIATTR_KPARAM_INFO
	.align		4
.L_636:
        /*0088*/ 	.byte	0x04, 0x17
        /*008a*/ 	.short	(.L_638 - .L_637)
.L_637:
        /*008c*/ 	.word	0x00000000
        /*0090*/ 	.short	0x0006
        /*0092*/ 	.short	0x003c
        /*0094*/ 	.byte	0x00, 0xf0, 0x11, 0x00


	//----- nvinfo : EIATTR_KPARAM_INFO
	.align		4
.L_638:
        /*0098*/ 	.byte	0x04, 0x17
        /*009a*/ 	.short	(.L_640 - .L_639)
.L_639:
        /*009c*/ 	.word	0x00000000
        /*00a0*/ 	.short	0x0005
        /*00a2*/ 	.short	0x0038
        /*00a4*/ 	.byte	0x00, 0xf0, 0x11, 0x00


	//----- nvinfo : EIATTR_KPARAM_INFO
	.align		4
.L_640:
        /*00a8*/ 	.byte	0x04, 0x17
        /*00aa*/ 	.short	(.L_642 - .L_641)
.L_641:
        /*00ac*/ 	.word	0x00000000
        /*00b0*/ 	.short	0x0004
        /*00b2*/ 	.short	0x0028
        /*00b4*/ 	.byte	0x00, 0xf0, 0x41, 0x00


	//----- nvinfo : EIATTR_KPARAM_INFO
	.align		4
.L_642:
        /*00b8*/ 	.byte	0x04, 0x17
        /*00ba*/ 	.short	(.L_644 - .L_643)
.L_643:
        /*00bc*/ 	.word	0x00000000
        /*00c0*/ 	.short	0x0003
        /*00c2*/ 	.short	0x0020
        /*00c4*/ 	.byte	0x00, 0xf0, 0x11, 0x00


	//----- nvinfo : EIATTR_KPARAM_INFO
	.align		4
.L_644:
        /*00c8*/ 	.byte	0x04, 0x17
        /*00ca*/ 	.short	(.L_646 - .L_645)
.L_645:
        /*00cc*/ 	.word	0x00000000
        /*00d0*/ 	.short	0x0002
        /*00d2*/ 	.short	0x0010
        /*00d4*/ 	.byte	0x00, 0xf0, 0x41, 0x00


	//----- nvinfo : EIATTR_KPARAM_INFO
	.align		4
.L_646:
        /*00d8*/ 	.byte	0x04, 0x17
        /*00da*/ 	.short	(.L_648 - .L_647)
.L_647:
        /*00dc*/ 	.word	0x00000000
        /*00e0*/ 	.short	0x0001
        /*00e2*/ 	.short	0x000c
        /*00e4*/ 	.byte	0x00, 0xf0, 0x11, 0x00


	//----- nvinfo : EIATTR_KPARAM_INFO
	.align		4
.L_648:
        /*00e8*/ 	.byte	0x04, 0x17
        /*00ea*/ 	.short	(.L_650 - .L_649)
.L_649:
        /*00ec*/ 	.word	0x00000000
        /*00f0*/ 	.short	0x0000
        /*00f2*/ 	.short	0x0000
        /*00f4*/ 	.byte	0x00, 0xf0, 0x31, 0x00


	//----- nvinfo : EIATTR_SPARSE_MMA_MASK
	.align		4
.L_650:
        /*00f8*/ 	.byte	0x03, 0x50
        /*00fa*/ 	.short	0x0000


	//----- nvinfo : EIATTR_MAXREG_COUNT
	.align		4
        /*00fc*/ 	.byte	0x03, 0x1b
        /*00fe*/ 	.short	0x00ff


	//----- nvinfo : EIATTR_MERCURY_ISA_VERSION
	.align		4
        /*0100*/ 	.byte	0x03, 0x5f
        /*0102*/ 	.short	0x0101


	//----- nvinfo : EIATTR_VRC_CTA_INIT_COUNT
	.align		4
        /*0104*/ 	.byte	0x02, 0x4a
	.zero		1
	.zero		1


	//----- nvinfo : EIATTR_EXIT_INSTR_OFFSETS
	.align		4
        /*0108*/ 	.byte	0x04, 0x1c
        /*010a*/ 	.short	(.L_652 - .L_651)


	//   ....[0]....
.L_651:
        /*010c*/ 	.word	0x000000a0


	//   ....[1]....
        /*0110*/ 	.word	0x00004660


	//   ....[2]....
        /*0114*/ 	.word	0x0000d6a0


	//----- nvinfo : EIATTR_CRS_STACK_SIZE
	.align		4
.L_652:
        /*0118*/ 	.byte	0x04, 0x1e
        /*011a*/ 	.short	(.L_654 - .L_653)
.L_653:
        /*011c*/ 	.word	0x00000000


	//----- nvinfo : EIATTR_CBANK_PARAM_SIZE
	.align		4
.L_654:
        /*0120*/ 	.byte	0x03, 0x19
        /*0122*/ 	.short	0x0088


	//----- nvinfo : EIATTR_PARAM_CBANK
	.align		4
        /*0124*/ 	.byte	0x04, 0x0a
        /*0126*/ 	.short	(.L_656 - .L_655)
	.align		4
.L_655:
        /*0128*/ 	.word	index@(.nv.constant0._ZN7cutlass9reference6device6kernel11GemmComplexINS_6half_tENS_6layout8RowMajorES4_S6_S4_S6_ffS4_NS_16NumericConverterIS4_fLNS_15FloatRoundStyleE2EEENS_12multiply_addIfffEELi4ELi16EEEvNS_4gemm9GemmCoordET5_NS_9TensorRefIT_T0_EENS_16ComplexTransformENSF_IT1_T2_EESJ_SE_NSF_IT3_T4_EENSF_IT7_SO_EET6_illll)
        /*012c*/ 	.short	0x0380
        /*012e*/ 	.short	0x0088


	//----- nvinfo : EIATTR_SW_WAR
	.align		4
.L_656:
        /*0130*/ 	.byte	0x04, 0x36
        /*0132*/ 	.short	(.L_658 - .L_657)
.L_657:
        /*0134*/ 	.word	0x00000008
.L_658:


//--------------------- .nv.info._ZN7cutlass9reference6device6kernel11GemmComplexINS_6half_tENS_6layout8RowMajorES4_S6_S4_S6_ffS4_NS_16NumericConverterIS4_fLNS_15FloatRoundStyleE2EEENS_12multiply_addIfffEELi4ELi4EEEvNS_4gemm9GemmCoordET5_NS_9TensorRefIT_T0_EENS_16ComplexTransformENSF_IT1_T2_EESJ_SE_NSF_IT3_T4_EENSF_IT7_SO_EET6_illll --------------------------
	.section	.nv.info._ZN7cutlass9reference6device6kernel11GemmComplexINS_6half_tENS_6layout8RowMajorES4_S6_S4_S6_ffS4_NS_16NumericConverterIS4_fLNS_15FloatRoundStyleE2EEENS_12multiply_addIfffEELi4ELi4EEEvNS_4gemm9GemmCoordET5_NS_9TensorRefIT_T0_EENS_16ComplexTransformENSF_IT1_T2_EESJ_SE_NSF_IT3_T4_EENSF_IT7_SO_EET6_illll,"",@"SHT_CUDA_INFO"
	.sectionflags	@""
	.align	4


	//----- nvinfo : EIATTR_CUDA_API_VERSION
	.align		4
        /*0000*/ 	.byte	0x04, 0x37
        /*0002*/ 	.short	(.L_660 - .L_659)
.L_659:
        /*0004*/ 	.word	0x00000082


	//----- nvinfo : EIATTR_KPARAM_INFO
	.align		4
.L_660:
        /*0008*/ 	.byte	0x04, 0x17
        /*000a*/ 	.short	(.L_662 - .L_661)
.L_661:
        /*000c*/ 	.word	0x00000000
        /*0010*/ 	.short	0x000e
        /*0012*/ 	.short	0x0080
        /*0014*/ 	.byte	0x00, 0xf0, 0x21, 0x00


	//----- nvinfo : EIATTR_KPARAM_INFO
	.align		4
.L_662:
        /*0018*/ 	.byte	0x04, 0x17
        /*001a*/ 	.short	(.L_664 - .L_663)
.L_663:
        /*001c*/ 	.word	0x00000000
        /*0020*/ 	.short	0x000d
        /*0022*/ 	.short	0x0078
        /*0024*/ 	.byte	0x00, 0xf0, 0x21, 0x00


	//----- nvinfo : EIATTR_KPARAM_INFO
	.align		4
.L_664:
        /*0028*/ 	.byte	0x04, 0x17
        /*002a*/ 	.short	(.L_666 - .L_665)
.L_665:
        /*002c*/ 	.word	0x00000000
        /*0030*/ 	.short	0x000c
        /*0032*/ 	.short	0x0070
        /*0034*/ 	.byte	0x00, 0xf0, 0x21, 0x00


	//----- nvinfo : EIATTR_KPARAM_INFO
	.align		4
.L_666:
        /*0038*/ 	.byte	0x04, 0x17
        /*003a*/ 	.short	(.L_668 - .L_667)
.L_667:
        /*003c*/ 	.word	0x00000000
        /*0040*/ 	.short	0x000b
        /*0042*/ 	.short	0x0068
        /*0044*/ 	.byte	0x00, 0xf0, 0x21, 0x00


	//----- nvinfo : EIATTR_KPARAM_INFO
	.align		4
.L_668:
        /*0048*/ 	.byte	0x04, 0x17
        /*004a*/ 	.short	(.L_670 - .L_669)
.L_669:
        /*004c*/ 	.word	0x00000000
        /*0050*/ 	.short	0x000a
        /*0052*/ 	.short	0x0064
        /*0054*/ 	.byte	0x00, 0xf0, 0x11, 0x00


	//----- nvinfo : EIATTR_KPARAM_INFO
	.align		4
.L_670:
        /*0058*/ 	.byte	0x04, 0x17
        /*005a*/ 	.short	(.L_672 - .L_671)
.L_671:
        /*005c*/ 	.word	0x00000000
        /*0060*/ 	.short	0x0009
        /*0062*/ 	.short	0x0060
        /*0064*/ 	.byte	0x00, 0xf0, 0x11, 0x00


	//----- nvinfo : EIATTR_KPARAM_INFO
	.align		4
.L_672:
        /*0068*/ 	.byte	0x04, 0x17
        /*006a*/ 	.short	(.L_674 - .L_673)
.L_673:
        /*006c*/ 	.word	0x00000000
        /*0070*/ 	.short	0x0008
        /*0072*/ 	.short	0x0050
        /*0074*/ 	.byte	0x00, 0xf0, 0x41, 0x00


	//----- nvinfo : EIATTR_KPARAM_INFO
	.align		4
.L_674:
        /*0078*/ 	.byte	0x04, 0x17
        /*007a*/ 	.short	(.L_676 - .L_675)
.L_675:
        /*007c*/ 	.word	0x00000000
        /*0080*/ 	.short	0x0007
        /*0082*/ 	.short	0x0040
        /*0084*/ 	.byte	0x00, 0xf0, 0x41, 0x00


	//----- nvinfo : EIATTR_KPARAM_INFO
	.align		4
.L_676:
        /*0088*/ 	.byte	0x04, 0x17
        /*008a*/ 	.short	(.L_678 - .L_677)
.L_677:
        /*008c*/ 	.word	0x00000000
        /*0090*/ 	.short	0x0006
        /*0092*/ 	.short	0x003c
        /*0094*/ 	.byte	0x00, 0xf0, 0x11, 0x00


	//----- nvinfo : EIATTR_KPARAM_INFO
	.align		4
.L_678:
        /*0098*/ 	.byte	0x04, 0x17
        /*009a*/ 	.short	(.L_680 - .L_679)
.L_679:
        /*009c*/ 	.word	0x00000000
        /*00a0*/ 	.short	0x0005
        /*00a2*/ 	.short	0x0038
        /*00a4*/ 	.byte	0x00, 0xf0, 0x11, 0x00


	//----- nvinfo : EIATTR_KPARAM_INFO
	.align		4
.L_680:
        /*00a8*/ 	.byte	0x04, 0x17
        /*00aa*/ 	.short	(.L_682 - .L_681)
.L_681:
        /*00ac*/ 	.word	0x00000000
        /*00b0*/ 	.short	0x0004
        /*00b2*/ 	.short	0x0028
        /*00b4*/ 	.byte	0x00, 0xf0, 0x41, 0x00


	//----- nvinfo : EIATTR_KPARAM_INFO
	.align		4
.L_682:
        /*00b8*/ 	.byte	0x04, 0x17
        /*00ba*/ 	.short	(.L_684 - .L_683)
.L_683:
        /*00bc*/ 	.word	0x00000000
        /*00c0*/ 	.short	0x0003
        /*00c2*/ 	.short	0x0020
        /*00c4*/ 	.byte	0x00, 0xf0, 0x11, 0x00


	//----- nvinfo : EIATTR_KPARAM_INFO
	.align		4
.L_684:
        /*00c8*/ 	.byte	0x04, 0x17
        /*00ca*/ 	.short	(.L_686 - .L_685)
.L_685:
        /*00cc*/ 	.word	0x00000000
        /*00d0*/ 	.short	0x0002
        /*00d2*/ 	.short	0x0010
        /*00d4*/ 	.byte	0x00, 0xf0, 0x41, 0x00


	//----- nvinfo : EIATTR_KPARAM_INFO
	.align		4
.L_686:
        /*00d8*/ 	.byte	0x04, 0x17
        /*00da*/ 	.short	(.L_688 - .L_687)
.L_687:
        /*00dc*/ 	.word	0x00000000
        /*00e0*/ 	.short	0x0001
        /*00e2*/ 	.short	0x000c
        /*00e4*/ 	.byte	0x00, 0xf0, 0x11, 0x00


	//----- nvinfo : EIATTR_KPARAM_INFO
	.align		4
.L_688:
        /*00e8*/ 	.byte	0x04, 0x17
        /*00ea*/ 	.short	(.L_690 - .L_689)
.L_689:
        /*00ec*/ 	.word	0x00000000
        /*00f0*/ 	.short	0x0000
        /*00f2*/ 	.short	0x0000
        /*00f4*/ 	.byte	0x00, 0xf0, 0x31, 0x00


	//----- nvinfo : EIATTR_SPARSE_MMA_MASK
	.align		4
.L_690:
        /*00f8*/ 	.byte	0x03, 0x50
        /*00fa*/ 	.short	0x0000


	//----- nvinfo : EIATTR_MAXREG_COUNT
	.align		4
        /*00fc*/ 	.byte	0x03, 0x1b
        /*00fe*/ 	.short	0x00ff


	//----- nvinfo : EIATTR_MERCURY_ISA_VERSION
	.align		4
        /*0100*/ 	.byte	0x03, 0x5f
        /*0102*/ 	.short	0x0101


	//----- nvinfo : EIATTR_VRC_CTA_INIT_COUNT
	.align		4
        /*0104*/ 	.byte	0x02, 0x4a
	.zero		1
	.zero		1


	//----- nvinfo : EIATTR_EXIT_INSTR_OFFSETS
	.align		4
        /*0108*/ 	.byte	0x04, 0x1c
        /*010a*/ 	.short	(.L_692 - .L_691)


	//   ....[0]....
.L_691:
        /*010c*/ 	.word	0x000000a0


	//   ....[1]....
        /*0110*/ 	.word	0x000019e0


	//   ....[2]....
        /*0114*/ 	.word	0x00004460


	//----- nvinfo : EIATTR_CRS_STACK_SIZE
	.align		4
.L_692:
        /*0118*/ 	.byte	0x04, 0x1e
        /*011a*/ 	.short	(.L_694 - .L_693)
.L_693:
        /*011c*/ 	.word	0x00000000


	//----- nvinfo : EIATTR_CBANK_PARAM_SIZE
	.align		4
.L_694:
        /*0120*/ 	.byte	0x03, 0x19
        /*0122*/ 	.short	0x0088


	//----- nvinfo : EIATTR_PARAM_CBANK
	.align		4
        /*0124*/ 	.byte	0x04, 0x0a
        /*0126*/ 	.short	(.L_696 - .L_695)
	.align		4
.L_695:
        /*0128*/ 	.word	index@(.nv.constant0._ZN7cutlass9reference6device6kernel11GemmComplexINS_6half_tENS_6layout8RowMajorES4_S6_S4_S6_ffS4_NS_16NumericConverterIS4_fLNS_15FloatRoundStyleE2EEENS_12multiply_addIfffEELi4ELi4EEEvNS_4gemm9GemmCoordET5_NS_9TensorRefIT_T0_EENS_16ComplexTransformENSF_IT1_T2_EESJ_SE_NSF_IT3_T4_EENSF_IT7_SO_EET6_illll)
        /*012c*/ 	.short	0x0380
        /*012e*/ 	.short	0x0088


	//----- nvinfo : EIATTR_SW_WAR
	.align		4
.L_696:
        /*0130*/ 	.byte	0x04, 0x36
        /*0132*/ 	.short	(.L_698 - .L_697)
.L_697:
        /*0134*/ 	.word	0x00000008
.L_698:


//--------------------- .nv.info._ZN7cutlass9reference6device6kernel13TensorForEachINS1_6detail20TensorFillLinearFuncINS_6half_tENS_6layout18PackedVectorLayoutEEELi1ENS9_6ParamsEEEvNS_5CoordIXT0_EilEET1_ --------------------------
	.section	.nv.info._ZN7cutlass9reference6device6kernel13TensorForEachINS1_6detail20TensorFillLinearFuncINS_6half_tENS_6layout18PackedVectorLayoutEEELi1ENS9_6ParamsEEEvNS_5CoordIXT0_EilEET1_,"",@"SHT_CUDA_INFO"
	.sectionflags	@""
	.align	4


	//----- nvinfo : EIATTR_CUDA_API_VERSION
	.align		4
        /*0000*/ 	.byte	0x04, 0x37
        /*0002*/ 	.short	(.L_700 - .L_699)
.L_699:
        /*0004*/ 	.word	0x00000082


	//----- nvinfo : EIATTR_KPARAM_INFO
	.align		4
.L_700:
        /*0008*/ 	.byte	0x04, 0x17
        /*000a*/ 	.short	(.L_702 - .L_701)
.L_701:
        /*000c*/ 	.word	0x00000000
        /*0010*/ 	.short	0x0001
        /*0012*/ 	.short	0x0008
        /*0014*/ 	.byte	0x00, 0xf0, 0x61, 0x00


	//----- nvinfo : EIATTR_KPARAM_INFO
	.align		4
.L_702:
        /*0018*/ 	.byte	0x04, 0x17
        /*001a*/ 	.short	(.L_704 - .L_703)
.L_703:
        /*001c*/ 	.word	0x00000000
        /*0020*/ 	.short	0x0000
        /*0022*/ 	.short	0x0000
        /*0024*/ 	.byte	0x00, 0xf0, 0x11, 0x00


	//----- nvinfo : EIATTR_SPARSE_MMA_MASK
	.align		4
.L_704:
        /*0028*/ 	.byte	0x03, 0x50
        /*002a*/ 	.short	0x0000


	//----- nvinfo : EIATTR_MAXREG_COUNT
	.align		4
        /*002c*/ 	.byte	0x03, 0x1b
        /*002e*/ 	.short	0x00ff


	//----- nvinfo : EIATTR_MERCURY_ISA_VERSION
	.align		4
        /*0030*/ 	.byte	0x03, 0x5f
        /*0032*/ 	.short	0x0101


	//----- nvinfo : EIATTR_VRC_CTA_INIT_COUNT
	.align		4
        /*0034*/ 	.byte	0x02, 0x4a
	.zero		1
	.zero		1


	//----- nvinfo : EIATTR_EXIT_INSTR_OFFSETS
	.align		4
        /*0038*/ 	.byte	0x04, 0x1c
        /*003a*/ 	.short	(.L_706 - .L_705)


	//   ....[0]....
.L_705:
        /*003c*/ 	.word	0x00000090


	//   ....[1]....
        /*0040*/ 	.word	0x00000270


	//----- nvinfo : EIATTR_CRS_STACK_SIZE
	.align		4
.L_706:
        /*0044*/ 	.byte	0x04, 0x1e
        /*0046*/ 	.short	(.L_708 - .L_707)
.L_707:
        /*0048*/ 	.word	0x00000000


	//----- nvinfo : EIATTR_CBANK_PARAM_SIZE
	.align		4
.L_708:
        /*004c*/ 	.byte	0x03, 0x19
        /*004e*/ 	.short	0x0020


	//----- nvinfo : EIATTR_PARAM_CBANK
	.align		4
        /*0050*/ 	.byte	0x04, 0x0a
        /*0052*/ 	.short	(.L_710 - .L_709)
	.align		4
.L_709:
        /*0054*/ 	.word	index@(.nv.constant0._ZN7cutlass9reference6device6kernel13TensorForEachINS1_6detail20TensorFillLinearFuncINS_6half_tENS_6layout18PackedVectorLayoutEEELi1ENS9_6ParamsEEEvNS_5CoordIXT0_EilEET1_)
        /*0058*/ 	.short	0x0380
        /*005a*/ 	.short	0x0020


	//----- nvinfo : EIATTR_SW_WAR
	.align		4
.L_710:
        /*005c*/ 	.byte	0x04, 0x36
        /*005e*/ 	.short	(.L_712 - .L_711)
.L_711:
        /*0060*/ 	.word	0x00000008
.L_712:


//--------------------- .nv.info._ZN7cutlass9reference6device6kernel12BlockForEachINS_6half_tENS1_6detail18RandomGaussianFuncIS4_EEEEvPT_mNT0_6ParamsE --------------------------
	.section	.nv.info._ZN7cutlass9reference6device6kernel12BlockForEachINS_6half_tENS1_6detail18RandomGaussianFuncIS4_EEEEvPT_mNT0_6ParamsE,"",@"SHT_CUDA_INFO"
	.sectionflags	@""
	.align	4


	//----- nvinfo : EIATTR_CUDA_API_VERSION
	.align		4
        /*0000*/ 	.byte	0x04, 0x37
        /*0002*/ 	.short	(.L_714 - .L_713)
.L_713:
        /*0004*/ 	.word	0x00000082


	//----- nvinfo : EIATTR_KPARAM_INFO
	.align		4
.L_714:
        /*0008*/ 	.byte	0x04, 0x17
        /*000a*/ 	.short	(.L_716 - .L_715)
.L_715:
        /*000c*/ 	.word	0x00000000
        /*0010*/ 	.short	0x0002
        /*0012*/ 	.short	0x0010
        /*0014*/ 	.byte	0x00, 0xf0, 0x81, 0x00


	//----- nvinfo : EIATTR_KPARAM_INFO
	.align		4
.L_716:
        /*0018*/ 	.byte	0x04, 0x17
        /*001a*/ 	.short	(.L_718 - .L_717)
.L_717:
        /*001c*/ 	.word	0x00000000
        /*0020*/ 	.short	0x0001
        /*0022*/ 	.short	0x0008
        /*0024*/ 	.byte	0x00, 0xf0, 0x21, 0x00


	//----- nvinfo : EIATTR_KPARAM_INFO
	.align		4
.L_718:
        /*0028*/ 	.byte	0x04, 0x17
        /*002a*/ 	.short	(.L_720 - .L_719)
.L_719:
        /*002c*/ 	.word	0x00000000
        /*0030*/ 	.short	0x0000
        /*0032*/ 	.short	0x0000
        /*0034*/ 	.byte	0x00, 0xf5, 0x21, 0x00


	//----- nvinfo : EIATTR_SPARSE_MMA_MASK
	.align		4
.L_720:
        /*0038*/ 	.byte	0x03, 0x50
        /*003a*/ 	.short	0x0000


	//----- nvinfo : EIATTR_MAXREG_COUNT
	.align		4
        /*003c*/ 	.byte	0x03, 0x1b
        /*003e*/ 	.short	0x00ff


	//----- nvinfo : EIATTR_MERCURY_ISA_VERSION
	.align		4
        /*0040*/ 	.byte	0x03, 0x5f
        /*0042*/ 	.short	0x0101


	//----- nvinfo : EIATTR_VRC_CTA_INIT_COUNT
	.align		4
        /*0044*/ 	.byte	0x02, 0x4a
	.zero		1
	.zero		1


	//----- nvinfo : EIATTR_EXIT_INSTR_OFFSETS
	.align		4
        /*0048*/ 	.byte	0x04, 0x1c
        /*004a*/ 	.short	(.L_722 - .L_721)


	//   ....[0]....
.L_721:
        /*004c*/ 	.word	0x00002750


	//   ....[1]....
        /*0050*/ 	.word	0x00003120


	//----- nvinfo : EIATTR_CRS_STACK_SIZE
	.align		4
.L_722:
        /*0054*/ 	.byte	0x04, 0x1e
        /*0056*/ 	.short	(.L_724 - .L_723)
.L_723:
        /*0058*/ 	.word	0x00000000


	//----- nvinfo : EIATTR_CBANK_PARAM_SIZE
	.align		4
.L_724:
        /*005c*/ 	.byte	0x03, 0x19
        /*005e*/ 	.short	0x0030


	//----- nvinfo : EIATTR_PARAM_CBANK
	.align		4
        /*0060*/ 	.byte	0x04, 0x0a
        /*0062*/ 	.short	(.L_726 - .L_725)
	.align		4
.L_725:
        /*0064*/ 	.word	index@(.nv.constant0._ZN7cutlass9reference6device6kernel12BlockForEachINS_6half_tENS1_6detail18RandomGaussianFuncIS4_EEEEvPT_mNT0_6ParamsE)
        /*0068*/ 	.short	0x0380
        /*006a*/ 	.short	0x0030


	//----- nvinfo : EIATTR_SW_WAR
	.align		4
.L_726:
        /*006c*/ 	.byte	0x04, 0x36
        /*006e*/ 	.short	(.L_728 - .L_727)
.L_727:
        /*0070*/ 	.word	0x00000008
.L_728:


//--------------------- .nv.info._ZN7cutlass9reference6device6kernel12BlockForEachINS_6half_tENS1_6detail17RandomUniformFuncIS4_EEEEvPT_mNT0_6ParamsE --------------------------
	.section	.nv.info._ZN7cutlass9reference6device6kernel12BlockForEachINS_6half_tENS1_6detail17RandomUniformFuncIS4_EEEEvPT_mNT0_6ParamsE,"",@"SHT_CUDA_INFO"
	.sectionflags	@""
	.align	4


	//----- nvinfo : EIATTR_CUDA_API_VERSION
	.align		4
        /*0000*/ 	.byte	0x04, 0x37
        /*0002*/ 	.short	(.L_730 - .L_729)
.L_729:
        /*0004*/ 	.word	0x00000082


	//----- nvinfo : EIATTR_KPARAM_INFO
	.align		4
.L_730:
        /*0008*/ 	.byte	0x04, 0x17
        /*000a*/ 	.short	(.L_732 - .L_731)
.L_731:
        /*000c*/ 	.word	0x00000000
        /*0010*/ 	.short	0x0002
        /*0012*/ 	.short	0x0010
        /*0014*/ 	.byte	0x00, 0xf0, 0xc1, 0x00


	//----- nvinfo : EIATTR_KPARAM_INFO
	.align		4
.L_732:
        /*0018*/ 	.byte	0x04, 0x17
        /*001a*/ 	.short	(.L_734 - .L_733)
.L_733:
        /*001c*/ 	.word	0x00000000
        /*0020*/ 	.short	0x0001
        /*0022*/ 	.short	0x0008
        /*0024*/ 	.byte	0x00, 0xf0, 0x21, 0x00


	//----- nvinfo : EIATTR_KPARAM_INFO
	.align		4
.L_734:
        /*0028*/ 	.byte	0x04, 0x17
        /*002a*/ 	.short	(.L_736 - .L_735)
.L_735:
        /*002c*/ 	.word	0x00000000
        /*0030*/ 	.short	0x0000
        /*0032*/ 	.short	0x0000
        /*0034*/ 	.byte	0x00, 0xf5, 0x21, 0x00


	//----- nvinfo : EIATTR_SPARSE_MMA_MASK
	.align		4
.L_736:
        /*0038*/ 	.byte	0x03, 0x50
        /*003a*/ 	.short	0x0000


	//----- nvinfo : EIATTR_MAXREG_COUNT
	.align		4
        /*003c*/ 	.byte	0x03, 0x1b
        /*003e*/ 	.short	0x00ff


	//----- nvinfo : EIATTR_MERCURY_ISA_VERSION
	.align		4
        /*0040*/ 	.byte	0x03, 0x5f
        /*0042*/ 	.short	0x0101


	//----- nvinfo : EIATTR_VRC_CTA_INIT_COUNT
	.align		4
        /*0044*/ 	.byte	0x02, 0x4a
	.zero		1
	.zero		1


	//----- nvinfo : EIATTR_EXIT_INSTR_OFFSETS
	.align		4
        /*0048*/ 	.byte	0x04, 0x1c
        /*004a*/ 	.short	(.L_738 - .L_737)


	//   ....[0]....
.L_737:
        /*004c*/ 	.word	0x00002790


	//   ....[1]....
        /*0050*/ 	.word	0x00003030


	//----- nvinfo : EIATTR_CRS_STACK_SIZE
	.align		4
.L_738:
        /*0054*/ 	.byte	0x04, 0x1e
        /*0056*/ 	.short	(.L_740 - .L_739)
.L_739:
        /*0058*/ 	.word	0x00000000


	//----- nvinfo : EIATTR_CBANK_PARAM_SIZE
	.align		4
.L_740:
        /*005c*/ 	.byte	0x03, 0x19
        /*005e*/ 	.short	0x0040


	//----- nvinfo : EIATTR_PARAM_CBANK
	.align		4
        /*0060*/ 	.byte	0x04, 0x0a
        /*0062*/ 	.short	(.L_742 - .L_741)
	.align		4
.L_741:
        /*0064*/ 	.word	index@(.nv.constant0._ZN7cutlass9reference6device6kernel12BlockForEachINS_6half_tENS1_6detail17RandomUniformFuncIS4_EEEEvPT_mNT0_6ParamsE)
        /*0068*/ 	.short	0x0380
        /*006a*/ 	.short	0x0040


	//----- nvinfo : EIATTR_SW_WAR
	.align		4
.L_742:
        /*006c*/ 	.byte	0x04, 0x36
        /*006e*/ 	.short	(.L_744 - .L_743)
.L_743:
        /*0070*/ 	.word	0x00000008
.L_744:


//--------------------- .nv.info._ZN7cutlass7Kernel2INS_4gemm6kernel20DefaultGemmUniversalINS_6half_tENS_6layout8RowMajorELNS_16ComplexTransformE0ELi8ES4_S6_LS7_0ELi8ES4_S6_fNS_4arch15OpClassTensorOpENS8_4Sm80ENS1_9GemmShapeILi128ELi128ELi32EEENSB_ILi64ELi64ELi32EEENSB_ILi16ELi8ELi16EEENS_8epilogue6thread17LinearCombinationIS4_Li8EffLNSG_9ScaleType4KindE0ELNS_15FloatRoundStyleE2ES4_EENS1_11threadblock30GemmIdentityThreadblockSwizzleILi8EEELi4ENS8_13OpMultiplyAddELNS1_23SharedMemoryClearOptionE0ELb0ELb0ELb0ENS5_33Tensor4DPermuteBMM0321ColumnMajorILi12EEENS5_40Tensor4DPermuteBMM0321ColumnMajorInverseILi12EEESU_vE10SelectBaseISO_vEEEEvNT_6ParamsE --------------------------
	.section	.nv.info._ZN7cutlass7Kernel2INS_4gemm6kernel20DefaultGemmUniversalINS_6half_tENS_6layout8RowMajorELNS_16ComplexTransformE0ELi8ES4_S6_LS7_0ELi8ES4_S6_fNS_4arch15OpClassTensorOpENS8_4Sm80ENS1_9GemmShapeILi128ELi128ELi32EEENSB_ILi64ELi64ELi32EEENSB_ILi16ELi8ELi16EEENS_8epilogue6thread17LinearCombinationIS4_Li8EffLNSG_9ScaleType4KindE0ELNS_15FloatRoundStyleE2ES4_EENS1_11threadblock30GemmIdentityThreadblockSwizzleILi8EEELi4ENS8_13OpMultiplyAddELNS1_23SharedMemoryClearOptionE0ELb0ELb0ELb0ENS5_33Tensor4DPermuteBMM0321ColumnMajorILi12EEENS5_40Tensor4DPermuteBMM0321ColumnMajorInverseILi12EEESU_vE10SelectBaseISO_vEEEEvNT_6ParamsE,"",@"SHT_CUDA_INFO"
	.sectionflags	@""
	.align	4


	//----- nvinfo : EIATTR_CUDA_API_VERSION
	.align		4
        /*0000*/ 	.byte	0x04, 0x37
        /*0002*/ 	.short	(.L_746 - .L_745)
.L_745:
        /*0004*/ 	.word	0x00000082


	//----- nvinfo : EIATTR_KPARAM_INFO
	.align		4
.L_746:
        /*0008*/ 	.byte	0x04, 0x17
        /*000a*/ 	.short	(.L_748 - .L_747)
.L_747:
        /*000c*/ 	.word	0x00000000
        /*0010*/ 	.short	0x0000
        /*0012*/ 	.short	0x0000
        /*0014*/ 	.byte	0x00, 0xf0, 0xc1, 0x05


	//----- nvinfo : EIATTR_SPARSE_MMA_MASK
	.align		4
.L_748:
        /*0018*/ 	.byte	0x03, 0x50
        /*001a*/ 	.short	0x0000


	//----- nvinfo : EIATTR_MAXREG_COUNT
	.align		4
        /*001c*/ 	.byte	0x03, 0x1b
        /*001e*/ 	.short	0x00ff


	//----- nvinfo : EIATTR_NUM_BARRIERS
	.align		4
        /*0020*/ 	.byte	0x02, 0x4c
        /*0022*/ 	.byte	0x01
	.zero		1


	//----- nvinfo : EIATTR_EXTERNS
	.align		4
        /*0024*/ 	.byte	0x04, 0x0f
        /*0026*/ 	.short	(.L_750 - .L_749)


	//   ....[0]....
	.align		4
.L_749:
        /*0028*/ 	.word	index@(__assertfail)


	//----- nvinfo : EIATTR_MERCURY_ISA_VERSION
	.align		4
.L_750:
        /*002c*/ 	.byte	0x03, 0x5f
        /*002e*/ 	.short	0x0101


	//----- nvinfo : EIATTR_COOP_GROUP_MASK_REGIDS
	.align		4
        /*0030*/ 	.byte	0x04, 0x29
        /*0032*/ 	.short	(.L_752 - .L_751)


	//   ....[0]....
.L_751:
        /*0034*/ 	.word	0xffffffff


	//   ....[1]....
        /*0038*/ 	.word	0x0500000f


	//----- nvinfo : EIATTR_COOP_GROUP_INSTR_OFFSETS
	.align		4
.L_752:
        /*003c*/ 	.byte	0x04, 0x28
        /*003e*/ 	.short	(.L_754 - .L_753)


	//   ....[0]....
.L_753:
        /*0040*/ 	.word	0x00000a50


	//   ....[1]....
        /*0044*/ 	.word	0x0000ddc0


	//----- nvinfo : EIATTR_VRC_CTA_INIT_COUNT
	.align		4
.L_754:
        /*0048*/ 	.byte	0x02, 0x4a
	.zero		1
	.zero		1


	//----- nvinfo : EIATTR_SYSCALL_OFFSETS
	.align		4
        /*004c*/ 	.byte	0x04, 0x46
        /*004e*/ 	.short	(.L_756 - .L_755)


	//   ....[0]....
.L_755:
        /*0050*/ 	.word	0x00000530


	//   ....[1]....
        /*0054*/ 	.word	0x00000830


	//----- nvinfo : EIATTR_EXIT_INSTR_OFFSETS
	.align		4
.L_756:
        /*0058*/ 	.byte	0x04, 0x1c
        /*005a*/ 	.short	(.L_758 - .L_757)


	//   ....[0]....
.L_757:
        /*005c*/ 	.word	0x000000e0


	//   ....[1]....
        /*0060*/ 	.word	0x0000dc40


	//   ....[2]....
        /*0064*/ 	.word	0x0000dcc0


	//   ....[3]....
        /*0068*/ 	.word	0x0000dd60


	//----- nvinfo : EIATTR_CRS_STACK_SIZE
	.align		4
.L_758:
        /*006c*/ 	.byte	0x04, 0x1e
        /*006e*/ 	.short	(.L_760 - .L_759)
.L_759:
        /*0070*/ 	.word	0x00000000


	//----- nvinfo : EIATTR_CBANK_PARAM_SIZE
	.align		4
.L_760:
        /*0074*/ 	.byte	0x03, 0x19
        /*0076*/ 	.short	0x0170


	//----- nvinfo : EIATTR_PARAM_CBANK
	.align		4
        /*0078*/ 	.byte	0x04, 0x0a
        /*007a*/ 	.short	(.L_762 - .L_761)
	.align		4
.L_761:
        /*007c*/ 	.word	index@(.nv.constant0._ZN7cutlass7Kernel2INS_4gemm6kernel20DefaultGemmUniversalINS_6half_tENS_6layout8RowMajorELNS_16ComplexTransformE0ELi8ES4_S6_LS7_0ELi8ES4_S6_fNS_4arch15OpClassTensorOpENS8_4Sm80ENS1_9GemmShapeILi128ELi128ELi32EEENSB_ILi64ELi64ELi32EEENSB_ILi16ELi8ELi16EEENS_8epilogue6thread17LinearCombinationIS4_Li8EffLNSG_9ScaleType4KindE0ELNS_15FloatRoundStyleE2ES4_EENS1_11threadblock30GemmIdentityThreadblockSwizzleILi8EEELi4ENS8_13OpMultiplyAddELNS1_23SharedMemoryClearOptionE0ELb0ELb0ELb0ENS5_33Tensor4DPermuteBMM0321ColumnMajorILi12EEENS5_40Tensor4DPermuteBMM0321ColumnMajorInverseILi12EEESU_vE10SelectBaseISO_vEEEEvNT_6ParamsE)
        /*0080*/ 	.short	0x0380
        /*0082*/ 	.short	0x0170


	//----- nvinfo : EIATTR_SW_WAR
	.align		4
.L_762:
        /*0084*/ 	.byte	0x04, 0x36
        /*0086*/ 	.short	(.L_764 - .L_763)
.L_763:
        /*0088*/ 	.word	0x00000008
.L_764:


//--------------------- .nv.info._ZN7cutlass7Kernel2INS_4gemm6kernel20DefaultGemmUniversalINS_6half_tENS_6layout8RowMajorELNS_16ComplexTransformE0ELi8ES4_S6_LS7_0ELi8ES4_S6_fNS_4arch15OpClassTensorOpENS8_4Sm80ENS1_9GemmShapeILi128ELi128ELi32EEENSB_ILi64ELi64ELi32EEENSB_ILi16ELi8ELi16EEENS_8epilogue6thread17LinearCombinationIS4_Li8EffLNSG_9ScaleType4KindE0ELNS_15FloatRoundStyleE2ES4_EENS1_11threadblock30GemmIdentityThreadblockSwizzleILi8EEELi4ENS8_13OpMultiplyAddELNS1_23SharedMemoryClearOptionE0ELb0ELb0ELb0ENS5_9NoPermuteENS5_40Tensor4DPermuteBMM0321ColumnMajorInverseILi12EEEST_vE10SelectBaseISO_vEEEEvNT_6ParamsE --------------------------
	.section	.nv.info._ZN7cutlass7Kernel2INS_4gemm6kernel20DefaultGemmUniversalINS_6half_tENS_6layout8RowMajorELNS_16ComplexTransformE0ELi8ES4_S6_LS7_0ELi8ES4_S6_fNS_4arch15OpClassTensorOpENS8_4Sm80ENS1_9GemmShapeILi128ELi128ELi32EEENSB_ILi64ELi64ELi32EEENSB_ILi16ELi8ELi16EEENS_8epilogue6thread17LinearCombinationIS4_Li8EffLNSG_9ScaleType4KindE0ELNS_15FloatRoundStyleE2ES4_EENS1_11threadblock30GemmIdentityThreadblockSwizzleILi8EEELi4ENS8_13OpMultiplyAddELNS1_23SharedMemoryClearOptionE0ELb0ELb0ELb0ENS5_9NoPermuteENS5_40Tensor4DPermuteBMM0321ColumnMajorInverseILi12EEEST_vE10SelectBaseISO_vEEEEvNT_6ParamsE,"",@"SHT_CUDA_INFO"
	.sectionflags	@""
	.align	4


	//----- nvinfo : EIATTR_CUDA_API_VERSION
	.align		4
        /*0000*/ 	.byte	0x04, 0x37
        /*0002*/ 	.short	(.L_766 - .L_765)
.L_765:
        /*0004*/ 	.word	0x00000082


	//----- nvinfo : EIATTR_KPARAM_INFO
	.align		4
.L_766:
        /*0008*/ 	.byte	0x04, 0x17
        /*000a*/ 	.short	(.L_768 - .L_767)
.L_767:
        /*000c*/ 	.word	0x00000000
        /*0010*/ 	.short	0x0000
        /*0012*/ 	.short	0x0000
        /*0014*/ 	.byte	0x00, 0xf0, 0xc1, 0x05


	//----- nvinfo : EIATTR_SPARSE_MMA_MASK
	.align		4
.L_768:
        /*0018*/ 	.byte	0x03, 0x50
        /*001a*/ 	.short	0x0000


	//----- nvinfo : EIATTR_MAXREG_COUNT
	.align		4
        /*001c*/ 	.byte	0x03, 0x1b
        /*001e*/ 	.short	0x00ff


	//----- nvinfo : EIATTR_NUM_BARRIERS
	.align		4
        /*0020*/ 	.byte	0x02, 0x4c
        /*0022*/ 	.byte	0x01
	.zero		1


	//----- nvinfo : EIATTR_EXTERNS
	.align		4
        /*0024*/ 	.byte	0x04, 0x0f
        /*0026*/ 	.short	(.L_770 - .L_769)


	//   ....[0]....
	.align		4
.L_769:
        /*0028*/ 	.word	index@(__assertfail)


	//----- nvinfo : EIATTR_MERCURY_ISA_VERSION
	.align		4
.L_770:
        /*002c*/ 	.byte	0x03, 0x5f
        /*002e*/ 	.short	0x0101


	//----- nvinfo : EIATTR_COOP_GROUP_MASK_REGIDS
	.align		4
        /*0030*/ 	.byte	0x04, 0x29
        /*0032*/ 	.short	(.L_772 - .L_771)


	//   ....[0]....
.L_771:
        /*0034*/ 	.word	0xffffffff


	//   ....[1]....
        /*0038*/ 	.word	0x0500000f


	//----- nvinfo : EIATTR_COOP_GROUP_INSTR_OFFSETS
	.align		4
.L_772:
        /*003c*/ 	.byte	0x04, 0x28
        /*003e*/ 	.short	(.L_774 - .L_773)


	//   ....[0]....
.L_773:
        /*0040*/ 	.word	0x00000a50


	//   ....[1]....
        /*0044*/ 	.word	0x0000d050


	//----- nvinfo : EIATTR_VRC_CTA_INIT_COUNT
	.align		4
.L_774:
        /*0048*/ 	.byte	0x02, 0x4a
	.zero		1
	.zero		1


	//----- nvinfo : EIATTR_SYSCALL_OFFSETS
	.align		4
        /*004c*/ 	.byte	0x04, 0x46
        /*004e*/ 	.short	(.L_776 - .L_775)


	//   ....[0]....
.L_775:
        /*0050*/ 	.word	0x00000530


	//   ....[1]....
        /*0054*/ 	.word	0x00000830


	//----- nvinfo : EIATTR_EXIT_INSTR_OFFSETS
	.align		4
.L_776:
        /*0058*/ 	.byte	0x04, 0x1c
        /*005a*/ 	.short	(.L_778 - .L_777)


	//   ....[0]....
.L_777:
        /*005c*/ 	.word	0x000000e0


	//   ....[1]....
        /*0060*/ 	.word	0x0000ced0


	//   ....[2]....
        /*0064*/ 	.word	0x0000cf50


	//   ....[3]....
        /*0068*/ 	.word	0x0000cff0


	//----- nvinfo : EIATTR_CRS_STACK_SIZE
	.align		4
.L_778:
        /*006c*/ 	.byte	0x04, 0x1e
        /*006e*/ 	.short	(.L_780 - .L_779)
.L_779:
        /*0070*/ 	.word	0x00000000


	//----- nvinfo : EIATTR_CBANK_PARAM_SIZE
	.align		4
.L_780:
        /*0074*/ 	.byte	0x03, 0x19
        /*0076*/ 	.short	0x0170


	//----- nvinfo : EIATTR_PARAM_CBANK
	.align		4
        /*0078*/ 	.byte	0x04, 0x0a
        /*007a*/ 	.short	(.L_782 - .L_781)
	.align		4
.L_781:
        /*007c*/ 	.word	index@(.nv.constant0._ZN7cutlass7Kernel2INS_4gemm6kernel20DefaultGemmUniversalINS_6half_tENS_6layout8RowMajorELNS_16ComplexTransformE0ELi8ES4_S6_LS7_0ELi8ES4_S6_fNS_4arch15OpClassTensorOpENS8_4Sm80ENS1_9GemmShapeILi128ELi128ELi32EEENSB_ILi64ELi64ELi32EEENSB_ILi16ELi8ELi16EEENS_8epilogue6thread17LinearCombinationIS4_Li8EffLNSG_9ScaleType4KindE0ELNS_15FloatRoundStyleE2ES4_EENS1_11threadblock30GemmIdentityThreadblockSwizzleILi8EEELi4ENS8_13OpMultiplyAddELNS1_23SharedMemoryClearOptionE0ELb0ELb0ELb0ENS5_9NoPermuteENS5_40Tensor4DPermuteBMM0321ColumnMajorInverseILi12EEEST_vE10SelectBaseISO_vEEEEvNT_6ParamsE)
        /*0080*/ 	.short	0x0380
        /*0082*/ 	.short	0x0170


	//----- nvinfo : EIATTR_SW_WAR
	.align		4
.L_782:
        /*0084*/ 	.byte	0x04, 0x36
        /*0086*/ 	.short	(.L_784 - .L_783)
.L_783:
        /*0088*/ 	.word	0x00000008
.L_784:


//--------------------- .nv.info._ZN7cutlass7Kernel2INS_4gemm6kernel20DefaultGemmUniversalINS_6half_tENS_6layout8RowMajorELNS_16ComplexTransformE0ELi8ES4_S6_LS7_0ELi8ES4_S6_fNS_4arch15OpClassTensorOpENS8_4Sm80ENS1_9GemmShapeILi128ELi128ELi32EEENSB_ILi64ELi64ELi32EEENSB_ILi16ELi8ELi16EEENS_8epilogue6thread17LinearCombinationIS4_Li8EffLNSG_9ScaleType4KindE0ELNS_15FloatRoundStyleE2ES4_EENS1_11threadblock30GemmIdentityThreadblockSwizzleILi8EEELi4ENS8_13OpMultiplyAddELNS1_23SharedMemoryClearOptionE0ELb0ELb0ELb0ENS5_33Tensor4DPermuteBMM0321ColumnMajorILi12EEENS5_9NoPermuteEST_vE10SelectBaseISO_vEEEEvNT_6ParamsE --------------------------
	.section	.nv.info._ZN7cutlass7Kernel2INS_4gemm6kernel20DefaultGemmUniversalINS_6half_tENS_6layout8RowMajorELNS_16ComplexTransformE0ELi8ES4_S6_LS7_0ELi8ES4_S6_fNS_4arch15OpClassTensorOpENS8_4Sm80ENS1_9GemmShapeILi128ELi128ELi32EEENSB_ILi64ELi64ELi32EEENSB_ILi16ELi8ELi16EEENS_8epilogue6thread17LinearCombinationIS4_Li8EffLNSG_9ScaleType4KindE0ELNS_15FloatRoundStyleE2ES4_EENS1_11threadblock30GemmIdentityThreadblockSwizzleILi8EEELi4ENS8_13OpMultiplyAddELNS1_23SharedMemoryClearOptionE0ELb0ELb0ELb0ENS5_33Tensor4DPermuteBMM0321ColumnMajorILi12EEENS5_9NoPermuteEST_vE10SelectBaseISO_vEEEEvNT_6ParamsE,"",@"SHT_CUDA_INFO"
	.sectionflags	@""
	.align	4


	//----- nvinfo : EIATTR_CUDA_API_VERSION
	.align		4
        /*0000*/ 	.byte	0x04, 0x37
        /*0002*/ 	.short	(.L_786 - .L_785)
.L_785:
        /*0004*/ 	.word	0x00000082


	//----- nvinfo : EIATTR_KPARAM_INFO
	.align		4
.L_786:
        /*0008*/ 	.byte	0x04, 0x17
        /*000a*/ 	.short	(.L_788 - .L_787)
.L_787:
        /*000c*/ 	.word	0x00000000
        /*0010*/ 	.short	0x0000
        /*0012*/ 	.short	0x0000
        /*0014*/ 	.byte	0x00, 0xf0, 0xc1, 0x05


	//----- nvinfo : EIATTR_SPARSE_MMA_MASK
	.align		4
.L_788:
        /*0018*/ 	.byte	0x03, 0x50
        /*001a*/ 	.short	0x0000


	//----- nvinfo : EIATTR_MAXREG_COUNT
	.align		4
        /*001c*/ 	.byte	0x03, 0x1b
        /*001e*/ 	.short	0x00ff


	//----- nvinfo : EIATTR_NUM_BARRIERS
	.align		4
        /*0020*/ 	.byte	0x02, 0x4c
        /*0022*/ 	.byte	0x01
	.zero		1


	//----- nvinfo : EIATTR_MERCURY_ISA_VERSION
	.align		4
        /*0024*/ 	.byte	0x03, 0x5f
        /*0026*/ 	.short	0x0101


	//----- nvinfo : EIATTR_COOP_GROUP_MASK_REGIDS
	.align		4
        /*0028*/ 	.byte	0x04, 0x29
        /*002a*/ 	.short	(.L_790 - .L_789)


	//   ....[0]....
.L_789:
        /*002c*/ 	.word	0xffffffff


	//----- nvinfo : EIATTR_COOP_GROUP_INSTR_OFFSETS
	.align		4
.L_790:
        /*0030*/ 	.byte	0x04, 0x28
        /*0032*/ 	.short	(.L_792 - .L_791)


	//   ....[0]....
.L_791:
        /*0034*/ 	.word	0x00000610


	//----- nvinfo : EIATTR_VRC_CTA_INIT_COUNT
	.align		4
.L_792:
        /*0038*/ 	.byte	0x02, 0x4a
	.zero		1
	.zero		1


	//----- nvinfo : EIATTR_EXIT_INSTR_OFFSETS
	.align		4
        /*003c*/ 	.byte	0x04, 0x1c
        /*003e*/ 	.short	(.L_794 - .L_793)


	//   ....[0]....
.L_793:
        /*0040*/ 	.word	0x000000e0


	//   ....[1]....
        /*0044*/ 	.word	0x00008bb0


	//   ....[2]....
        /*0048*/ 	.word	0x00008c10


	//   ....[3]....
        /*004c*/ 	.word	0x00008ca0


	//----- nvinfo : EIATTR_CRS_STACK_SIZE
	.align		4
.L_794:
        /*0050*/ 	.byte	0x04, 0x1e
        /*0052*/ 	.short	(.L_796 - .L_795)
.L_795:
        /*0054*/ 	.word	0x00000000


	//----- nvinfo : EIATTR_CBANK_PARAM_SIZE
	.align		4
.L_796:
        /*0058*/ 	.byte	0x03, 0x19
        /*005a*/ 	.short	0x0170


	//----- nvinfo : EIATTR_PARAM_CBANK
	.align		4
        /*005c*/ 	.byte	0x04, 0x0a
        /*005e*/ 	.short	(.L_798 - .L_797)
	.align		4
.L_797:
        /*0060*/ 	.word	index@(.nv.constant0._ZN7cutlass7Kernel2INS_4gemm6kernel20DefaultGemmUniversalINS_6half_tENS_6layout8RowMajorELNS_16ComplexTransformE0ELi8ES4_S6_LS7_0ELi8ES4_S6_fNS_4arch15OpClassTensorOpENS8_4Sm80ENS1_9GemmShapeILi128ELi128ELi32EEENSB_ILi64ELi64ELi32EEENSB_ILi16ELi8ELi16EEENS_8epilogue6thread17LinearCombinationIS4_Li8EffLNSG_9ScaleType4KindE0ELNS_15FloatRoundStyleE2ES4_EENS1_11threadblock30GemmIdentityThreadblockSwizzleILi8EEELi4ENS8_13OpMultiplyAddELNS1_23SharedMemoryClearOptionE0ELb0ELb0ELb0ENS5_33Tensor4DPermuteBMM0321ColumnMajorILi12EEENS5_9NoPermuteEST_vE10SelectBaseISO_vEEEEvNT_6ParamsE)
        /*0064*/ 	.short	0x0380
        /*0066*/ 	.short	0x0170


	//----- nvinfo : EIATTR_SW_WAR
	.align		4
.L_798:
        /*0068*/ 	.byte	0x04, 0x36
        /*006a*/ 	.short	(.L_800 - .L_799)
.L_799:
        /*006c*/ 	.word	0x00000008
.L_800:


//--------------------- .nv.info._ZN7cutlass7Kernel2INS_4gemm6kernel20DefaultGemmUniversalINS_6half_tENS_6layout8RowMajorELNS_16ComplexTransformE0ELi8ES4_S6_LS7_0ELi8ES4_S6_fNS_4arch15OpClassTensorOpENS8_4Sm80ENS1_9GemmShapeILi128ELi128ELi32EEENSB_ILi64ELi64ELi32EEENSB_ILi16ELi8ELi16EEENS_8epilogue6thread17LinearCombinationIS4_Li8EffLNSG_9ScaleType4KindE0ELNS_15FloatRoundStyleE2ES4_EENS1_11threadblock30GemmIdentityThreadblockSwizzleILi8EEELi4ENS8_13OpMultiplyAddELNS1_23SharedMemoryClearOptionE0ELb0ELb0ELb0ENS5_33Tensor4DPermuteBMM0321ColumnMajorILi12EEENS5_40Tensor4DPermuteBMM0321ColumnMajorInverseILi12EEENS5_9NoPermuteEvE10SelectBaseISO_vEEEEvNT_6ParamsE --------------------------
	.section	.nv.info._ZN7cutlass7Kernel2INS_4gemm6kernel20DefaultGemmUniversalINS_6half_tENS_6layout8RowMajorELNS_16ComplexTransformE0ELi8ES4_S6_LS7_0ELi8ES4_S6_fNS_4arch15OpClassTensorOpENS8_4Sm80ENS1_9GemmShapeILi128ELi128ELi32EEENSB_ILi64ELi64ELi32EEENSB_ILi16ELi8ELi16EEENS_8epilogue6thread17LinearCombinationIS4_Li8EffLNSG_9ScaleType4KindE0ELNS_15FloatRoundStyleE2ES4_EENS1_11threadblock30GemmIdentityThreadblockSwizzleILi8EEELi4ENS8_13OpMultiplyAddELNS1_23SharedMemoryClearOptionE0ELb0ELb0ELb0ENS5_33Tensor4DPermuteBMM0321ColumnMajorILi12EEENS5_40Tensor4DPermuteBMM0321ColumnMajorInverseILi12EEENS5_9NoPermuteEvE10SelectBaseISO_vEEEEvNT_6ParamsE,"",@"SHT_CUDA_INFO"
	.sectionflags	@""
	.align	4


	//----- nvinfo : EIATTR_CUDA_API_VERSION
	.align		4
        /*0000*/ 	.byte	0x04, 0x37
        /*0002*/ 	.short	(.L_802 - .L_801)
.L_801:
        /*0004*/ 	.word	0x00000082


	//----- nvinfo : EIATTR_KPARAM_INFO
	.align		4
.L_802:
        /*0008*/ 	.byte	0x04, 0x17
        /*000a*/ 	.short	(.L_804 - .L_803)
.L_803:
        /*000c*/ 	.word	0x00000000
        /*0010*/ 	.short	0x0000
        /*0012*/ 	.short	0x0000
        /*0014*/ 	.byte	0x00, 0xf0, 0xc1, 0x05


	//----- nvinfo : EIATTR_SPARSE_MMA_MASK
	.align		4
.L_804:
        /*0018*/ 	.byte	0x03, 0x50
        /*001a*/ 	.short	0x0000


	//----- nvinfo : EIATTR_MAXREG_COUNT
	.align		4
        /*001c*/ 	.byte	0x03, 0x1b
        /*001e*/ 	.short	0x00ff


	//----- nvinfo : EIATTR_NUM_BARRIERS
	.align		4
        /*0020*/ 	.byte	0x02, 0x4c
        /*0022*/ 	.byte	0x01
	.zero		1


	//----- nvinfo : EIATTR_EXTERNS
	.align		4
        /*0024*/ 	.byte	0x04, 0x0f
        /*0026*/ 	.short	(.L_806 - .L_805)


	//   ....[0]....
	.align		4
.L_805:
        /*0028*/ 	.word	index@(__assertfail)


	//----- nvinfo : EIATTR_MERCURY_ISA_VERSION
	.align		4
.L_806:
        /*002c*/ 	.byte	0x03, 0x5f
        /*002e*/ 	.short	0x0101


	//----- nvinfo : EIATTR_COOP_GROUP_MASK_REGIDS
	.align		4
        /*0030*/ 	.byte	0x04, 0x29
        /*0032*/ 	.short	(.L_808 - .L_807)


	//   ....[0]....
.L_807:
        /*0034*/ 	.word	0xffffffff


	//   ....[1]....
        /*0038*/ 	.word	0x0500000f


	//----- nvinfo : EIATTR_COOP_GROUP_INSTR_OFFSETS
	.align		4
.L_808:
        /*003c*/ 	.byte	0x04, 0x28
        /*003e*/ 	.short	(.L_810 - .L_809)


	//   ....[0]....
.L_809:
        /*0040*/ 	.word	0x000009f0


	//   ....[1]....
        /*0044*/ 	.word	0x0000be60


	//----- nvinfo : EIATTR_VRC_CTA_INIT_COUNT
	.align		4
.L_810:
        /*0048*/ 	.byte	0x02, 0x4a
	.zero		1
	.zero		1


	//----- nvinfo : EIATTR_SYSCALL_OFFSETS
	.align		4
        /*004c*/ 	.byte	0x04, 0x46
        /*004e*/ 	.short	(.L_812 - .L_811)


	//   ....[0]....
.L_811:
        /*0050*/ 	.word	0x00000520


	//----- nvinfo : EIATTR_EXIT_INSTR_OFFSETS
	.align		4
.L_812:
        /*0054*/ 	.byte	0x04, 0x1c
        /*0056*/ 	.short	(.L_814 - .L_813)


	//   ....[0]....
.L_813:
        /*0058*/ 	.word	0x000000e0


	//   ....[1]....
        /*005c*/ 	.word	0x0000bd00


	//   ....[2]....
        /*0060*/ 	.word	0x0000bd70


	//   ....[3]....
        /*0064*/ 	.word	0x0000be10


	//----- nvinfo : EIATTR_CRS_STACK_SIZE
	.align		4
.L_814:
        /*0068*/ 	.byte	0x04, 0x1e
        /*006a*/ 	.short	(.L_816 - .L_815)
.L_815:
        /*006c*/ 	.word	0x00000000


	//----- nvinfo : EIATTR_CBANK_PARAM_SIZE
	.align		4
.L_816:
        /*0070*/ 	.byte	0x03, 0x19
        /*0072*/ 	.short	0x0170


	//----- nvinfo : EIATTR_PARAM_CBANK
	.align		4
        /*0074*/ 	.byte	0x04, 0x0a
        /*0076*/ 	.short	(.L_818 - .L_817)
	.align		4
.L_817:
        /*0078*/ 	.word	index@(.nv.constant0._ZN7cutlass7Kernel2INS_4gemm6kernel20DefaultGemmUniversalINS_6half_tENS_6layout8RowMajorELNS_16ComplexTransformE0ELi8ES4_S6_LS7_0ELi8ES4_S6_fNS_4arch15OpClassTensorOpENS8_4Sm80ENS1_9GemmShapeILi128ELi128ELi32EEENSB_ILi64ELi64ELi32EEENSB_ILi16ELi8ELi16EEENS_8epilogue6thread17LinearCombinationIS4_Li8EffLNSG_9ScaleType4KindE0ELNS_15FloatRoundStyleE2ES4_EENS1_11threadblock30GemmIdentityThreadblockSwizzleILi8EEELi4ENS8_13OpMultiplyAddELNS1_23SharedMemoryClearOptionE0ELb0ELb0ELb0ENS5_33Tensor4DPermuteBMM0321ColumnMajorILi12EEENS5_40Tensor4DPermuteBMM0321ColumnMajorInverseILi12EEENS5_9NoPermuteEvE10SelectBaseISO_vEEEEvNT_6ParamsE)
        /*007c*/ 	.short	0x0380
        /*007e*/ 	.short	0x0170


	//----- nvinfo : EIATTR_SW_WAR
	.align		4
.L_818:
        /*0080*/ 	.byte	0x04, 0x36
        /*0082*/ 	.short	(.L_820 - .L_819)
.L_819:
        /*0084*/ 	.word	0x00000008
.L_820:


//--------------------- .nv.info._ZN7cutlass7Kernel2INS_4gemm6kernel20DefaultGemmUniversalINS_6half_tENS_6layout8RowMajorELNS_16ComplexTransformE0ELi8ES4_S6_LS7_0ELi8ES4_S6_fNS_4arch15OpClassTensorOpENS8_4Sm80ENS1_9GemmShapeILi128ELi128ELi32EEENSB_ILi64ELi64ELi32EEENSB_ILi16ELi8ELi16EEENS_8epilogue6thread17LinearCombinationIS4_Li8EffLNSG_9ScaleType4KindE0ELNS_15FloatRoundStyleE2ES4_EENS1_11threadblock30GemmIdentityThreadblockSwizzleILi8EEELi4ENS8_13OpMultiplyAddELNS1_23SharedMemoryClearOptionE0ELb0ELb0ELb0ENS5_9NoPermuteENS5_40Tensor4DPermuteBMM0321ColumnMajorInverseILi12EEESR_vE10SelectBaseISO_vEEEEvNT_6ParamsE --------------------------
	.section	.nv.info._ZN7cutlass7Kernel2INS_4gemm6kernel20DefaultGemmUniversalINS_6half_tENS_6layout8RowMajorELNS_16ComplexTransformE0ELi8ES4_S6_LS7_0ELi8ES4_S6_fNS_4arch15OpClassTensorOpENS8_4Sm80ENS1_9GemmShapeILi128ELi128ELi32EEENSB_ILi64ELi64ELi32EEENSB_ILi16ELi8ELi16EEENS_8epilogue6thread17LinearCombinationIS4_Li8EffLNSG_9ScaleType4KindE0ELNS_15FloatRoundStyleE2ES4_EENS1_11threadblock30GemmIdentityThreadblockSwizzleILi8EEELi4ENS8_13OpMultiplyAddELNS1_23SharedMemoryClearOptionE0ELb0ELb0ELb0ENS5_9NoPermuteENS5_40Tensor4DPermuteBMM0321ColumnMajorInverseILi12EEESR_vE10SelectBaseISO_vEEEEvNT_6ParamsE,"",@"SHT_CUDA_INFO"
	.sectionflags	@""
	.align	4


	//----- nvinfo : EIATTR_CUDA_API_VERSION
	.align		4
        /*0000*/ 	.byte	0x04, 0x37
        /*0002*/ 	.short	(.L_822 - .L_821)
.L_821:
        /*0004*/ 	.word	0x00000082


	//----- nvinfo : EIATTR_KPARAM_INFO
	.align		4
.L_822:
        /*0008*/ 	.byte	0x04, 0x17
        /*000a*/ 	.short	(.L_824 - .L_823)
.L_823:
        /*000c*/ 	.word	0x00000000
        /*0010*/ 	.short	0x0000
        /*0012*/ 	.short	0x0000
        /*0014*/ 	.byte	0x00, 0xf0, 0xc1, 0x05


	//----- nvinfo : EIATTR_SPARSE_MMA_MASK
	.align		4
.L_824:
        /*0018*/ 	.byte	0x03, 0x50
        /*001a*/ 	.short	0x0000


	//----- nvinfo : EIATTR_MAXREG_COUNT
	.align		4
        /*001c*/ 	.byte	0x03, 0x1b
        /*001e*/ 	.short	0x00ff


	//----- nvinfo : EIATTR_NUM_BARRIERS
	.align		4
        /*0020*/ 	.byte	0x02, 0x4c
        /*0022*/ 	.byte	0x01
	.zero		1


	//----- nvinfo : EIATTR_EXTERNS
	.align		4
        /*0024*/ 	.byte	0x04, 0x0f
        /*0026*/ 	.short	(.L_826 - .L_825)


	//   ....[0]....
	.align		4
.L_825:
        /*0028*/ 	.word	index@(__assertfail)


	//----- nvinfo : EIATTR_MERCURY_ISA_VERSION
	.align		4
.L_826:
        /*002c*/ 	.byte	0x03, 0x5f
        /*002e*/ 	.short	0x0101


	//----- nvinfo : EIATTR_COOP_GROUP_MASK_REGIDS
	.align		4
        /*0030*/ 	.byte	0x04, 0x29
        /*0032*/ 	.short	(.L_828 - .L_827)


	//   ....[0]....
.L_827:
        /*0034*/ 	.word	0xffffffff


	//   ....[1]....
        /*0038*/ 	.word	0x0500000f


	//----- nvinfo : EIATTR_COOP_GROUP_INSTR_OFFSETS
	.align		4
.L_828:
        /*003c*/ 	.byte	0x04, 0x28
        /*003e*/ 	.short	(.L_830 - .L_829)


	//   ....[0]....
.L_829:
        /*0040*/ 	.word	0x00000a00


	//   ....[1]....
        /*0044*/ 	.word	0x0000b0e0


	//----- nvinfo : EIATTR_VRC_CTA_INIT_COUNT
	.align		4
.L_830:
        /*0048*/ 	.byte	0x02, 0x4a
	.zero		1
	.zero		1


	//----- nvinfo : EIATTR_SYSCALL_OFFSETS
	.align		4
        /*004c*/ 	.byte	0x04, 0x46
        /*004e*/ 	.short	(.L_832 - .L_831)


	//   ....[0]....
.L_831:
        /*0050*/ 	.word	0x00000530


	//----- nvinfo : EIATTR_EXIT_INSTR_OFFSETS
	.align		4
.L_832:
        /*0054*/ 	.byte	0x04, 0x1c
        /*0056*/ 	.short	(.L_834 - .L_833)


	//   ....[0]....
.L_833:
        /*0058*/ 	.word	0x000000e0


	//   ....[1]....
        /*005c*/ 	.word	0x0000af80


	//   ....[2]....
        /*0060*/ 	.word	0x0000aff0


	//   ....[3]....
        /*0064*/ 	.word	0x0000b090


	//----- nvinfo : EIATTR_CRS_STACK_SIZE
	.align		4
.L_834:
        /*0068*/ 	.byte	0x04, 0x1e
        /*006a*/ 	.short	(.L_836 - .L_835)
.L_835:
        /*006c*/ 	.word	0x00000000


	//----- nvinfo : EIATTR_CBANK_PARAM_SIZE
	.align		4
.L_836:
        /*0070*/ 	.byte	0x03, 0x19
        /*0072*/ 	.short	0x0170


	//----- nvinfo : EIATTR_PARAM_CBANK
	.align		4
        /*0074*/ 	.byte	0x04, 0x0a
        /*0076*/ 	.short	(.L_838 - .L_837)
	.align		4
.L_837:
        /*0078*/ 	.word	index@(.nv.constant0._ZN7cutlass7Kernel2INS_4gemm6kernel20DefaultGemmUniversalINS_6half_tENS_6layout8RowMajorELNS_16ComplexTransformE0ELi8ES4_S6_LS7_0ELi8ES4_S6_fNS_4arch15OpClassTensorOpENS8_4Sm80ENS1_9GemmShapeILi128ELi128ELi32EEENSB_ILi64ELi64ELi32EEENSB_ILi16ELi8ELi16EEENS_8epilogue6thread17LinearCombinationIS4_Li8EffLNSG_9ScaleType4KindE0ELNS_15FloatRoundStyleE2ES4_EENS1_11threadblock30GemmIdentityThreadblockSwizzleILi8EEELi4ENS8_13OpMultiplyAddELNS1_23SharedMemoryClearOptionE0ELb0ELb0ELb0ENS5_9NoPermuteENS5_40Tensor4DPermuteBMM0321ColumnMajorInverseILi12EEESR_vE10SelectBaseISO_vEEEEvNT_6ParamsE)
        /*007c*/ 	.short	0x0380
        /*007e*/ 	.short	0x0170


	//----- nvinfo : EIATTR_SW_WAR
	.align		4
.L_838:
        /*0080*/ 	.byte	0x04, 0x36
        /*0082*/ 	.short	(.L_840 - .L_839)
.L_839:
        /*0084*/ 	.word	0x00000008
.L_840:


//--------------------- .nv.info._ZN7cutlass7Kernel2INS_4gemm6kernel20DefaultGemmUniversalINS_6half_tENS_6layout8RowMajorELNS_16ComplexTransformE0ELi8ES4_S6_LS7_0ELi8ES4_S6_fNS_4arch15OpClassTensorOpENS8_4Sm80ENS1_9GemmShapeILi128ELi128ELi32EEENSB_ILi64ELi64ELi32EEENSB_ILi16ELi8ELi16EEENS_8epilogue6thread17LinearCombinationIS4_Li8EffLNSG_9ScaleType4KindE0ELNS_15FloatRoundStyleE2ES4_EENS1_11threadblock30GemmIdentityThreadblockSwizzleILi8EEELi4ENS8_13OpMultiplyAddELNS1_23SharedMemoryClearOptionE0ELb0ELb0ELb0ENS5_33Tensor4DPermuteBMM0321ColumnMajorILi12EEENS5_9NoPermuteENS5_40Tensor4DPermuteBMM0321ColumnMajorInverseILi12EEEvE10SelectBaseISO_vEEEEvNT_6ParamsE --------------------------
	.section	.nv.info._ZN7cutlass7Kernel2INS_4gemm6kernel20DefaultGemmUniversalINS_6half_tENS_6layout8RowMajorELNS_16ComplexTransformE0ELi8ES4_S6_LS7_0ELi8ES4_S6_fNS_4arch15OpClassTensorOpENS8_4Sm80ENS1_9GemmShapeILi128ELi128ELi32EEENSB_ILi64ELi64ELi32EEENSB_ILi16ELi8ELi16EEENS_8epilogue6thread17LinearCombinationIS4_Li8EffLNSG_9ScaleType4KindE0ELNS_15FloatRoundStyleE2ES4_EENS1_11threadblock30GemmIdentityThreadblockSwizzleILi8EEELi4ENS8_13OpMultiplyAddELNS1_23SharedMemoryClearOptionE0ELb0ELb0ELb0ENS5_33Tensor4DPermuteBMM0321ColumnMajorILi12EEENS5_9NoPermuteENS5_40Tensor4DPermuteBMM0321ColumnMajorInverseILi12EEEvE10SelectBaseISO_vEEEEvNT_6ParamsE,"",@"SHT_CUDA_INFO"
	.sectionflags	@""
	.align	4


	//----- nvinfo : EIATTR_CUDA_API_VERSION
	.align		4
        /*0000*/ 	.byte	0x04, 0x37
        /*0002*/ 	.short	(.L_842 - .L_841)
.L_841:
        /*0004*/ 	.word	0x00000082


	//----- nvinfo : EIATTR_KPARAM_INFO
	.align		4
.L_842:
        /*0008*/ 	.byte	0x04, 0x17
        /*000a*/ 	.short	(.L_844 - .L_843)
.L_843:
        /*000c*/ 	.word	0x00000000
        /*0010*/ 	.short	0x0000
        /*0012*/ 	.short	0x0000
        /*0014*/ 	.byte	0x00, 0xf0, 0xc1, 0x05


	//----- nvinfo : EIATTR_SPARSE_MMA_MASK
	.align		4
.L_844:
        /*0018*/ 	.byte	0x03, 0x50
        /*001a*/ 	.short	0x0000


	//----- nvinfo : EIATTR_MAXREG_COUNT
	.align		4
        /*001c*/ 	.byte	0x03, 0x1b
        /*001e*/ 	.short	0x00ff


	//----- nvinfo : EIATTR_NUM_BARRIERS
	.align		4
        /*0020*/ 	.byte	0x02, 0x4c
        /*0022*/ 	.byte	0x01
	.zero		1


	//----- nvinfo : EIATTR_EXTERNS
	.align		4
        /*0024*/ 	.byte	0x04, 0x0f
        /*0026*/ 	.short	(.L_846 - .L_845)


	//   ....[0]....
	.align		4
.L_845:
        /*0028*/ 	.word	index@(__assertfail)


	//----- nvinfo : EIATTR_MERCURY_ISA_VERSION
	.align		4
.L_846:
        /*002c*/ 	.byte	0x03, 0x5f
        /*002e*/ 	.short	0x0101


	//----- nvinfo : EIATTR_COOP_GROUP_MASK_REGIDS
	.align		4
        /*0030*/ 	.byte	0x04, 0x29
        /*0032*/ 	.short	(.L_848 - .L_847)


	//   ....[0]....
.L_847:
        /*0034*/ 	.word	0xffffffff


	//   ....[1]....
        /*0038*/ 	.word	0x0500000f


	//----- nvinfo : EIATTR_COOP_GROUP_INSTR_OFFSETS
	.align		4
.L_848:
        /*003c*/ 	.byte	0x04, 0x28
        /*003e*/ 	.short	(.L_850 - .L_849)


	//   ....[0]....
.L_849:
        /*0040*/ 	.word	0x00000900


	//   ....[1]....
        /*0044*/ 	.word	0x0000bbd0


	//----- nvinfo : EIATTR_VRC_CTA_INIT_COUNT
	.align		4
.L_850:
        /*0048*/ 	.byte	0x02, 0x4a
	.zero		1
	.zero		1


	//----- nvinfo : EIATTR_SYSCALL_OFFSETS
	.align		4
        /*004c*/ 	.byte	0x04, 0x46
        /*004e*/ 	.short	(.L_852 - .L_851)


	//   ....[0]....
.L_851:
        /*0050*/ 	.word	0x00000640


	//----- nvinfo : EIATTR_EXIT_INSTR_OFFSETS
	.align		4
.L_852:
        /*0054*/ 	.byte	0x04, 0x1c
        /*0056*/ 	.short	(.L_854 - .L_853)


	//   ....[0]....
.L_853:
        /*0058*/ 	.word	0x000000e0


	//   ....[1]....
        /*005c*/ 	.word	0x0000ba60


	//   ....[2]....
        /*0060*/ 	.word	0x0000bad0


	//   ....[3]....
        /*0064*/ 	.word	0x0000bb70


	//----- nvinfo : EIATTR_CRS_STACK_SIZE
	.align		4
.L_854:
        /*0068*/ 	.byte	0x04, 0x1e
        /*006a*/ 	.short	(.L_856 - .L_855)
.L_855:
        /*006c*/ 	.word	0x00000000


	//----- nvinfo : EIATTR_CBANK_PARAM_SIZE
	.align		4
.L_856:
        /*0070*/ 	.byte	0x03, 0x19
        /*0072*/ 	.short	0x0170


	//----- nvinfo : EIATTR_PARAM_CBANK
	.align		4
        /*0074*/ 	.byte	0x04, 0x0a
        /*0076*/ 	.short	(.L_858 - .L_857)
	.align		4
.L_857:
        /*0078*/ 	.word	index@(.nv.constant0._ZN7cutlass7Kernel2INS_4gemm6kernel20DefaultGemmUniversalINS_6half_tENS_6layout8RowMajorELNS_16ComplexTransformE0ELi8ES4_S6_LS7_0ELi8ES4_S6_fNS_4arch15OpClassTensorOpENS8_4Sm80ENS1_9GemmShapeILi128ELi128ELi32EEENSB_ILi64ELi64ELi32EEENSB_ILi16ELi8ELi16EEENS_8epilogue6thread17LinearCombinationIS4_Li8EffLNSG_9ScaleType4KindE0ELNS_15FloatRoundStyleE2ES4_EENS1_11threadblock30GemmIdentityThreadblockSwizzleILi8EEELi4ENS8_13OpMultiplyAddELNS1_23SharedMemoryClearOptionE0ELb0ELb0ELb0ENS5_33Tensor4DPermuteBMM0321ColumnMajorILi12EEENS5_9NoPermuteENS5_40Tensor4DPermuteBMM0321ColumnMajorInverseILi12EEEvE10SelectBaseISO_vEEEEvNT_6ParamsE)
        /*007c*/ 	.short	0x0380
        /*007e*/ 	.short	0x0170


	//----- nvinfo : EIATTR_SW_WAR
	.align		4
.L_858:
        /*0080*/ 	.byte	0x04, 0x36
        /*0082*/ 	.short	(.L_860 - .L_859)
.L_859:
        /*0084*/ 	.word	0x00000008
.L_860:


//--------------------- .nv.info._ZN7cutlass7Kernel2INS_4gemm6kernel20DefaultGemmUniversalINS_6half_tENS_6layout8RowMajorELNS_16ComplexTransformE0ELi8ES4_S6_LS7_0ELi8ES4_S6_fNS_4arch15OpClassTensorOpENS8_4Sm80ENS1_9GemmShapeILi128ELi128ELi32EEENSB_ILi64ELi64ELi32EEENSB_ILi16ELi8ELi16EEENS_8epilogue6thread17LinearCombinationIS4_Li8EffLNSG_9ScaleType4KindE0ELNS_15FloatRoundStyleE2ES4_EENS1_11threadblock30GemmIdentityThreadblockSwizzleILi8EEELi4ENS8_13OpMultiplyAddELNS1_23SharedMemoryClearOptionE0ELb0ELb0ELb0ENS5_9NoPermuteESR_NS5_40Tensor4DPermuteBMM0321ColumnMajorInverseILi12EEEvE10SelectBaseISO_vEEEEvNT_6ParamsE --------------------------
	.section	.nv.info._ZN7cutlass7Kernel2INS_4gemm6kernel20DefaultGemmUniversalINS_6half_tENS_6layout8RowMajorELNS_16ComplexTransformE0ELi8ES4_S6_LS7_0ELi8ES4_S6_fNS_4arch15OpClassTensorOpENS8_4Sm80ENS1_9GemmShapeILi128ELi128ELi32EEENSB_ILi64ELi64ELi32EEENSB_ILi16ELi8ELi16EEENS_8epilogue6thread17LinearCombinationIS4_Li8EffLNSG_9ScaleType4KindE0ELNS_15FloatRoundStyleE2ES4_EENS1_11threadblock30GemmIdentityThreadblockSwizzleILi8EEELi4ENS8_13OpMultiplyAddELNS1_23SharedMemoryClearOptionE0ELb0ELb0ELb0ENS5_9NoPermuteESR_NS5_40Tensor4DPermuteBMM0321ColumnMajorInverseILi12EEEvE10SelectBaseISO_vEEEEvNT_6ParamsE,"",@"SHT_CUDA_INFO"
	.sectionflags	@""
	.align	4


	//----- nvinfo : EIATTR_CUDA_API_VERSION
	.align		4
        /*0000*/ 	.byte	0x04, 0x37
        /*0002*/ 	.short	(.L_862 - .L_861)
.L_861:
        /*0004*/ 	.word	0x00000082


	//----- nvinfo : EIATTR_KPARAM_INFO
	.align		4
.L_862:
        /*0008*/ 	.byte	0x04, 0x17
        /*000a*/ 	.short	(.L_864 - .L_863)
.L_863:
        /*000c*/ 	.word	0x00000000
        /*0010*/ 	.short	0x0000
        /*0012*/ 	.short	0x0000
        /*0014*/ 	.byte	0x00, 0xf0, 0xc1, 0x05


	//----- nvinfo : EIATTR_SPARSE_MMA_MASK
	.align		4
.L_864:
        /*0018*/ 	.byte	0x03, 0x50
        /*001a*/ 	.short	0x0000


	//----- nvinfo : EIATTR_MAXREG_COUNT
	.align		4
        /*001c*/ 	.byte	0x03, 0x1b
        /*001e*/ 	.short	0x00ff


	//----- nvinfo : EIATTR_NUM_BARRIERS
	.align		4
        /*0020*/ 	.byte	0x02, 0x4c
        /*0022*/ 	.byte	0x01
	.zero		1


	//----- nvinfo : EIATTR_EXTERNS
	.align		4
        /*0024*/ 	.byte	0x04, 0x0f
        /*0026*/ 	.short	(.L_866 - .L_865)


	//   ....[0]....
	.align		4
.L_865:
        /*0028*/ 	.word	index@(__assertfail)


	//----- nvinfo : EIATTR_MERCURY_ISA_VERSION
	.align		4
.L_866:
        /*002c*/ 	.byte	0x03, 0x5f
        /*002e*/ 	.short	0x0101


	//----- nvinfo : EIATTR_COOP_GROUP_MASK_REGIDS
	.align		4
        /*0030*/ 	.byte	0x04, 0x29
        /*0032*/ 	.short	(.L_868 - .L_867)


	//   ....[0]....
.L_867:
        /*0034*/ 	.word	0xffffffff


	//   ....[1]....
        /*0038*/ 	.word	0x0500000f


	//----- nvinfo : EIATTR_COOP_GROUP_INSTR_OFFSETS
	.align		4
.L_868:
        /*003c*/ 	.byte	0x04, 0x28
        /*003e*/ 	.short	(.L_870 - .L_869)


	//   ....[0]....
.L_869:
        /*0040*/ 	.word	0x00000910


	//   ....[1]....
        /*0044*/ 	.word	0x0000ae00


	//----- nvinfo : EIATTR_VRC_CTA_INIT_COUNT
	.align		4
.L_870:
        /*0048*/ 	.byte	0x02, 0x4a
	.zero		1
	.zero		1


	//----- nvinfo : EIATTR_SYSCALL_OFFSETS
	.align		4
        /*004c*/ 	.byte	0x04, 0x46
        /*004e*/ 	.short	(.L_872 - .L_871)


	//   ....[0]....
.L_871:
        /*0050*/ 	.word	0x00000650


	//----- nvinfo : EIATTR_EXIT_INSTR_OFFSETS
	.align		4
.L_872:
        /*0054*/ 	.byte	0x04, 0x1c
        /*0056*/ 	.short	(.L_874 - .L_873)


	//   ....[0]....
.L_873:
        /*0058*/ 	.word	0x000000e0


	//   ....[1]....
        /*005c*/ 	.word	0x0000ac90


	//   ....[2]....
        /*0060*/ 	.word	0x0000ad00


	//   ....[3]....
        /*0064*/ 	.word	0x0000ada0


	//----- nvinfo : EIATTR_CRS_STACK_SIZE
	.align		4
.L_874:
        /*0068*/ 	.byte	0x04, 0x1e
        /*006a*/ 	.short	(.L_876 - .L_875)
.L_875:
        /*006c*/ 	.word	0x00000000


	//----- nvinfo : EIATTR_CBANK_PARAM_SIZE
	.align		4
.L_876:
        /*0070*/ 	.byte	0x03, 0x19
        /*0072*/ 	.short	0x0170


	//----- nvinfo : EIATTR_PARAM_CBANK
	.align		4
        /*0074*/ 	.byte	0x04, 0x0a
        /*0076*/ 	.short	(.L_878 - .L_877)
	.align		4
.L_877:
        /*0078*/ 	.word	index@(.nv.constant0._ZN7cutlass7Kernel2INS_4gemm6kernel20DefaultGemmUniversalINS_6half_tENS_6layout8RowMajorELNS_16ComplexTransformE0ELi8ES4_S6_LS7_0ELi8ES4_S6_fNS_4arch15OpClassTensorOpENS8_4Sm80ENS1_9GemmShapeILi128ELi128ELi32EEENSB_ILi64ELi64ELi32EEENSB_ILi16ELi8ELi16EEENS_8epilogue6thread17LinearCombinationIS4_Li8EffLNSG_9ScaleType4KindE0ELNS_15FloatRoundStyleE2ES4_EENS1_11threadblock30GemmIdentityThreadblockSwizzleILi8EEELi4ENS8_13OpMultiplyAddELNS1_23SharedMemoryClearOptionE0ELb0ELb0ELb0ENS5_9NoPermuteESR_NS5_40Tensor4DPermuteBMM0321ColumnMajorInverseILi12EEEvE10SelectBaseISO_vEEEEvNT_6ParamsE)
        /*007c*/ 	.short	0x0380
        /*007e*/ 	.short	0x0170


	//----- nvinfo : EIATTR_SW_WAR
	.align		4
.L_878:
        /*0080*/ 	.byte	0x04, 0x36
        /*0082*/ 	.short	(.L_880 - .L_879)
.L_879:
        /*0084*/ 	.word	0x00000008
.L_880:


//--------------------- .nv.info._ZN7cutlass7Kernel2INS_4gemm6kernel20DefaultGemmUniversalINS_6half_tENS_6layout8RowMajorELNS_16ComplexTransformE0ELi8ES4_S6_LS7_0ELi8ES4_S6_fNS_4arch15OpClassTensorOpENS8_4Sm80ENS1_9GemmShapeILi128ELi128ELi32EEENSB_ILi64ELi64ELi32EEENSB_ILi16ELi8ELi16EEENS_8epilogue6thread17LinearCombinationIS4_Li8EffLNSG_9ScaleType4KindE0ELNS_15FloatRoundStyleE2ES4_EENS1_11threadblock30GemmIdentityThreadblockSwizzleILi8EEELi4ENS8_13OpMultiplyAddELNS1_23SharedMemoryClearOptionE0ELb0ELb0ELb0ENS5_30Tensor4DPermuteBMM0213RowMajorILi12EEENS5_37Tensor4DPermuteBMM0213RowMajorInverseILi12EEESU_vE10SelectBaseISO_vEEEEvNT_6ParamsE --------------------------
	.section	.nv.info._ZN7cutlass7Kernel2INS_4gemm6kernel20DefaultGemmUniversalINS_6half_tENS_6layout8RowMajorELNS_16ComplexTransformE0ELi8ES4_S6_LS7_0ELi8ES4_S6_fNS_4arch15OpClassTensorOpENS8_4Sm80ENS1_9GemmShapeILi128ELi128ELi32EEENSB_ILi64ELi64ELi32EEENSB_ILi16ELi8ELi16EEENS_8epilogue6thread17LinearCombinationIS4_Li8EffLNSG_9ScaleType4KindE0ELNS_15FloatRoundStyleE2ES4_EENS1_11threadblock30GemmIdentityThreadblockSwizzleILi8EEELi4ENS8_13OpMultiplyAddELNS1_23SharedMemoryClearOptionE0ELb0ELb0ELb0ENS5_30Tensor4DPermuteBMM0213RowMajorILi12EEENS5_37Tensor4DPermuteBMM0213RowMajorInverseILi12EEESU_vE10SelectBaseISO_vEEEEvNT_6ParamsE,"",@"SHT_CUDA_INFO"
	.sectionflags	@""
	.align	4


	//----- nvinfo : EIATTR_CUDA_API_VERSION
	.align		4
        /*0000*/ 	.byte	0x04, 0x37
        /*0002*/ 	.short	(.L_882 - .L_881)
.L_881:
        /*0004*/ 	.word	0x00000082


	//----- nvinfo : EIATTR_KPARAM_INFO
	.align		4
.L_882:
        /*0008*/ 	.byte	0x04, 0x17
        /*000a*/ 	.short	(.L_884 - .L_883)
.L_883:
        /*000c*/ 	.word	0x00000000
        /*0010*/ 	.short	0x0000
        /*0012*/ 	.short	0x0000
        /*0014*/ 	.byte	0x00, 0xf0, 0xc1, 0x05


	//----- nvinfo : EIATTR_SPARSE_MMA_MASK
	.align		4
.L_884:
        /*0018*/ 	.byte	0x03, 0x50
        /*001a*/ 	.short	0x0000


	//----- nvinfo : EIATTR_MAXREG_COUNT
	.align		4
        /*001c*/ 	.byte	0x03, 0x1b
        /*001e*/ 	.short	0x00ff


	//----- nvinfo : EIATTR_NUM_BARRIERS
	.align		4
        /*0020*/ 	.byte	0x02, 0x4c
        /*0022*/ 	.byte	0x01
	.zero		1


	//----- nvinfo : EIATTR_EXTERNS
	.align		4
        /*0024*/ 	.byte	0x04, 0x0f
        /*0026*/ 	.short	(.L_886 - .L_885)


	//   ....[0]....
	.align		4
.L_885:
        /*0028*/ 	.word	index@(__assertfail)


	//----- nvinfo : EIATTR_MERCURY_ISA_VERSION
	.align		4
.L_886:
        /*002c*/ 	.byte	0x03, 0x5f
        /*002e*/ 	.short	0x0101


	//----- nvinfo : EIATTR_COOP_GROUP_MASK_REGIDS
	.align		4
        /*0030*/ 	.byte	0x04, 0x29
        /*0032*/ 	.short	(.L_888 - .L_887)


	//   ....[0]....
.L_887:
        /*0034*/ 	.word	0xffffffff


	//   ....[1]....
        /*0038*/ 	.word	0x0500000f


	//----- nvinfo : EIATTR_COOP_GROUP_INSTR_OFFSETS
	.align		4
.L_888:
        /*003c*/ 	.byte	0x04, 0x28
        /*003e*/ 	.short	(.L_890 - .L_889)


	//   ....[0]....
.L_889:
        /*0040*/ 	.word	0x00000a50


	//   ....[1]....
        /*0044*/ 	.word	0x0000e1b0


	//----- nvinfo : EIATTR_VRC_CTA_INIT_COUNT
	.align		4
.L_890:
        /*0048*/ 	.byte	0x02, 0x4a
	.zero		1
	.zero		1


	//----- nvinfo : EIATTR_SYSCALL_OFFSETS
	.align		4
        /*004c*/ 	.byte	0x04, 0x46
        /*004e*/ 	.short	(.L_892 - .L_891)


	//   ....[0]....
.L_891:
        /*0050*/ 	.word	0x00000530


	//   ....[1]....
        /*0054*/ 	.word	0x00000830


	//----- nvinfo : EIATTR_EXIT_INSTR_OFFSETS
	.align		4
.L_892:
        /*0058*/ 	.byte	0x04, 0x1c
        /*005a*/ 	.short	(.L_894 - .L_893)


	//   ....[0]....
.L_893:
        /*005c*/ 	.word	0x000000e0


	//   ....[1]....
        /*0060*/ 	.word	0x0000e030


	//   ....[2]....
        /*0064*/ 	.word	0x0000e0b0


	//   ....[3]....
        /*0068*/ 	.word	0x0000e150


	//----- nvinfo : EIATTR_CRS_STACK_SIZE
	.align		4
.L_894:
        /*006c*/ 	.byte	0x04, 0x1e
        /*006e*/ 	.short	(.L_896 - .L_895)
.L_895:
        /*0070*/ 	.word	0x00000000


	//----- nvinfo : EIATTR_CBANK_PARAM_SIZE
	.align		4
.L_896:
        /*0074*/ 	.byte	0x03, 0x19
        /*0076*/ 	.short	0x0170


	//----- nvinfo : EIATTR_PARAM_CBANK
	.align		4
        /*0078*/ 	.byte	0x04, 0x0a
        /*007a*/ 	.short	(.L_898 - .L_897)
	.align		4
.L_897:
        /*007c*/ 	.word	index@(.nv.constant0._ZN7cutlass7Kernel2INS_4gemm6kernel20DefaultGemmUniversalINS_6half_tENS_6layout8RowMajorELNS_16ComplexTransformE0ELi8ES4_S6_LS7_0ELi8ES4_S6_fNS_4arch15OpClassTensorOpENS8_4Sm80ENS1_9GemmShapeILi128ELi128ELi32EEENSB_ILi64ELi64ELi32EEENSB_ILi16ELi8ELi16EEENS_8epilogue6thread17LinearCombinationIS4_Li8EffLNSG_9ScaleType4KindE0ELNS_15FloatRoundStyleE2ES4_EENS1_11threadblock30GemmIdentityThreadblockSwizzleILi8EEELi4ENS8_13OpMultiplyAddELNS1_23SharedMemoryClearOptionE0ELb0ELb0ELb0ENS5_30Tensor4DPermuteBMM0213RowMajorILi12EEENS5_37Tensor4DPermuteBMM0213RowMajorInverseILi12EEESU_vE10SelectBaseISO_vEEEEvNT_6ParamsE)
        /*0080*/ 	.short	0x0380
        /*0082*/ 	.short	0x0170


	//----- nvinfo : EIATTR_SW_WAR
	.align		4
.L_898:
        /*0084*/ 	.byte	0x04, 0x36
        /*0086*/ 	.short	(.L_900 - .L_899)
.L_899:
        /*0088*/ 	.word	0x00000008
.L_900:


//--------------------- .nv.info._ZN7cutlass7Kernel2INS_4gemm6kernel20DefaultGemmUniversalINS_6half_tENS_6layout8RowMajorELNS_16ComplexTransformE0ELi8ES4_S6_LS7_0ELi8ES4_S6_fNS_4arch15OpClassTensorOpENS8_4Sm80ENS1_9GemmShapeILi128ELi128ELi32EEENSB_ILi64ELi64ELi32EEENSB_ILi16ELi8ELi16EEENS_8epilogue6thread17LinearCombinationIS4_Li8EffLNSG_9ScaleType4KindE0ELNS_15FloatRoundStyleE2ES4_EENS1_11threadblock30GemmIdentityThreadblockSwizzleILi8EEELi4ENS8_13OpMultiplyAddELNS1_23SharedMemoryClearOptionE0ELb0ELb0ELb0ENS5_30Tensor4DPermuteBMM0213RowMajorILi12EEENS5_9NoPermuteEST_vE10SelectBaseISO_vEEEEvNT_6ParamsE --------------------------
	.section	.nv.info._ZN7cutlass7Kernel2INS_4gemm6kernel20DefaultGemmUniversalINS_6half_tENS_6layout8RowMajorELNS_16ComplexTransformE0ELi8ES4_S6_LS7_0ELi8ES4_S6_fNS_4arch15OpClassTensorOpENS8_4Sm80ENS1_9GemmShapeILi128ELi128ELi32EEENSB_ILi64ELi64ELi32EEENSB_ILi16ELi8ELi16EEENS_8epilogue6thread17LinearCombinationIS4_Li8EffLNSG_9ScaleType4KindE0ELNS_15FloatRoundStyleE2ES4_EENS1_11threadblock30GemmIdentityThreadblockSwizzleILi8EEELi4ENS8_13OpMultiplyAddELNS1_23SharedMemoryClearOptionE0ELb0ELb0ELb0ENS5_30Tensor4DPermuteBMM0213RowMajorILi12EEENS5_9NoPermuteEST_vE10SelectBaseISO_vEEEEvNT_6ParamsE,"",@"SHT_CUDA_INFO"
	.sectionflags	@""
	.align	4


	//----- nvinfo : EIATTR_CUDA_API_VERSION
	.align		4
        /*0000*/ 	.byte	0x04, 0x37
        /*0002*/ 	.short	(.L_902 - .L_901)
.L_901:
        /*0004*/ 	.word	0x00000082


	//----- nvinfo : EIATTR_KPARAM_INFO
	.align		4
.L_902:
        /*0008*/ 	.byte	0x04, 0x17
        /*000a*/ 	.short	(.L_904 - .L_903)
.L_903:
        /*000c*/ 	.word	0x00000000
        /*0010*/ 	.short	0x0000
        /*0012*/ 	.short	0x0000
        /*0014*/ 	.byte	0x00, 0xf0, 0xc1, 0x05


	//----- nvinfo : EIATTR_SPARSE_MMA_MASK
	.align		4
.L_904:
        /*0018*/ 	.byte	0x03, 0x50
        /*001a*/ 	.short	0x0000


	//----- nvinfo : EIATTR_MAXREG_COUNT
	.align		4
        /*001c*/ 	.byte	0x03, 0x1b
        /*001e*/ 	.short	0x00ff


	//----- nvinfo : EIATTR_NUM_BARRIERS
	.align		4
        /*0020*/ 	.byte	0x02, 0x4c
        /*0022*/ 	.byte	0x01
	.zero		1


	//----- nvinfo : EIATTR_MERCURY_ISA_VERSION
	.align		4
        /*0024*/ 	.byte	0x03, 0x5f
        /*0026*/ 	.short	0x0101


	//----- nvinfo : EIATTR_COOP_GROUP_MASK_REGIDS
	.align		4
        /*0028*/ 	.byte	0x04, 0x29
        /*002a*/ 	.short	(.L_906 - .L_905)


	//   ....[0]....
.L_905:
        /*002c*/ 	.word	0xffffffff


	//----- nvinfo : EIATTR_COOP_GROUP_INSTR_OFFSETS
	.align		4
.L_906:
        /*0030*/ 	.byte	0x04, 0x28
        /*0032*/ 	.short	(.L_908 - .L_907)


	//   ....[0]....
.L_907:
        /*0034*/ 	.word	0x00000610


	//----- nvinfo : EIATTR_VRC_CTA_INIT_COUNT
	.align		4
.L_908:
        /*0038*/ 	.byte	0x02, 0x4a
	.zero		1
	.zero		1


	//----- nvinfo : EIATTR_EXIT_INSTR_OFFSETS
	.align		4
        /*003c*/ 	.byte	0x04, 0x1c
        /*003e*/ 	.short	(.L_910 - .L_909)


	//   ....[0]....
.L_909:
        /*0040*/ 	.word	0x000000e0


	//   ....[1]....
        /*0044*/ 	.word	0x00008fb0


	//   ....[2]....
        /*0048*/ 	.word	0x00009010


	//   ....[3]....
        /*004c*/ 	.word	0x000090a0


	//----- nvinfo : EIATTR_CRS_STACK_SIZE
	.align		4
.L_910:
        /*0050*/ 	.byte	0x04, 0x1e
        /*0052*/ 	.short	(.L_912 - .L_911)
.L_911:
        /*0054*/ 	.word	0x00000000


	//----- nvinfo : EIATTR_CBANK_PARAM_SIZE
	.align		4
.L_912:
        /*0058*/ 	.byte	0x03, 0x19
        /*005a*/ 	.short	0x0170


	//----- nvinfo : EIATTR_PARAM_CBANK
	.align		4
        /*005c*/ 	.byte	0x04, 0x0a
        /*005e*/ 	.short	(.L_914 - .L_913)
	.align		4
.L_913:
        /*0060*/ 	.word	index@(.nv.constant0._ZN7cutlass7Kernel2INS_4gemm6kernel20DefaultGemmUniversalINS_6half_tENS_6layout8RowMajorELNS_16ComplexTransformE0ELi8ES4_S6_LS7_0ELi8ES4_S6_fNS_4arch15OpClassTensorOpENS8_4Sm80ENS1_9GemmShapeILi128ELi128ELi32EEENSB_ILi64ELi64ELi32EEENSB_ILi16ELi8ELi16EEENS_8epilogue6thread17LinearCombinationIS4_Li8EffLNSG_9ScaleType4KindE0ELNS_15FloatRoundStyleE2ES4_EENS1_11threadblock30GemmIdentityThreadblockSwizzleILi8EEELi4ENS8_13OpMultiplyAddELNS1_23SharedMemoryClearOptionE0ELb0ELb0ELb0ENS5_30Tensor4DPermuteBMM0213RowMajorILi12EEENS5_9NoPermuteEST_vE10SelectBaseISO_vEEEEvNT_6ParamsE)
        /*0064*/ 	.short	0x0380
        /*0066*/ 	.short	0x0170


	//----- nvinfo : EIATTR_SW_WAR
	.align		4
.L_914:
        /*0068*/ 	.byte	0x04, 0x36
        /*006a*/ 	.short	(.L_916 - .L_915)
.L_915:
        /*006c*/ 	.word	0x00000008
.L_916:


//--------------------- .nv.info._ZN7cutlass7Kernel2INS_4gemm6kernel20DefaultGemmUniversalINS_6half_tENS_6layout8RowMajorELNS_16ComplexTransformE0ELi8ES4_S6_LS7_0ELi8ES4_S6_fNS_4arch15OpClassTensorOpENS8_4Sm80ENS1_9GemmShapeILi128ELi128ELi32EEENSB_ILi64ELi64ELi32EEENSB_ILi16ELi8ELi16EEENS_8epilogue6thread17LinearCombinationIS4_Li8EffLNSG_9ScaleType4KindE0ELNS_15FloatRoundStyleE2ES4_EENS1_11threadblock30GemmIdentityThreadblockSwizzleILi8EEELi4ENS8_13OpMultiplyAddELNS1_23SharedMemoryClearOptionE0ELb0ELb0ELb0ENS5_30Tensor4DPermuteBMM0213RowMajorILi12EEENS5_9NoPermuteENS5_37Tensor4DPermuteBMM0213RowMajorInverseILi12EEEvE10SelectBaseISO_vEEEEvNT_6ParamsE --------------------------
	.section	.nv.info._ZN7cutlass7Kernel2INS_4gemm6kernel20DefaultGemmUniversalINS_6half_tENS_6layout8RowMajorELNS_16ComplexTransformE0ELi8ES4_S6_LS7_0ELi8ES4_S6_fNS_4arch15OpClassTensorOpENS8_4Sm80ENS1_9GemmShapeILi128ELi128ELi32EEENSB_ILi64ELi64ELi32EEENSB_ILi16ELi8ELi16EEENS_8epilogue6thread17LinearCombinationIS4_Li8EffLNSG_9ScaleType4KindE0ELNS_15FloatRoundStyleE2ES4_EENS1_11threadblock30GemmIdentityThreadblockSwizzleILi8EEELi4ENS8_13OpMultiplyAddELNS1_23SharedMemoryClearOptionE0ELb0ELb0ELb0ENS5_30Tensor4DPermuteBMM0213RowMajorILi12EEENS5_9NoPermuteENS5_37Tensor4DPermuteBMM0213RowMajorInverseILi12EEEvE10SelectBaseISO_vEEEEvNT_6ParamsE,"",@"SHT_CUDA_INFO"
	.sectionflags	@""
	.align	4


	//----- nvinfo : EIATTR_CUDA_API_VERSION
	.align		4
        /*0000*/ 	.byte	0x04, 0x37
        /*0002*/ 	.short	(.L_918 - .L_917)
.L_917:
        /*0004*/ 	.word	0x00000082


	//----- nvinfo : EIATTR_KPARAM_INFO
	.align		4
.L_918:
        /*0008*/ 	.byte	0x04, 0x17
        /*000a*/ 	.short	(.L_920 - .L_919)
.L_919:
        /*000c*/ 	.word	0x00000000
        /*0010*/ 	.short	0x0000
        /*0012*/ 	.short	0x0000
        /*0014*/ 	.byte	0x00, 0xf0, 0xc1, 0x05


	//----- nvinfo : EIATTR_SPARSE_MMA_MASK
	.align		4
.L_920:
        /*0018*/ 	.byte	0x03, 0x50
        /*001a*/ 	.short	0x0000


	//----- nvinfo : EIATTR_MAXREG_COUNT
	.align		4
        /*001c*/ 	.byte	0x03, 0x1b
        /*001e*/ 	.short	0x00ff


	//----- nvinfo : EIATTR_NUM_BARRIERS
	.align		4
        /*0020*/ 	.byte	0x02, 0x4c
        /*0022*/ 	.byte	0x01
	.zero		1


	//----- nvinfo : EIATTR_EXTERNS
	.align		4
        /*0024*/ 	.byte	0x04, 0x0f
        /*0026*/ 	.short	(.L_922 - .L_921)


	//   ....[0]....
	.align		4
.L_921:
        /*0028*/ 	.word	index@(__assertfail)


	//----- nvinfo : EIATTR_MERCURY_ISA_VERSION
	.align		4
.L_922:
        /*002c*/ 	.byte	0x03, 0x5f
        /*002e*/ 	.short	0x0101


	//----- nvinfo : EIATTR_COOP_GROUP_MASK_REGIDS
	.align		4
        /*0030*/ 	.byte	0x04, 0x29
        /*0032*/ 	.short	(.L_924 - .L_923)


	//   ....[0]....
.L_923:
        /*0034*/ 	.word	0xffffffff


	//   ....[1]....
        /*0038*/ 	.word	0x0500000f


	//----- nvinfo : EIATTR_COOP_GROUP_INSTR_OFFSETS
	.align		4
.L_924:
        /*003c*/ 	.byte	0x04, 0x28
        /*003e*/ 	.short	(.L_926 - .L_925)


	//   ....[0]....
.L_925:
        /*0040*/ 	.word	0x00000900


	//   ....[1]....
        /*0044*/ 	.word	0x0000bfd0


	//----- nvinfo : EIATTR_VRC_CTA_INIT_COUNT
	.align		4
.L_926:
        /*0048*/ 	.byte	0x02, 0x4a
	.zero		1
	.zero		1


	//----- nvinfo : EIATTR_SYSCALL_OFFSETS
	.align		4
        /*004c*/ 	.byte	0x04, 0x46
        /*004e*/ 	.short	(.L_928 - .L_927)


	//   ....[0]....
.L_927:
        /*0050*/ 	.word	0x00000640


	//----- nvinfo : EIATTR_EXIT_INSTR_OFFSETS
	.align		4
.L_928:
        /*0054*/ 	.byte	0x04, 0x1c
        /*0056*/ 	.short	(.L_930 - .L_929)


	//   ....[0]....
.L_929:
        /*0058*/ 	.word	0x000000e0


	//   ....[1]....
        /*005c*/ 	.word	0x0000be60


	//   ....[2]....
        /*0060*/ 	.word	0x0000bed0


	//   ....[3]....
        /*0064*/ 	.word	0x0000bf70


	//----- nvinfo : EIATTR_CRS_STACK_SIZE
	.align		4
.L_930:
        /*0068*/ 	.byte	0x04, 0x1e
        /*006a*/ 	.short	(.L_932 - .L_931)
.L_931:
        /*006c*/ 	.word	0x00000000


	//----- nvinfo : EIATTR_CBANK_PARAM_SIZE
	.align		4
.L_932:
        /*0070*/ 	.byte	0x03, 0x19
        /*0072*/ 	.short	0x0170


	//----- nvinfo : EIATTR_PARAM_CBANK
	.align		4
        /*0074*/ 	.byte	0x04, 0x0a
        /*0076*/ 	.short	(.L_934 - .L_933)
	.align		4
.L_933:
        /*0078*/ 	.word	index@(.nv.constant0._ZN7cutlass7Kernel2INS_4gemm6kernel20DefaultGemmUniversalINS_6half_tENS_6layout8RowMajorELNS_16ComplexTransformE0ELi8ES4_S6_LS7_0ELi8ES4_S6_fNS_4arch15OpClassTensorOpENS8_4Sm80ENS1_9GemmShapeILi128ELi128ELi32EEENSB_ILi64ELi64ELi32EEENSB_ILi16ELi8ELi16EEENS_8epilogue6thread17LinearCombinationIS4_Li8EffLNSG_9ScaleType4KindE0ELNS_15FloatRoundStyleE2ES4_EENS1_11threadblock30GemmIdentityThreadblockSwizzleILi8EEELi4ENS8_13OpMultiplyAddELNS1_23SharedMemoryClearOptionE0ELb0ELb0ELb0ENS5_30Tensor4DPermuteBMM0213RowMajorILi12EEENS5_9NoPermuteENS5_37Tensor4DPermuteBMM0213RowMajorInverseILi12EEEvE10SelectBaseISO_vEEEEvNT_6ParamsE)
        /*007c*/ 	.short	0x0380
        /*007e*/ 	.short	0x0170


	//----- nvinfo : EIATTR_SW_WAR
	.align		4
.L_934:
        /*0080*/ 	.byte	0x04, 0x36
        /*0082*/ 	.short	(.L_936 - .L_935)
.L_935:
        /*0084*/ 	.word	0x00000008
.L_936:


//--------------------- .nv.info._ZN7cutlass7Kernel2INS_4gemm6kernel20DefaultGemmUniversalINS_6half_tENS_6layout8RowMajorELNS_16ComplexTransformE0ELi8ES4_S6_LS7_0ELi8ES4_S6_fNS_4arch15OpClassTensorOpENS8_4Sm80ENS1_9GemmShapeILi128ELi128ELi32EEENSB_ILi64ELi64ELi32EEENSB_ILi16ELi8ELi16EEENS_8epilogue6thread17LinearCombinationIS4_Li8EffLNSG_9ScaleType4KindE0ELNS_15FloatRoundStyleE2ES4_EENS1_11threadblock30GemmIdentityThreadblockSwizzleILi8EEELi4ENS8_13OpMultiplyAddELNS1_23SharedMemoryClearOptionE0ELb0ELb0ELb0ENS5_9NoPermuteESR_NS5_37Tensor4DPermuteBMM0213RowMajorInverseILi12EEEvE10SelectBaseISO_vEEEEvNT_6ParamsE --------------------------
	.section	.nv.info._ZN7cutlass7Kernel2INS_4gemm6kernel20DefaultGemmUniversalINS_6half_tENS_6layout8RowMajorELNS_16ComplexTransformE0ELi8ES4_S6_LS7_0ELi8ES4_S6_fNS_4arch15OpClassTensorOpENS8_4Sm80ENS1_9GemmShapeILi128ELi128ELi32EEENSB_ILi64ELi64ELi32EEENSB_ILi16ELi8ELi16EEENS_8epilogue6thread17LinearCombinationIS4_Li8EffLNSG_9ScaleType4KindE0ELNS_15FloatRoundStyleE2ES4_EENS1_11threadblock30GemmIdentityThreadblockSwizzleILi8EEELi4ENS8_13OpMultiplyAddELNS1_23SharedMemoryClearOptionE0ELb0ELb0ELb0ENS5_9NoPermuteESR_NS5_37Tensor4DPermuteBMM0213RowMajorInverseILi12EEEvE10SelectBaseISO_vEEEEvNT_6ParamsE,"",@"SHT_CUDA_INFO"
	.sectionflags	@""
	.align	4


	//----- nvinfo : EIATTR_CUDA_API_VERSION
	.align		4
        /*0000*/ 	.byte	0x04, 0x37
        /*0002*/ 	.short	(.L_938 - .L_937)
.L_937:
        /*0004*/ 	.word	0x00000082


	//----- nvinfo : EIATTR_KPARAM_INFO
	.align		4
.L_938:
        /*0008*/ 	.byte	0x04, 0x17
        /*000a*/ 	.short	(.L_940 - .L_939)
.L_939:
        /*000c*/ 	.word	0x00000000
        /*0010*/ 	.short	0x0000
        /*0012*/ 	.short	0x0000
        /*0014*/ 	.byte	0x00, 0xf0, 0xc1, 0x05


	//----- nvinfo : EIATTR_SPARSE_MMA_MASK
	.align		4
.L_940:
        /*0018*/ 	.byte	0x03, 0x50
        /*001a*/ 	.short	0x0000


	//----- nvinfo : EIATTR_MAXREG_COUNT
	.align		4
        /*001c*/ 	.byte	0x03, 0x1b
        /*001e*/ 	.short	0x00ff


	//----- nvinfo : EIATTR_NUM_BARRIERS
	.align		4
        /*0020*/ 	.byte	0x02, 0x4c
        /*0022*/ 	.byte	0x01
	.zero		1


	//----- nvinfo : EIATTR_EXTERNS
	.align		4
        /*0024*/ 	.byte	0x04, 0x0f
        /*0026*/ 	.short	(.L_942 - .L_941)


	//   ....[0]....
	.align		4
.L_941:
        /*0028*/ 	.word	index@(__assertfail)


	//----- nvinfo : EIATTR_MERCURY_ISA_VERSION
	.align		4
.L_942:
        /*002c*/ 	.byte	0x03, 0x5f
        /*002e*/ 	.short	0x0101


	//----- nvinfo : EIATTR_COOP_GROUP_MASK_REGIDS
	.align		4
        /*0030*/ 	.byte	0x04, 0x29
        /*0032*/ 	.short	(.L_944 - .L_943)


	//   ....[0]....
.L_943:
        /*0034*/ 	.word	0xffffffff


	//   ....[1]....
        /*0038*/ 	.word	0x0500000f


	//----- nvinfo : EIATTR_COOP_GROUP_INSTR_OFFSETS
	.align		4
.L_944:
        /*003c*/ 	.byte	0x04, 0x28
        /*003e*/ 	.short	(.L_946 - .L_945)


	//   ....[0]....
.L_945:
        /*0040*/ 	.word	0x00000910


	//   ....[1]....
        /*0044*/ 	.word	0x0000ae00


	//----- nvinfo : EIATTR_VRC_CTA_INIT_COUNT
	.align		4
.L_946:
        /*0048*/ 	.byte	0x02, 0x4a
	.zero		1
	.zero		1


	//----- nvinfo : EIATTR_SYSCALL_OFFSETS
	.align		4
        /*004c*/ 	.byte	0x04, 0x46
        /*004e*/ 	.short	(.L_948 - .L_947)


	//   ....[0]....
.L_947:
        /*0050*/ 	.word	0x00000650


	//----- nvinfo : EIATTR_EXIT_INSTR_OFFSETS
	.align		4
.L_948:
        /*0054*/ 	.byte	0x04, 0x1c
        /*0056*/ 	.short	(.L_950 - .L_949)


	//   ....[0]....
.L_949:
        /*0058*/ 	.word	0x000000e0


	//   ....[1]....
        /*005c*/ 	.word	0x0000ac90


	//   ....[2]....
        /*0060*/ 	.word	0x0000ad00


	//   ....[3]....
        /*0064*/ 	.word	0x0000ada0


	//----- nvinfo : EIATTR_CRS_STACK_SIZE
	.align		4
.L_950:
        /*0068*/ 	.byte	0x04, 0x1e
        /*006a*/ 	.short	(.L_952 - .L_951)
.L_951:
        /*006c*/ 	.word	0x00000000


	//----- nvinfo : EIATTR_CBANK_PARAM_SIZE
	.align		4
.L_952:
        /*0070*/ 	.byte	0x03, 0x19
        /*0072*/ 	.short	0x0170


	//----- nvinfo : EIATTR_PARAM_CBANK
	.align		4
        /*0074*/ 	.byte	0x04, 0x0a
        /*0076*/ 	.short	(.L_954 - .L_953)
	.align		4
.L_953:
        /*0078*/ 	.word	index@(.nv.constant0._ZN7cutlass7Kernel2INS_4gemm6kernel20DefaultGemmUniversalINS_6half_tENS_6layout8RowMajorELNS_16ComplexTransformE0ELi8ES4_S6_LS7_0ELi8ES4_S6_fNS_4arch15OpClassTensorOpENS8_4Sm80ENS1_9GemmShapeILi128ELi128ELi32EEENSB_ILi64ELi64ELi32EEENSB_ILi16ELi8ELi16EEENS_8epilogue6thread17LinearCombinationIS4_Li8EffLNSG_9ScaleType4KindE0ELNS_15FloatRoundStyleE2ES4_EENS1_11threadblock30GemmIdentityThreadblockSwizzleILi8EEELi4ENS8_13OpMultiplyAddELNS1_23SharedMemoryClearOptionE0ELb0ELb0ELb0ENS5_9NoPermuteESR_NS5_37Tensor4DPermuteBMM0213RowMajorInverseILi12EEEvE10SelectBaseISO_vEEEEvNT_6ParamsE)
        /*007c*/ 	.short	0x0380
        /*007e*/ 	.short	0x0170


	//----- nvinfo : EIATTR_SW_WAR
	.align		4
.L_954:
        /*0080*/ 	.byte	0x04, 0x36
        /*0082*/ 	.short	(.L_956 - .L_955)
.L_955:
        /*0084*/ 	.word	0x00000008
.L_956:


//--------------------- .nv.info._ZN7cutlass7Kernel2INS_4gemm6kernel20DefaultGemmUniversalINS_6half_tENS_6layout8RowMajorELNS_16ComplexTransformE0ELi8ES4_S6_LS7_0ELi8ES4_S6_fNS_4arch15OpClassTensorOpENS8_4Sm80ENS1_9GemmShapeILi128ELi128ELi32EEENSB_ILi64ELi64ELi32EEENSB_ILi16ELi8ELi16EEENS_8epilogue6thread17LinearCombinationIS4_Li8EffLNSG_9ScaleType4KindE0ELNS_15FloatRoundStyleE2ES4_EENS1_11threadblock30GemmIdentityThreadblockSwizzleILi8EEELi4ENS8_13OpMultiplyAddELNS1_23SharedMemoryClearOptionE0ELb0ELb0ELb0ENS5_30Tensor4DPermuteBMM0213RowMajorILi12EEENS5_37Tensor4DPermuteBMM0213RowMajorInverseILi12EEENS5_9NoPermuteEvE10SelectBaseISO_vEEEEvNT_6ParamsE --------------------------
	.section	.nv.info._ZN7cutlass7Kernel2INS_4gemm6kernel20DefaultGemmUniversalINS_6half_tENS_6layout8RowMajorELNS_16ComplexTransformE0ELi8ES4_S6_LS7_0ELi8ES4_S6_fNS_4arch15OpClassTensorOpENS8_4Sm80ENS1_9GemmShapeILi128ELi128ELi32EEENSB_ILi64ELi64ELi32EEENSB_ILi16ELi8ELi16EEENS_8epilogue6thread17LinearCombinationIS4_Li8EffLNSG_9ScaleType4KindE0ELNS_15FloatRoundStyleE2ES4_EENS1_11threadblock30GemmIdentityThreadblockSwizzleILi8EEELi4ENS8_13OpMultiplyAddELNS1_23SharedMemoryClearOptionE0ELb0ELb0ELb0ENS5_30Tensor4DPermuteBMM0213RowMajorILi12EEENS5_37Tensor4DPermuteBMM0213RowMajorInverseILi12EEENS5_9NoPermuteEvE10SelectBaseISO_vEEEEvNT_6ParamsE,"",@"SHT_CUDA_INFO"
	.sectionflags	@""
	.align	4


	//----- nvinfo : EIATTR_CUDA_API_VERSION
	.align		4
        /*0000*/ 	.byte	0x04, 0x37
        /*0002*/ 	.short	(.L_958 - .L_957)
.L_957:
        /*0004*/ 	.word	0x00000082


	//----- nvinfo : EIATTR_KPARAM_INFO
	.align		4
.L_958:
        /*0008*/ 	.byte	0x04, 0x17
        /*000a*/ 	.short	(.L_960 - .L_959)
.L_959:
        /*000c*/ 	.word	0x00000000
        /*0010*/ 	.short	0x0000
        /*0012*/ 	.short	0x0000
        /*0014*/ 	.byte	0x00, 0xf0, 0xc1, 0x05


	//----- nvinfo : EIATTR_SPARSE_MMA_MASK
	.align		4
.L_960:
        /*0018*/ 	.byte	0x03, 0x50
        /*001a*/ 	.short	0x0000


	//----- nvinfo : EIATTR_MAXREG_COUNT
	.align		4
        /*001c*/ 	.byte	0x03, 0x1b
        /*001e*/ 	.short	0x00ff


	//----- nvinfo : EIATTR_NUM_BARRIERS
	.align		4
        /*0020*/ 	.byte	0x02, 0x4c
        /*0022*/ 	.byte	0x01
	.zero		1


	//----- nvinfo : EIATTR_EXTERNS
	.align		4
        /*0024*/ 	.byte	0x04, 0x0f
        /*0026*/ 	.short	(.L_962 - .L_961)


	//   ....[0]....
	.align		4
.L_961:
        /*0028*/ 	.word	index@(__assertfail)


	//----- nvinfo : EIATTR_MERCURY_ISA_VERSION
	.align		4
.L_962:
        /*002c*/ 	.byte	0x03, 0x5f
        /*002e*/ 	.short	0x0101


	//----- nvinfo : EIATTR_COOP_GROUP_MASK_REGIDS
	.align		4
        /*0030*/ 	.byte	0x04, 0x29
        /*0032*/ 	.short	(.L_964 - .L_963)


	//   ....[0]....
.L_963:
        /*0034*/ 	.word	0xffffffff


	//   ....[1]....
        /*0038*/ 	.word	0x0500000f


	//----- nvinfo : EIATTR_COOP_GROUP_INSTR_OFFSETS
	.align		4
.L_964:
        /*003c*/ 	.byte	0x04, 0x28
        /*003e*/ 	.short	(.L_966 - .L_965)


	//   ....[0]....
.L_965:
        /*0040*/ 	.word	0x000009f0


	//   ....[1]....
        /*0044*/ 	.word	0x0000c260


	//----- nvinfo : EIATTR_VRC_CTA_INIT_COUNT
	.align		4
.L_966:
        /*0048*/ 	.byte	0x02, 0x4a
	.zero		1
	.zero		1


	//----- nvinfo : EIATTR_SYSCALL_OFFSETS
	.align		4
        /*004c*/ 	.byte	0x04, 0x46
        /*004e*/ 	.short	(.L_968 - .L_967)


	//   ....[0]....
.L_967:
        /*0050*/ 	.word	0x00000520


	//----- nvinfo : EIATTR_EXIT_INSTR_OFFSETS
	.align		4
.L_968:
        /*0054*/ 	.byte	0x04, 0x1c
        /*0056*/ 	.short	(.L_970 - .L_969)


	//   ....[0]....
.L_969:
        /*0058*/ 	.word	0x000000e0


	//   ....[1]....
        /*005c*/ 	.word	0x0000c100


	//   ....[2]....
        /*0060*/ 	.word	0x0000c170


	//   ....[3]....
        /*0064*/ 	.word	0x0000c210


	//----- nvinfo : EIATTR_CRS_STACK_SIZE
	.align		4
.L_970:
        /*0068*/ 	.byte	0x04, 0x1e
        /*006a*/ 	.short	(.L_972 - .L_971)
.L_971:
        /*006c*/ 	.word	0x00000000


	//----- nvinfo : EIATTR_CBANK_PARAM_SIZE
	.align		4
.L_972:
        /*0070*/ 	.byte	0x03, 0x19
        /*0072*/ 	.short	0x0170


	//----- nvinfo : EIATTR_PARAM_CBANK
	.align		4
        /*0074*/ 	.byte	0x04, 0x0a
        /*0076*/ 	.short	(.L_974 - .L_973)
	.align		4
.L_973:
        /*0078*/ 	.word	index@(.nv.constant0._ZN7cutlass7Kernel2INS_4gemm6kernel20DefaultGemmUniversalINS_6half_tENS_6layout8RowMajorELNS_16ComplexTransformE0ELi8ES4_S6_LS7_0ELi8ES4_S6_fNS_4arch15OpClassTensorOpENS8_4Sm80ENS1_9GemmShapeILi128ELi128ELi32EEENSB_ILi64ELi64ELi32EEENSB_ILi16ELi8ELi16EEENS_8epilogue6thread17LinearCombinationIS4_Li8EffLNSG_9ScaleType4KindE0ELNS_15FloatRoundStyleE2ES4_EENS1_11threadblock30GemmIdentityThreadblockSwizzleILi8EEELi4ENS8_13OpMultiplyAddELNS1_23SharedMemoryClearOptionE0ELb0ELb0ELb0ENS5_30Tensor4DPermuteBMM0213RowMajorILi12EEENS5_37Tensor4DPermuteBMM0213RowMajorInverseILi12EEENS5_9NoPermuteEvE10SelectBaseISO_vEEEEvNT_6ParamsE)
        /*007c*/ 	.short	0x0380
        /*007e*/ 	.short	0x0170


	//----- nvinfo : EIATTR_SW_WAR
	.align		4
.L_974:
        /*0080*/ 	.byte	0x04, 0x36
        /*0082*/ 	.short	(.L_976 - .L_975)
.L_975:
        /*0084*/ 	.word	0x00000008
.L_976:


//--------------------- .nv.info._ZN7cutlass7Kernel2INS_4gemm6kernel20DefaultGemmUniversalINS_6half_tENS_6layout8RowMajorELNS_16ComplexTransformE0ELi8ES4_S6_LS7_0ELi8ES4_S6_fNS_4arch15OpClassTensorOpENS8_4Sm80ENS1_9GemmShapeILi128ELi128ELi32EEENSB_ILi64ELi64ELi32EEENSB_ILi16ELi8ELi16EEENS_8epilogue6thread17LinearCombinationIS4_Li8EffLNSG_9ScaleType4KindE0ELNS_15FloatRoundStyleE2ES4_EENS1_11threadblock30GemmIdentityThreadblockSwizzleILi8EEELi4ENS8_13OpMultiplyAddELNS1_23SharedMemoryClearOptionE0ELb0ELb0ELb0ENS5_9NoPermuteENS5_37Tensor4DPermuteBMM0213RowMajorInverseILi12EEESR_vE10SelectBaseISO_vEEEEvNT_6ParamsE --------------------------
	.section	.nv.info._ZN7cutlass7Kernel2INS_4gemm6kernel20DefaultGemmUniversalINS_6half_tENS_6layout8RowMajorELNS_16ComplexTransformE0ELi8ES4_S6_LS7_0ELi8ES4_S6_fNS_4arch15OpClassTensorOpENS8_4Sm80ENS1_9GemmShapeILi128ELi128ELi32EEENSB_ILi64ELi64ELi32EEENSB_ILi16ELi8ELi16EEENS_8epilogue6thread17LinearCombinationIS4_Li8EffLNSG_9ScaleType4KindE0ELNS_15FloatRoundStyleE2ES4_EENS1_11threadblock30GemmIdentityThreadblockSwizzleILi8EEELi4ENS8_13OpMultiplyAddELNS1_23SharedMemoryClearOptionE0ELb0ELb0ELb0ENS5_9NoPermuteENS5_37Tensor4DPermuteBMM0213RowMajorInverseILi12EEESR_vE10SelectBaseISO_vEEEEvNT_6ParamsE,"",@"SHT_CUDA_INFO"
	.sectionflags	@""
	.align	4


	//----- nvinfo : EIATTR_CUDA_API_VERSION
	.align		4
        /*0000*/ 	.byte	0x04, 0x37
        /*0002*/ 	.short	(.L_978 - .L_977)
.L_977:
        /*0004*/ 	.word	0x00000082


	//----- nvinfo : EIATTR_KPARAM_INFO
	.align		4
.L_978:
        /*0008*/ 	.byte	0x04, 0x17
        /*000a*/ 	.short	(.L_980 - .L_979)
.L_979:
        /*000c*/ 	.word	0x00000000
        /*0010*/ 	.short	0x0000
        /*0012*/ 	.short	0x0000
        /*0014*/ 	.byte	0x00, 0xf0, 0xc1, 0x05


	//----- nvinfo : EIATTR_SPARSE_MMA_MASK
	.align		4
.L_980:
        /*0018*/ 	.byte	0x03, 0x50
        /*001a*/ 	.short	0x0000


	//----- nvinfo : EIATTR_MAXREG_COUNT
	.align		4
        /*001c*/ 	.byte	0x03, 0x1b
        /*001e*/ 	.short	0x00ff


	//----- nvinfo : EIATTR_NUM_BARRIERS
	.align		4
        /*0020*/ 	.byte	0x02, 0x4c
        /*0022*/ 	.byte	0x01
	.zero		1


	//----- nvinfo : EIATTR_EXTERNS
	.align		4
        /*0024*/ 	.byte	0x04, 0x0f
        /*0026*/ 	.short	(.L_982 - .L_981)


	//   ....[0]....
	.align		4
.L_981:
        /*0028*/ 	.word	index@(__assertfail)


	//----- nvinfo : EIATTR_MERCURY_ISA_VERSION
	.align		4
.L_982:
        /*002c*/ 	.byte	0x03, 0x5f
        /*002e*/ 	.short	0x0101


	//----- nvinfo : EIATTR_COOP_GROUP_MASK_REGIDS
	.align		4
        /*0030*/ 	.byte	0x04, 0x29
        /*0032*/ 	.short	(.L_984 - .L_983)


	//   ....[0]....
.L_983:
        /*0034*/ 	.word	0xffffffff


	//   ....[1]....
        /*0038*/ 	.word	0x0500000f


	//----- nvinfo : EIATTR_COOP_GROUP_INSTR_OFFSETS
	.align		4
.L_984:
        /*003c*/ 	.byte	0x04, 0x28
        /*003e*/ 	.short	(.L_986 - .L_985)


	//   ....[0]....
.L_985:
        /*0040*/ 	.word	0x00000a00


	//   ....[1]....
        /*0044*/ 	.word	0x0000b0e0


	//----- nvinfo : EIATTR_VRC_CTA_INIT_COUNT
	.align		4
.L_986:
        /*0048*/ 	.byte	0x02, 0x4a
	.zero		1
	.zero		1


	//----- nvinfo : EIATTR_SYSCALL_OFFSETS
	.align		4
        /*004c*/ 	.byte	0x04, 0x46
        /*004e*/ 	.short	(.L_988 - .L_987)


	//   ....[0]....
.L_987:
        /*0050*/ 	.word	0x00000530


	//----- nvinfo : EIATTR_EXIT_INSTR_OFFSETS
	.align		4
.L_988:
        /*0054*/ 	.byte	0x04, 0x1c
        /*0056*/ 	.short	(.L_990 - .L_989)


	//   ....[0]....
.L_989:
        /*0058*/ 	.word	0x000000e0


	//   ....[1]....
        /*005c*/ 	.word	0x0000af80


	//   ....[2]....
        /*0060*/ 	.word	0x0000aff0


	//   ....[3]....
        /*0064*/ 	.word	0x0000b090


	//----- nvinfo : EIATTR_CRS_STACK_SIZE
	.align		4
.L_990:
        /*0068*/ 	.byte	0x04, 0x1e
        /*006a*/ 	.short	(.L_992 - .L_991)
.L_991:
        /*006c*/ 	.word	0x00000000


	//----- nvinfo : EIATTR_CBANK_PARAM_SIZE
	.align		4
.L_992:
        /*0070*/ 	.byte	0x03, 0x19
        /*0072*/ 	.short	0x0170


	//----- nvinfo : EIATTR_PARAM_CBANK
	.align		4
        /*0074*/ 	.byte	0x04, 0x0a
        /*0076*/ 	.short	(.L_994 - .L_993)
	.align		4
.L_993:
        /*0078*/ 	.word	index@(.nv.constant0._ZN7cutlass7Kernel2INS_4gemm6kernel20DefaultGemmUniversalINS_6half_tENS_6layout8RowMajorELNS_16ComplexTransformE0ELi8ES4_S6_LS7_0ELi8ES4_S6_fNS_4arch15OpClassTensorOpENS8_4Sm80ENS1_9GemmShapeILi128ELi128ELi32EEENSB_ILi64ELi64ELi32EEENSB_ILi16ELi8ELi16EEENS_8epilogue6thread17LinearCombinationIS4_Li8EffLNSG_9ScaleType4KindE0ELNS_15FloatRoundStyleE2ES4_EENS1_11threadblock30GemmIdentityThreadblockSwizzleILi8EEELi4ENS8_13OpMultiplyAddELNS1_23SharedMemoryClearOptionE0ELb0ELb0ELb0ENS5_9NoPermuteENS5_37Tensor4DPermuteBMM0213RowMajorInverseILi12EEESR_vE10SelectBaseISO_vEEEEvNT_6ParamsE)
        /*007c*/ 	.short	0x0380
        /*007e*/ 	.short	0x0170


	//----- nvinfo : EIATTR_SW_WAR
	.align		4
.L_994:
        /*0080*/ 	.byte	0x04, 0x36
        /*0082*/ 	.short	(.L_996 - .L_995)
.L_995:
        /*0084*/ 	.word	0x00000008
.L_996:


//--------------------- .nv.info._ZN7cutlass7Kernel2INS_4gemm6kernel20DefaultGemmUniversalINS_6half_tENS_6layout11ColumnMajorELNS_16ComplexTransformE0ELi8ES4_S6_LS7_0ELi8ES4_NS5_8RowMajorEfNS_4arch15OpClassTensorOpENS9_4Sm80ENS1_9GemmShapeILi128ELi128ELi32EEENSC_ILi64ELi64ELi32EEENSC_ILi16ELi8ELi16EEENS_8epilogue6thread17LinearCombinationIS4_Li8EffLNSH_9ScaleType4KindE0ELNS_15FloatRoundStyleE2ES4_EENS1_11threadblock30GemmIdentityThreadblockSwizzleILi8EEELi4ENS9_13OpMultiplyAddELNS1_23SharedMemoryClearOptionE0ELb0ELb0ELb0ENS5_31Tensor5DPermute02413ColumnMajorILi16ELi3ELi8EEENS5_34Tensor4DPermute0213RowMajorInverseILi8ELi4EEESV_vE10SelectBaseISP_vEEEEvNT_6ParamsE --------------------------
	.section	.nv.info._ZN7cutlass7Kernel2INS_4gemm6kernel20DefaultGemmUniversalINS_6half_tENS_6layout11ColumnMajorELNS_16ComplexTransformE0ELi8ES4_S6_LS7_0ELi8ES4_NS5_8RowMajorEfNS_4arch15OpClassTensorOpENS9_4Sm80ENS1_9GemmShapeILi128ELi128ELi32EEENSC_ILi64ELi64ELi32EEENSC_ILi16ELi8ELi16EEENS_8epilogue6thread17LinearCombinationIS4_Li8EffLNSH_9ScaleType4KindE0ELNS_15FloatRoundStyleE2ES4_EENS1_11threadblock30GemmIdentityThreadblockSwizzleILi8EEELi4ENS9_13OpMultiplyAddELNS1_23SharedMemoryClearOptionE0ELb0ELb0ELb0ENS5_31Tensor5DPermute02413ColumnMajorILi16ELi3ELi8EEENS5_34Tensor4DPermute0213RowMajorInverseILi8ELi4EEESV_vE10SelectBaseISP_vEEEEvNT_6ParamsE,"",@"SHT_CUDA_INFO"
	.sectionflags	@""
	.align	4


	//----- nvinfo : EIATTR_CUDA_API_VERSION
	.align		4
        /*0000*/ 	.byte	0x04, 0x37
        /*0002*/ 	.short	(.L_998 - .L_997)
.L_997:
        /*0004*/ 	.word	0x00000082


	//----- nvinfo : EIATTR_KPARAM_INFO
	.align		4
.L_998:
        /*0008*/ 	.byte	0x04, 0x17
        /*000a*/ 	.short	(.L_1000 - .L_999)
.L_999:
        /*000c*/ 	.word	0x00000000
        /*0010*/ 	.short	0x0000
        /*0012*/ 	.short	0x0000
        /*0014*/ 	.byte	0x00, 0xf0, 0xc1, 0x05


	//----- nvinfo : EIATTR_SPARSE_MMA_MASK
	.align		4
.L_1000:
        /*0018*/ 	.byte	0x03, 0x50
        /*001a*/ 	.short	0x0000


	//----- nvinfo : EIATTR_MAXREG_COUNT
	.align		4
        /*001c*/ 	.byte	0x03, 0x1b
        /*001e*/ 	.short	0x00ff


	//----- nvinfo : EIATTR_NUM_BARRIERS
	.align		4
        /*0020*/ 	.byte	0x02, 0x4c
        /*0022*/ 	.byte	0x01
	.zero		1


	//----- nvinfo : EIATTR_EXTERNS
	.align		4
        /*0024*/ 	.byte	0x04, 0x0f
        /*0026*/ 	.short	(.L_1002 - .L_1001)


	//   ....[0]....
	.align		4
.L_1001:
        /*0028*/ 	.word	index@(__assertfail)


	//----- nvinfo : EIATTR_MERCURY_ISA_VERSION
	.align		4
.L_1002:
        /*002c*/ 	.byte	0x03, 0x5f
        /*002e*/ 	.short	0x0101


	//----- nvinfo : EIATTR_COOP_GROUP_MASK_REGIDS
	.align		4
        /*0030*/ 	.byte	0x04, 0x29
        /*0032*/ 	.short	(.L_1004 - .L_1003)


	//   ....[0]....
.L_1003:
        /*0034*/ 	.word	0xffffffff


	//   ....[1]....
        /*0038*/ 	.word	0x0500000f


	//----- nvinfo : EIATTR_COOP_GROUP_INSTR_OFFSETS
	.align		4
.L_1004:
        /*003c*/ 	.byte	0x04, 0x28
        /*003e*/ 	.short	(.L_1006 - .L_1005)


	//   ....[0]....
.L_1005:
        /*0040*/ 	.word	0x00000bf0


	//   ....[1]....
        /*0044*/ 	.word	0x00010e20


	//----- nvinfo : EIATTR_VRC_CTA_INIT_COUNT
	.align		4
.L_1006:
        /*0048*/ 	.byte	0x02, 0x4a
	.zero		1
	.zero		1


	//----- nvinfo : EIATTR_SYSCALL_OFFSETS
	.align		4
        /*004c*/ 	.byte	0x04, 0x46
        /*004e*/ 	.short	(.L_1008 - .L_1007)


	//   ....[0]....
.L_1007:
        /*0050*/ 	.word	0x000004f0


	//   ....[1]....
        /*0054*/ 	.word	0x00000630


	//   ....[2]....
        /*0058*/ 	.word	0x00000890


	//   ....[3]....
        /*005c*/ 	.word	0x000009b0


	//   ....[4]....
        /*0060*/ 	.word	0x000098f0


	//   ....[5]....
        /*0064*/ 	.word	0x00009a70


	//   ....[6]....
        /*0068*/ 	.word	0x00009d10


	//   ....[7]....
        /*006c*/ 	.word	0x00009e30


	//----- nvinfo : EIATTR_EXIT_INSTR_OFFSETS
	.align		4
.L_1008:
        /*0070*/ 	.byte	0x04, 0x1c
        /*0072*/ 	.short	(.L_1010 - .L_1009)


	//   ....[0]....
.L_1009:
        /*0074*/ 	.word	0x000000e0


	//   ....[1]....
        /*0078*/ 	.word	0x00010ca0


	//   ....[2]....
        /*007c*/ 	.word	0x00010d20


	//   ....[3]....
        /*0080*/ 	.word	0x00010dc0


	//----- nvinfo : EIATTR_CRS_STACK_SIZE
	.align		4
.L_1010:
        /*0084*/ 	.byte	0x04, 0x1e
        /*0086*/ 	.short	(.L_1012 - .L_1011)
.L_1011:
        /*0088*/ 	.word	0x00000000


	//----- nvinfo : EIATTR_CBANK_PARAM_SIZE
	.align		4
.L_1012:
        /*008c*/ 	.byte	0x03, 0x19
        /*008e*/ 	.short	0x0170


	//----- nvinfo : EIATTR_PARAM_CBANK
	.align		4
        /*0090*/ 	.byte	0x04, 0x0a
        /*0092*/ 	.short	(.L_1014 - .L_1013)
	.align		4
.L_1013:
        /*0094*/ 	.word	index@(.nv.constant0._ZN7cutlass7Kernel2INS_4gemm6kernel20DefaultGemmUniversalINS_6half_tENS_6layout11ColumnMajorELNS_16ComplexTransformE0ELi8ES4_S6_LS7_0ELi8ES4_NS5_8RowMajorEfNS_4arch15OpClassTensorOpENS9_4Sm80ENS1_9GemmShapeILi128ELi128ELi32EEENSC_ILi64ELi64ELi32EEENSC_ILi16ELi8ELi16EEENS_8epilogue6thread17LinearCombinationIS4_Li8EffLNSH_9ScaleType4KindE0ELNS_15FloatRoundStyleE2ES4_EENS1_11threadblock30GemmIdentityThreadblockSwizzleILi8EEELi4ENS9_13OpMultiplyAddELNS1_23SharedMemoryClearOptionE0ELb0ELb0ELb0ENS5_31Tensor5DPermute02413ColumnMajorILi16ELi3ELi8EEENS5_34Tensor4DPermute0213RowMajorInverseILi8ELi4EEESV_vE10SelectBaseISP_vEEEEvNT_6ParamsE)
        /*0098*/ 	.short	0x0380
        /*009a*/ 	.short	0x0170


	//----- nvinfo : EIATTR_SW_WAR
	.align		4
.L_1014:
        /*009c*/ 	.byte	0x04, 0x36
        /*009e*/ 	.short	(.L_1016 - .L_1015)
.L_1015:
        /*00a0*/ 	.word	0x00000008
.L_1016:


//--------------------- .nv.info._ZN7cutlass7Kernel2INS_4gemm6kernel20DefaultGemmUniversalINS_6half_tENS_6layout11ColumnMajorELNS_16ComplexTransformE0ELi8ES4_S6_LS7_0ELi8ES4_NS5_8RowMajorEfNS_4arch15OpClassTensorOpENS9_4Sm80ENS1_9GemmShapeILi128ELi128ELi32EEENSC_ILi64ELi64ELi32EEENSC_ILi16ELi8ELi16EEENS_8epilogue6thread17LinearCombinationIS4_Li8EffLNSH_9ScaleType4KindE0ELNS_15FloatRoundStyleE2ES4_EENS1_11threadblock30GemmIdentityThreadblockSwizzleILi8EEELi4ENS9_13OpMultiplyAddELNS1_23SharedMemoryClearOptionE0ELb0ELb0ELb0ENS5_9NoPermuteENS5_34Tensor4DPermute0213RowMajorInverseILi8ELi4EEESU_vE10SelectBaseISP_vEEEEvNT_6ParamsE --------------------------
	.section	.nv.info._ZN7cutlass7Kernel2INS_4gemm6kernel20DefaultGemmUniversalINS_6half_tENS_6layout11ColumnMajorELNS_16ComplexTransformE0ELi8ES4_S6_LS7_0ELi8ES4_NS5_8RowMajorEfNS_4arch15OpClassTensorOpENS9_4Sm80ENS1_9GemmShapeILi128ELi128ELi32EEENSC_ILi64ELi64ELi32EEENSC_ILi16ELi8ELi16EEENS_8epilogue6thread17LinearCombinationIS4_Li8EffLNSH_9ScaleType4KindE0ELNS_15FloatRoundStyleE2ES4_EENS1_11threadblock30GemmIdentityThreadblockSwizzleILi8EEELi4ENS9_13OpMultiplyAddELNS1_23SharedMemoryClearOptionE0ELb0ELb0ELb0ENS5_9NoPermuteENS5_34Tensor4DPermute0213RowMajorInverseILi8ELi4EEESU_vE10SelectBaseISP_vEEEEvNT_6ParamsE,"",@"SHT_CUDA_INFO"
	.sectionflags	@""
	.align	4


	//----- nvinfo : EIATTR_CUDA_API_VERSION
	.align		4
        /*0000*/ 	.byte	0x04, 0x37
        /*0002*/ 	.short	(.L_1018 - .L_1017)
.L_1017:
        /*0004*/ 	.word	0x00000082


	//----- nvinfo : EIATTR_KPARAM_INFO
	.align		4
.L_1018:
        /*0008*/ 	.byte	0x04, 0x17
        /*000a*/ 	.short	(.L_1020 - .L_1019)
.L_1019:
        /*000c*/ 	.word	0x00000000
        /*0010*/ 	.short	0x0000
        /*0012*/ 	.short	0x0000
        /*0014*/ 	.byte	0x00, 0xf0, 0xc1, 0x05


	//----- nvinfo : EIATTR_SPARSE_MMA_MASK
	.align		4
.L_1020:
        /*0018*/ 	.byte	0x03, 0x50
        /*001a*/ 	.short	0x0000


	//----- nvinfo : EIATTR_MAXREG_COUNT
	.align		4
        /*001c*/ 	.byte	0x03, 0x1b
        /*001e*/ 	.short	0x00ff


	//----- nvinfo : EIATTR_NUM_BARRIERS
	.align		4
        /*0020*/ 	.byte	0x02, 0x4c
        /*0022*/ 	.byte	0x01
	.zero		1


	//----- nvinfo : EIATTR_EXTERNS
	.align		4
        /*0024*/ 	.byte	0x04, 0x0f
        /*0026*/ 	.short	(.L_1022 - .L_1021)


	//   ....[0]....
	.align		4
.L_1021:
        /*0028*/ 	.word	index@(__assertfail)


	//----- nvinfo : EIATTR_MERCURY_ISA_VERSION
	.align		4
.L_1022:
        /*002c*/ 	.byte	0x03, 0x5f
        /*002e*/ 	.short	0x0101


	//----- nvinfo : EIATTR_COOP_GROUP_MASK_REGIDS
	.align		4
        /*0030*/ 	.byte	0x04, 0x29
        /*0032*/ 	.short	(.L_1024 - .L_1023)


	//   ....[0]....
.L_1023:
        /*0034*/ 	.word	0xffffffff


	//   ....[1]....
        /*0038*/ 	.word	0x0500000f


	//----- nvinfo : EIATTR_COOP_GROUP_INSTR_OFFSETS
	.align		4
.L_1024:
        /*003c*/ 	.byte	0x04, 0x28
        /*003e*/ 	.short	(.L_1026 - .L_1025)


	//   ....[0]....
.L_1025:
        /*0040*/ 	.word	0x00000bf0


	//   ....[1]....
        /*0044*/ 	.word	0x0000e5a0


	//----- nvinfo : EIATTR_VRC_CTA_INIT_COUNT
	.align		4
.L_1026:
        /*0048*/ 	.byte	0x02, 0x4a
	.zero		1
	.zero		1


	//----- nvinfo : EIATTR_SYSCALL_OFFSETS
	.align		4
        /*004c*/ 	.byte	0x04, 0x46
        /*004e*/ 	.short	(.L_1028 - .L_1027)


	//   ....[0]....
.L_1027:
        /*0050*/ 	.word	0x000004f0


	//   ....[1]....
        /*0054*/ 	.word	0x00000630


	//   ....[2]....
        /*0058*/ 	.word	0x00000890


	//   ....[3]....
        /*005c*/ 	.word	0x000009b0


	//----- nvinfo : EIATTR_EXIT_INSTR_OFFSETS
	.align		4
.L_1028:
        /*0060*/ 	.byte	0x04, 0x1c
        /*0062*/ 	.short	(.L_1030 - .L_1029)


	//   ....[0]....
.L_1029:
        /*0064*/ 	.word	0x000000e0


	//   ....[1]....
        /*0068*/ 	.word	0x0000e420


	//   ....[2]....
        /*006c*/ 	.word	0x0000e4a0


	//   ....[3]....
        /*0070*/ 	.word	0x0000e540


	//----- nvinfo : EIATTR_CRS_STACK_SIZE
	.align		4
.L_1030:
        /*0074*/ 	.byte	0x04, 0x1e
        /*0076*/ 	.short	(.L_1032 - .L_1031)
.L_1031:
        /*0078*/ 	.word	0x00000000


	//----- nvinfo : EIATTR_CBANK_PARAM_SIZE
	.align		4
.L_1032:
        /*007c*/ 	.byte	0x03, 0x19
        /*007e*/ 	.short	0x0170


	//----- nvinfo : EIATTR_PARAM_CBANK
	.align		4
        /*0080*/ 	.byte	0x04, 0x0a
        /*0082*/ 	.short	(.L_1034 - .L_1033)
	.align		4
.L_1033:
        /*0084*/ 	.word	index@(.nv.constant0._ZN7cutlass7Kernel2INS_4gemm6kernel20DefaultGemmUniversalINS_6half_tENS_6layout11ColumnMajorELNS_16ComplexTransformE0ELi8ES4_S6_LS7_0ELi8ES4_NS5_8RowMajorEfNS_4arch15OpClassTensorOpENS9_4Sm80ENS1_9GemmShapeILi128ELi128ELi32EEENSC_ILi64ELi64ELi32EEENSC_ILi16ELi8ELi16EEENS_8epilogue6thread17LinearCombinationIS4_Li8EffLNSH_9ScaleType4KindE0ELNS_15FloatRoundStyleE2ES4_EENS1_11threadblock30GemmIdentityThreadblockSwizzleILi8EEELi4ENS9_13OpMultiplyAddELNS1_23SharedMemoryClearOptionE0ELb0ELb0ELb0ENS5_9NoPermuteENS5_34Tensor4DPermute0213RowMajorInverseILi8ELi4EEESU_vE10SelectBaseISP_vEEEEvNT_6ParamsE)
        /*0088*/ 	.short	0x0380
        /*008a*/ 	.short	0x0170


	//----- nvinfo : EIATTR_SW_WAR
	.align		4
.L_1034:
        /*008c*/ 	.byte	0x04, 0x36
        /*008e*/ 	.short	(.L_1036 - .L_1035)
.L_1035:
        /*0090*/ 	.word	0x00000008
.L_1036:


//--------------------- .nv.info._ZN7cutlass7Kernel2INS_4gemm6kernel20DefaultGemmUniversalINS_6half_tENS_6layout11ColumnMajorELNS_16ComplexTransformE0ELi8ES4_S6_LS7_0ELi8ES4_NS5_8RowMajorEfNS_4arch15OpClassTensorOpENS9_4Sm80ENS1_9GemmShapeILi128ELi128ELi32EEENSC_ILi64ELi64ELi32EEENSC_ILi16ELi8ELi16EEENS_8epilogue6thread17LinearCombinationIS4_Li8EffLNSH_9ScaleType4KindE0ELNS_15FloatRoundStyleE2ES4_EENS1_11threadblock30GemmIdentityThreadblockSwizzleILi8EEELi4ENS9_13OpMultiplyAddELNS1_23SharedMemoryClearOptionE0ELb0ELb0ELb0ENS5_31Tensor5DPermute02413ColumnMajorILi16ELi3ELi8EEENS5_9NoPermuteESU_vE10SelectBaseISP_vEEEEvNT_6ParamsE --------------------------
	.section	.nv.info._ZN7cutlass7Kernel2INS_4gemm6kernel20DefaultGemmUniversalINS_6half_tENS_6layout11ColumnMajorELNS_16ComplexTransformE0ELi8ES4_S6_LS7_0ELi8ES4_NS5_8RowMajorEfNS_4arch15OpClassTensorOpENS9_4Sm80ENS1_9GemmShapeILi128ELi128ELi32EEENSC_ILi64ELi64ELi32EEENSC_ILi16ELi8ELi16EEENS_8epilogue6thread17LinearCombinationIS4_Li8EffLNSH_9ScaleType4KindE0ELNS_15FloatRoundStyleE2ES4_EENS1_11threadblock30GemmIdentityThreadblockSwizzleILi8EEELi4ENS9_13OpMultiplyAddELNS1_23SharedMemoryClearOptionE0ELb0ELb0ELb0ENS5_31Tensor5DPermute02413ColumnMajorILi16ELi3ELi8EEENS5_9NoPermuteESU_vE10SelectBaseISP_vEEEEvNT_6ParamsE,"",@"SHT_CUDA_INFO"
	.sectionflags	@""
	.align	4


	//----- nvinfo : EIATTR_CUDA_API_VERSION
	.align		4
        /*0000*/ 	.byte	0x04, 0x37
        /*0002*/ 	.short	(.L_1038 - .L_1037)
.L_1037:
        /*0004*/ 	.word	0x00000082


	//----- nvinfo : EIATTR_KPARAM_INFO
	.align		4
.L_1038:
        /*0008*/ 	.byte	0x04, 0x17
        /*000a*/ 	.short	(.L_1040 - .L_1039)
.L_1039:
        /*000c*/ 	.word	0x00000000
        /*0010*/ 	.short	0x0000
        /*0012*/ 	.short	0x0000
        /*0014*/ 	.byte	0x00, 0xf0, 0xc1, 0x05


	//----- nvinfo : EIATTR_SPARSE_MMA_MASK
	.align		4
.L_1040:
        /*0018*/ 	.byte	0x03, 0x50
        /*001a*/ 	.short	0x0000


	//----- nvinfo : EIATTR_MAXREG_COUNT
	.align		4
        /*001c*/ 	.byte	0x03, 0x1b
        /*001e*/ 	.short	0x00ff


	//----- nvinfo : EIATTR_NUM_BARRIERS
	.align		4
        /*0020*/ 	.byte	0x02, 0x4c
        /*0022*/ 	.byte	0x01
	.zero		1


	//----- nvinfo : EIATTR_EXTERNS
	.align		4
        /*0024*/ 	.byte	0x04, 0x0f
        /*0026*/ 	.short	(.L_1042 - .L_1041)


	//   ....[0]....
	.align		4
.L_1041:
        /*0028*/ 	.word	index@(__assertfail)


	//----- nvinfo : EIATTR_MERCURY_ISA_VERSION
	.align		4
.L_1042:
        /*002c*/ 	.byte	0x03, 0x5f
        /*002e*/ 	.short	0x0101


	//----- nvinfo : EIATTR_COOP_GROUP_MASK_REGIDS
	.align		4
        /*0030*/ 	.byte	0x04, 0x29
        /*0032*/ 	.short	(.L_1044 - .L_1043)


	//   ....[0]....
.L_1043:
        /*0034*/ 	.word	0xffffffff


	//----- nvinfo : EIATTR_COOP_GROUP_INSTR_OFFSETS
	.align		4
.L_1044:
        /*0038*/ 	.byte	0x04, 0x28
        /*003a*/ 	.short	(.L_1046 - .L_1045)


	//   ....[0]....
.L_1045:
        /*003c*/ 	.word	0x00000620


	//----- nvinfo : EIATTR_VRC_CTA_INIT_COUNT
	.align		4
.L_1046:
        /*0040*/ 	.byte	0x02, 0x4a
	.zero		1
	.zero		1


	//----- nvinfo : EIATTR_SYSCALL_OFFSETS
	.align		4
        /*0044*/ 	.byte	0x04, 0x46
        /*0046*/ 	.short	(.L_1048 - .L_1047)


	//   ....[0]....
.L_1047:
        /*0048*/ 	.word	0x00003310


	//   ....[1]....
        /*004c*/ 	.word	0x00003490


	//   ....[2]....
        /*0050*/ 	.word	0x00003730


	//   ....[3]....
        /*0054*/ 	.word	0x00003850


	//----- nvinfo : EIATTR_EXIT_INSTR_OFFSETS
	.align		4
.L_1048:
        /*0058*/ 	.byte	0x04, 0x1c
        /*005a*/ 	.short	(.L_1050 - .L_1049)


	//   ....[0]....
.L_1049:
        /*005c*/ 	.word	0x000000e0


	//   ....[1]....
        /*0060*/ 	.word	0x0000a6d0


	//   ....[2]....
        /*0064*/ 	.word	0x0000a740


	//   ....[3]....
        /*0068*/ 	.word	0x0000a7e0


	//----- nvinfo : EIATTR_CRS_STACK_SIZE
	.align		4
.L_1050:
        /*006c*/ 	.byte	0x04, 0x1e
        /*006e*/ 	.short	(.L_1052 - .L_1051)
.L_1051:
        /*0070*/ 	.word	0x00000000


	//----- nvinfo : EIATTR_CBANK_PARAM_SIZE
	.align		4
.L_1052:
        /*0074*/ 	.byte	0x03, 0x19
        /*0076*/ 	.short	0x0170


	//----- nvinfo : EIATTR_PARAM_CBANK
	.align		4
        /*0078*/ 	.byte	0x04, 0x0a
        /*007a*/ 	.short	(.L_1054 - .L_1053)
	.align		4
.L_1053:
        /*007c*/ 	.word	index@(.nv.constant0._ZN7cutlass7Kernel2INS_4gemm6kernel20DefaultGemmUniversalINS_6half_tENS_6layout11ColumnMajorELNS_16ComplexTransformE0ELi8ES4_S6_LS7_0ELi8ES4_NS5_8RowMajorEfNS_4arch15OpClassTensorOpENS9_4Sm80ENS1_9GemmShapeILi128ELi128ELi32EEENSC_ILi64ELi64ELi32EEENSC_ILi16ELi8ELi16EEENS_8epilogue6thread17LinearCombinationIS4_Li8EffLNSH_9ScaleType4KindE0ELNS_15FloatRoundStyleE2ES4_EENS1_11threadblock30GemmIdentityThreadblockSwizzleILi8EEELi4ENS9_13OpMultiplyAddELNS1_23SharedMemoryClearOptionE0ELb0ELb0ELb0ENS5_31Tensor5DPermute02413ColumnMajorILi16ELi3ELi8EEENS5_9NoPermuteESU_vE10SelectBaseISP_vEEEEvNT_6ParamsE)
        /*0080*/ 	.short	0x0380
        /*0082*/ 	.short	0x0170


	//----- nvinfo : EIATTR_SW_WAR
	.align		4
.L_1054:
        /*0084*/ 	.byte	0x04, 0x36
        /*0086*/ 	.short	(.L_1056 - .L_1055)
.L_1055:
        /*0088*/ 	.word	0x00000008
.L_1056:


//--------------------- .nv.info._ZN7cutlass7Kernel2INS_4gemm6kernel20DefaultGemmUniversalINS_6half_tENS_6layout11ColumnMajorELNS_16ComplexTransformE0ELi8ES4_S6_LS7_0ELi8ES4_NS5_8RowMajorEfNS_4arch15OpClassTensorOpENS9_4Sm80ENS1_9GemmShapeILi128ELi128ELi32EEENSC_ILi64ELi64ELi32EEENSC_ILi16ELi8ELi16EEENS_8epilogue6thread17LinearCombinationIS4_Li8EffLNSH_9ScaleType4KindE0ELNS_15FloatRoundStyleE2ES4_EENS1_11threadblock30GemmIdentityThreadblockSwizzleILi8EEELi4ENS9_13OpMultiplyAddELNS1_23SharedMemoryClearOptionE0ELb0ELb0ELb0ENS5_31Tensor5DPermute02413ColumnMajorILi16ELi3ELi8EEENS5_34Tensor4DPermute0213RowMajorInverseILi8ELi4EEENS5_9NoPermuteEvE10SelectBaseISP_vEEEEvNT_6ParamsE --------------------------
	.section	.nv.info._ZN7cutlass7Kernel2INS_4gemm6kernel20DefaultGemmUniversalINS_6half_tENS_6layout11ColumnMajorELNS_16ComplexTransformE0ELi8ES4_S6_LS7_0ELi8ES4_NS5_8RowMajorEfNS_4arch15OpClassTensorOpENS9_4Sm80ENS1_9GemmShapeILi128ELi128ELi32EEENSC_ILi64ELi64ELi32EEENSC_ILi16ELi8ELi16EEENS_8epilogue6thread17LinearCombinationIS4_Li8EffLNSH_9ScaleType4KindE0ELNS_15FloatRoundStyleE2ES4_EENS1_11threadblock30GemmIdentityThreadblockSwizzleILi8EEELi4ENS9_13OpMultiplyAddELNS1_23SharedMemoryClearOptionE0ELb0ELb0ELb0ENS5_31Tensor5DPermute02413ColumnMajorILi16ELi3ELi8EEENS5_34Tensor4DPermute0213RowMajorInverseILi8ELi4EEENS5_9NoPermuteEvE10SelectBaseISP_vEEEEvNT_6ParamsE,"",@"SHT_CUDA_INFO"
	.sectionflags	@""
	.align	4


	//----- nvinfo : EIATTR_CUDA_API_VERSION
	.align		4
        /*0000*/ 	.byte	0x04, 0x37
        /*0002*/ 	.short	(.L_1058 - .L_1057)
.L_1057:
        /*0004*/ 	.word	0x00000082


	//----- nvinfo : EIATTR_KPARAM_INFO
	.align		4
.L_1058:
        /*0008*/ 	.byte	0x04, 0x17
        /*000a*/ 	.short	(.L_1060 - .L_1059)
.L_1059:
        /*000c*/ 	.word	0x00000000
        /*0010*/ 	.short	0x0000
        /*0012*/ 	.short	0x0000
        /*0014*/ 	.byte	0x00, 0xf0, 0xc1, 0x05


	//----- nvinfo : EIATTR_SPARSE_MMA_MASK
	.align		4
.L_1060:
        /*0018*/ 	.byte	0x03, 0x50
        /*001a*/ 	.short	0x0000


	//----- nvinfo : EIATTR_MAXREG_COUNT
	.align		4
        /*001c*/ 	.byte	0x03, 0x1b
        /*001e*/ 	.short	0x00ff


	//----- nvinfo : EIATTR_NUM_BARRIERS
	.align		4
        /*0020*/ 	.byte	0x02, 0x4c
        /*0022*/ 	.byte	0x01
	.zero		1


	//----- nvinfo : EIATTR_EXTERNS
	.align		4
        /*0024*/ 	.byte	0x04, 0x0f
        /*0026*/ 	.short	(.L_1062 - .L_1061)


	//   ....[0]....
	.align		4
.L_1061:
        /*0028*/ 	.word	index@(__assertfail)


	//----- nvinfo : EIATTR_MERCURY_ISA_VERSION
	.align		4
.L_1062:
        /*002c*/ 	.byte	0x03, 0x5f
        /*002e*/ 	.short	0x0101


	//----- nvinfo : EIATTR_COOP_GROUP_MASK_REGIDS
	.align		4
        /*0030*/ 	.byte	0x04, 0x29
        /*0032*/ 	.short	(.L_1064 - .L_1063)


	//   ....[0]....
.L_1063:
        /*0034*/ 	.word	0xffffffff


	//   ....[1]....
        /*0038*/ 	.word	0x0500000f


	//----- nvinfo : EIATTR_COOP_GROUP_INSTR_OFFSETS
	.align		4
.L_1064:
        /*003c*/ 	.byte	0x04, 0x28
        /*003e*/ 	.short	(.L_1066 - .L_1065)


	//   ....[0]....
.L_1065:
        /*0040*/ 	.word	0x00000af0


	//   ....[1]....
        /*0044*/ 	.word	0x0000dc50


	//----- nvinfo : EIATTR_VRC_CTA_INIT_COUNT
	.align		4
.L_1066:
        /*0048*/ 	.byte	0x02, 0x4a
	.zero		1
	.zero		1


	//----- nvinfo : EIATTR_SYSCALL_OFFSETS
	.align		4
        /*004c*/ 	.byte	0x04, 0x46
        /*004e*/ 	.short	(.L_1068 - .L_1067)


	//   ....[0]....
.L_1067:
        /*0050*/ 	.word	0x000004f0


	//   ....[1]....
        /*0054*/ 	.word	0x00000630


	//   ....[2]....
        /*0058*/ 	.word	0x00006710


	//   ....[3]....
        /*005c*/ 	.word	0x00006890


	//   ....[4]....
        /*0060*/ 	.word	0x00006b30


	//   ....[5]....
        /*0064*/ 	.word	0x00006c50


	//----- nvinfo : EIATTR_EXIT_INSTR_OFFSETS
	.align		4
.L_1068:
        /*0068*/ 	.byte	0x04, 0x1c
        /*006a*/ 	.short	(.L_1070 - .L_1069)


	//   ....[0]....
.L_1069:
        /*006c*/ 	.word	0x000000e0


	//   ....[1]....
        /*0070*/ 	.word	0x0000daf0


	//   ....[2]....
        /*0074*/ 	.word	0x0000db60


	//   ....[3]....
        /*0078*/ 	.word	0x0000dc00


	//----- nvinfo : EIATTR_CRS_STACK_SIZE
	.align		4
.L_1070:
        /*007c*/ 	.byte	0x04, 0x1e
        /*007e*/ 	.short	(.L_1072 - .L_1071)
.L_1071:
        /*0080*/ 	.word	0x00000000


	//----- nvinfo : EIATTR_CBANK_PARAM_SIZE
	.align		4
.L_1072:
        /*0084*/ 	.byte	0x03, 0x19
        /*0086*/ 	.short	0x0170


	//----- nvinfo : EIATTR_PARAM_CBANK
	.align		4
        /*0088*/ 	.byte	0x04, 0x0a
        /*008a*/ 	.short	(.L_1074 - .L_1073)
	.align		4
.L_1073:
        /*008c*/ 	.word	index@(.nv.constant0._ZN7cutlass7Kernel2INS_4gemm6kernel20DefaultGemmUniversalINS_6half_tENS_6layout11ColumnMajorELNS_16ComplexTransformE0ELi8ES4_S6_LS7_0ELi8ES4_NS5_8RowMajorEfNS_4arch15OpClassTensorOpENS9_4Sm80ENS1_9GemmShapeILi128ELi128ELi32EEENSC_ILi64ELi64ELi32EEENSC_ILi16ELi8ELi16EEENS_8epilogue6thread17LinearCombinationIS4_Li8EffLNSH_9ScaleType4KindE0ELNS_15FloatRoundStyleE2ES4_EENS1_11threadblock30GemmIdentityThreadblockSwizzleILi8EEELi4ENS9_13OpMultiplyAddELNS1_23SharedMemoryClearOptionE0ELb0ELb0ELb0ENS5_31Tensor5DPermute02413ColumnMajorILi16ELi3ELi8EEENS5_34Tensor4DPermute0213RowMajorInverseILi8ELi4EEENS5_9NoPermuteEvE10SelectBaseISP_vEEEEvNT_6ParamsE)
        /*0090*/ 	.short	0x0380
        /*0092*/ 	.short	0x0170


	//----- nvinfo : EIATTR_SW_WAR
	.align		4
.L_1074:
        /*0094*/ 	.byte	0x04, 0x36
        /*0096*/ 	.short	(.L_1076 - .L_1075)
.L_1075:
        /*0098*/ 	.word	0x00000008
.L_1076:


//--------------------- .nv.info._ZN7cutlass7Kernel2INS_4gemm6kernel20DefaultGemmUniversalINS_6half_tENS_6layout11ColumnMajorELNS_16ComplexTransformE0ELi8ES4_S6_LS7_0ELi8ES4_NS5_8RowMajorEfNS_4arch15OpClassTensorOpENS9_4Sm80ENS1_9GemmShapeILi128ELi128ELi32EEENSC_ILi64ELi64ELi32EEENSC_ILi16ELi8ELi16EEENS_8epilogue6thread17LinearCombinationIS4_Li8EffLNSH_9ScaleType4KindE0ELNS_15FloatRoundStyleE2ES4_EENS1_11threadblock30GemmIdentityThreadblockSwizzleILi8EEELi4ENS9_13OpMultiplyAddELNS1_23SharedMemoryClearOptionE0ELb0ELb0ELb0ENS5_31Tensor5DPermute02413ColumnMajorILi16ELi3ELi8EEENS5_9NoPermuteENS5_34Tensor4DPermute0213RowMajorInverseILi8ELi4EEEvE10SelectBaseISP_vEEEEvNT_6ParamsE --------------------------
	.section	.nv.info._ZN7cutlass7Kernel2INS_4gemm6kernel20DefaultGemmUniversalINS_6half_tENS_6layout11ColumnMajorELNS_16ComplexTransformE0ELi8ES4_S6_LS7_0ELi8ES4_NS5_8RowMajorEfNS_4arch15OpClassTensorOpENS9_4Sm80ENS1_9GemmShapeILi128ELi128ELi32EEENSC_ILi64ELi64ELi32EEENSC_ILi16ELi8ELi16EEENS_8epilogue6thread17LinearCombinationIS4_Li8EffLNSH_9ScaleType4KindE0ELNS_15FloatRoundStyleE2ES4_EENS1_11threadblock30GemmIdentityThreadblockSwizzleILi8EEELi4ENS9_13OpMultiplyAddELNS1_23SharedMemoryClearOptionE0ELb0ELb0ELb0ENS5_31Tensor5DPermute02413ColumnMajorILi16ELi3ELi8EEENS5_9NoPermuteENS5_34Tensor4DPermute0213RowMajorInverseILi8ELi4EEEvE10SelectBaseISP_vEEEEvNT_6ParamsE,"",@"SHT_CUDA_INFO"
	.sectionflags	@""
	.align	4


	//----- nvinfo : EIATTR_CUDA_API_VERSION
	.align		4
        /*0000*/ 	.byte	0x04, 0x37
        /*0002*/ 	.short	(.L_1078 - .L_1077)
.L_1077:
        /*0004*/ 	.word	0x00000082


	//----- nvinfo : EIATTR_KPARAM_INFO
	.align		4
.L_1078:
        /*0008*/ 	.byte	0x04, 0x17
        /*000a*/ 	.short	(.L_1080 - .L_1079)
.L_1079:
        /*000c*/ 	.word	0x00000000
        /*0010*/ 	.short	0x0000
        /*0012*/ 	.short	0x0000
        /*0014*/ 	.byte	0x00, 0xf0, 0xc1, 0x05


	//----- nvinfo : EIATTR_SPARSE_MMA_MASK
	.align		4
.L_1080:
        /*0018*/ 	.byte	0x03, 0x50
        /*001a*/ 	.short	0x0000


	//----- nvinfo : EIATTR_MAXREG_COUNT
	.align		4
        /*001c*/ 	.byte	0x03, 0x1b
        /*001e*/ 	.short	0x00ff


	//----- nvinfo : EIATTR_NUM_BARRIERS
	.align		4
        /*0020*/ 	.byte	0x02, 0x4c
        /*0022*/ 	.byte	0x01
	.zero		1


	//----- nvinfo : EIATTR_EXTERNS
	.align		4
        /*0024*/ 	.byte	0x04, 0x0f
        /*0026*/ 	.short	(.L_1082 - .L_1081)


	//   ....[0]....
	.align		4
.L_1081:
        /*0028*/ 	.word	index@(__assertfail)


	//----- nvinfo : EIATTR_MERCURY_ISA_VERSION
	.align		4
.L_1082:
        /*002c*/ 	.byte	0x03, 0x5f
        /*002e*/ 	.short	0x0101


	//----- nvinfo : EIATTR_COOP_GROUP_MASK_REGIDS
	.align		4
        /*0030*/ 	.byte	0x04, 0x29
        /*0032*/ 	.short	(.L_1084 - .L_1083)


	//   ....[0]....
.L_1083:
        /*0034*/ 	.word	0xffffffff


	//   ....[1]....
        /*0038*/ 	.word	0x0500000f


	//----- nvinfo : EIATTR_COOP_GROUP_INSTR_OFFSETS
	.align		4
.L_1084:
        /*003c*/ 	.byte	0x04, 0x28
        /*003e*/ 	.short	(.L_1086 - .L_1085)


	//   ....[0]....
.L_1085:
        /*0040*/ 	.word	0x00000a50


	//   ....[1]....
        /*0044*/ 	.word	0x0000db60


	//----- nvinfo : EIATTR_VRC_CTA_INIT_COUNT
	.align		4
.L_1086:
        /*0048*/ 	.byte	0x02, 0x4a
	.zero		1
	.zero		1


	//----- nvinfo : EIATTR_SYSCALL_OFFSETS
	.align		4
        /*004c*/ 	.byte	0x04, 0x46
        /*004e*/ 	.short	(.L_1088 - .L_1087)


	//   ....[0]....
.L_1087:
        /*0050*/ 	.word	0x000005f0


	//   ....[1]....
        /*0054*/ 	.word	0x00000710


	//   ....[2]....
        /*0058*/ 	.word	0x00006630


	//   ....[3]....
        /*005c*/ 	.word	0x000067b0


	//   ....[4]....
        /*0060*/ 	.word	0x00006a50


	//   ....[5]....
        /*0064*/ 	.word	0x00006b70


	//----- nvinfo : EIATTR_EXIT_INSTR_OFFSETS
	.align		4
.L_1088:
        /*0068*/ 	.byte	0x04, 0x1c
        /*006a*/ 	.short	(.L_1090 - .L_1089)


	//   ....[0]....
.L_1089:
        /*006c*/ 	.word	0x000000e0


	//   ....[1]....
        /*0070*/ 	.word	0x0000d9f0


	//   ....[2]....
        /*0074*/ 	.word	0x0000da60


	//   ....[3]....
        /*0078*/ 	.word	0x0000db00


	//----- nvinfo : EIATTR_CRS_STACK_SIZE
	.align		4
.L_1090:
        /*007c*/ 	.byte	0x04, 0x1e
        /*007e*/ 	.short	(.L_1092 - .L_1091)
.L_1091:
        /*0080*/ 	.word	0x00000000


	//----- nvinfo : EIATTR_CBANK_PARAM_SIZE
	.align		4
.L_1092:
        /*0084*/ 	.byte	0x03, 0x19
        /*0086*/ 	.short	0x0170


	//----- nvinfo : EIATTR_PARAM_CBANK
	.align		4
        /*0088*/ 	.byte	0x04, 0x0a
        /*008a*/ 	.short	(.L_1094 - .L_1093)
	.align		4
.L_1093:
        /*008c*/ 	.word	index@(.nv.constant0._ZN7cutlass7Kernel2INS_4gemm6kernel20DefaultGemmUniversalINS_6half_tENS_6layout11ColumnMajorELNS_16ComplexTransformE0ELi8ES4_S6_LS7_0ELi8ES4_NS5_8RowMajorEfNS_4arch15OpClassTensorOpENS9_4Sm80ENS1_9GemmShapeILi128ELi128ELi32EEENSC_ILi64ELi64ELi32EEENSC_ILi16ELi8ELi16EEENS_8epilogue6thread17LinearCombinationIS4_Li8EffLNSH_9ScaleType4KindE0ELNS_15FloatRoundStyleE2ES4_EENS1_11threadblock30GemmIdentityThreadblockSwizzleILi8EEELi4ENS9_13OpMultiplyAddELNS1_23SharedMemoryClearOptionE0ELb0ELb0ELb0ENS5_31Tensor5DPermute02413ColumnMajorILi16ELi3ELi8EEENS5_9NoPermuteENS5_34Tensor4DPermute0213RowMajorInverseILi8ELi4EEEvE10SelectBaseISP_vEEEEvNT_6ParamsE)
        /*0090*/ 	.short	0x0380
        /*0092*/ 	.short	0x0170


	//----- nvinfo : EIATTR_SW_WAR
	.align		4
.L_1094:
        /*0094*/ 	.byte	0x04, 0x36
        /*0096*/ 	.short	(.L_1096 - .L_1095)
.L_1095:
        /*0098*/ 	.word	0x00000008
.L_1096:


//--------------------- .nv.info._ZN7cutlass7Kernel2INS_4gemm6kernel20DefaultGemmUniversalINS_6half_tENS_6layout11ColumnMajorELNS_16ComplexTransformE0ELi8ES4_S6_LS7_0ELi8ES4_NS5_8RowMajorEfNS_4arch15OpClassTensorOpENS9_4Sm80ENS1_9GemmShapeILi128ELi128ELi32EEENSC_ILi64ELi64ELi32EEENSC_ILi16ELi8ELi16EEENS_8epilogue6thread17LinearCombinationIS4_Li8EffLNSH_9ScaleType4KindE0ELNS_15FloatRoundStyleE2ES4_EENS1_11threadblock30GemmIdentityThreadblockSwizzleILi8EEELi4ENS9_13OpMultiplyAddELNS1_23SharedMemoryClearOptionE0ELb0ELb0ELb0ENS5_9NoPermuteESS_NS5_34Tensor4DPermute0213RowMajorInverseILi8ELi4EEEvE10SelectBaseISP_vEEEEvNT_6ParamsE --------------------------
	.section	.nv.info._ZN7cutlass7Kernel2INS_4gemm6kernel20DefaultGemmUniversalINS_6half_tENS_6layout11ColumnMajorELNS_16ComplexTransformE0ELi8ES4_S6_LS7_0ELi8ES4_NS5_8RowMajorEfNS_4arch15OpClassTensorOpENS9_4Sm80ENS1_9GemmShapeILi128ELi128ELi32EEENSC_ILi64ELi64ELi32EEENSC_ILi16ELi8ELi16EEENS_8epilogue6thread17LinearCombinationIS4_Li8EffLNSH_9ScaleType4KindE0ELNS_15FloatRoundStyleE2ES4_EENS1_11threadblock30GemmIdentityThreadblockSwizzleILi8EEELi4ENS9_13OpMultiplyAddELNS1_23SharedMemoryClearOptionE0ELb0ELb0ELb0ENS5_9NoPermuteESS_NS5_34Tensor4DPermute0213RowMajorInverseILi8ELi4EEEvE10SelectBaseISP_vEEEEvNT_6ParamsE,"",@"SHT_CUDA_INFO"
	.sectionflags	@""
	.align	4


	//----- nvinfo : EIATTR_CUDA_API_VERSION
	.align		4
        /*0000*/ 	.byte	0x04, 0x37
        /*0002*/ 	.short	(.L_1098 - .L_1097)
.L_1097:
        /*0004*/ 	.word	0x00000082


	//----- nvinfo : EIATTR_KPARAM_INFO
	.align		4
.L_1098:
        /*0008*/ 	.byte	0x04, 0x17
        /*000a*/ 	.short	(.L_1100 - .L_1099)
.L_1099:
        /*000c*/ 	.word	0x00000000
        /*0010*/ 	.short	0x0000
        /*0012*/ 	.short	0x0000
        /*0014*/ 	.byte	0x00, 0xf0, 0xc1, 0x05


	//----- nvinfo : EIATTR_SPARSE_MMA_MASK
	.align		4
.L_1100:
        /*0018*/ 	.byte	0x03, 0x50
        /*001a*/ 	.short	0x0000


	//----- nvinfo : EIATTR_MAXREG_COUNT
	.align		4
        /*001c*/ 	.byte	0x03, 0x1b
        /*001e*/ 	.short	0x00ff


	//----- nvinfo : EIATTR_NUM_BARRIERS
	.align		4
        /*0020*/ 	.byte	0x02, 0x4c
        /*0022*/ 	.byte	0x01
	.zero		1


	//----- nvinfo : EIATTR_EXTERNS
	.align		4
        /*0024*/ 	.byte	0x04, 0x0f
        /*0026*/ 	.short	(.L_1102 - .L_1101)


	//   ....[0]....
	.align		4
.L_1101:
        /*0028*/ 	.word	index@(__assertfail)


	//----- nvinfo : EIATTR_MERCURY_ISA_VERSION
	.align		4
.L_1102:
        /*002c*/ 	.byte	0x03, 0x5f
        /*002e*/ 	.short	0x0101


	//----- nvinfo : EIATTR_COOP_GROUP_MASK_REGIDS
	.align		4
        /*0030*/ 	.byte	0x04, 0x29
        /*0032*/ 	.short	(.L_1104 - .L_1103)


	//   ....[0]....
.L_1103:
        /*0034*/ 	.word	0xffffffff


	//   ....[1]....
        /*0038*/ 	.word	0x0500000f


	//----- nvinfo : EIATTR_COOP_GROUP_INSTR_OFFSETS
	.align		4
.L_1104:
        /*003c*/ 	.byte	0x04, 0x28
        /*003e*/ 	.short	(.L_1106 - .L_1105)


	//   ....[0]....
.L_1105:
        /*0040*/ 	.word	0x00000a50


	//   ....[1]....
        /*0044*/ 	.word	0x0000b290


	//----- nvinfo : EIATTR_VRC_CTA_INIT_COUNT
	.align		4
.L_1106:
        /*0048*/ 	.byte	0x02, 0x4a
	.zero		1
	.zero		1


	//----- nvinfo : EIATTR_SYSCALL_OFFSETS
	.align		4
        /*004c*/ 	.byte	0x04, 0x46
        /*004e*/ 	.short	(.L_1108 - .L_1107)


	//   ....[0]....
.L_1107:
        /*0050*/ 	.word	0x000005f0


	//   ....[1]....
        /*0054*/ 	.word	0x00000710


	//----- nvinfo : EIATTR_EXIT_INSTR_OFFSETS
	.align		4
.L_1108:
        /*0058*/ 	.byte	0x04, 0x1c
        /*005a*/ 	.short	(.L_1110 - .L_1109)


	//   ....[0]....
.L_1109:
        /*005c*/ 	.word	0x000000e0


	//   ....[1]....
        /*0060*/ 	.word	0x0000b120


	//   ....[2]....
        /*0064*/ 	.word	0x0000b190


	//   ....[3]....
        /*0068*/ 	.word	0x0000b230


	//----- nvinfo : EIATTR_CRS_STACK_SIZE
	.align		4
.L_1110:
        /*006c*/ 	.byte	0x04, 0x1e
        /*006e*/ 	.short	(.L_1112 - .L_1111)
.L_1111:
        /*0070*/ 	.word	0x00000000


	//----- nvinfo : EIATTR_CBANK_PARAM_SIZE
	.align		4
.L_1112:
        /*0074*/ 	.byte	0x03, 0x19
        /*0076*/ 	.short	0x0170


	//----- nvinfo : EIATTR_PARAM_CBANK
	.align		4
        /*0078*/ 	.byte	0x04, 0x0a
        /*007a*/ 	.short	(.L_1114 - .L_1113)
	.align		4
.L_1113:
        /*007c*/ 	.word	index@(.nv.constant0._ZN7cutlass7Kernel2INS_4gemm6kernel20DefaultGemmUniversalINS_6half_tENS_6layout11ColumnMajorELNS_16ComplexTransformE0ELi8ES4_S6_LS7_0ELi8ES4_NS5_8RowMajorEfNS_4arch15OpClassTensorOpENS9_4Sm80ENS1_9GemmShapeILi128ELi128ELi32EEENSC_ILi64ELi64ELi32EEENSC_ILi16ELi8ELi16EEENS_8epilogue6thread17LinearCombinationIS4_Li8EffLNSH_9ScaleType4KindE0ELNS_15FloatRoundStyleE2ES4_EENS1_11threadblock30GemmIdentityThreadblockSwizzleILi8EEELi4ENS9_13OpMultiplyAddELNS1_23SharedMemoryClearOptionE0ELb0ELb0ELb0ENS5_9NoPermuteESS_NS5_34Tensor4DPermute0213RowMajorInverseILi8ELi4EEEvE10SelectBaseISP_vEEEEvNT_6ParamsE)
        /*0080*/ 	.short	0x0380
        /*0082*/ 	.short	0x0170


	//----- nvinfo : EIATTR_SW_WAR
	.align		4
.L_1114:
        /*0084*/ 	.byte	0x04, 0x36
        /*0086*/ 	.short	(.L_1116 - .L_1115)
.L_1115:
        /*0088*/ 	.word	0x00000008
.L_1116:


//--------------------- .nv.info._ZN7cutlass7Kernel2INS_4gemm6kernel20DefaultGemmUniversalINS_6half_tENS_6layout11ColumnMajorELNS_16ComplexTransformE0ELi8ES4_S6_LS7_0ELi8ES4_NS5_8RowMajorEfNS_4arch15OpClassTensorOpENS9_4Sm80ENS1_9GemmShapeILi128ELi128ELi32EEENSC_ILi64ELi64ELi32EEENSC_ILi16ELi8ELi16EEENS_8epilogue6thread17LinearCombinationIS4_Li8EffLNSH_9ScaleType4KindE0ELNS_15FloatRoundStyleE2ES4_EENS1_11threadblock30GemmIdentityThreadblockSwizzleILi8EEELi4ENS9_13OpMultiplyAddELNS1_23SharedMemoryClearOptionE0ELb0ELb0ELb0ENS5_28Tensor5DPermute20314RowMajorILi16ELi3ELi8EEENS5_34Tensor4DPermute0213RowMajorInverseILi8ELi4EEENS5_37Tensor4DPermute0213ColumnMajorInverseILi8ELi4EEEvE10SelectBaseISP_vEEEEvNT_6ParamsE --------------------------
	.section	.nv.info._ZN7cutlass7Kernel2INS_4gemm6kernel20DefaultGemmUniversalINS_6half_tENS_6layout11ColumnMajorELNS_16ComplexTransformE0ELi8ES4_S6_LS7_0ELi8ES4_NS5_8RowMajorEfNS_4arch15OpClassTensorOpENS9_4Sm80ENS1_9GemmShapeILi128ELi128ELi32EEENSC_ILi64ELi64ELi32EEENSC_ILi16ELi8ELi16EEENS_8epilogue6thread17LinearCombinationIS4_Li8EffLNSH_9ScaleType4KindE0ELNS_15FloatRoundStyleE2ES4_EENS1_11threadblock30GemmIdentityThreadblockSwizzleILi8EEELi4ENS9_13OpMultiplyAddELNS1_23SharedMemoryClearOptionE0ELb0ELb0ELb0ENS5_28Tensor5DPermute20314RowMajorILi16ELi3ELi8EEENS5_34Tensor4DPermute0213RowMajorInverseILi8ELi4EEENS5_37Tensor4DPermute0213ColumnMajorInverseILi8ELi4EEEvE10SelectBaseISP_vEEEEvNT_6ParamsE,"",@"SHT_CUDA_INFO"
	.sectionflags	@""
	.align	4


	//----- nvinfo : EIATTR_CUDA_API_VERSION
	.align		4
        /*0000*/ 	.byte	0x04, 0x37
        /*0002*/ 	.short	(.L_1118 - .L_1117)
.L_1117:
        /*0004*/ 	.word	0x00000082


	//----- nvinfo : EIATTR_KPARAM_INFO
	.align		4
.L_1118:
        /*0008*/ 	.byte	0x04, 0x17
        /*000a*/ 	.short	(.L_1120 - .L_1119)
.L_1119:
        /*000c*/ 	.word	0x00000000
        /*0010*/ 	.short	0x0000
        /*0012*/ 	.short	0x0000
        /*0014*/ 	.byte	0x00, 0xf0, 0xc1, 0x05


	//----- nvinfo : EIATTR_SPARSE_MMA_MASK
	.align		4
.L_1120:
        /*0018*/ 	.byte	0x03, 0x50
        /*001a*/ 	.short	0x0000


	//----- nvinfo : EIATTR_MAXREG_COUNT
	.align		4
        /*001c*/ 	.byte	0x03, 0x1b
        /*001e*/ 	.short	0x00ff


	//----- nvinfo : EIATTR_NUM_BARRIERS
	.align		4
        /*0020*/ 	.byte	0x02, 0x4c
        /*0022*/ 	.byte	0x01
	.zero		1


	//----- nvinfo : EIATTR_EXTERNS
	.align		4
        /*0024*/ 	.byte	0x04, 0x0f
        /*0026*/ 	.short	(.L_1122 - .L_1121)


	//   ....[0]....
	.align		4
.L_1121:
        /*0028*/ 	.word	index@(__assertfail)


	//----- nvinfo : EIATTR_MERCURY_ISA_VERSION
	.align		4
.L_1122:
        /*002c*/ 	.byte	0x03, 0x5f
        /*002e*/ 	.short	0x0101


	//----- nvinfo : EIATTR_COOP_GROUP_MASK_REGIDS
	.align		4
        /*0030*/ 	.byte	0x04, 0x29
        /*0032*/ 	.short	(.L_1124 - .L_1123)


	//   ....[0]....
.L_1123:
        /*0034*/ 	.word	0xffffffff


	//   ....[1]....
        /*0038*/ 	.word	0x0500000f


	//----- nvinfo : EIATTR_COOP_GROUP_INSTR_OFFSETS
	.align		4
.L_1124:
        /*003c*/ 	.byte	0x04, 0x28
        /*003e*/ 	.short	(.L_1126 - .L_1125)


	//   ....[0]....
.L_1125:
        /*0040*/ 	.word	0x00000bf0


	//   ....[1]....
        /*0044*/ 	.word	0x0000fdc0


	//----- nvinfo : EIATTR_VRC_CTA_INIT_COUNT
	.align		4
.L_1126:
        /*0048*/ 	.byte	0x02, 0x4a
	.zero		1
	.zero		1


	//----- nvinfo : EIATTR_SYSCALL_OFFSETS
	.align		4
        /*004c*/ 	.byte	0x04, 0x46
        /*004e*/ 	.short	(.L_1128 - .L_1127)


	//   ....[0]....
.L_1127:
        /*0050*/ 	.word	0x000004f0


	//   ....[1]....
        /*0054*/ 	.word	0x00000630


	//   ....[2]....
        /*0058*/ 	.word	0x00000880


	//   ....[3]....
        /*005c*/ 	.word	0x000009b0


	//   ....[4]....
        /*0060*/ 	.word	0x00009820


	//   ....[5]....
        /*0064*/ 	.word	0x000099a0


	//   ....[6]....
        /*0068*/ 	.word	0x00009c40


	//   ....[7]....
        /*006c*/ 	.word	0x00009d60


	//----- nvinfo : EIATTR_EXIT_INSTR_OFFSETS
	.align		4
.L_1128:
        /*0070*/ 	.byte	0x04, 0x1c
        /*0072*/ 	.short	(.L_1130 - .L_1129)


	//   ....[0]....
.L_1129:
        /*0074*/ 	.word	0x000000e0


	//   ....[1]....
        /*0078*/ 	.word	0x0000fc40


	//   ....[2]....
        /*007c*/ 	.word	0x0000fcc0


	//   ....[3]....
        /*0080*/ 	.word	0x0000fd60


	//----- nvinfo : EIATTR_CRS_STACK_SIZE
	.align		4
.L_1130:
        /*0084*/ 	.byte	0x04, 0x1e
        /*0086*/ 	.short	(.L_1132 - .L_1131)
.L_1131:
        /*0088*/ 	.word	0x00000000


	//----- nvinfo : EIATTR_CBANK_PARAM_SIZE
	.align		4
.L_1132:
        /*008c*/ 	.byte	0x03, 0x19
        /*008e*/ 	.short	0x0170


	//----- nvinfo : EIATTR_PARAM_CBANK
	.align		4
        /*0090*/ 	.byte	0x04, 0x0a
        /*0092*/ 	.short	(.L_1134 - .L_1133)
	.align		4
.L_1133:
        /*0094*/ 	.word	index@(.nv.constant0._ZN7cutlass7Kernel2INS_4gemm6kernel20DefaultGemmUniversalINS_6half_tENS_6layout11ColumnMajorELNS_16ComplexTransformE0ELi8ES4_S6_LS7_0ELi8ES4_NS5_8RowMajorEfNS_4arch15OpClassTensorOpENS9_4Sm80ENS1_9GemmShapeILi128ELi128ELi32EEENSC_ILi64ELi64ELi32EEENSC_ILi16ELi8ELi16EEENS_8epilogue6thread17LinearCombinationIS4_Li8EffLNSH_9ScaleType4KindE0ELNS_15FloatRoundStyleE2ES4_EENS1_11threadblock30GemmIdentityThreadblockSwizzleILi8EEELi4ENS9_13OpMultiplyAddELNS1_23SharedMemoryClearOptionE0ELb0ELb0ELb0ENS5_28Tensor5DPermute20314RowMajorILi16ELi3ELi8EEENS5_34Tensor4DPermute0213RowMajorInverseILi8ELi4EEENS5_37Tensor4DPermute0213ColumnMajorInverseILi8ELi4EEEvE10SelectBaseISP_vEEEEvNT_6ParamsE)
        /*0098*/ 	.short	0x0380
        /*009a*/ 	.short	0x0170


	//----- nvinfo : EIATTR_SW_WAR
	.align		4
.L_1134:
        /*009c*/ 	.byte	0x04, 0x36
        /*009e*/ 	.short	(.L_1136 - .L_1135)
.L_1135:
        /*00a0*/ 	.word	0x00000008
.L_1136:


//--------------------- .nv.info._ZN7cutlass7Kernel2INS_4gemm6kernel20DefaultGemmUniversalINS_6half_tENS_6layout11ColumnMajorELNS_16ComplexTransformE0ELi8ES4_S6_LS7_0ELi8ES4_NS5_8RowMajorEfNS_4arch15OpClassTensorOpENS9_4Sm80ENS1_9GemmShapeILi128ELi128ELi32EEENSC_ILi64ELi64ELi32EEENSC_ILi16ELi8ELi16EEENS_8epilogue6thread17LinearCombinationIS4_Li8EffLNSH_9ScaleType4KindE0ELNS_15FloatRoundStyleE2ES4_EENS1_11threadblock30GemmIdentityThreadblockSwizzleILi8EEELi4ENS9_13OpMultiplyAddELNS1_23SharedMemoryClearOptionE0ELb0ELb0ELb0ENS5_9NoPermuteENS5_34Tensor4DPermute0213RowMajorInverseILi8ELi4EEENS5_37Tensor4DPermute0213ColumnMajorInverseILi8ELi4EEEvE10SelectBaseISP_vEEEEvNT_6ParamsE --------------------------
	.section	.nv.info._ZN7cutlass7Kernel2INS_4gemm6kernel20DefaultGemmUniversalINS_6half_tENS_6layout11ColumnMajorELNS_16ComplexTransformE0ELi8ES4_S6_LS7_0ELi8ES4_NS5_8RowMajorEfNS_4arch15OpClassTensorOpENS9_4Sm80ENS1_9GemmShapeILi128ELi128ELi32EEENSC_ILi64ELi64ELi32EEENSC_ILi16ELi8ELi16EEENS_8epilogue6thread17LinearCombinationIS4_Li8EffLNSH_9ScaleType4KindE0ELNS_15FloatRoundStyleE2ES4_EENS1_11threadblock30GemmIdentityThreadblockSwizzleILi8EEELi4ENS9_13OpMultiplyAddELNS1_23SharedMemoryClearOptionE0ELb0ELb0ELb0ENS5_9NoPermuteENS5_34Tensor4DPermute0213RowMajorInverseILi8ELi4EEENS5_37Tensor4DPermute0213ColumnMajorInverseILi8ELi4EEEvE10SelectBaseISP_vEEEEvNT_6ParamsE,"",@"SHT_CUDA_INFO"
	.sectionflags	@""
	.align	4


	//----- nvinfo : EIATTR_CUDA_API_VERSION
	.align		4
        /*0000*/ 	.byte	0x04, 0x37
        /*0002*/ 	.short	(.L_1138 - .L_1137)
.L_1137:
        /*0004*/ 	.word	0x00000082


	//----- nvinfo : EIATTR_KPARAM_INFO
	.align		4
.L_1138:
        /*0008*/ 	.byte	0x04, 0x17
        /*000a*/ 	.short	(.L_1140 - .L_1139)
.L_1139:
        /*000c*/ 	.word	0x00000000
        /*0010*/ 	.short	0x0000
        /*0012*/ 	.short	0x0000
        /*0014*/ 	.byte	0x00, 0xf0, 0xc1, 0x05


	//----- nvinfo : EIATTR_SPARSE_MMA_MASK
	.align		4
.L_1140:
        /*0018*/ 	.byte	0x03, 0x50
        /*001a*/ 	.short	0x0000


	//----- nvinfo : EIATTR_MAXREG_COUNT
	.align		4
        /*001c*/ 	.byte	0x03, 0x1b
        /*001e*/ 	.short	0x00ff


	//----- nvinfo : EIATTR_NUM_BARRIERS
	.align		4
        /*0020*/ 	.byte	0x02, 0x4c
        /*0022*/ 	.byte	0x01
	.zero		1


	//----- nvinfo : EIATTR_EXTERNS
	.align		4
        /*0024*/ 	.byte	0x04, 0x0f
        /*0026*/ 	.short	(.L_1142 - .L_1141)


	//   ....[0]....
	.align		4
.L_1141:
        /*0028*/ 	.word	index@(__assertfail)


	//----- nvinfo : EIATTR_MERCURY_ISA_VERSION
	.align		4
.L_1142:
        /*002c*/ 	.byte	0x03, 0x5f
        /*002e*/ 	.short	0x0101


	//----- nvinfo : EIATTR_COOP_GROUP_MASK_REGIDS
	.align		4
        /*0030*/ 	.byte	0x04, 0x29
        /*0032*/ 	.short	(.L_1144 - .L_1143)


	//   ....[0]....
.L_1143:
        /*0034*/ 	.word	0xffffffff


	//   ....[1]....
        /*0038*/ 	.word	0x0500000f


	//----- nvinfo : EIATTR_COOP_GROUP_INSTR_OFFSETS
	.align		4
.L_1144:
        /*003c*/ 	.byte	0x04, 0x28
        /*003e*/ 	.short	(.L_1146 - .L_1145)


	//   ....[0]....
.L_1145:
        /*0040*/ 	.word	0x00000bf0


	//   ....[1]....
        /*0044*/ 	.word	0x0000e4d0


	//----- nvinfo : EIATTR_VRC_CTA_INIT_COUNT
	.align		4
.L_1146:
        /*0048*/ 	.byte	0x02, 0x4a
	.zero		1
	.zero		1


	//----- nvinfo : EIATTR_SYSCALL_OFFSETS
	.align		4
        /*004c*/ 	.byte	0x04, 0x46
        /*004e*/ 	.short	(.L_1148 - .L_1147)


	//   ....[0]....
.L_1147:
        /*0050*/ 	.word	0x000004f0


	//   ....[1]....
        /*0054*/ 	.word	0x00000630


	//   ....[2]....
        /*0058*/ 	.word	0x00000880


	//   ....[3]....
        /*005c*/ 	.word	0x000009b0


	//----- nvinfo : EIATTR_EXIT_INSTR_OFFSETS
	.align		4
.L_1148:
        /*0060*/ 	.byte	0x04, 0x1c
        /*0062*/ 	.short	(.L_1150 - .L_1149)


	//   ....[0]....
.L_1149:
        /*0064*/ 	.word	0x000000e0


	//   ....[1]....
        /*0068*/ 	.word	0x0000e350


	//   ....[2]....
        /*006c*/ 	.word	0x0000e3d0


	//   ....[3]....
        /*0070*/ 	.word	0x0000e470


	//----- nvinfo : EIATTR_CRS_STACK_SIZE
	.align		4
.L_1150:
        /*0074*/ 	.byte	0x04, 0x1e
        /*0076*/ 	.short	(.L_1152 - .L_1151)
.L_1151:
        /*0078*/ 	.word	0x00000000


	//----- nvinfo : EIATTR_CBANK_PARAM_SIZE
	.align		4
.L_1152:
        /*007c*/ 	.byte	0x03, 0x19
        /*007e*/ 	.short	0x0170


	//----- nvinfo : EIATTR_PARAM_CBANK
	.align		4
        /*0080*/ 	.byte	0x04, 0x0a
        /*0082*/ 	.short	(.L_1154 - .L_1153)
	.align		4
.L_1153:
        /*0084*/ 	.word	index@(.nv.constant0._ZN7cutlass7Kernel2INS_4gemm6kernel20DefaultGemmUniversalINS_6half_tENS_6layout11ColumnMajorELNS_16ComplexTransformE0ELi8ES4_S6_LS7_0ELi8ES4_NS5_8RowMajorEfNS_4arch15OpClassTensorOpENS9_4Sm80ENS1_9GemmShapeILi128ELi128ELi32EEENSC_ILi64ELi64ELi32EEENSC_ILi16ELi8ELi16EEENS_8epilogue6thread17LinearCombinationIS4_Li8EffLNSH_9ScaleType4KindE0ELNS_15FloatRoundStyleE2ES4_EENS1_11threadblock30GemmIdentityThreadblockSwizzleILi8EEELi4ENS9_13OpMultiplyAddELNS1_23SharedMemoryClearOptionE0ELb0ELb0ELb0ENS5_9NoPermuteENS5_34Tensor4DPermute0213RowMajorInverseILi8ELi4EEENS5_37Tensor4DPermute0213ColumnMajorInverseILi8ELi4EEEvE10SelectBaseISP_vEEEEvNT_6ParamsE)
        /*0088*/ 	.short	0x0380
        /*008a*/ 	.short	0x0170


	//----- nvinfo : EIATTR_SW_WAR
	.align		4
.L_1154:
        /*008c*/ 	.byte	0x04, 0x36
        /*008e*/ 	.short	(.L_1156 - .L_1155)
.L_1155:
        /*0090*/ 	.word	0x00000008
.L_1156:


//--------------------- .nv.info._ZN7cutlass7Kernel2INS_4gemm6kernel20DefaultGemmUniversalINS_6half_tENS_6layout11ColumnMajorELNS_16ComplexTransformE0ELi8ES4_S6_LS7_0ELi8ES4_NS5_8RowMajorEfNS_4arch15OpClassTensorOpENS9_4Sm80ENS1_9GemmShapeILi128ELi128ELi32EEENSC_ILi64ELi64ELi32EEENSC_ILi16ELi8ELi16EEENS_8epilogue6thread17LinearCombinationIS4_Li8EffLNSH_9ScaleType4KindE0ELNS_15FloatRoundStyleE2ES4_EENS1_11threadblock30GemmIdentityThreadblockSwizzleILi8EEELi4ENS9_13OpMultiplyAddELNS1_23SharedMemoryClearOptionE0ELb0ELb0ELb0ENS5_28Tensor5DPermute20314RowMajorILi16ELi3ELi8EEENS5_9NoPermuteESU_vE10SelectBaseISP_vEEEEvNT_6ParamsE --------------------------
	.section	.nv.info._ZN7cutlass7Kernel2INS_4gemm6kernel20DefaultGemmUniversalINS_6half_tENS_6layout11ColumnMajorELNS_16ComplexTransformE0ELi8ES4_S6_LS7_0ELi8ES4_NS5_8RowMajorEfNS_4arch15OpClassTensorOpENS9_4Sm80ENS1_9GemmShapeILi128ELi128ELi32EEENSC_ILi64ELi64ELi32EEENSC_ILi16ELi8ELi16EEENS_8epilogue6thread17LinearCombinationIS4_Li8EffLNSH_9ScaleType4KindE0ELNS_15FloatRoundStyleE2ES4_EENS1_11threadblock30GemmIdentityThreadblockSwizzleILi8EEELi4ENS9_13OpMultiplyAddELNS1_23SharedMemoryClearOptionE0ELb0ELb0ELb0ENS5_28Tensor5DPermute20314RowMajorILi16ELi3ELi8EEENS5_9NoPermuteESU_vE10SelectBaseISP_vEEEEvNT_6ParamsE,"",@"SHT_CUDA_INFO"
	.sectionflags	@""
	.align	4


	//----- nvinfo : EIATTR_CUDA_API_VERSION
	.align		4
        /*0000*/ 	.byte	0x04, 0x37
        /*0002*/ 	.short	(.L_1158 - .L_1157)
.L_1157:
        /*0004*/ 	.word	0x00000082


	//----- nvinfo : EIATTR_KPARAM_INFO
	.align		4
.L_1158:
        /*0008*/ 	.byte	0x04, 0x17
        /*000a*/ 	.short	(.L_1160 - .L_1159)
.L_1159:
        /*000c*/ 	.word	0x00000000
        /*0010*/ 	.short	0x0000
        /*0012*/ 	.short	0x0000
        /*0014*/ 	.byte	0x00, 0xf0, 0xc1, 0x05


	//----- nvinfo : EIATTR_SPARSE_MMA_MASK
	.align		4
.L_1160:
        /*0018*/ 	.byte	0x03, 0x50
        /*001a*/ 	.short	0x0000


	//----- nvinfo : EIATTR_MAXREG_COUNT
	.align		4
        /*001c*/ 	.byte	0x03, 0x1b
        /*001e*/ 	.short	0x00ff


	//----- nvinfo : EIATTR_NUM_BARRIERS
	.align		4
        /*0020*/ 	.byte	0x02, 0x4c
        /*0022*/ 	.byte	0x01
	.zero		1


	//----- nvinfo : EIATTR_EXTERNS
	.align		4
        /*0024*/ 	.byte	0x04, 0x0f
        /*0026*/ 	.short	(.L_1162 - .L_1161)


	//   ....[0]....
	.align		4
.L_1161:
        /*0028*/ 	.word	index@(__assertfail)


	//----- nvinfo : EIATTR_MERCURY_ISA_VERSION
	.align		4
.L_1162:
        /*002c*/ 	.byte	0x03, 0x5f
        /*002e*/ 	.short	0x0101


	//----- nvinfo : EIATTR_COOP_GROUP_MASK_REGIDS
	.align		4
        /*0030*/ 	.byte	0x04, 0x29
        /*0032*/ 	.short	(.L_1164 - .L_1163)


	//   ....[0]....
.L_1163:
        /*0034*/ 	.word	0xffffffff


	//----- nvinfo : EIATTR_COOP_GROUP_INSTR_OFFSETS
	.align		4
.L_1164:
        /*0038*/ 	.byte	0x04, 0x28
        /*003a*/ 	.short	(.L_1166 - .L_1165)


	//   ....[0]....
.L_1165:
        /*003c*/ 	.word	0x00000620


	//----- nvinfo : EIATTR_VRC_CTA_INIT_COUNT
	.align		4
.L_1166:
        /*0040*/ 	.byte	0x02, 0x4a
	.zero		1
	.zero		1


	//----- nvinfo : EIATTR_SYSCALL_OFFSETS
	.align		4
        /*0044*/ 	.byte	0x04, 0x46
        /*0046*/ 	.short	(.L_1168 - .L_1167)


	//   ....[0]....
.L_1167:
        /*0048*/ 	.word	0x00003310


	//   ....[1]....
        /*004c*/ 	.word	0x00003490


	//   ....[2]....
        /*0050*/ 	.word	0x00003730


	//   ....[3]....
        /*0054*/ 	.word	0x00003850


	//----- nvinfo : EIATTR_EXIT_INSTR_OFFSETS
	.align		4
.L_1168:
        /*0058*/ 	.byte	0x04, 0x1c
        /*005a*/ 	.short	(.L_1170 - .L_1169)


	//   ....[0]....
.L_1169:
        /*005c*/ 	.word	0x000000e0


	//   ....[1]....
        /*0060*/ 	.word	0x00009730


	//   ....[2]....
        /*0064*/ 	.word	0x000097a0


	//   ....[3]....
        /*0068*/ 	.word	0x00009840


	//----- nvinfo : EIATTR_CRS_STACK_SIZE
	.align		4
.L_1170:
        /*006c*/ 	.byte	0x04, 0x1e
        /*006e*/ 	.short	(.L_1172 - .L_1171)
.L_1171:
        /*0070*/ 	.word	0x00000000


	//----- nvinfo : EIATTR_CBANK_PARAM_SIZE
	.align		4
.L_1172:
        /*0074*/ 	.byte	0x03, 0x19
        /*0076*/ 	.short	0x0170


	//----- nvinfo : EIATTR_PARAM_CBANK
	.align		4
        /*0078*/ 	.byte	0x04, 0x0a
        /*007a*/ 	.short	(.L_1174 - .L_1173)
	.align		4
.L_1173:
        /*007c*/ 	.word	index@(.nv.constant0._ZN7cutlass7Kernel2INS_4gemm6kernel20DefaultGemmUniversalINS_6half_tENS_6layout11ColumnMajorELNS_16ComplexTransformE0ELi8ES4_S6_LS7_0ELi8ES4_NS5_8RowMajorEfNS_4arch15OpClassTensorOpENS9_4Sm80ENS1_9GemmShapeILi128ELi128ELi32EEENSC_ILi64ELi64ELi32EEENSC_ILi16ELi8ELi16EEENS_8epilogue6thread17LinearCombinationIS4_Li8EffLNSH_9ScaleType4KindE0ELNS_15FloatRoundStyleE2ES4_EENS1_11threadblock30GemmIdentityThreadblockSwizzleILi8EEELi4ENS9_13OpMultiplyAddELNS1_23SharedMemoryClearOptionE0ELb0ELb0ELb0ENS5_28Tensor5DPermute20314RowMajorILi16ELi3ELi8EEENS5_9NoPermuteESU_vE10SelectBaseISP_vEEEEvNT_6ParamsE)
        /*0080*/ 	.short	0x0380
        /*0082*/ 	.short	0x0170


	//----- nvinfo : EIATTR_SW_WAR
	.align		4
.L_1174:
        /*0084*/ 	.byte	0x04, 0x36
        /*0086*/ 	.short	(.L_1176 - .L_1175)
.L_1175:
        /*0088*/ 	.word	0x00000008
.L_1176:


//--------------------- .nv.info._ZN7cutlass7Kernel2INS_4gemm6kernel20DefaultGemmUniversalINS_6half_tENS_6layout11ColumnMajorELNS_16ComplexTransformE0ELi8ES4_S6_LS7_0ELi8ES4_NS5_8RowMajorEfNS_4arch15OpClassTensorOpENS9_4Sm80ENS1_9GemmShapeILi128ELi128ELi32EEENSC_ILi64ELi64ELi32EEENSC_ILi16ELi8ELi16EEENS_8epilogue6thread17LinearCombinationIS4_Li8EffLNSH_9ScaleType4KindE0ELNS_15FloatRoundStyleE2ES4_EENS1_11threadblock30GemmIdentityThreadblockSwizzleILi8EEELi4ENS9_13OpMultiplyAddELNS1_23SharedMemoryClearOptionE0ELb0ELb0ELb0ENS5_28Tensor5DPermute20314RowMajorILi16ELi3ELi8EEENS5_9NoPermuteENS5_37Tensor4DPermute0213ColumnMajorInverseILi8ELi4EEEvE10SelectBaseISP_vEEEEvNT_6ParamsE --------------------------
	.section	.nv.info._ZN7cutlass7Kernel2INS_4gemm6kernel20DefaultGemmUniversalINS_6half_tENS_6layout11ColumnMajorELNS_16ComplexTransformE0ELi8ES4_S6_LS7_0ELi8ES4_NS5_8RowMajorEfNS_4arch15OpClassTensorOpENS9_4Sm80ENS1_9GemmShapeILi128ELi128ELi32EEENSC_ILi64ELi64ELi32EEENSC_ILi16ELi8ELi16EEENS_8epilogue6thread17LinearCombinationIS4_Li8EffLNSH_9ScaleType4KindE0ELNS_15FloatRoundStyleE2ES4_EENS1_11threadblock30GemmIdentityThreadblockSwizzleILi8EEELi4ENS9_13OpMultiplyAddELNS1_23SharedMemoryClearOptionE0ELb0ELb0ELb0ENS5_28Tensor5DPermute20314RowMajorILi16ELi3ELi8EEENS5_9NoPermuteENS5_37Tensor4DPermute0213ColumnMajorInverseILi8ELi4EEEvE10SelectBaseISP_vEEEEvNT_6ParamsE,"",@"SHT_CUDA_INFO"
	.sectionflags	@""
	.align	4


	//----- nvinfo : EIATTR_CUDA_API_VERSION
	.align		4
        /*0000*/ 	.byte	0x04, 0x37
        /*0002*/ 	.short	(.L_1178 - .L_1177)
.L_1177:
        /*0004*/ 	.word	0x00000082


	//----- nvinfo : EIATTR_KPARAM_INFO
	.align		4
.L_1178:
        /*0008*/ 	.byte	0x04, 0x17
        /*000a*/ 	.short	(.L_1180 - .L_1179)
.L_1179:
        /*000c*/ 	.word	0x00000000
        /*0010*/ 	.short	0x0000
        /*0012*/ 	.short	0x0000
        /*0014*/ 	.byte	0x00, 0xf0, 0xc1, 0x05


	//----- nvinfo : EIATTR_SPARSE_MMA_MASK
	.align		4
.L_1180:
        /*0018*/ 	.byte	0x03, 0x50
        /*001a*/ 	.short	0x0000


	//----- nvinfo : EIATTR_MAXREG_COUNT
	.align		4
        /*001c*/ 	.byte	0x03, 0x1b
        /*001e*/ 	.short	0x00ff


	//----- nvinfo : EIATTR_NUM_BARRIERS
	.align		4
        /*0020*/ 	.byte	0x02, 0x4c
        /*0022*/ 	.byte	0x01
	.zero		1


	//----- nvinfo : EIATTR_EXTERNS
	.align		4
        /*0024*/ 	.byte	0x04, 0x0f
        /*0026*/ 	.short	(.L_1182 - .L_1181)


	//   ....[0]....
	.align		4
.L_1181:
        /*0028*/ 	.word	index@(__assertfail)


	//----- nvinfo : EIATTR_MERCURY_ISA_VERSION
	.align		4
.L_1182:
        /*002c*/ 	.byte	0x03, 0x5f
        /*002e*/ 	.short	0x0101


	//----- nvinfo : EIATTR_COOP_GROUP_MASK_REGIDS
	.align		4
        /*0030*/ 	.byte	0x04, 0x29
        /*0032*/ 	.short	(.L_1184 - .L_1183)


	//   ....[0]....
.L_1183:
        /*0034*/ 	.word	0xffffffff


	//   ....[1]....
        /*0038*/ 	.word	0x0500000f


	//----- nvinfo : EIATTR_COOP_GROUP_INSTR_OFFSETS
	.align		4
.L_1184:
        /*003c*/ 	.byte	0x04, 0x28
        /*003e*/ 	.short	(.L_1186 - .L_1185)


	//   ....[0]....
.L_1185:
        /*0040*/ 	.word	0x00000a40


	//   ....[1]....
        /*0044*/ 	.word	0x0000cac0


	//----- nvinfo : EIATTR_VRC_CTA_INIT_COUNT
	.align		4
.L_1186:
        /*0048*/ 	.byte	0x02, 0x4a
	.zero		1
	.zero		1


	//----- nvinfo : EIATTR_SYSCALL_OFFSETS
	.align		4
        /*004c*/ 	.byte	0x04, 0x46
        /*004e*/ 	.short	(.L_1188 - .L_1187)


	//   ....[0]....
.L_1187:
        /*0050*/ 	.word	0x000005e0


	//   ....[1]....
        /*0054*/ 	.word	0x00000710


	//   ....[2]....
        /*0058*/ 	.word	0x00006530


	//   ....[3]....
        /*005c*/ 	.word	0x000066b0


	//   ....[4]....
        /*0060*/ 	.word	0x00006950


	//   ....[5]....
        /*0064*/ 	.word	0x00006a70


	//----- nvinfo : EIATTR_EXIT_INSTR_OFFSETS
	.align		4
.L_1188:
        /*0068*/ 	.byte	0x04, 0x1c
        /*006a*/ 	.short	(.L_1190 - .L_1189)


	//   ....[0]....
.L_1189:
        /*006c*/ 	.word	0x000000e0


	//   ....[1]....
        /*0070*/ 	.word	0x0000c950


	//   ....[2]....
        /*0074*/ 	.word	0x0000c9c0


	//   ....[3]....
        /*0078*/ 	.word	0x0000ca60


	//----- nvinfo : EIATTR_CRS_STACK_SIZE
	.align		4
.L_1190:
        /*007c*/ 	.byte	0x04, 0x1e
        /*007e*/ 	.short	(.L_1192 - .L_1191)
.L_1191:
        /*0080*/ 	.word	0x00000000


	//----- nvinfo : EIATTR_CBANK_PARAM_SIZE
	.align		4
.L_1192:
        /*0084*/ 	.byte	0x03, 0x19
        /*0086*/ 	.short	0x0170


	//----- nvinfo : EIATTR_PARAM_CBANK
	.align		4
        /*0088*/ 	.byte	0x04, 0x0a
        /*008a*/ 	.short	(.L_1194 - .L_1193)
	.align		4
.L_1193:
        /*008c*/ 	.word	index@(.nv.constant0._ZN7cutlass7Kernel2INS_4gemm6kernel20DefaultGemmUniversalINS_6half_tENS_6layout11ColumnMajorELNS_16ComplexTransformE0ELi8ES4_S6_LS7_0ELi8ES4_NS5_8RowMajorEfNS_4arch15OpClassTensorOpENS9_4Sm80ENS1_9GemmShapeILi128ELi128ELi32EEENSC_ILi64ELi64ELi32EEENSC_ILi16ELi8ELi16EEENS_8epilogue6thread17LinearCombinationIS4_Li8EffLNSH_9ScaleType4KindE0ELNS_15FloatRoundStyleE2ES4_EENS1_11threadblock30GemmIdentityThreadblockSwizzleILi8EEELi4ENS9_13OpMultiplyAddELNS1_23SharedMemoryClearOptionE0ELb0ELb0ELb0ENS5_28Tensor5DPermute20314RowMajorILi16ELi3ELi8EEENS5_9NoPermuteENS5_37Tensor4DPermute0213ColumnMajorInverseILi8ELi4EEEvE10SelectBaseISP_vEEEEvNT_6ParamsE)
        /*0090*/ 	.short	0x0380
        /*0092*/ 	.short	0x0170


	//----- nvinfo : EIATTR_SW_WAR
	.align		4
.L_1194:
        /*0094*/ 	.byte	0x04, 0x36
        /*0096*/ 	.short	(.L_1196 - .L_1195)
.L_1195:
        /*0098*/ 	.word	0x00000008
.L_1196:


//--------------------- .nv.info._ZN7cutlass7Kernel2INS_4gemm6kernel20DefaultGemmUniversalINS_6half_tENS_6layout11ColumnMajorELNS_16ComplexTransformE0ELi8ES4_S6_LS7_0ELi8ES4_NS5_8RowMajorEfNS_4arch15OpClassTensorOpENS9_4Sm80ENS1_9GemmShapeILi128ELi128ELi32EEENSC_ILi64ELi64ELi32EEENSC_ILi16ELi8ELi16EEENS_8epilogue6thread17LinearCombinationIS4_Li8EffLNSH_9ScaleType4KindE0ELNS_15FloatRoundStyleE2ES4_EENS1_11threadblock30GemmIdentityThreadblockSwizzleILi8EEELi4ENS9_13OpMultiplyAddELNS1_23SharedMemoryClearOptionE0ELb0ELb0ELb0ENS5_9NoPermuteESS_NS5_37Tensor4DPermute0213ColumnMajorInverseILi8ELi4EEEvE10SelectBaseISP_vEEEEvNT_6ParamsE --------------------------
	.section	.nv.info._ZN7cutlass7Kernel2INS_4gemm6kernel20DefaultGemmUniversalINS_6half_tENS_6layout11ColumnMajorELNS_16ComplexTransformE0ELi8ES4_S6_LS7_0ELi8ES4_NS5_8RowMajorEfNS_4arch15OpClassTensorOpENS9_4Sm80ENS1_9GemmShapeILi128ELi128ELi32EEENSC_ILi64ELi64ELi32EEENSC_ILi16ELi8ELi16EEENS_8epilogue6thread17LinearCombinationIS4_Li8EffLNSH_9ScaleType4KindE0ELNS_15FloatRoundStyleE2ES4_EENS1_11threadblock30GemmIdentityThreadblockSwizzleILi8EEELi4ENS9_13OpMultiplyAddELNS1_23SharedMemoryClearOptionE0ELb0ELb0ELb0ENS5_9NoPermuteESS_NS5_37Tensor4DPermute0213ColumnMajorInverseILi8ELi4EEEvE10SelectBaseISP_vEEEEvNT_6ParamsE,"",@"SHT_CUDA_INFO"
	.sectionflags	@""
	.align	4


	//----- nvinfo : EIATTR_CUDA_API_VERSION
	.align		4
        /*0000*/ 	.byte	0x04, 0x37
        /*0002*/ 	.short	(.L_1198 - .L_1197)
.L_1197:
        /*0004*/ 	.word	0x00000082


	//----- nvinfo : EIATTR_KPARAM_INFO
	.align		4
.L_1198:
        /*0008*/ 	.byte	0x04, 0x17
        /*000a*/ 	.short	(.L_1200 - .L_1199)
.L_1199:
        /*000c*/ 	.word	0x00000000
        /*0010*/ 	.short	0x0000
        /*0012*/ 	.short	0x0000
        /*0014*/ 	.byte	0x00, 0xf0, 0xc1, 0x05


	//----- nvinfo : EIATTR_SPARSE_MMA_MASK
	.align		4
.L_1200:
        /*0018*/ 	.byte	0x03, 0x50
        /*001a*/ 	.short	0x0000


	//----- nvinfo : EIATTR_MAXREG_COUNT
	.align		4
        /*001c*/ 	.byte	0x03, 0x1b
        /*001e*/ 	.short	0x00ff


	//----- nvinfo : EIATTR_NUM_BARRIERS
	.align		4
        /*0020*/ 	.byte	0x02, 0x4c
        /*0022*/ 	.byte	0x01
	.zero		1


	//----- nvinfo : EIATTR_EXTERNS
	.align		4
        /*0024*/ 	.byte	0x04, 0x0f
        /*0026*/ 	.short	(.L_1202 - .L_1201)


	//   ....[0]....
	.align		4
.L_1201:
        /*0028*/ 	.word	index@(__assertfail)


	//----- nvinfo : EIATTR_MERCURY_ISA_VERSION
	.align		4
.L_1202:
        /*002c*/ 	.byte	0x03, 0x5f
        /*002e*/ 	.short	0x0101


	//----- nvinfo : EIATTR_COOP_GROUP_MASK_REGIDS
	.align		4
        /*0030*/ 	.byte	0x04, 0x29
        /*0032*/ 	.short	(.L_1204 - .L_1203)


	//   ....[0]....
.L_1203:
        /*0034*/ 	.word	0xffffffff


	//   ....[1]....
        /*0038*/ 	.word	0x0500000f


	//----- nvinfo : EIATTR_COOP_GROUP_INSTR_OFFSETS
	.align		4
.L_1204:
        /*003c*/ 	.byte	0x04, 0x28
        /*003e*/ 	.short	(.L_1206 - .L_1205)


	//   ....[0]....
.L_1205:
        /*0040*/ 	.word	0x00000a40


	//   ....[1]....
        /*0044*/ 	.word	0x0000b140


	//----- nvinfo : EIATTR_VRC_CTA_INIT_COUNT
	.align		4
.L_1206:
        /*0048*/ 	.byte	0x02, 0x4a
	.zero		1
	.zero		1


	//----- nvinfo : EIATTR_SYSCALL_OFFSETS
	.align		4
        /*004c*/ 	.byte	0x04, 0x46
        /*004e*/ 	.short	(.L_1208 - .L_1207)


	//   ....[0]....
.L_1207:
        /*0050*/ 	.word	0x000005e0


	//   ....[1]....
        /*0054*/ 	.word	0x00000710


	//----- nvinfo : EIATTR_EXIT_INSTR_OFFSETS
	.align		4
.L_1208:
        /*0058*/ 	.byte	0x04, 0x1c
        /*005a*/ 	.short	(.L_1210 - .L_1209)


	//   ....[0]....
.L_1209:
        /*005c*/ 	.word	0x000000e0


	//   ....[1]....
        /*0060*/ 	.word	0x0000afd0


	//   ....[2]....
        /*0064*/ 	.word	0x0000b040


	//   ....[3]....
        /*0068*/ 	.word	0x0000b0e0


	//----- nvinfo : EIATTR_CRS_STACK_SIZE
	.align		4
.L_1210:
        /*006c*/ 	.byte	0x04, 0x1e
        /*006e*/ 	.short	(.L_1212 - .L_1211)
.L_1211:
        /*0070*/ 	.word	0x00000000


	//----- nvinfo : EIATTR_CBANK_PARAM_SIZE
	.align		4
.L_1212:
        /*0074*/ 	.byte	0x03, 0x19
        /*0076*/ 	.short	0x0170


	//----- nvinfo : EIATTR_PARAM_CBANK
	.align		4
        /*0078*/ 	.byte	0x04, 0x0a
        /*007a*/ 	.short	(.L_1214 - .L_1213)
	.align		4
.L_1213:
        /*007c*/ 	.word	index@(.nv.constant0._ZN7cutlass7Kernel2INS_4gemm6kernel20DefaultGemmUniversalINS_6half_tENS_6layout11ColumnMajorELNS_16ComplexTransformE0ELi8ES4_S6_LS7_0ELi8ES4_NS5_8RowMajorEfNS_4arch15OpClassTensorOpENS9_4Sm80ENS1_9GemmShapeILi128ELi128ELi32EEENSC_ILi64ELi64ELi32EEENSC_ILi16ELi8ELi16EEENS_8epilogue6thread17LinearCombinationIS4_Li8EffLNSH_9ScaleType4KindE0ELNS_15FloatRoundStyleE2ES4_EENS1_11threadblock30GemmIdentityThreadblockSwizzleILi8EEELi4ENS9_13OpMultiplyAddELNS1_23SharedMemoryClearOptionE0ELb0ELb0ELb0ENS5_9NoPermuteESS_NS5_37Tensor4DPermute0213ColumnMajorInverseILi8ELi4EEEvE10SelectBaseISP_vEEEEvNT_6ParamsE)
        /*0080*/ 	.short	0x0380
        /*0082*/ 	.short	0x0170


	//----- nvinfo : EIATTR_SW_WAR
	.align		4
.L_1214:
        /*0084*/ 	.byte	0x04, 0x36
        /*0086*/ 	.short	(.L_1216 - .L_1215)
.L_1215:
        /*0088*/ 	.word	0x00000008
.L_1216:


//--------------------- .nv.info._ZN7cutlass7Kernel2INS_4gemm6kernel20DefaultGemmUniversalINS_6half_tENS_6layout11ColumnMajorELNS_16ComplexTransformE0ELi8ES4_S6_LS7_0ELi8ES4_NS5_8RowMajorEfNS_4arch15OpClassTensorOpENS9_4Sm80ENS1_9GemmShapeILi128ELi128ELi32EEENSC_ILi64ELi64ELi32EEENSC_ILi16ELi8ELi16EEENS_8epilogue6thread17LinearCombinationIS4_Li8EffLNSH_9ScaleType4KindE0ELNS_15FloatRoundStyleE2ES4_EENS1_11threadblock30GemmIdentityThreadblockSwizzleILi8EEELi4ENS9_13OpMultiplyAddELNS1_23SharedMemoryClearOptionE0ELb0ELb0ELb0ENS5_28Tensor5DPermute20314RowMajorILi16ELi3ELi8EEENS5_34Tensor4DPermute0213RowMajorInverseILi8ELi4EEENS5_9NoPermuteEvE10SelectBaseISP_vEEEEvNT_6ParamsE --------------------------
	.section	.nv.info._ZN7cutlass7Kernel2INS_4gemm6kernel20DefaultGemmUniversalINS_6half_tENS_6layout11ColumnMajorELNS_16ComplexTransformE0ELi8ES4_S6_LS7_0ELi8ES4_NS5_8RowMajorEfNS_4arch15OpClassTensorOpENS9_4Sm80ENS1_9GemmShapeILi128ELi128ELi32EEENSC_ILi64ELi64ELi32EEENSC_ILi16ELi8ELi16EEENS_8epilogue6thread17LinearCombinationIS4_Li8EffLNSH_9ScaleType4KindE0ELNS_15FloatRoundStyleE2ES4_EENS1_11threadblock30GemmIdentityThreadblockSwizzleILi8EEELi4ENS9_13OpMultiplyAddELNS1_23SharedMemoryClearOptionE0ELb0ELb0ELb0ENS5_28Tensor5DPermute20314RowMajorILi16ELi3ELi8EEENS5_34Tensor4DPermute0213RowMajorInverseILi8ELi4EEENS5_9NoPermuteEvE10SelectBaseISP_vEEEEvNT_6ParamsE,"",@"SHT_CUDA_INFO"
	.sectionflags	@""
	.align	4


	//----- nvinfo : EIATTR_CUDA_API_VERSION
	.align		4
        /*0000*/ 	.byte	0x04, 0x37
        /*0002*/ 	.short	(.L_1218 - .L_1217)
.L_1217:
        /*0004*/ 	.word	0x00000082


	//----- nvinfo : EIATTR_KPARAM_INFO
	.align		4
.L_1218:
        /*0008*/ 	.byte	0x04, 0x17
        /*000a*/ 	.short	(.L_1220 - .L_1219)
.L_1219:
        /*000c*/ 	.word	0x00000000
        /*0010*/ 	.short	0x0000
        /*0012*/ 	.short	0x0000
        /*0014*/ 	.byte	0x00, 0xf0, 0xc1, 0x05


	//----- nvinfo : EIATTR_SPARSE_MMA_MASK
	.align		4
.L_1220:
        /*0018*/ 	.byte	0x03, 0x50
        /*001a*/ 	.short	0x0000


	//----- nvinfo : EIATTR_MAXREG_COUNT
	.align		4
        /*001c*/ 	.byte	0x03, 0x1b
        /*001e*/ 	.short	0x00ff


	//----- nvinfo : EIATTR_NUM_BARRIERS
	.align		4
        /*0020*/ 	.byte	0x02, 0x4c
        /*0022*/ 	.byte	0x01
	.zero		1


	//----- nvinfo : EIATTR_EXTERNS
	.align		4
        /*0024*/ 	.byte	0x04, 0x0f
        /*0026*/ 	.short	(.L_1222 - .L_1221)


	//   ....[0]....
	.align		4
.L_1221:
        /*0028*/ 	.word	index@(__assertfail)


	//----- nvinfo : EIATTR_MERCURY_ISA_VERSION
	.align		4
.L_1222:
        /*002c*/ 	.byte	0x03, 0x5f
        /*002e*/ 	.short	0x0101


	//----- nvinfo : EIATTR_COOP_GROUP_MASK_REGIDS
	.align		4
        /*0030*/ 	.byte	0x04, 0x29
        /*0032*/ 	.short	(.L_1224 - .L_1223)


	//   ....[0]....
.L_1223:
        /*0034*/ 	.word	0xffffffff


	//   ....[1]....
        /*0038*/ 	.word	0x0500000f


	//----- nvinfo : EIATTR_COOP_GROUP_INSTR_OFFSETS
	.align		4
.L_1224:
        /*003c*/ 	.byte	0x04, 0x28
        /*003e*/ 	.short	(.L_1226 - .L_1225)


	//   ....[0]....
.L_1225:
        /*0040*/ 	.word	0x00000af0


	//   ....[1]....
        /*0044*/ 	.word	0x0000ccc0


	//----- nvinfo : EIATTR_VRC_CTA_INIT_COUNT
	.align		4
.L_1226:
        /*0048*/ 	.byte	0x02, 0x4a
	.zero		1
	.zero		1


	//----- nvinfo : EIATTR_SYSCALL_OFFSETS
	.align		4
        /*004c*/ 	.byte	0x04, 0x46
        /*004e*/ 	.short	(.L_1228 - .L_1227)


	//   ....[0]....
.L_1227:
        /*0050*/ 	.word	0x000004f0


	//   ....[1]....
        /*0054*/ 	.word	0x00000630


	//   ....[2]....
        /*0058*/ 	.word	0x00006710


	//   ....[3]....
        /*005c*/ 	.word	0x00006890


	//   ....[4]....
        /*0060*/ 	.word	0x00006b30


	//   ....[5]....
        /*0064*/ 	.word	0x00006c50


	//----- nvinfo : EIATTR_EXIT_INSTR_OFFSETS
	.align		4
.L_1228:
        /*0068*/ 	.byte	0x04, 0x1c
        /*006a*/ 	.short	(.L_1230 - .L_1229)


	//   ....[0]....
.L_1229:
        /*006c*/ 	.word	0x000000e0


	//   ....[1]....
        /*0070*/ 	.word	0x0000cb60


	//   ....[2]....
        /*0074*/ 	.word	0x0000cbd0


	//   ....[3]....
        /*0078*/ 	.word	0x0000cc70


	//----- nvinfo : EIATTR_CRS_STACK_SIZE
	.align		4
.L_1230:
        /*007c*/ 	.byte	0x04, 0x1e
        /*007e*/ 	.short	(.L_1232 - .L_1231)
.L_1231:
        /*0080*/ 	.word	0x00000000


	//----- nvinfo : EIATTR_CBANK_PARAM_SIZE
	.align		4
.L_1232:
        /*0084*/ 	.byte	0x03, 0x19
        /*0086*/ 	.short	0x0170


	//----- nvinfo : EIATTR_PARAM_CBANK
	.align		4
        /*0088*/ 	.byte	0x04, 0x0a
        /*008a*/ 	.short	(.L_1234 - .L_1233)
	.align		4
.L_1233:
        /*008c*/ 	.word	index@(.nv.constant0._ZN7cutlass7Kernel2INS_4gemm6kernel20DefaultGemmUniversalINS_6half_tENS_6layout11ColumnMajorELNS_16ComplexTransformE0ELi8ES4_S6_LS7_0ELi8ES4_NS5_8RowMajorEfNS_4arch15OpClassTensorOpENS9_4Sm80ENS1_9GemmShapeILi128ELi128ELi32EEENSC_ILi64ELi64ELi32EEENSC_ILi16ELi8ELi16EEENS_8epilogue6thread17LinearCombinationIS4_Li8EffLNSH_9ScaleType4KindE0ELNS_15FloatRoundStyleE2ES4_EENS1_11threadblock30GemmIdentityThreadblockSwizzleILi8EEELi4ENS9_13OpMultiplyAddELNS1_23SharedMemoryClearOptionE0ELb0ELb0ELb0ENS5_28Tensor5DPermute20314RowMajorILi16ELi3ELi8EEENS5_34Tensor4DPermute0213RowMajorInverseILi8ELi4EEENS5_9NoPermuteEvE10SelectBaseISP_vEEEEvNT_6ParamsE)
        /*0090*/ 	.short	0x0380
        /*0092*/ 	.short	0x0170


	//----- nvinfo : EIATTR_SW_WAR
	.align		4
.L_1234:
        /*0094*/ 	.byte	0x04, 0x36
        /*0096*/ 	.short	(.L_1236 - .L_1235)
.L_1235:
        /*0098*/ 	.word	0x00000008
.L_1236:


//--------------------- .nv.info._ZN7cutlass7Kernel2INS_4gemm6kernel20DefaultGemmUniversalINS_6half_tENS_6layout11ColumnMajorELNS_16ComplexTransformE0ELi8ES4_S6_LS7_0ELi8ES4_NS5_8RowMajorEfNS_4arch15OpClassTensorOpENS9_4Sm80ENS1_9GemmShapeILi128ELi128ELi32EEENSC_ILi64ELi64ELi32EEENSC_ILi16ELi8ELi16EEENS_8epilogue6thread17LinearCombinationIS4_Li8EffLNSH_9ScaleType4KindE0ELNS_15FloatRoundStyleE2ES4_EENS1_11threadblock30GemmIdentityThreadblockSwizzleILi8EEELi4ENS9_13OpMultiplyAddELNS1_23SharedMemoryClearOptionE0ELb0ELb0ELb0ENS5_9NoPermuteENS5_34Tensor4DPermute0213RowMajorInverseILi8ELi4EEESS_vE10SelectBaseISP_vEEEEvNT_6ParamsE --------------------------
	.section	.nv.info._ZN7cutlass7Kernel2INS_4gemm6kernel20DefaultGemmUniversalINS_6half_tENS_6layout11ColumnMajorELNS_16ComplexTransformE0ELi8ES4_S6_LS7_0ELi8ES4_NS5_8RowMajorEfNS_4arch15OpClassTensorOpENS9_4Sm80ENS1_9GemmShapeILi128ELi128ELi32EEENSC_ILi64ELi64ELi32EEENSC_ILi16ELi8ELi16EEENS_8epilogue6thread17LinearCombinationIS4_Li8EffLNSH_9ScaleType4KindE0ELNS_15FloatRoundStyleE2ES4_EENS1_11threadblock30GemmIdentityThreadblockSwizzleILi8EEELi4ENS9_13OpMultiplyAddELNS1_23SharedMemoryClearOptionE0ELb0ELb0ELb0ENS5_9NoPermuteENS5_34Tensor4DPermute0213RowMajorInverseILi8ELi4EEESS_vE10SelectBaseISP_vEEEEvNT_6ParamsE,"",@"SHT_CUDA_INFO"
	.sectionflags	@""
	.align	4


	//----- nvinfo : EIATTR_CUDA_API_VERSION
	.align		4
        /*0000*/ 	.byte	0x04, 0x37
        /*0002*/ 	.short	(.L_1238 - .L_1237)
.L_1237:
        /*0004*/ 	.word	0x00000082


	//----- nvinfo : EIATTR_KPARAM_INFO
	.align		4
.L_1238:
        /*0008*/ 	.byte	0x04, 0x17
        /*000a*/ 	.short	(.L_1240 - .L_1239)
.L_1239:
        /*000c*/ 	.word	0x00000000
        /*0010*/ 	.short	0x0000
        /*0012*/ 	.short	0x0000
        /*0014*/ 	.byte	0x00, 0xf0, 0xc1, 0x05


	//----- nvinfo : EIATTR_SPARSE_MMA_MASK
	.align		4
.L_1240:
        /*0018*/ 	.byte	0x03, 0x50
        /*001a*/ 	.short	0x0000


	//----- nvinfo : EIATTR_MAXREG_COUNT
	.align		4
        /*001c*/ 	.byte	0x03, 0x1b
        /*001e*/ 	.short	0x00ff


	//----- nvinfo : EIATTR_NUM_BARRIERS
	.align		4
        /*0020*/ 	.byte	0x02, 0x4c
        /*0022*/ 	.byte	0x01
	.zero		1


	//----- nvinfo : EIATTR_EXTERNS
	.align		4
        /*0024*/ 	.byte	0x04, 0x0f
        /*0026*/ 	.short	(.L_1242 - .L_1241)


	//   ....[0]....
	.align		4
.L_1241:
        /*0028*/ 	.word	index@(__assertfail)


	//----- nvinfo : EIATTR_MERCURY_ISA_VERSION
	.align		4
.L_1242:
        /*002c*/ 	.byte	0x03, 0x5f
        /*002e*/ 	.short	0x0101


	//----- nvinfo : EIATTR_COOP_GROUP_MASK_REGIDS
	.align		4
        /*0030*/ 	.byte	0x04, 0x29
        /*0032*/ 	.short	(.L_1244 - .L_1243)


	//   ....[0]....
.L_1243:
        /*0034*/ 	.word	0xffffffff


	//   ....[1]....
        /*0038*/ 	.word	0x0500000f


	//----- nvinfo : EIATTR_COOP_GROUP_INSTR_OFFSETS
	.align		4
.L_1244:
        /*003c*/ 	.byte	0x04, 0x28
        /*003e*/ 	.short	(.L_1246 - .L_1245)


	//   ....[0]....
.L_1245:
        /*0040*/ 	.word	0x00000af0


	//   ....[1]....
        /*0044*/ 	.word	0x0000b490


	//----- nvinfo : EIATTR_VRC_CTA_INIT_COUNT
	.align		4
.L_1246:
        /*0048*/ 	.byte	0x02, 0x4a
	.zero		1
	.zero		1


	//----- nvinfo : EIATTR_SYSCALL_OFFSETS
	.align		4
        /*004c*/ 	.byte	0x04, 0x46
        /*004e*/ 	.short	(.L_1248 - .L_1247)


	//   ....[0]....
.L_1247:
        /*0050*/ 	.word	0x000004f0


	//   ....[1]....
        /*0054*/ 	.word	0x00000630


	//----- nvinfo : EIATTR_EXIT_INSTR_OFFSETS
	.align		4
.L_1248:
        /*0058*/ 	.byte	0x04, 0x1c
        /*005a*/ 	.short	(.L_1250 - .L_1249)


	//   ....[0]....
.L_1249:
        /*005c*/ 	.word	0x000000e0


	//   ....[1]....
        /*0060*/ 	.word	0x0000b330


	//   ....[2]....
        /*0064*/ 	.word	0x0000b3a0


	//   ....[3]....
        /*0068*/ 	.word	0x0000b440


	//----- nvinfo : EIATTR_CRS_STACK_SIZE
	.align		4
.L_1250:
        /*006c*/ 	.byte	0x04, 0x1e
        /*006e*/ 	.short	(.L_1252 - .L_1251)
.L_1251:
        /*0070*/ 	.word	0x00000000


	//----- nvinfo : EIATTR_CBANK_PARAM_SIZE
	.align		4
.L_1252:
        /*0074*/ 	.byte	0x03, 0x19
        /*0076*/ 	.short	0x0170


	//----- nvinfo : EIATTR_PARAM_CBANK
	.align		4
        /*0078*/ 	.byte	0x04, 0x0a
        /*007a*/ 	.short	(.L_1254 - .L_1253)
	.align		4
.L_1253:
        /*007c*/ 	.word	index@(.nv.constant0._ZN7cutlass7Kernel2INS_4gemm6kernel20DefaultGemmUniversalINS_6half_tENS_6layout11ColumnMajorELNS_16ComplexTransformE0ELi8ES4_S6_LS7_0ELi8ES4_NS5_8RowMajorEfNS_4arch15OpClassTensorOpENS9_4Sm80ENS1_9GemmShapeILi128ELi128ELi32EEENSC_ILi64ELi64ELi32EEENSC_ILi16ELi8ELi16EEENS_8epilogue6thread17LinearCombinationIS4_Li8EffLNSH_9ScaleType4KindE0ELNS_15FloatRoundStyleE2ES4_EENS1_11threadblock30GemmIdentityThreadblockSwizzleILi8EEELi4ENS9_13OpMultiplyAddELNS1_23SharedMemoryClearOptionE0ELb0ELb0ELb0ENS5_9NoPermuteENS5_34Tensor4DPermute0213RowMajorInverseILi8ELi4EEESS_vE10SelectBaseISP_vEEEEvNT_6ParamsE)
        /*0080*/ 	.short	0x0380
        /*0082*/ 	.short	0x0170


	//----- nvinfo : EIATTR_SW_WAR
	.align		4
.L_1254:
        /*0084*/ 	.byte	0x04, 0x36
        /*0086*/ 	.short	(.L_1256 - .L_1255)
.L_1255:
        /*0088*/ 	.word	0x00000008
.L_1256:


//--------------------- .nv.info._ZN7cutlass7Kernel2INS_4gemm6kernel20DefaultGemmUniversalINS_6half_tENS_6layout11ColumnMajorELNS_16ComplexTransformE0ELi8ES4_S6_LS7_0ELi8ES4_NS5_8RowMajorEfNS_4arch15OpClassTensorOpENS9_4Sm80ENS1_9GemmShapeILi128ELi128ELi32EEENSC_ILi64ELi64ELi32EEENSC_ILi16ELi8ELi16EEENS_8epilogue6thread17LinearCombinationIS4_Li8EffLNSH_9ScaleType4KindE0ELNS_15FloatRoundStyleE2ES4_EENS1_11threadblock30GemmIdentityThreadblockSwizzleILi8EEELi4ENS9_13OpMultiplyAddELNS1_23SharedMemoryClearOptionE0ELb0ELb0ELb0ENS5_9NoPermuteESS_SS_vE10SelectBaseISP_vEEEEvNT_6ParamsE --------------------------
	.section	.nv.info._ZN7cutlass7Kernel2INS_4gemm6kernel20DefaultGemmUniversalINS_6half_tENS_6layout11ColumnMajorELNS_16ComplexTransformE0ELi8ES4_S6_LS7_0ELi8ES4_NS5_8RowMajorEfNS_4arch15OpClassTensorOpENS9_4Sm80ENS1_9GemmShapeILi128ELi128ELi32EEENSC_ILi64ELi64ELi32EEENSC_ILi16ELi8ELi16EEENS_8epilogue6thread17LinearCombinationIS4_Li8EffLNSH_9ScaleType4KindE0ELNS_15FloatRoundStyleE2ES4_EENS1_11threadblock30GemmIdentityThreadblockSwizzleILi8EEELi4ENS9_13OpMultiplyAddELNS1_23SharedMemoryClearOptionE0ELb0ELb0ELb0ENS5_9NoPermuteESS_SS_vE10SelectBaseISP_vEEEEvNT_6ParamsE,"",@"SHT_CUDA_INFO"
	.sectionflags	@""
	.align	4


	//----- nvinfo : EIATTR_CUDA_API_VERSION
	.align		4
        /*0000*/ 	.byte	0x04, 0x37
        /*0002*/ 	.short	(.L_1258 - .L_1257)
.L_1257:
        /*0004*/ 	.word	0x00000082


	//----- nvinfo : EIATTR_KPARAM_INFO
	.align		4
.L_1258:
        /*0008*/ 	.byte	0x04, 0x17
        /*000a*/ 	.short	(.L_1260 - .L_1259)
.L_1259:
        /*000c*/ 	.word	0x00000000
        /*0010*/ 	.short	0x0000
        /*0012*/ 	.short	0x0000
        /*0014*/ 	.byte	0x00, 0xf0, 0xc1, 0x05


	//----- nvinfo : EIATTR_SPARSE_MMA_MASK
	.align		4
.L_1260:
        /*0018*/ 	.byte	0x03, 0x50
        /*001a*/ 	.short	0x0000


	//----- nvinfo : EIATTR_MAXREG_COUNT
	.align		4
        /*001c*/ 	.byte	0x03, 0x1b
        /*001e*/ 	.short	0x00ff


	//----- nvinfo : EIATTR_NUM_BARRIERS
	.align		4
        /*0020*/ 	.byte	0x02, 0x4c
        /*0022*/ 	.byte	0x01
	.zero		1


	//----- nvinfo : EIATTR_MERCURY_ISA_VERSION
	.align		4
        /*0024*/ 	.byte	0x03, 0x5f
        /*0026*/ 	.short	0x0101


	//----- nvinfo : EIATTR_COOP_GROUP_MASK_REGIDS
	.align		4
        /*0028*/ 	.byte	0x04, 0x29
        /*002a*/ 	.short	(.L_1262 - .L_1261)


	//   ....[0]....
.L_1261:
        /*002c*/ 	.word	0xffffffff


	//----- nvinfo : EIATTR_COOP_GROUP_INSTR_OFFSETS
	.align		4
.L_1262:
        /*0030*/ 	.byte	0x04, 0x28
        /*0032*/ 	.short	(.L_1264 - .L_1263)


	//   ....[0]....
.L_1263:
        /*0034*/ 	.word	0x00000620


	//----- nvinfo : EIATTR_VRC_CTA_INIT_COUNT
	.align		4
.L_1264:
        /*0038*/ 	.byte	0x02, 0x4a
	.zero		1
	.zero		1


	//----- nvinfo : EIATTR_EXIT_INSTR_OFFSETS
	.align		4
        /*003c*/ 	.byte	0x04, 0x1c
        /*003e*/ 	.short	(.L_1266 - .L_1265)


	//   ....[0]....
.L_1265:
        /*0040*/ 	.word	0x000000e0


	//   ....[1]....
        /*0044*/ 	.word	0x00007ea0


	//   ....[2]....
        /*0048*/ 	.word	0x00007f00


	//   ....[3]....
        /*004c*/ 	.word	0x00007f90


	//----- nvinfo : EIATTR_CRS_STACK_SIZE
	.align		4
.L_1266:
        /*0050*/ 	.byte	0x04, 0x1e
        /*0052*/ 	.short	(.L_1268 - .L_1267)
.L_1267:
        /*0054*/ 	.word	0x00000000


	//----- nvinfo : EIATTR_CBANK_PARAM_SIZE
	.align		4
.L_1268:
        /*0058*/ 	.byte	0x03, 0x19
        /*005a*/ 	.short	0x0170


	//----- nvinfo : EIATTR_PARAM_CBANK
	.align		4
        /*005c*/ 	.byte	0x04, 0x0a
        /*005e*/ 	.short	(.L_1270 - .L_1269)
	.align		4
.L_1269:
        /*0060*/ 	.word	index@(.nv.constant0._ZN7cutlass7Kernel2INS_4gemm6kernel20DefaultGemmUniversalINS_6half_tENS_6layout11ColumnMajorELNS_16ComplexTransformE0ELi8ES4_S6_LS7_0ELi8ES4_NS5_8RowMajorEfNS_4arch15OpClassTensorOpENS9_4Sm80ENS1_9GemmShapeILi128ELi128ELi32EEENSC_ILi64ELi64ELi32EEENSC_ILi16ELi8ELi16EEENS_8epilogue6thread17LinearCombinationIS4_Li8EffLNSH_9ScaleType4KindE0ELNS_15FloatRoundStyleE2ES4_EENS1_11threadblock30GemmIdentityThreadblockSwizzleILi8EEELi4ENS9_13OpMultiplyAddELNS1_23SharedMemoryClearOptionE0ELb0ELb0ELb0ENS5_9NoPermuteESS_SS_vE10SelectBaseISP_vEEEEvNT_6ParamsE)
        /*0064*/ 	.short	0x0380
        /*0066*/ 	.short	0x0170


	//----- nvinfo : EIATTR_SW_WAR
	.align		4
.L_1270:
        /*0068*/ 	.byte	0x04, 0x36
        /*006a*/ 	.short	(.L_1272 - .L_1271)
.L_1271:
        /*006c*/ 	.word	0x00000008
.L_1272:


//--------------------- .nv.info._ZN7cutlass7Kernel2INS_4gemm6kernel20DefaultGemmUniversalINS_6half_tENS_6layout8RowMajorELNS_16ComplexTransformE0ELi8ES4_S6_LS7_0ELi8ES4_S6_fNS_4arch15OpClassTensorOpENS8_4Sm80ENS1_9GemmShapeILi128ELi128ELi32EEENSB_ILi64ELi64ELi32EEENSB_ILi16ELi8ELi16EEENS_8epilogue6thread17LinearCombinationIS4_Li8EffLNSG_9ScaleType4KindE0ELNS_15FloatRoundStyleE2ES4_EENS1_11threadblock30GemmIdentityThreadblockSwizzleILi8EEELi4ENS8_13OpMultiplyAddELNS1_23SharedMemoryClearOptionE0ELb0ELb0ELb0ENS5_31Tensor5DPermute02413ColumnMajorILi16ELi3ELi8EEENS5_37Tensor4DPermute0213ColumnMajorInverseILi8ELi4EEENS5_38Tensor5DPermute02413ColumnMajorInverseILi16ELi3ELi8EEEvE10SelectBaseISO_vEEEEvNT_6ParamsE --------------------------
	.section	.nv.info._ZN7cutlass7Kernel2INS_4gemm6kernel20DefaultGemmUniversalINS_6half_tENS_6layout8RowMajorELNS_16ComplexTransformE0ELi8ES4_S6_LS7_0ELi8ES4_S6_fNS_4arch15OpClassTensorOpENS8_4Sm80ENS1_9GemmShapeILi128ELi128ELi32EEENSB_ILi64ELi64ELi32EEENSB_ILi16ELi8ELi16EEENS_8epilogue6thread17LinearCombinationIS4_Li8EffLNSG_9ScaleType4KindE0ELNS_15FloatRoundStyleE2ES4_EENS1_11threadblock30GemmIdentityThreadblockSwizzleILi8EEELi4ENS8_13OpMultiplyAddELNS1_23SharedMemoryClearOptionE0ELb0ELb0ELb0ENS5_31Tensor5DPermute02413ColumnMajorILi16ELi3ELi8EEENS5_37Tensor4DPermute0213ColumnMajorInverseILi8ELi4EEENS5_38Tensor5DPermute02413ColumnMajorInverseILi16ELi3ELi8EEEvE10SelectBaseISO_vEEEEvNT_6ParamsE,"",@"SHT_CUDA_INFO"
	.sectionflags	@""
	.align	4


	//----- nvinfo : EIATTR_CUDA_API_VERSION
	.align		4
        /*0000*/ 	.byte	0x04, 0x37
        /*0002*/ 	.short	(.L_1274 - .L_1273)
.L_1273:
        /*0004*/ 	.word	0x00000082


	//----- nvinfo : EIATTR_KPARAM_INFO
	.align		4
.L_1274:
        /*0008*/ 	.byte	0x04, 0x17
        /*000a*/ 	.short	(.L_1276 - .L_1275)
.L_1275:
        /*000c*/ 	.word	0x00000000
        /*0010*/ 	.short	0x0000
        /*0012*/ 	.short	0x0000
        /*0014*/ 	.byte	0x00, 0xf0, 0xc1, 0x05


	//----- nvinfo : EIATTR_SPARSE_MMA_MASK
	.align		4
.L_1276:
        /*0018*/ 	.byte	0x03, 0x50
        /*001a*/ 	.short	0x0000


	//----- nvinfo : EIATTR_MAXREG_COUNT
	.align		4
        /*001c*/ 	.byte	0x03, 0x1b
        /*001e*/ 	.short	0x00ff


	//----- nvinfo : EIATTR_NUM_BARRIERS
	.align		4
        /*0020*/ 	.byte	0x02, 0x4c
        /*0022*/ 	.byte	0x01
	.zero		1


	//----- nvinfo : EIATTR_EXTERNS
	.align		4
        /*0024*/ 	.byte	0x04, 0x0f
        /*0026*/ 	.short	(.L_1278 - .L_1277)


	//   ....[0]....
	.align		4
.L_1277:
        /*0028*/ 	.word	index@(__assertfail)


	//----- nvinfo : EIATTR_MERCURY_ISA_VERSION
	.align		4
.L_1278:
        /*002c*/ 	.byte	0x03, 0x5f
        /*002e*/ 	.short	0x0101


	//----- nvinfo : EIATTR_COOP_GROUP_MASK_REGIDS
	.align		4
        /*0030*/ 	.byte	0x04, 0x29
        /*0032*/ 	.short	(.L_1280 - .L_1279)


	//   ....[0]....
.L_1279:
        /*0034*/ 	.word	0xffffffff


	//   ....[1]....
        /*0038*/ 	.word	0x0500000f


	//----- nvinfo : EIATTR_COOP_GROUP_INSTR_OFFSETS
	.align		4
.L_1280:
        /*003c*/ 	.byte	0x04, 0x28
        /*003e*/ 	.short	(.L_1282 - .L_1281)


	//   ....[0]....
.L_1281:
        /*0040*/ 	.word	0x00000be0


	//   ....[1]....
        /*0044*/ 	.word	0x000123d0


	//----- nvinfo : EIATTR_VRC_CTA_INIT_COUNT
	.align		4
.L_1282:
        /*0048*/ 	.byte	0x02, 0x4a
	.zero		1
	.zero		1


	//----- nvinfo : EIATTR_SYSCALL_OFFSETS
	.align		4
        /*004c*/ 	.byte	0x04, 0x46
        /*004e*/ 	.short	(.L_1284 - .L_1283)


	//   ....[0]....
.L_1283:
        /*0050*/ 	.word	0x000004f0


	//   ....[1]....
        /*0054*/ 	.word	0x00000630


	//   ....[2]....
        /*0058*/ 	.word	0x000008e0


	//   ....[3]....
        /*005c*/ 	.word	0x00000a00


	//   ....[4]....
        /*0060*/ 	.word	0x0000ae90


	//   ....[5]....
        /*0064*/ 	.word	0x0000b010


	//   ....[6]....
        /*0068*/ 	.word	0x0000b2b0


	//   ....[7]....
        /*006c*/ 	.word	0x0000b3d0


	//----- nvinfo : EIATTR_EXIT_INSTR_OFFSETS
	.align		4
.L_1284:
        /*0070*/ 	.byte	0x04, 0x1c
        /*0072*/ 	.short	(.L_1286 - .L_1285)


	//   ....[0]....
.L_1285:
        /*0074*/ 	.word	0x000000e0


	//   ....[1]....
        /*0078*/ 	.word	0x00012250


	//   ....[2]....
        /*007c*/ 	.word	0x000122d0


	//   ....[3]....
        /*0080*/ 	.word	0x00012370


	//----- nvinfo : EIATTR_CRS_STACK_SIZE
	.align		4
.L_1286:
        /*0084*/ 	.byte	0x04, 0x1e
        /*0086*/ 	.short	(.L_1288 - .L_1287)
.L_1287:
        /*0088*/ 	.word	0x00000000


	//----- nvinfo : EIATTR_CBANK_PARAM_SIZE
	.align		4
.L_1288:
        /*008c*/ 	.byte	0x03, 0x19
        /*008e*/ 	.short	0x0170


	//----- nvinfo : EIATTR_PARAM_CBANK
	.align		4
        /*0090*/ 	.byte	0x04, 0x0a
        /*0092*/ 	.short	(.L_1290 - .L_1289)
	.align		4
.L_1289:
        /*0094*/ 	.word	index@(.nv.constant0._ZN7cutlass7Kernel2INS_4gemm6kernel20DefaultGemmUniversalINS_6half_tENS_6layout8RowMajorELNS_16ComplexTransformE0ELi8ES4_S6_LS7_0ELi8ES4_S6_fNS_4arch15OpClassTensorOpENS8_4Sm80ENS1_9GemmShapeILi128ELi128ELi32EEENSB_ILi64ELi64ELi32EEENSB_ILi16ELi8ELi16EEENS_8epilogue6thread17LinearCombinationIS4_Li8EffLNSG_9ScaleType4KindE0ELNS_15FloatRoundStyleE2ES4_EENS1_11threadblock30GemmIdentityThreadblockSwizzleILi8EEELi4ENS8_13OpMultiplyAddELNS1_23SharedMemoryClearOptionE0ELb0ELb0ELb0ENS5_31Tensor5DPermute02413ColumnMajorILi16ELi3ELi8EEENS5_37Tensor4DPermute0213ColumnMajorInverseILi8ELi4EEENS5_38Tensor5DPermute02413ColumnMajorInverseILi16ELi3ELi8EEEvE10SelectBaseISO_vEEEEvNT_6ParamsE)
        /*0098*/ 	.short	0x0380
        /*009a*/ 	.short	0x0170


	//----- nvinfo : EIATTR_SW_WAR
	.align		4
.L_1290:
        /*009c*/ 	.byte	0x04, 0x36
        /*009e*/ 	.short	(.L_1292 - .L_1291)
.L_1291:
        /*00a0*/ 	.word	0x00000008
.L_1292:


//--------------------- .nv.info._ZN7cutlass7Kernel2INS_4gemm6kernel20DefaultGemmUniversalINS_6half_tENS_6layout8RowMajorELNS_16ComplexTransformE0ELi8ES4_S6_LS7_0ELi8ES4_S6_fNS_4arch15OpClassTensorOpENS8_4Sm80ENS1_9GemmShapeILi128ELi128ELi32EEENSB_ILi64ELi64ELi32EEENSB_ILi16ELi8ELi16EEENS_8epilogue6thread17LinearCombinationIS4_Li8EffLNSG_9ScaleType4KindE0ELNS_15FloatRoundStyleE2ES4_EENS1_11threadblock30GemmIdentityThreadblockSwizzleILi8EEELi4ENS8_13OpMultiplyAddELNS1_23SharedMemoryClearOptionE0ELb0ELb0ELb0ENS5_9NoPermuteENS5_37Tensor4DPermute0213ColumnMajorInverseILi8ELi4EEENS5_38Tensor5DPermute02413ColumnMajorInverseILi16ELi3ELi8EEEvE10SelectBaseISO_vEEEEvNT_6ParamsE --------------------------
	.section	.nv.info._ZN7cutlass7Kernel2INS_4gemm6kernel20DefaultGemmUniversalINS_6half_tENS_6layout8RowMajorELNS_16ComplexTransformE0ELi8ES4_S6_LS7_0ELi8ES4_S6_fNS_4arch15OpClassTensorOpENS8_4Sm80ENS1_9GemmShapeILi128ELi128ELi32EEENSB_ILi64ELi64ELi32EEENSB_ILi16ELi8ELi16EEENS_8epilogue6thread17LinearCombinationIS4_Li8EffLNSG_9ScaleType4KindE0ELNS_15FloatRoundStyleE2ES4_EENS1_11threadblock30GemmIdentityThreadblockSwizzleILi8EEELi4ENS8_13OpMultiplyAddELNS1_23SharedMemoryClearOptionE0ELb0ELb0ELb0ENS5_9NoPermuteENS5_37Tensor4DPermute0213ColumnMajorInverseILi8ELi4EEENS5_38Tensor5DPermute02413ColumnMajorInverseILi16ELi3ELi8EEEvE10SelectBaseISO_vEEEEvNT_6ParamsE,"",@"SHT_CUDA_INFO"
	.sectionflags	@""
	.align	4


	//----- nvinfo : EIATTR_CUDA_API_VERSION
	.align		4
        /*0000*/ 	.byte	0x04, 0x37
        /*0002*/ 	.short	(.L_1294 - .L_1293)
.L_1293:
        /*0004*/ 	.word	0x00000082


	//----- nvinfo : EIATTR_KPARAM_INFO
	.align		4
.L_1294:
        /*0008*/ 	.byte	0x04, 0x17
        /*000a*/ 	.short	(.L_1296 - .L_1295)
.L_1295:
        /*000c*/ 	.word	0x00000000
        /*0010*/ 	.short	0x0000
        /*0012*/ 	.short	0x0000
        /*0014*/ 	.byte	0x00, 0xf0, 0xc1, 0x05


	//----- nvinfo : EIATTR_SPARSE_MMA_MASK
	.align		4
.L_1296:
        /*0018*/ 	.byte	0x03, 0x50
        /*001a*/ 	.short	0x0000


	//----- nvinfo : EIATTR_MAXREG_COUNT
	.align		4
        /*001c*/ 	.byte	0x03, 0x1b
        /*001e*/ 	.short	0x00ff


	//----- nvinfo : EIATTR_NUM_BARRIERS
	.align		4
        /*0020*/ 	.byte	0x02, 0x4c
        /*0022*/ 	.byte	0x01
	.zero		1


	//----- nvinfo : EIATTR_EXTERNS
	.align		4
        /*0024*/ 	.byte	0x04, 0x0f
        /*0026*/ 	.short	(.L_1298 - .L_1297)


	//   ....[0]....
	.align		4
.L_1297:
        /*0028*/ 	.word	index@(__assertfail)


	//----- nvinfo : EIATTR_MERCURY_ISA_VERSION
	.align		4
.L_1298:
        /*002c*/ 	.byte	0x03, 0x5f
        /*002e*/ 	.short	0x0101


	//----- nvinfo : EIATTR_COOP_GROUP_MASK_REGIDS
	.align		4
        /*0030*/ 	.byte	0x04, 0x29
        /*0032*/ 	.short	(.L_1300 - .L_1299)


	//   ....[0]....
.L_1299:
        /*0034*/ 	.word	0xffffffff


	//   ....[1]....
        /*0038*/ 	.word	0x0500000f


	//----- nvinfo : EIATTR_COOP_GROUP_INSTR_OFFSETS
	.align		4
.L_1300:
        /*003c*/ 	.byte	0x04, 0x28
        /*003e*/ 	.short	(.L_1302 - .L_1301)


	//   ....[0]....
.L_1301:
        /*0040*/ 	.word	0x00000be0


	//   ....[1]....
        /*0044*/ 	.word	0x0000fc70


	//----- nvinfo : EIATTR_VRC_CTA_INIT_COUNT
	.align		4
.L_1302:
        /*0048*/ 	.byte	0x02, 0x4a
	.zero		1
	.zero		1


	//----- nvinfo : EIATTR_SYSCALL_OFFSETS
	.align		4
        /*004c*/ 	.byte	0x04, 0x46
        /*004e*/ 	.short	(.L_1304 - .L_1303)


	//   ....[0]....
.L_1303:
        /*0050*/ 	.word	0x000004f0


	//   ....[1]....
        /*0054*/ 	.word	0x00000630


	//   ....[2]....
        /*0058*/ 	.word	0x000008e0


	//   ....[3]....
        /*005c*/ 	.word	0x00000a00


	//----- nvinfo : EIATTR_EXIT_INSTR_OFFSETS
	.align		4
.L_1304:
        /*0060*/ 	.byte	0x04, 0x1c
        /*0062*/ 	.short	(.L_1306 - .L_1305)


	//   ....[0]....
.L_1305:
        /*0064*/ 	.word	0x000000e0


	//   ....[1]....
        /*0068*/ 	.word	0x0000faf0


	//   ....[2]....
        /*006c*/ 	.word	0x0000fb70


	//   ....[3]....
        /*0070*/ 	.word	0x0000fc10


	//----- nvinfo : EIATTR_CRS_STACK_SIZE
	.align		4
.L_1306:
        /*0074*/ 	.byte	0x04, 0x1e
        /*0076*/ 	.short	(.L_1308 - .L_1307)
.L_1307:
        /*0078*/ 	.word	0x00000000


	//----- nvinfo : EIATTR_CBANK_PARAM_SIZE
	.align		4
.L_1308:
        /*007c*/ 	.byte	0x03, 0x19
        /*007e*/ 	.short	0x0170


	//----- nvinfo : EIATTR_PARAM_CBANK
	.align		4
        /*0080*/ 	.byte	0x04, 0x0a
        /*0082*/ 	.short	(.L_1310 - .L_1309)
	.align		4
.L_1309:
        /*0084*/ 	.word	index@(.nv.constant0._ZN7cutlass7Kernel2INS_4gemm6kernel20DefaultGemmUniversalINS_6half_tENS_6layout8RowMajorELNS_16ComplexTransformE0ELi8ES4_S6_LS7_0ELi8ES4_S6_fNS_4arch15OpClassTensorOpENS8_4Sm80ENS1_9GemmShapeILi128ELi128ELi32EEENSB_ILi64ELi64ELi32EEENSB_ILi16ELi8ELi16EEENS_8epilogue6thread17LinearCombinationIS4_Li8EffLNSG_9ScaleType4KindE0ELNS_15FloatRoundStyleE2ES4_EENS1_11threadblock30GemmIdentityThreadblockSwizzleILi8EEELi4ENS8_13OpMultiplyAddELNS1_23SharedMemoryClearOptionE0ELb0ELb0ELb0ENS5_9NoPermuteENS5_37Tensor4DPermute0213ColumnMajorInverseILi8ELi4EEENS5_38Tensor5DPermute02413ColumnMajorInverseILi16ELi3ELi8EEEvE10SelectBaseISO_vEEEEvNT_6ParamsE)
        /*0088*/ 	.short	0x0380
        /*008a*/ 	.short	0x0170


	//----- nvinfo : EIATTR_SW_WAR
	.align		4
.L_1310:
        /*008c*/ 	.byte	0x04, 0x36
        /*008e*/ 	.short	(.L_1312 - .L_1311)
.L_1311:
        /*0090*/ 	.word	0x00000008
.L_1312:


//--------------------- .nv.info._ZN7cutlass7Kernel2INS_4gemm6kernel20DefaultGemmUniversalINS_6half_tENS_6layout8RowMajorELNS_16ComplexTransformE0ELi8ES4_S6_LS7_0ELi8ES4_S6_fNS_4arch15OpClassTensorOpENS8_4Sm80ENS1_9GemmShapeILi128ELi128ELi32EEENSB_ILi64ELi64ELi32EEENSB_ILi16ELi8ELi16EEENS_8epilogue6thread17LinearCombinationIS4_Li8EffLNSG_9ScaleType4KindE0ELNS_15FloatRoundStyleE2ES4_EENS1_11threadblock30GemmIdentityThreadblockSwizzleILi8EEELi4ENS8_13OpMultiplyAddELNS1_23SharedMemoryClearOptionE0ELb0ELb0ELb0ENS5_31Tensor5DPermute02413ColumnMajorILi16ELi3ELi8EEENS5_9NoPermuteEST_vE10SelectBaseISO_vEEEEvNT_6ParamsE --------------------------
	.section	.nv.info._ZN7cutlass7Kernel2INS_4gemm6kernel20DefaultGemmUniversalINS_6half_tENS_6layout8RowMajorELNS_16ComplexTransformE0ELi8ES4_S6_LS7_0ELi8ES4_S6_fNS_4arch15OpClassTensorOpENS8_4Sm80ENS1_9GemmShapeILi128ELi128ELi32EEENSB_ILi64ELi64ELi32EEENSB_ILi16ELi8ELi16EEENS_8epilogue6thread17LinearCombinationIS4_Li8EffLNSG_9ScaleType4KindE0ELNS_15FloatRoundStyleE2ES4_EENS1_11threadblock30GemmIdentityThreadblockSwizzleILi8EEELi4ENS8_13OpMultiplyAddELNS1_23SharedMemoryClearOptionE0ELb0ELb0ELb0ENS5_31Tensor5DPermute02413ColumnMajorILi16ELi3ELi8EEENS5_9NoPermuteEST_vE10SelectBaseISO_vEEEEvNT_6ParamsE,"",@"SHT_CUDA_INFO"
	.sectionflags	@""
	.align	4


	//----- nvinfo : EIATTR_CUDA_API_VERSION
	.align		4
        /*0000*/ 	.byte	0x04, 0x37
        /*0002*/ 	.short	(.L_1314 - .L_1313)
.L_1313:
        /*0004*/ 	.word	0x00000082


	//----- nvinfo : EIATTR_KPARAM_INFO
	.align		4
.L_1314:
        /*0008*/ 	.byte	0x04, 0x17
        /*000a*/ 	.short	(.L_1316 - .L_1315)
.L_1315:
        /*000c*/ 	.word	0x00000000
        /*0010*/ 	.short	0x0000
        /*0012*/ 	.short	0x0000
        /*0014*/ 	.byte	0x00, 0xf0, 0xc1, 0x05


	//----- nvinfo : EIATTR_SPARSE_MMA_MASK
	.align		4
.L_1316:
        /*0018*/ 	.byte	0x03, 0x50
        /*001a*/ 	.short	0x0000


	//----- nvinfo : EIATTR_MAXREG_COUNT
	.align		4
        /*001c*/ 	.byte	0x03, 0x1b
        /*001e*/ 	.short	0x00ff


	//----- nvinfo : EIATTR_NUM_BARRIERS
	.align		4
        /*0020*/ 	.byte	0x02, 0x4c
        /*0022*/ 	.byte	0x01
	.zero		1


	//----- nvinfo : EIATTR_EXTERNS
	.align		4
        /*0024*/ 	.byte	0x04, 0x0f
        /*0026*/ 	.short	(.L_1318 - .L_1317)


	//   ....[0]....
	.align		4
.L_1317:
        /*0028*/ 	.word	index@(__assertfail)


	//----- nvinfo : EIATTR_MERCURY_ISA_VERSION
	.align		4
.L_1318:
        /*002c*/ 	.byte	0x03, 0x5f
        /*002e*/ 	.short	0x0101


	//----- nvinfo : EIATTR_COOP_GROUP_MASK_REGIDS
	.align		4
        /*0030*/ 	.byte	0x04, 0x29
        /*0032*/ 	.short	(.L_1320 - .L_1319)


	//   ....[0]....
.L_1319:
        /*0034*/ 	.word	0xffffffff


	//----- nvinfo : EIATTR_COOP_GROUP_INSTR_OFFSETS
	.align		4
.L_1320:
        /*0038*/ 	.byte	0x04, 0x28
        /*003a*/ 	.short	(.L_1322 - .L_1321)


	//   ....[0]....
.L_1321:
        /*003c*/ 	.word	0x00000620


	//----- nvinfo : EIATTR_VRC_CTA_INIT_COUNT
	.align		4
.L_1322:
        /*0040*/ 	.byte	0x02, 0x4a
	.zero		1
	.zero		1


	//----- nvinfo : EIATTR_SYSCALL_OFFSETS
	.align		4
        /*0044*/ 	.byte	0x04, 0x46
        /*0046*/ 	.short	(.L_1324 - .L_1323)


	//   ....[0]....
.L_1323:
        /*0048*/ 	.word	0x00003280


	//   ....[1]....
        /*004c*/ 	.word	0x00003400


	//   ....[2]....
        /*0050*/ 	.word	0x000036a0


	//   ....[3]....
        /*0054*/ 	.word	0x000037c0


	//----- nvinfo : EIATTR_EXIT_INSTR_OFFSETS
	.align		4
.L_1324:
        /*0058*/ 	.byte	0x04, 0x1c
        /*005a*/ 	.short	(.L_1326 - .L_1325)


	//   ....[0]....
.L_1325:
        /*005c*/ 	.word	0x000000e0


	//   ....[1]....
        /*0060*/ 	.word	0x0000a640


	//   ....[2]....
        /*0064*/ 	.word	0x0000a6b0


	//   ....[3]....
        /*0068*/ 	.word	0x0000a750


	//----- nvinfo : EIATTR_CRS_STACK_SIZE
	.align		4
.L_1326:
        /*006c*/ 	.byte	0x04, 0x1e
        /*006e*/ 	.short	(.L_1328 - .L_1327)
.L_1327:
        /*0070*/ 	.word	0x00000000


	//----- nvinfo : EIATTR_CBANK_PARAM_SIZE
	.align		4
.L_1328:
        /*0074*/ 	.byte	0x03, 0x19
        /*0076*/ 	.short	0x0170


	//----- nvinfo : EIATTR_PARAM_CBANK
	.align		4
        /*0078*/ 	.byte	0x04, 0x0a
        /*007a*/ 	.short	(.L_1330 - .L_1329)
	.align		4
.L_1329:
        /*007c*/ 	.word	index@(.nv.constant0._ZN7cutlass7Kernel2INS_4gemm6kernel20DefaultGemmUniversalINS_6half_tENS_6layout8RowMajorELNS_16ComplexTransformE0ELi8ES4_S6_LS7_0ELi8ES4_S6_fNS_4arch15OpClassTensorOpENS8_4Sm80ENS1_9GemmShapeILi128ELi128ELi32EEENSB_ILi64ELi64ELi32EEENSB_ILi16ELi8ELi16EEENS_8epilogue6thread17LinearCombinationIS4_Li8EffLNSG_9ScaleType4KindE0ELNS_15FloatRoundStyleE2ES4_EENS1_11threadblock30GemmIdentityThreadblockSwizzleILi8EEELi4ENS8_13OpMultiplyAddELNS1_23SharedMemoryClearOptionE0ELb0ELb0ELb0ENS5_31Tensor5DPermute02413ColumnMajorILi16ELi3ELi8EEENS5_9NoPermuteEST_vE10SelectBaseISO_vEEEEvNT_6ParamsE)
        /*0080*/ 	.short	0x0380
        /*0082*/ 	.short	0x0170


	//----- nvinfo : EIATTR_SW_WAR
	.align		4
.L_1330:
        /*0084*/ 	.byte	0x04, 0x36
        /*0086*/ 	.short	(.L_1332 - .L_1331)
.L_1331:
        /*0088*/ 	.word	0x00000008
.L_1332:


//--------------------- .nv.info._ZN7cutlass7Kernel2INS_4gemm6kernel20DefaultGemmUniversalINS_6half_tENS_6layout8RowMajorELNS_16ComplexTransformE0ELi8ES4_S6_LS7_0ELi8ES4_S6_fNS_4arch15OpClassTensorOpENS8_4Sm80ENS1_9GemmShapeILi128ELi128ELi32EEENSB_ILi64ELi64ELi32EEENSB_ILi16ELi8ELi16EEENS_8epilogue6thread17LinearCombinationIS4_Li8EffLNSG_9ScaleType4KindE0ELNS_15FloatRoundStyleE2ES4_EENS1_11threadblock30GemmIdentityThreadblockSwizzleILi8EEELi4ENS8_13OpMultiplyAddELNS1_23SharedMemoryClearOptionE0ELb0ELb0ELb0ENS5_31Tensor5DPermute02413ColumnMajorILi16ELi3ELi8EEENS5_37Tensor4DPermute0213ColumnMajorInverseILi8ELi4EEENS5_9NoPermuteEvE10SelectBaseISO_vEEEEvNT_6ParamsE --------------------------
	.section	.nv.info._ZN7cutlass7Kernel2INS_4gemm6kernel20DefaultGemmUniversalINS_6half_tENS_6layout8RowMajorELNS_16ComplexTransformE0ELi8ES4_S6_LS7_0ELi8ES4_S6_fNS_4arch15OpClassTensorOpENS8_4Sm80ENS1_9GemmShapeILi128ELi128ELi32EEENSB_ILi64ELi64ELi32EEENSB_ILi16ELi8ELi16EEENS_8epilogue6thread17LinearCombinationIS4_Li8EffLNSG_9ScaleType4KindE0ELNS_15FloatRoundStyleE2ES4_EENS1_11threadblock30GemmIdentityThreadblockSwizzleILi8EEELi4ENS8_13OpMultiplyAddELNS1_23SharedMemoryClearOptionE0ELb0ELb0ELb0ENS5_31Tensor5DPermute02413ColumnMajorILi16ELi3ELi8EEENS5_37Tensor4DPermute0213ColumnMajorInverseILi8ELi4EEENS5_9NoPermuteEvE10SelectBaseISO_vEEEEvNT_6ParamsE,"",@"SHT_CUDA_INFO"
	.sectionflags	@""
	.align	4


	//----- nvinfo : EIATTR_CUDA_API_VERSION
	.align		4
        /*0000*/ 	.byte	0x04, 0x37
        /*0002*/ 	.short	(.L_1334 - .L_1333)
.L_1333:
        /*0004*/ 	.word	0x00000082


	//----- nvinfo : EIATTR_KPARAM_INFO
	.align		4
.L_1334:
        /*0008*/ 	.byte	0x04, 0x17
        /*000a*/ 	.short	(.L_1336 - .L_1335)
.L_1335:
        /*000c*/ 	.word	0x00000000
        /*0010*/ 	.short	0x0000
        /*0012*/ 	.short	0x0000
        /*0014*/ 	.byte	0x00, 0xf0, 0xc1, 0x05


	//----- nvinfo : EIATTR_SPARSE_MMA_MASK
	.align		4
.L_1336:
        /*0018*/ 	.byte	0x03, 0x50
        /*001a*/ 	.short	0x0000


	//----- nvinfo : EIATTR_MAXREG_COUNT
	.align		4
        /*001c*/ 	.byte	0x03, 0x1b
        /*001e*/ 	.short	0x00ff


	//----- nvinfo : EIATTR_NUM_BARRIERS
	.align		4
        /*0020*/ 	.byte	0x02, 0x4c
        /*0022*/ 	.byte	0x01
	.zero		1


	//----- nvinfo : EIATTR_EXTERNS
	.align		4
        /*0024*/ 	.byte	0x04, 0x0f
        /*0026*/ 	.short	(.L_1338 - .L_1337)


	//   ....[0]....
	.align		4
.L_1337:
        /*0028*/ 	.word	index@(__assertfail)


	//----- nvinfo : EIATTR_MERCURY_ISA_VERSION
	.align		4
.L_1338:
        /*002c*/ 	.byte	0x03, 0x5f
        /*002e*/ 	.short	0x0101


	//----- nvinfo : EIATTR_COOP_GROUP_MASK_REGIDS
	.align		4
        /*0030*/ 	.byte	0x04, 0x29
        /*0032*/ 	.short	(.L_1340 - .L_1339)


	//   ....[0]....
.L_1339:
        /*0034*/ 	.word	0xffffffff


	//   ....[1]....
        /*0038*/ 	.word	0x0500000f


	//----- nvinfo : EIATTR_COOP_GROUP_INSTR_OFFSETS
	.align		4
.L_1340:
        /*003c*/ 	.byte	0x04, 0x28
        /*003e*/ 	.short	(.L_1342 - .L_1341)


	//   ....[0]....
.L_1341:
        /*0040*/ 	.word	0x00000ac0


	//   ....[1]....
        /*0044*/ 	.word	0x0000d8c0


	//----- nvinfo : EIATTR_VRC_CTA_INIT_COUNT
	.align		4
.L_1342:
        /*0048*/ 	.byte	0x02, 0x4a
	.zero		1
	.zero		1


	//----- nvinfo : EIATTR_SYSCALL_OFFSETS
	.align		4
        /*004c*/ 	.byte	0x04, 0x46
        /*004e*/ 	.short	(.L_1344 - .L_1343)


	//   ....[0]....
.L_1343:
        /*0050*/ 	.word	0x000004f0


	//   ....[1]....
        /*0054*/ 	.word	0x00000630


	//   ....[2]....
        /*0058*/ 	.word	0x00006360


	//   ....[3]....
        /*005c*/ 	.word	0x000064e0


	//   ....[4]....
        /*0060*/ 	.word	0x00006780


	//   ....[5]....
        /*0064*/ 	.word	0x000068a0


	//----- nvinfo : EIATTR_EXIT_INSTR_OFFSETS
	.align		4
.L_1344:
        /*0068*/ 	.byte	0x04, 0x1c
        /*006a*/ 	.short	(.L_1346 - .L_1345)


	//   ....[0]....
.L_1345:
        /*006c*/ 	.word	0x000000e0


	//   ....[1]....
        /*0070*/ 	.word	0x0000d760


	//   ....[2]....
        /*0074*/ 	.word	0x0000d7d0


	//   ....[3]....
        /*0078*/ 	.word	0x0000d870


	//----- nvinfo : EIATTR_CRS_STACK_SIZE
	.align		4
.L_1346:
        /*007c*/ 	.byte	0x04, 0x1e
        /*007e*/ 	.short	(.L_1348 - .L_1347)
.L_1347:
        /*0080*/ 	.word	0x00000000


	//----- nvinfo : EIATTR_CBANK_PARAM_SIZE
	.align		4
.L_1348:
        /*0084*/ 	.byte	0x03, 0x19
        /*0086*/ 	.short	0x0170


	//----- nvinfo : EIATTR_PARAM_CBANK
	.align		4
        /*0088*/ 	.byte	0x04, 0x0a
        /*008a*/ 	.short	(.L_1350 - .L_1349)
	.align		4
.L_1349:
        /*008c*/ 	.word	index@(.nv.constant0._ZN7cutlass7Kernel2INS_4gemm6kernel20DefaultGemmUniversalINS_6half_tENS_6layout8RowMajorELNS_16ComplexTransformE0ELi8ES4_S6_LS7_0ELi8ES4_S6_fNS_4arch15OpClassTensorOpENS8_4Sm80ENS1_9GemmShapeILi128ELi128ELi32EEENSB_ILi64ELi64ELi32EEENSB_ILi16ELi8ELi16EEENS_8epilogue6thread17LinearCombinationIS4_Li8EffLNSG_9ScaleType4KindE0ELNS_15FloatRoundStyleE2ES4_EENS1_11threadblock30GemmIdentityThreadblockSwizzleILi8EEELi4ENS8_13OpMultiplyAddELNS1_23SharedMemoryClearOptionE0ELb0ELb0ELb0ENS5_31Tensor5DPermute02413ColumnMajorILi16ELi3ELi8EEENS5_37Tensor4DPermute0213ColumnMajorInverseILi8ELi4EEENS5_9NoPermuteEvE10SelectBaseISO_vEEEEvNT_6ParamsE)
        /*0090*/ 	.short	0x0380
        /*0092*/ 	.short	0x0170


	//----- nvinfo : EIATTR_SW_WAR
	.align		4
.L_1350:
        /*0094*/ 	.byte	0x04, 0x36
        /*0096*/ 	.short	(.L_1352 - .L_1351)
.L_1351:
        /*0098*/ 	.word	0x00000008
.L_1352:


//--------------------- .nv.info._ZN7cutlass7Kernel2INS_4gemm6kernel20DefaultGemmUniversalINS_6half_tENS_6layout8RowMajorELNS_16ComplexTransformE0ELi8ES4_S6_LS7_0ELi8ES4_S6_fNS_4arch15OpClassTensorOpENS8_4Sm80ENS1_9GemmShapeILi128ELi128ELi32EEENSB_ILi64ELi64ELi32EEENSB_ILi16ELi8ELi16EEENS_8epilogue6thread17LinearCombinationIS4_Li8EffLNSG_9ScaleType4KindE0ELNS_15FloatRoundStyleE2ES4_EENS1_11threadblock30GemmIdentityThreadblockSwizzleILi8EEELi4ENS8_13OpMultiplyAddELNS1_23SharedMemoryClearOptionE0ELb0ELb0ELb0ENS5_9NoPermuteENS5_37Tensor4DPermute0213ColumnMajorInverseILi8ELi4EEESR_vE10SelectBaseISO_vEEEEvNT_6ParamsE --------------------------
	.section	.nv.info._ZN7cutlass7Kernel2INS_4gemm6kernel20DefaultGemmUniversalINS_6half_tENS_6layout8RowMajorELNS_16ComplexTransformE0ELi8ES4_S6_LS7_0ELi8ES4_S6_fNS_4arch15OpClassTensorOpENS8_4Sm80ENS1_9GemmShapeILi128ELi128ELi32EEENSB_ILi64ELi64ELi32EEENSB_ILi16ELi8ELi16EEENS_8epilogue6thread17LinearCombinationIS4_Li8EffLNSG_9ScaleType4KindE0ELNS_15FloatRoundStyleE2ES4_EENS1_11threadblock30GemmIdentityThreadblockSwizzleILi8EEELi4ENS8_13OpMultiplyAddELNS1_23SharedMemoryClearOptionE0ELb0ELb0ELb0ENS5_9NoPermuteENS5_37Tensor4DPermute0213ColumnMajorInverseILi8ELi4EEESR_vE10SelectBaseISO_vEEEEvNT_6ParamsE,"",@"SHT_CUDA_INFO"
	.sectionflags	@""
	.align	4


	//----- nvinfo : EIATTR_CUDA_API_VERSION
	.align		4
        /*0000*/ 	.byte	0x04, 0x37
        /*0002*/ 	.short	(.L_1354 - .L_1353)
.L_1353:
        /*0004*/ 	.word	0x00000082


	//----- nvinfo : EIATTR_KPARAM_INFO
	.align		4
.L_1354:
        /*0008*/ 	.byte	0x04, 0x17
        /*000a*/ 	.short	(.L_1356 - .L_1355)
.L_1355:
        /*000c*/ 	.word	0x00000000
        /*0010*/ 	.short	0x0000
        /*0012*/ 	.short	0x0000
        /*0014*/ 	.byte	0x00, 0xf0, 0xc1, 0x05


	//----- nvinfo : EIATTR_SPARSE_MMA_MASK
	.align		4
.L_1356:
        /*0018*/ 	.byte	0x03, 0x50
        /*001a*/ 	.short	0x0000


	//----- nvinfo : EIATTR_MAXREG_COUNT
	.align		4
        /*001c*/ 	.byte	0x03, 0x1b
        /*001e*/ 	.short	0x00ff


	//----- nvinfo : EIATTR_NUM_BARRIERS
	.align		4
        /*0020*/ 	.byte	0x02, 0x4c
        /*0022*/ 	.byte	0x01
	.zero		1


	//----- nvinfo : EIATTR_EXTERNS
	.align		4
        /*0024*/ 	.byte	0x04, 0x0f
        /*0026*/ 	.short	(.L_1358 - .L_1357)


	//   ....[0]....
	.align		4
.L_1357:
        /*0028*/ 	.word	index@(__assertfail)


	//----- nvinfo : EIATTR_MERCURY_ISA_VERSION
	.align		4
.L_1358:
        /*002c*/ 	.byte	0x03, 0x5f
        /*002e*/ 	.short	0x0101


	//----- nvinfo : EIATTR_COOP_GROUP_MASK_REGIDS
	.align		4
        /*0030*/ 	.byte	0x04, 0x29
        /*0032*/ 	.short	(.L_1360 - .L_1359)


	//   ....[0]....
.L_1359:
        /*0034*/ 	.word	0xffffffff


	//   ....[1]....
        /*0038*/ 	.word	0x0500000f


	//----- nvinfo : EIATTR_COOP_GROUP_INSTR_OFFSETS
	.align		4
.L_1360:
        /*003c*/ 	.byte	0x04, 0x28
        /*003e*/ 	.short	(.L_1362 - .L_1361)


	//   ....[0]....
.L_1361:
        /*0040*/ 	.word	0x00000ad0


	//   ....[1]....
        /*0044*/ 	.word	0x0000b140


	//----- nvinfo : EIATTR_VRC_CTA_INIT_COUNT
	.align		4
.L_1362:
        /*0048*/ 	.byte	0x02, 0x4a
	.zero		1
	.zero		1


	//----- nvinfo : EIATTR_SYSCALL_OFFSETS
	.align		4
        /*004c*/ 	.byte	0x04, 0x46
        /*004e*/ 	.short	(.L_1364 - .L_1363)


	//   ....[0]....
.L_1363:
        /*0050*/ 	.word	0x000004f0


	//   ....[1]....
        /*0054*/ 	.word	0x00000630


	//----- nvinfo : EIATTR_EXIT_INSTR_OFFSETS
	.align		4
.L_1364:
        /*0058*/ 	.byte	0x04, 0x1c
        /*005a*/ 	.short	(.L_1366 - .L_1365)


	//   ....[0]....
.L_1365:
        /*005c*/ 	.word	0x000000e0


	//   ....[1]....
        /*0060*/ 	.word	0x0000afe0


	//   ....[2]....
        /*0064*/ 	.word	0x0000b050


	//   ....[3]....
        /*0068*/ 	.word	0x0000b0f0


	//----- nvinfo : EIATTR_CRS_STACK_SIZE
	.align		4
.L_1366:
        /*006c*/ 	.byte	0x04, 0x1e
        /*006e*/ 	.short	(.L_1368 - .L_1367)
.L_1367:
        /*0070*/ 	.word	0x00000000


	//----- nvinfo : EIATTR_CBANK_PARAM_SIZE
	.align		4
.L_1368:
        /*0074*/ 	.byte	0x03, 0x19
        /*0076*/ 	.short	0x0170


	//----- nvinfo : EIATTR_PARAM_CBANK
	.align		4
        /*0078*/ 	.byte	0x04, 0x0a
        /*007a*/ 	.short	(.L_1370 - .L_1369)
	.align		4
.L_1369:
        /*007c*/ 	.word	index@(.nv.constant0._ZN7cutlass7Kernel2INS_4gemm6kernel20DefaultGemmUniversalINS_6half_tENS_6layout8RowMajorELNS_16ComplexTransformE0ELi8ES4_S6_LS7_0ELi8ES4_S6_fNS_4arch15OpClassTensorOpENS8_4Sm80ENS1_9GemmShapeILi128ELi128ELi32EEENSB_ILi64ELi64ELi32EEENSB_ILi16ELi8ELi16EEENS_8epilogue6thread17LinearCombinationIS4_Li8EffLNSG_9ScaleType4KindE0ELNS_15FloatRoundStyleE2ES4_EENS1_11threadblock30GemmIdentityThreadblockSwizzleILi8EEELi4ENS8_13OpMultiplyAddELNS1_23SharedMemoryClearOptionE0ELb0ELb0ELb0ENS5_9NoPermuteENS5_37Tensor4DPermute0213ColumnMajorInverseILi8ELi4EEESR_vE10SelectBaseISO_vEEEEvNT_6ParamsE)
        /*0080*/ 	.short	0x0380
        /*0082*/ 	.short	0x0170


	//----- nvinfo : EIATTR_SW_WAR
	.align		4
.L_1370:
        /*0084*/ 	.byte	0x04, 0x36
        /*0086*/ 	.short	(.L_1372 - .L_1371)
.L_1371:
        /*0088*/ 	.word	0x00000008
.L_1372:


//--------------------- .nv.info._ZN7cutlass7Kernel2INS_4gemm6kernel20DefaultGemmUniversalINS_6half_tENS_6layout8RowMajorELNS_16ComplexTransformE0ELi8ES4_S6_LS7_0ELi8ES4_S6_fNS_4arch15OpClassTensorOpENS8_4Sm80ENS1_9GemmShapeILi128ELi128ELi32EEENSB_ILi64ELi64ELi32EEENSB_ILi16ELi8ELi16EEENS_8epilogue6thread17LinearCombinationIS4_Li8EffLNSG_9ScaleType4KindE0ELNS_15FloatRoundStyleE2ES4_EENS1_11threadblock30GemmIdentityThreadblockSwizzleILi8EEELi4ENS8_13OpMultiplyAddELNS1_23SharedMemoryClearOptionE0ELb0ELb0ELb0ENS5_31Tensor5DPermute02413ColumnMajorILi16ELi3ELi8EEENS5_9NoPermuteENS5_38Tensor5DPermute02413ColumnMajorInverseILi16ELi3ELi8EEEvE10SelectBaseISO_vEEEEvNT_6ParamsE --------------------------
	.section	.nv.info._ZN7cutlass7Kernel2INS_4gemm6kernel20DefaultGemmUniversalINS_6half_tENS_6layout8RowMajorELNS_16ComplexTransformE0ELi8ES4_S6_LS7_0ELi8ES4_S6_fNS_4arch15OpClassTensorOpENS8_4Sm80ENS1_9GemmShapeILi128ELi128ELi32EEENSB_ILi64ELi64ELi32EEENSB_ILi16ELi8ELi16EEENS_8epilogue6thread17LinearCombinationIS4_Li8EffLNSG_9ScaleType4KindE0ELNS_15FloatRoundStyleE2ES4_EENS1_11threadblock30GemmIdentityThreadblockSwizzleILi8EEELi4ENS8_13OpMultiplyAddELNS1_23SharedMemoryClearOptionE0ELb0ELb0ELb0ENS5_31Tensor5DPermute02413ColumnMajorILi16ELi3ELi8EEENS5_9NoPermuteENS5_38Tensor5DPermute02413ColumnMajorInverseILi16ELi3ELi8EEEvE10SelectBaseISO_vEEEEvNT_6ParamsE,"",@"SHT_CUDA_INFO"
	.sectionflags	@""
	.align	4


	//----- nvinfo : EIATTR_CUDA_API_VERSION
	.align		4
        /*0000*/ 	.byte	0x04, 0x37
        /*0002*/ 	.short	(.L_1374 - .L_1373)
.L_1373:
        /*0004*/ 	.word	0x00000082


	//----- nvinfo : EIATTR_KPARAM_INFO
	.align		4
.L_1374:
        /*0008*/ 	.byte	0x04, 0x17
        /*000a*/ 	.short	(.L_1376 - .L_1375)
.L_1375:
        /*000c*/ 	.word	0x00000000
        /*0010*/ 	.short	0x0000
        /*0012*/ 	.short	0x0000
        /*0014*/ 	.byte	0x00, 0xf0, 0xc1, 0x05


	//----- nvinfo : EIATTR_SPARSE_MMA_MASK
	.align		4
.L_1376:
        /*0018*/ 	.byte	0x03, 0x50
        /*001a*/ 	.short	0x0000


	//----- nvinfo : EIATTR_MAXREG_COUNT
	.align		4
        /*001c*/ 	.byte	0x03, 0x1b
        /*001e*/ 	.short	0x00ff


	//----- nvinfo : EIATTR_NUM_BARRIERS
	.align		4
        /*0020*/ 	.byte	0x02, 0x4c
        /*0022*/ 	.byte	0x01
	.zero		1


	//----- nvinfo : EIATTR_EXTERNS
	.align		4
        /*0024*/ 	.byte	0x04, 0x0f
        /*0026*/ 	.short	(.L_1378 - .L_1377)


	//   ....[0]....
	.align		4
.L_1377:
        /*0028*/ 	.word	index@(__assertfail)


	//----- nvinfo : EIATTR_MERCURY_ISA_VERSION
	.align		4
.L_1378:
        /*002c*/ 	.byte	0x03, 0x5f
        /*002e*/ 	.short	0x0101


	//----- nvinfo : EIATTR_COOP_GROUP_MASK_REGIDS
	.align		4
        /*0030*/ 	.byte	0x04, 0x29
        /*0032*/ 	.short	(.L_1380 - .L_1379)


	//   ....[0]....
.L_1379:
        /*0034*/ 	.word	0xffffffff


	//   ....[1]....
        /*0038*/ 	.word	0x0500000f


	//----- nvinfo : EIATTR_COOP_GROUP_INSTR_OFFSETS
	.align		4
.L_1380:
        /*003c*/ 	.byte	0x04, 0x28
        /*003e*/ 	.short	(.L_1382 - .L_1381)


	//   ....[0]....
.L_1381:
        /*0040*/ 	.word	0x00000a30


	//   ....[1]....
        /*0044*/ 	.word	0x0000f680


	//----- nvinfo : EIATTR_VRC_CTA_INIT_COUNT
	.align		4
.L_1382:
        /*0048*/ 	.byte	0x02, 0x4a
	.zero		1
	.zero		1


	//----- nvinfo : EIATTR_SYSCALL_OFFSETS
	.align		4
        /*004c*/ 	.byte	0x04, 0x46
        /*004e*/ 	.short	(.L_1384 - .L_1383)


	//   ....[0]....
.L_1383:
        /*0050*/ 	.word	0x00000640


	//   ....[1]....
        /*0054*/ 	.word	0x00000760


	//   ....[2]....
        /*0058*/ 	.word	0x00008150


	//   ....[3]....
        /*005c*/ 	.word	0x000082d0


	//   ....[4]....
        /*0060*/ 	.word	0x00008570


	//   ....[5]....
        /*0064*/ 	.word	0x00008690


	//----- nvinfo : EIATTR_EXIT_INSTR_OFFSETS
	.align		4
.L_1384:
        /*0068*/ 	.byte	0x04, 0x1c
        /*006a*/ 	.short	(.L_1386 - .L_1385)


	//   ....[0]....
.L_1385:
        /*006c*/ 	.word	0x000000e0


	//   ....[1]....
        /*0070*/ 	.word	0x0000f510


	//   ....[2]....
        /*0074*/ 	.word	0x0000f580


	//   ....[3]....
        /*0078*/ 	.word	0x0000f620


	//----- nvinfo : EIATTR_CRS_STACK_SIZE
	.align		4
.L_1386:
        /*007c*/ 	.byte	0x04, 0x1e
        /*007e*/ 	.short	(.L_1388 - .L_1387)
.L_1387:
        /*0080*/ 	.word	0x00000000


	//----- nvinfo : EIATTR_CBANK_PARAM_SIZE
	.align		4
.L_1388:
        /*0084*/ 	.byte	0x03, 0x19
        /*0086*/ 	.short	0x0170


	//----- nvinfo : EIATTR_PARAM_CBANK
	.align		4
        /*0088*/ 	.byte	0x04, 0x0a
        /*008a*/ 	.short	(.L_1390 - .L_1389)
	.align		4
.L_1389:
        /*008c*/ 	.word	index@(.nv.constant0._ZN7cutlass7Kernel2INS_4gemm6kernel20DefaultGemmUniversalINS_6half_tENS_6layout8RowMajorELNS_16ComplexTransformE0ELi8ES4_S6_LS7_0ELi8ES4_S6_fNS_4arch15OpClassTensorOpENS8_4Sm80ENS1_9GemmShapeILi128ELi128ELi32EEENSB_ILi64ELi64ELi32EEENSB_ILi16ELi8ELi16EEENS_8epilogue6thread17LinearCombinationIS4_Li8EffLNSG_9ScaleType4KindE0ELNS_15FloatRoundStyleE2ES4_EENS1_11threadblock30GemmIdentityThreadblockSwizzleILi8EEELi4ENS8_13OpMultiplyAddELNS1_23SharedMemoryClearOptionE0ELb0ELb0ELb0ENS5_31Tensor5DPermute02413ColumnMajorILi16ELi3ELi8EEENS5_9NoPermuteENS5_38Tensor5DPermute02413ColumnMajorInverseILi16ELi3ELi8EEEvE10SelectBaseISO_vEEEEvNT_6ParamsE)
        /*0090*/ 	.short	0x0380
        /*0092*/ 	.short	0x0170


	//----- nvinfo : EIATTR_SW_WAR
	.align		4
.L_1390:
        /*0094*/ 	.byte	0x04, 0x36
        /*0096*/ 	.short	(.L_1392 - .L_1391)
.L_1391:
        /*0098*/ 	.word	0x00000008
.L_1392:


//--------------------- .nv.info._ZN7cutlass7Kernel2INS_4gemm6kernel20DefaultGemmUniversalINS_6half_tENS_6layout8RowMajorELNS_16ComplexTransformE0ELi8ES4_S6_LS7_0ELi8ES4_S6_fNS_4arch15OpClassTensorOpENS8_4Sm80ENS1_9GemmShapeILi128ELi128ELi32EEENSB_ILi64ELi64ELi32EEENSB_ILi16ELi8ELi16EEENS_8epilogue6thread17LinearCombinationIS4_Li8EffLNSG_9ScaleType4KindE0ELNS_15FloatRoundStyleE2ES4_EENS1_11threadblock30GemmIdentityThreadblockSwizzleILi8EEELi4ENS8_13OpMultiplyAddELNS1_23SharedMemoryClearOptionE0ELb0ELb0ELb0ENS5_9NoPermuteESR_NS5_38Tensor5DPermute02413ColumnMajorInverseILi16ELi3ELi8EEEvE10SelectBaseISO_vEEEEvNT_6ParamsE --------------------------
	.section	.nv.info._ZN7cutlass7Kernel2INS_4gemm6kernel20DefaultGemmUniversalINS_6half_tENS_6layout8RowMajorELNS_16ComplexTransformE0ELi8ES4_S6_LS7_0ELi8ES4_S6_fNS_4arch15OpClassTensorOpENS8_4Sm80ENS1_9GemmShapeILi128ELi128ELi32EEENSB_ILi64ELi64ELi32EEENSB_ILi16ELi8ELi16EEENS_8epilogue6thread17LinearCombinationIS4_Li8EffLNSG_9ScaleType4KindE0ELNS_15FloatRoundStyleE2ES4_EENS1_11threadblock30GemmIdentityThreadblockSwizzleILi8EEELi4ENS8_13OpMultiplyAddELNS1_23SharedMemoryClearOptionE0ELb0ELb0ELb0ENS5_9NoPermuteESR_NS5_38Tensor5DPermute02413ColumnMajorInverseILi16ELi3ELi8EEEvE10SelectBaseISO_vEEEEvNT_6ParamsE,"",@"SHT_CUDA_INFO"
	.sectionflags	@""
	.align	4


	//----- nvinfo : EIATTR_CUDA_API_VERSION
	.align		4
        /*0000*/ 	.byte	0x04, 0x37
        /*0002*/ 	.short	(.L_1394 - .L_1393)
.L_1393:
        /*0004*/ 	.word	0x00000082


	//----- nvinfo : EIATTR_KPARAM_INFO
	.align		4
.L_1394:
        /*0008*/ 	.byte	0x04, 0x17
        /*000a*/ 	.short	(.L_1396 - .L_1395)
.L_1395:
        /*000c*/ 	.word	0x00000000
        /*0010*/ 	.short	0x0000
        /*0012*/ 	.short	0x0000
        /*0014*/ 	.byte	0x00, 0xf0, 0xc1, 0x05


	//----- nvinfo : EIATTR_SPARSE_MMA_MASK
	.align		4
.L_1396:
        /*0018*/ 	.byte	0x03, 0x50
        /*001a*/ 	.short	0x0000


	//----- nvinfo : EIATTR_MAXREG_COUNT
	.align		4
        /*001c*/ 	.byte	0x03, 0x1b
        /*001e*/ 	.short	0x00ff


	//----- nvinfo : EIATTR_NUM_BARRIERS
	.align		4
        /*0020*/ 	.byte	0x02, 0x4c
        /*0022*/ 	.byte	0x01
	.zero		1


	//----- nvinfo : EIATTR_EXTERNS
	.align		4
        /*0024*/ 	.byte	0x04, 0x0f
        /*0026*/ 	.short	(.L_1398 - .L_1397)


	//   ....[0]....
	.align		4
.L_1397:
        /*0028*/ 	.word	index@(__assertfail)


	//----- nvinfo : EIATTR_MERCURY_ISA_VERSION
	.align		4
.L_1398:
        /*002c*/ 	.byte	0x03, 0x5f
        /*002e*/ 	.short	0x0101


	//----- nvinfo : EIATTR_COOP_GROUP_MASK_REGIDS
	.align		4
        /*0030*/ 	.byte	0x04, 0x29
        /*0032*/ 	.short	(.L_1400 - .L_1399)


	//   ....[0]....
.L_1399:
        /*0034*/ 	.word	0xffffffff


	//   ....[1]....
        /*0038*/ 	.word	0x0500000f


	//----- nvinfo : EIATTR_COOP_GROUP_INSTR_OFFSETS
	.align		4
.L_1400:
        /*003c*/ 	.byte	0x04, 0x28
        /*003e*/ 	.short	(.L_1402 - .L_1401)


	//   ....[0]....
.L_1401:
        /*0040*/ 	.word	0x00000a30


	//   ....[1]....
        /*0044*/ 	.word	0x0000ceb0


	//----- nvinfo : EIATTR_VRC_CTA_INIT_COUNT
	.align		4
.L_1402:
        /*0048*/ 	.byte	0x02, 0x4a
	.zero		1
	.zero		1


	//----- nvinfo : EIATTR_SYSCALL_OFFSETS
	.align		4
        /*004c*/ 	.byte	0x04, 0x46
        /*004e*/ 	.short	(.L_1404 - .L_1403)


	//   ....[0]....
.L_1403:
        /*0050*/ 	.word	0x00000640


	//   ....[1]....
        /*0054*/ 	.word	0x00000760


	//----- nvinfo : EIATTR_EXIT_INSTR_OFFSETS
	.align		4
.L_1404:
        /*0058*/ 	.byte	0x04, 0x1c
        /*005a*/ 	.short	(.L_1406 - .L_1405)


	//   ....[0]....
.L_1405:
        /*005c*/ 	.word	0x000000e0


	//   ....[1]....
        /*0060*/ 	.word	0x0000cd40


	//   ....[2]....
        /*0064*/ 	.word	0x0000cdb0


	//   ....[3]....
        /*0068*/ 	.word	0x0000ce50


	//----- nvinfo : EIATTR_CRS_STACK_SIZE
	.align		4
.L_1406:
        /*006c*/ 	.byte	0x04, 0x1e
        /*006e*/ 	.short	(.L_1408 - .L_1407)
.L_1407:
        /*0070*/ 	.word	0x00000000


	//----- nvinfo : EIATTR_CBANK_PARAM_SIZE
	.align		4
.L_1408:
        /*0074*/ 	.byte	0x03, 0x19
        /*0076*/ 	.short	0x0170


	//----- nvinfo : EIATTR_PARAM_CBANK
	.align		4
        /*0078*/ 	.byte	0x04, 0x0a
        /*007a*/ 	.short	(.L_1410 - .L_1409)
	.align		4
.L_1409:
        /*007c*/ 	.word	index@(.nv.constant0._ZN7cutlass7Kernel2INS_4gemm6kernel20DefaultGemmUniversalINS_6half_tENS_6layout8RowMajorELNS_16ComplexTransformE0ELi8ES4_S6_LS7_0ELi8ES4_S6_fNS_4arch15OpClassTensorOpENS8_4Sm80ENS1_9GemmShapeILi128ELi128ELi32EEENSB_ILi64ELi64ELi32EEENSB_ILi16ELi8ELi16EEENS_8epilogue6thread17LinearCombinationIS4_Li8EffLNSG_9ScaleType4KindE0ELNS_15FloatRoundStyleE2ES4_EENS1_11threadblock30GemmIdentityThreadblockSwizzleILi8EEELi4ENS8_13OpMultiplyAddELNS1_23SharedMemoryClearOptionE0ELb0ELb0ELb0ENS5_9NoPermuteESR_NS5_38Tensor5DPermute02413ColumnMajorInverseILi16ELi3ELi8EEEvE10SelectBaseISO_vEEEEvNT_6ParamsE)
        /*0080*/ 	.short	0x0380
        /*0082*/ 	.short	0x0170


	//----- nvinfo : EIATTR_SW_WAR
	.align		4
.L_1410:
        /*0084*/ 	.byte	0x04, 0x36
        /*0086*/ 	.short	(.L_1412 - .L_1411)
.L_1411:
        /*0088*/ 	.word	0x00000008
.L_1412:


//--------------------- .nv.info._ZN7cutlass7Kernel2INS_4gemm6kernel20DefaultGemmUniversalINS_6half_tENS_6layout8RowMajorELNS_16ComplexTransformE0ELi8ES4_S6_LS7_0ELi8ES4_S6_fNS_4arch15OpClassTensorOpENS8_4Sm80ENS1_9GemmShapeILi128ELi128ELi32EEENSB_ILi64ELi64ELi32EEENSB_ILi16ELi8ELi16EEENS_8epilogue6thread17LinearCombinationIS4_Li8EffLNSG_9ScaleType4KindE0ELNS_15FloatRoundStyleE2ES4_EENS1_11threadblock30GemmIdentityThreadblockSwizzleILi8EEELi4ENS8_13OpMultiplyAddELNS1_23SharedMemoryClearOptionE0ELb0ELb0ELb0ENS5_28Tensor5DPermute20314RowMajorILi16ELi3ELi8EEENS5_34Tensor4DPermute0213RowMajorInverseILi8ELi4EEESU_vE10SelectBaseISO_vEEEEvNT_6ParamsE --------------------------
	.section	.nv.info._ZN7cutlass7Kernel2INS_4gemm6kernel20DefaultGemmUniversalINS_6half_tENS_6layout8RowMajorELNS_16ComplexTransformE0ELi8ES4_S6_LS7_0ELi8ES4_S6_fNS_4arch15OpClassTensorOpENS8_4Sm80ENS1_9GemmShapeILi128ELi128ELi32EEENSB_ILi64ELi64ELi32EEENSB_ILi16ELi8ELi16EEENS_8epilogue6thread17LinearCombinationIS4_Li8EffLNSG_9ScaleType4KindE0ELNS_15FloatRoundStyleE2ES4_EENS1_11threadblock30GemmIdentityThreadblockSwizzleILi8EEELi4ENS8_13OpMultiplyAddELNS1_23SharedMemoryClearOptionE0ELb0ELb0ELb0ENS5_28Tensor5DPermute20314RowMajorILi16ELi3ELi8EEENS5_34Tensor4DPermute0213RowMajorInverseILi8ELi4EEESU_vE10SelectBaseISO_vEEEEvNT_6ParamsE,"",@"SHT_CUDA_INFO"
	.sectionflags	@""
	.align	4


	//----- nvinfo : EIATTR_CUDA_API_VERSION
	.align		4
        /*0000*/ 	.byte	0x04, 0x37
        /*0002*/ 	.short	(.L_1414 - .L_1413)
.L_1413:
        /*0004*/ 	.word	0x00000082


	//----- nvinfo : EIATTR_KPARAM_INFO
	.align		4
.L_1414:
        /*0008*/ 	.byte	0x04, 0x17
        /*000a*/ 	.short	(.L_1416 - .L_1415)
.L_1415:
        /*000c*/ 	.word	0x00000000
        /*0010*/ 	.short	0x0000
        /*0012*/ 	.short	0x0000
        /*0014*/ 	.byte	0x00, 0xf0, 0xc1, 0x05


	//----- nvinfo : EIATTR_SPARSE_MMA_MASK
	.align		4
.L_1416:
        /*0018*/ 	.byte	0x03, 0x50
        /*001a*/ 	.short	0x0000


	//----- nvinfo : EIATTR_MAXREG_COUNT
	.align		4
        /*001c*/ 	.byte	0x03, 0x1b
        /*001e*/ 	.short	0x00ff


	//----- nvinfo : EIATTR_NUM_BARRIERS
	.align		4
        /*0020*/ 	.byte	0x02, 0x4c
        /*0022*/ 	.byte	0x01
	.zero		1


	//----- nvinfo : EIATTR_EXTERNS
	.align		4
        /*0024*/ 	.byte	0x04, 0x0f
        /*0026*/ 	.short	(.L_1418 - .L_1417)


	//   ....[0]....
	.align		4
.L_1417:
        /*0028*/ 	.word	index@(__assertfail)


	//----- nvinfo : EIATTR_MERCURY_ISA_VERSION
	.align		4
.L_1418:
        /*002c*/ 	.byte	0x03, 0x5f
        /*002e*/ 	.short	0x0101


	//----- nvinfo : EIATTR_COOP_GROUP_MASK_REGIDS
	.align		4
        /*0030*/ 	.byte	0x04, 0x29
        /*0032*/ 	.short	(.L_1420 - .L_1419)


	//   ....[0]....
.L_1419:
        /*0034*/ 	.word	0xffffffff


	//   ....[1]....
        /*0038*/ 	.word	0x0500000f


	//----- nvinfo : EIATTR_COOP_GROUP_INSTR_OFFSETS
	.align		4
.L_1420:
        /*003c*/ 	.byte	0x04, 0x28
        /*003e*/ 	.short	(.L_1422 - .L_1421)


	//   ....[0]....
.L_1421:
        /*0040*/ 	.word	0x00000ba0


	//   ....[1]....
        /*0044*/ 	.word	0x0000fb20


	//----- nvinfo : EIATTR_VRC_CTA_INIT_COUNT
	.align		4
.L_1422:
        /*0048*/ 	.byte	0x02, 0x4a
	.zero		1
	.zero		1


	//----- nvinfo : EIATTR_SYSCALL_OFFSETS
	.align		4
        /*004c*/ 	.byte	0x04, 0x46
        /*004e*/ 	.short	(.L_1424 - .L_1423)


	//   ....[0]....
.L_1423:
        /*0050*/ 	.word	0x00000500


	//   ....[1]....
        /*0054*/ 	.word	0x00000630


	//   ....[2]....
        /*0058*/ 	.word	0x000008b0


	//   ....[3]....
        /*005c*/ 	.word	0x000009e0


	//   ....[4]....
        /*0060*/ 	.word	0x00009570


	//   ....[5]....
        /*0064*/ 	.word	0x000096f0


	//   ....[6]....
        /*0068*/ 	.word	0x00009990


	//   ....[7]....
        /*006c*/ 	.word	0x00009ab0


	//----- nvinfo : EIATTR_EXIT_INSTR_OFFSETS
	.align		4
.L_1424:
        /*0070*/ 	.byte	0x04, 0x1c
        /*0072*/ 	.short	(.L_1426 - .L_1425)


	//   ....[0]....
.L_1425:
        /*0074*/ 	.word	0x000000e0


	//   ....[1]....
        /*0078*/ 	.word	0x0000f9a0


	//   ....[2]....
        /*007c*/ 	.word	0x0000fa20


	//   ....[3]....
        /*0080*/ 	.word	0x0000fac0


	//----- nvinfo : EIATTR_CRS_STACK_SIZE
	.align		4
.L_1426:
        /*0084*/ 	.byte	0x04, 0x1e
        /*0086*/ 	.short	(.L_1428 - .L_1427)
.L_1427:
        /*0088*/ 	.word	0x00000000


	//----- nvinfo : EIATTR_CBANK_PARAM_SIZE
	.align		4
.L_1428:
        /*008c*/ 	.byte	0x03, 0x19
        /*008e*/ 	.short	0x0170


	//----- nvinfo : EIATTR_PARAM_CBANK
	.align		4
        /*0090*/ 	.byte	0x04, 0x0a
        /*0092*/ 	.short	(.L_1430 - .L_1429)
	.align		4
.L_1429:
        /*0094*/ 	.word	index@(.nv.constant0._ZN7cutlass7Kernel2INS_4gemm6kernel20DefaultGemmUniversalINS_6half_tENS_6layout8RowMajorELNS_16ComplexTransformE0ELi8ES4_S6_LS7_0ELi8ES4_S6_fNS_4arch15OpClassTensorOpENS8_4Sm80ENS1_9GemmShapeILi128ELi128ELi32EEENSB_ILi64ELi64ELi32EEENSB_ILi16ELi8ELi16EEENS_8epilogue6thread17LinearCombinationIS4_Li8EffLNSG_9ScaleType4KindE0ELNS_15FloatRoundStyleE2ES4_EENS1_11threadblock30GemmIdentityThreadblockSwizzleILi8EEELi4ENS8_13OpMultiplyAddELNS1_23SharedMemoryClearOptionE0ELb0ELb0ELb0ENS5_28Tensor5DPermute20314RowMajorILi16ELi3ELi8EEENS5_34Tensor4DPermute0213RowMajorInverseILi8ELi4EEESU_vE10SelectBaseISO_vEEEEvNT_6ParamsE)
        /*0098*/ 	.short	0x0380
        /*009a*/ 	.short	0x0170


	//----- nvinfo : EIATTR_SW_WAR
	.align		4
.L_1430:
        /*009c*/ 	.byte	0x04, 0x36
        /*009e*/ 	.short	(.L_1432 - .L_1431)
.L_1431:
        /*00a0*/ 	.word	0x00000008
.L_1432:


//--------------------- .nv.info._ZN7cutlass7Kernel2INS_4gemm6kernel20DefaultGemmUniversalINS_6half_tENS_6layout8RowMajorELNS_16ComplexTransformE0ELi8ES4_S6_LS7_0ELi8ES4_S6_fNS_4arch15OpClassTensorOpENS8_4Sm80ENS1_9GemmShapeILi128ELi128ELi32EEENSB_ILi64ELi64ELi32EEENSB_ILi16ELi8ELi16EEENS_8epilogue6thread17LinearCombinationIS4_Li8EffLNSG_9ScaleType4KindE0ELNS_15FloatRoundStyleE2ES4_EENS1_11threadblock30GemmIdentityThreadblockSwizzleILi8EEELi4ENS8_13OpMultiplyAddELNS1_23SharedMemoryClearOptionE0ELb0ELb0ELb0ENS5_9NoPermuteENS5_34Tensor4DPermute0213RowMajorInverseILi8ELi4EEEST_vE10SelectBaseISO_vEEEEvNT_6ParamsE --------------------------
	.section	.nv.info._ZN7cutlass7Kernel2INS_4gemm6kernel20DefaultGemmUniversalINS_6half_tENS_6layout8RowMajorELNS_16ComplexTransformE0ELi8ES4_S6_LS7_0ELi8ES4_S6_fNS_4arch15OpClassTensorOpENS8_4Sm80ENS1_9GemmShapeILi128ELi128ELi32EEENSB_ILi64ELi64ELi32EEENSB_ILi16ELi8ELi16EEENS_8epilogue6thread17LinearCombinationIS4_Li8EffLNSG_9ScaleType4KindE0ELNS_15FloatRoundStyleE2ES4_EENS1_11threadblock30GemmIdentityThreadblockSwizzleILi8EEELi4ENS8_13OpMultiplyAddELNS1_23SharedMemoryClearOptionE0ELb0ELb0ELb0ENS5_9NoPermuteENS5_34Tensor4DPermute0213RowMajorInverseILi8ELi4EEEST_vE10SelectBaseISO_vEEEEvNT_6ParamsE,"",@"SHT_CUDA_INFO"
	.sectionflags	@""
	.align	4


	//----- nvinfo : EIATTR_CUDA_API_VERSION
	.align		4
        /*0000*/ 	.byte	0x04, 0x37
        /*0002*/ 	.short	(.L_1434 - .L_1433)
.L_1433:
        /*0004*/ 	.word	0x00000082


	//----- nvinfo : EIATTR_KPARAM_INFO
	.align		4
.L_1434:
        /*0008*/ 	.byte	0x04, 0x17
        /*000a*/ 	.short	(.L_1436 - .L_1435)
.L_1435:
        /*000c*/ 	.word	0x00000000
        /*0010*/ 	.short	0x0000
        /*0012*/ 	.short	0x0000
        /*0014*/ 	.byte	0x00, 0xf0, 0xc1, 0x05


	//----- nvinfo : EIATTR_SPARSE_MMA_MASK
	.align		4
.L_1436:
        /*0018*/ 	.byte	0x03, 0x50
        /*001a*/ 	.short	0x0000


	//----- nvinfo : EIATTR_MAXREG_COUNT
	.align		4
        /*001c*/ 	.byte	0x03, 0x1b
        /*001e*/ 	.short	0x00ff


	//----- nvinfo : EIATTR_NUM_BARRIERS
	.align		4
        /*0020*/ 	.byte	0x02, 0x4c
        /*0022*/ 	.byte	0x01
	.zero		1


	//----- nvinfo : EIATTR_EXTERNS
	.align		4
        /*0024*/ 	.byte	0x04, 0x0f
        /*0026*/ 	.short	(.L_1438 - .L_1437)


	//   ....[0]....
	.align		4
.L_1437:
        /*0028*/ 	.word	index@(__assertfail)


	//----- nvinfo : EIATTR_MERCURY_ISA_VERSION
	.align		4
.L_1438:
        /*002c*/ 	.byte	0x03, 0x5f
        /*002e*/ 	.short	0x0101


	//----- nvinfo : EIATTR_COOP_GROUP_MASK_REGIDS
	.align		4
        /*0030*/ 	.byte	0x04, 0x29
        /*0032*/ 	.short	(.L_1440 - .L_1439)


	//   ....[0]....
.L_1439:
        /*0034*/ 	.word	0xffffffff


	//   ....[1]....
        /*0038*/ 	.word	0x0500000f


	//----- nvinfo : EIATTR_COOP_GROUP_INSTR_OFFSETS
	.align		4
.L_1440:
        /*003c*/ 	.byte	0x04, 0x28
        /*003e*/ 	.short	(.L_1442 - .L_1441)


	//   ....[0]....
.L_1441:
        /*0040*/ 	.word	0x00000ba0


	//   ....[1]....
        /*0044*/ 	.word	0x0000e200


	//----- nvinfo : EIATTR_VRC_CTA_INIT_COUNT
	.align		4
.L_1442:
        /*0048*/ 	.byte	0x02, 0x4a
	.zero		1
	.zero		1


	//----- nvinfo : EIATTR_SYSCALL_OFFSETS
	.align		4
        /*004c*/ 	.byte	0x04, 0x46
        /*004e*/ 	.short	(.L_1444 - .L_1443)


	//   ....[0]....
.L_1443:
        /*0050*/ 	.word	0x00000500


	//   ....[1]....
        /*0054*/ 	.word	0x00000630


	//   ....[2]....
        /*0058*/ 	.word	0x000008b0


	//   ....[3]....
        /*005c*/ 	.word	0x000009e0


	//----- nvinfo : EIATTR_EXIT_INSTR_OFFSETS
	.align		4
.L_1444:
        /*0060*/ 	.byte	0x04, 0x1c
        /*0062*/ 	.short	(.L_1446 - .L_1445)


	//   ....[0]....
.L_1445:
        /*0064*/ 	.word	0x000000e0


	//   ....[1]....
        /*0068*/ 	.word	0x0000e080


	//   ....[2]....
        /*006c*/ 	.word	0x0000e100


	//   ....[3]....
        /*0070*/ 	.word	0x0000e1a0


	//----- nvinfo : EIATTR_CRS_STACK_SIZE
	.align		4
.L_1446:
        /*0074*/ 	.byte	0x04, 0x1e
        /*0076*/ 	.short	(.L_1448 - .L_1447)
.L_1447:
        /*0078*/ 	.word	0x00000000


	//----- nvinfo : EIATTR_CBANK_PARAM_SIZE
	.align		4
.L_1448:
        /*007c*/ 	.byte	0x03, 0x19
        /*007e*/ 	.short	0x0170


	//----- nvinfo : EIATTR_PARAM_CBANK
	.align		4
        /*0080*/ 	.byte	0x04, 0x0a
        /*0082*/ 	.short	(.L_1450 - .L_1449)
	.align		4
.L_1449:
        /*0084*/ 	.word	index@(.nv.constant0._ZN7cutlass7Kernel2INS_4gemm6kernel20DefaultGemmUniversalINS_6half_tENS_6layout8RowMajorELNS_16ComplexTransformE0ELi8ES4_S6_LS7_0ELi8ES4_S6_fNS_4arch15OpClassTensorOpENS8_4Sm80ENS1_9GemmShapeILi128ELi128ELi32EEENSB_ILi64ELi64ELi32EEENSB_ILi16ELi8ELi16EEENS_8epilogue6thread17LinearCombinationIS4_Li8EffLNSG_9ScaleType4KindE0ELNS_15FloatRoundStyleE2ES4_EENS1_11threadblock30GemmIdentityThreadblockSwizzleILi8EEELi4ENS8_13OpMultiplyAddELNS1_23SharedMemoryClearOptionE0ELb0ELb0ELb0ENS5_9NoPermuteENS5_34Tensor4DPermute0213RowMajorInverseILi8ELi4EEEST_vE10SelectBaseISO_vEEEEvNT_6ParamsE)
        /*0088*/ 	.short	0x0380
        /*008a*/ 	.short	0x0170


	//----- nvinfo : EIATTR_SW_WAR
	.align		4
.L_1450:
        /*008c*/ 	.byte	0x04, 0x36
        /*008e*/ 	.short	(.L_1452 - .L_1451)
.L_1451:
        /*0090*/ 	.word	0x00000008
.L_1452:


//--------------------- .nv.info._ZN7cutlass7Kernel2INS_4gemm6kernel20DefaultGemmUniversalINS_6half_tENS_6layout8RowMajorELNS_16ComplexTransformE0ELi8ES4_S6_LS7_0ELi8ES4_S6_fNS_4arch15OpClassTensorOpENS8_4Sm80ENS1_9GemmShapeILi128ELi128ELi32EEENSB_ILi64ELi64ELi32EEENSB_ILi16ELi8ELi16EEENS_8epilogue6thread17LinearCombinationIS4_Li8EffLNSG_9ScaleType4KindE0ELNS_15FloatRoundStyleE2ES4_EENS1_11threadblock30GemmIdentityThreadblockSwizzleILi8EEELi4ENS8_13OpMultiplyAddELNS1_23SharedMemoryClearOptionE0ELb0ELb0ELb0ENS5_28Tensor5DPermute20314RowMajorILi16ELi3ELi8EEENS5_9NoPermuteEST_vE10SelectBaseISO_vEEEEvNT_6ParamsE --------------------------
	.section	.nv.info._ZN7cutlass7Kernel2INS_4gemm6kernel20DefaultGemmUniversalINS_6half_tENS_6layout8RowMajorELNS_16ComplexTransformE0ELi8ES4_S6_LS7_0ELi8ES4_S6_fNS_4arch15OpClassTensorOpENS8_4Sm80ENS1_9GemmShapeILi128ELi128ELi32EEENSB_ILi64ELi64ELi32EEENSB_ILi16ELi8ELi16EEENS_8epilogue6thread17LinearCombinationIS4_Li8EffLNSG_9ScaleType4KindE0ELNS_15FloatRoundStyleE2ES4_EENS1_11threadblock30GemmIdentityThreadblockSwizzleILi8EEELi4ENS8_13OpMultiplyAddELNS1_23SharedMemoryClearOptionE0ELb0ELb0ELb0ENS5_28Tensor5DPermute20314RowMajorILi16ELi3ELi8EEENS5_9NoPermuteEST_vE10SelectBaseISO_vEEEEvNT_6ParamsE,"",@"SHT_CUDA_INFO"
	.sectionflags	@""
	.align	4


	//----- nvinfo : EIATTR_CUDA_API_VERSION
	.align		4
        /*0000*/ 	.byte	0x04, 0x37
        /*0002*/ 	.short	(.L_1454 - .L_1453)
.L_1453:
        /*0004*/ 	.word	0x00000082


	//----- nvinfo : EIATTR_KPARAM_INFO
	.align		4
.L_1454:
        /*0008*/ 	.byte	0x04, 0x17
        /*000a*/ 	.short	(.L_1456 - .L_1455)
.L_1455:
        /*000c*/ 	.word	0x00000000
        /*0010*/ 	.short	0x0000
        /*0012*/ 	.short	0x0000
        /*0014*/ 	.byte	0x00, 0xf0, 0xc1, 0x05


	//----- nvinfo : EIATTR_SPARSE_MMA_MASK
	.align		4
.L_1456:
        /*0018*/ 	.byte	0x03, 0x50
        /*001a*/ 	.short	0x0000


	//----- nvinfo : EIATTR_MAXREG_COUNT
	.align		4
        /*001c*/ 	.byte	0x03, 0x1b
        /*001e*/ 	.short	0x00ff


	//----- nvinfo : EIATTR_NUM_BARRIERS
	.align		4
        /*0020*/ 	.byte	0x02, 0x4c
        /*0022*/ 	.byte	0x01
	.zero		1


	//----- nvinfo : EIATTR_EXTERNS
	.align		4
        /*0024*/ 	.byte	0x04, 0x0f
        /*0026*/ 	.short	(.L_1458 - .L_1457)


	//   ....[0]....
	.align		4
.L_1457:
        /*0028*/ 	.word	index@(__assertfail)


	//----- nvinfo : EIATTR_MERCURY_ISA_VERSION
	.align		4
.L_1458:
        /*002c*/ 	.byte	0x03, 0x5f
        /*002e*/ 	.short	0x0101


	//----- nvinfo : EIATTR_COOP_GROUP_MASK_REGIDS
	.align		4
        /*0030*/ 	.byte	0x04, 0x29
        /*0032*/ 	.short	(.L_1460 - .L_1459)


	//   ....[0]....
.L_1459:
        /*0034*/ 	.word	0xffffffff


	//----- nvinfo : EIATTR_COOP_GROUP_INSTR_OFFSETS
	.align		4
.L_1460:
        /*0038*/ 	.byte	0x04, 0x28
        /*003a*/ 	.short	(.L_1462 - .L_1461)


	//   ....[0]....
.L_1461:
        /*003c*/ 	.word	0x00000620


	//----- nvinfo : EIATTR_VRC_CTA_INIT_COUNT
	.align		4
.L_1462:
        /*0040*/ 	.byte	0x02, 0x4a
	.zero		1
	.zero		1


	//----- nvinfo : EIATTR_SYSCALL_OFFSETS
	.align		4
        /*0044*/ 	.byte	0x04, 0x46
        /*0046*/ 	.short	(.L_1464 - .L_1463)


	//   ....[0]....
.L_1463:
        /*0048*/ 	.word	0x00003280


	//   ....[1]....
        /*004c*/ 	.word	0x00003400


	//   ....[2]....
        /*0050*/ 	.word	0x000036a0


	//   ....[3]....
        /*0054*/ 	.word	0x000037c0


	//----- nvinfo : EIATTR_EXIT_INSTR_OFFSETS
	.align		4
.L_1464:
        /*0058*/ 	.byte	0x04, 0x1c
        /*005a*/ 	.short	(.L_1466 - .L_1465)


	//   ....[0]....
.L_1465:
        /*005c*/ 	.word	0x000000e0


	//   ....[1]....
        /*0060*/ 	.word	0x000096a0


	//   ....[2]....
        /*0064*/ 	.word	0x00009710


	//   ....[3]....
        /*0068*/ 	.word	0x000097b0


	//----- nvinfo : EIATTR_CRS_STACK_SIZE
	.align		4
.L_1466:
        /*006c*/ 	.byte	0x04, 0x1e
        /*006e*/ 	.short	(.L_1468 - .L_1467)
.L_1467:
        /*0070*/ 	.word	0x00000000


	//----- nvinfo : EIATTR_CBANK_PARAM_SIZE
	.align		4
.L_1468:
        /*0074*/ 	.byte	0x03, 0x19
        /*0076*/ 	.short	0x0170


	//----- nvinfo : EIATTR_PARAM_CBANK
	.align		4
        /*0078*/ 	.byte	0x04, 0x0a
        /*007a*/ 	.short	(.L_1470 - .L_1469)
	.align		4
.L_1469:
        /*007c*/ 	.word	index@(.nv.constant0._ZN7cutlass7Kernel2INS_4gemm6kernel20DefaultGemmUniversalINS_6half_tENS_6layout8RowMajorELNS_16ComplexTransformE0ELi8ES4_S6_LS7_0ELi8ES4_S6_fNS_4arch15OpClassTensorOpENS8_4Sm80ENS1_9GemmShapeILi128ELi128ELi32EEENSB_ILi64ELi64ELi32EEENSB_ILi16ELi8ELi16EEENS_8epilogue6thread17LinearCombinationIS4_Li8EffLNSG_9ScaleType4KindE0ELNS_15FloatRoundStyleE2ES4_EENS1_11threadblock30GemmIdentityThreadblockSwizzleILi8EEELi4ENS8_13OpMultiplyAddELNS1_23SharedMemoryClearOptionE0ELb0ELb0ELb0ENS5_28Tensor5DPermute20314RowMajorILi16ELi3ELi8EEENS5_9NoPermuteEST_vE10SelectBaseISO_vEEEEvNT_6ParamsE)
        /*0080*/ 	.short	0x0380
        /*0082*/ 	.short	0x0170


	//----- nvinfo : EIATTR_SW_WAR
	.align		4
.L_1470:
        /*0084*/ 	.byte	0x04, 0x36
        /*0086*/ 	.short	(.L_1472 - .L_1471)
.L_1471:
        /*0088*/ 	.word	0x00000008
.L_1472:


//--------------------- .nv.info._ZN7cutlass7Kernel2INS_4gemm6kernel20DefaultGemmUniversalINS_6half_tENS_6layout8RowMajorELNS_16ComplexTransformE0ELi8ES4_S6_LS7_0ELi8ES4_S6_fNS_4arch15OpClassTensorOpENS8_4Sm80ENS1_9GemmShapeILi128ELi128ELi32EEENSB_ILi64ELi64ELi32EEENSB_ILi16ELi8ELi16EEENS_8epilogue6thread17LinearCombinationIS4_Li8EffLNSG_9ScaleType4KindE0ELNS_15FloatRoundStyleE2ES4_EENS1_11threadblock30GemmIdentityThreadblockSwizzleILi8EEELi4ENS8_13OpMultiplyAddELNS1_23SharedMemoryClearOptionE0ELb0ELb0ELb0ENS5_28Tensor5DPermute20314RowMajorILi16ELi3ELi8EEENS5_9NoPermuteENS5_34Tensor4DPermute0213RowMajorInverseILi8ELi4EEEvE10SelectBaseISO_vEEEEvNT_6ParamsE --------------------------
	.section	.nv.info._ZN7cutlass7Kernel2INS_4gemm6kernel20DefaultGemmUniversalINS_6half_tENS_6layout8RowMajorELNS_16ComplexTransformE0ELi8ES4_S6_LS7_0ELi8ES4_S6_fNS_4arch15OpClassTensorOpENS8_4Sm80ENS1_9GemmShapeILi128ELi128ELi32EEENSB_ILi64ELi64ELi32EEENSB_ILi16ELi8ELi16EEENS_8epilogue6thread17LinearCombinationIS4_Li8EffLNSG_9ScaleType4KindE0ELNS_15FloatRoundStyleE2ES4_EENS1_11threadblock30GemmIdentityThreadblockSwizzleILi8EEELi4ENS8_13OpMultiplyAddELNS1_23SharedMemoryClearOptionE0ELb0ELb0ELb0ENS5_28Tensor5DPermute20314RowMajorILi16ELi3ELi8EEENS5_9NoPermuteENS5_34Tensor4DPermute0213RowMajorInverseILi8ELi4EEEvE10SelectBaseISO_vEEEEvNT_6ParamsE,"",@"SHT_CUDA_INFO"
	.sectionflags	@""
	.align	4


	//----- nvinfo : EIATTR_CUDA_API_VERSION
	.align		4
        /*0000*/ 	.byte	0x04, 0x37
        /*0002*/ 	.short	(.L_1474 - .L_1473)
.L_1473:
        /*0004*/ 	.word	0x00000082


	//----- nvinfo : EIATTR_KPARAM_INFO
	.align		4
.L_1474:
        /*0008*/ 	.byte	0x04, 0x17
        /*000a*/ 	.short	(.L_1476 - .L_1475)
.L_1475:
        /*000c*/ 	.word	0x00000000
        /*0010*/ 	.short	0x0000
        /*0012*/ 	.short	0x0000
        /*0014*/ 	.byte	0x00, 0xf0, 0xc1, 0x05


	//----- nvinfo : EIATTR_SPARSE_MMA_MASK
	.align		4
.L_1476:
        /*0018*/ 	.byte	0x03, 0x50
        /*001a*/ 	.short	0x0000


	//----- nvinfo : EIATTR_MAXREG_COUNT
	.align		4
        /*001c*/ 	.byte	0x03, 0x1b
        /*001e*/ 	.short	0x00ff


	//----- nvinfo : EIATTR_NUM_BARRIERS
	.align		4
        /*0020*/ 	.byte	0x02, 0x4c
        /*0022*/ 	.byte	0x01
	.zero		1


	//----- nvinfo : EIATTR_EXTERNS
	.align		4
        /*0024*/ 	.byte	0x04, 0x0f
        /*0026*/ 	.short	(.L_1478 - .L_1477)


	//   ....[0]....
	.align		4
.L_1477:
        /*0028*/ 	.word	index@(__assertfail)


	//----- nvinfo : EIATTR_MERCURY_ISA_VERSION
	.align		4
.L_1478:
        /*002c*/ 	.byte	0x03, 0x5f
        /*002e*/ 	.short	0x0101


	//----- nvinfo : EIATTR_COOP_GROUP_MASK_REGIDS
	.align		4
        /*0030*/ 	.byte	0x04, 0x29
        /*0032*/ 	.short	(.L_1480 - .L_1479)


	//   ....[0]....
.L_1479:
        /*0034*/ 	.word	0xffffffff


	//   ....[1]....
        /*0038*/ 	.word	0x0500000f


	//----- nvinfo : EIATTR_COOP_GROUP_INSTR_OFFSETS
	.align		4
.L_1480:
        /*003c*/ 	.byte	0x04, 0x28
        /*003e*/ 	.short	(.L_1482 - .L_1481)


	//   ....[0]....
.L_1481:
        /*0040*/ 	.word	0x00000ac0


	//   ....[1]....
        /*0044*/ 	.word	0x0000cd60


	//----- nvinfo : EIATTR_VRC_CTA_INIT_COUNT
	.align		4
.L_1482:
        /*0048*/ 	.byte	0x02, 0x4a
	.zero		1
	.zero		1


	//----- nvinfo : EIATTR_SYSCALL_OFFSETS
	.align		4
        /*004c*/ 	.byte	0x04, 0x46
        /*004e*/ 	.short	(.L_1484 - .L_1483)


	//   ....[0]....
.L_1483:
        /*0050*/ 	.word	0x00000790


	//   ....[1]....
        /*0054*/ 	.word	0x000008c0


	//   ....[2]....
        /*0058*/ 	.word	0x000067d0


	//   ....[3]....
        /*005c*/ 	.word	0x00006950


	//   ....[4]....
        /*0060*/ 	.word	0x00006bf0


	//   ....[5]....
        /*0064*/ 	.word	0x00006d10


	//----- nvinfo : EIATTR_EXIT_INSTR_OFFSETS
	.align		4
.L_1484:
        /*0068*/ 	.byte	0x04, 0x1c
        /*006a*/ 	.short	(.L_1486 - .L_1485)


	//   ....[0]....
.L_1485:
        /*006c*/ 	.word	0x000000e0


	//   ....[1]....
        /*0070*/ 	.word	0x0000cbf0


	//   ....[2]....
        /*0074*/ 	.word	0x0000cc60


	//   ....[3]....
        /*0078*/ 	.word	0x0000cd00


	//----- nvinfo : EIATTR_CRS_STACK_SIZE
	.align		4
.L_1486:
        /*007c*/ 	.byte	0x04, 0x1e
        /*007e*/ 	.short	(.L_1488 - .L_1487)
.L_1487:
        /*0080*/ 	.word	0x00000000


	//----- nvinfo : EIATTR_CBANK_PARAM_SIZE
	.align		4
.L_1488:
        /*0084*/ 	.byte	0x03, 0x19
        /*0086*/ 	.short	0x0170


	//----- nvinfo : EIATTR_PARAM_CBANK
	.align		4
        /*0088*/ 	.byte	0x04, 0x0a
        /*008a*/ 	.short	(.L_1490 - .L_1489)
	.align		4
.L_1489:
        /*008c*/ 	.word	index@(.nv.constant0._ZN7cutlass7Kernel2INS_4gemm6kernel20DefaultGemmUniversalINS_6half_tENS_6layout8RowMajorELNS_16ComplexTransformE0ELi8ES4_S6_LS7_0ELi8ES4_S6_fNS_4arch15OpClassTensorOpENS8_4Sm80ENS1_9GemmShapeILi128ELi128ELi32EEENSB_ILi64ELi64ELi32EEENSB_ILi16ELi8ELi16EEENS_8epilogue6thread17LinearCombinationIS4_Li8EffLNSG_9ScaleType4KindE0ELNS_15FloatRoundStyleE2ES4_EENS1_11threadblock30GemmIdentityThreadblockSwizzleILi8EEELi4ENS8_13OpMultiplyAddELNS1_23SharedMemoryClearOptionE0ELb0ELb0ELb0ENS5_28Tensor5DPermute20314RowMajorILi16ELi3ELi8EEENS5_9NoPermuteENS5_34Tensor4DPermute0213RowMajorInverseILi8ELi4EEEvE10SelectBaseISO_vEEEEvNT_6ParamsE)
        /*0090*/ 	.short	0x0380
        /*0092*/ 	.short	0x0170


	//----- nvinfo : EIATTR_SW_WAR
	.align		4
.L_1490:
        /*0094*/ 	.byte	0x04, 0x36
        /*0096*/ 	.short	(.L_1492 - .L_1491)
.L_1491:
        /*0098*/ 	.word	0x00000008
.L_1492:


//--------------------- .nv.info._ZN7cutlass7Kernel2INS_4gemm6kernel20DefaultGemmUniversalINS_6half_tENS_6layout8RowMajorELNS_16ComplexTransformE0ELi8ES4_S6_LS7_0ELi8ES4_S6_fNS_4arch15OpClassTensorOpENS8_4Sm80ENS1_9GemmShapeILi128ELi128ELi32EEENSB_ILi64ELi64ELi32EEENSB_ILi16ELi8ELi16EEENS_8epilogue6thread17LinearCombinationIS4_Li8EffLNSG_9ScaleType4KindE0ELNS_15FloatRoundStyleE2ES4_EENS1_11threadblock30GemmIdentityThreadblockSwizzleILi8EEELi4ENS8_13OpMultiplyAddELNS1_23SharedMemoryClearOptionE0ELb0ELb0ELb0ENS5_9NoPermuteESR_NS5_34Tensor4DPermute0213RowMajorInverseILi8ELi4EEEvE10SelectBaseISO_vEEEEvNT_6ParamsE --------------------------
	.section	.nv.info._ZN7cutlass7Kernel2INS_4gemm6kernel20DefaultGemmUniversalINS_6half_tENS_6layout8RowMajorELNS_16ComplexTransformE0ELi8ES4_S6_LS7_0ELi8ES4_S6_fNS_4arch15OpClassTensorOpENS8_4Sm80ENS1_9GemmShapeILi128ELi128ELi32EEENSB_ILi64ELi64ELi32EEENSB_ILi16ELi8ELi16EEENS_8epilogue6thread17LinearCombinationIS4_Li8EffLNSG_9ScaleType4KindE0ELNS_15FloatRoundStyleE2ES4_EENS1_11threadblock30GemmIdentityThreadblockSwizzleILi8EEELi4ENS8_13OpMultiplyAddELNS1_23SharedMemoryClearOptionE0ELb0ELb0ELb0ENS5_9NoPermuteESR_NS5_34Tensor4DPermute0213RowMajorInverseILi8ELi4EEEvE10SelectBaseISO_vEEEEvNT_6ParamsE,"",@"SHT_CUDA_INFO"
	.sectionflags	@""
	.align	4


	//----- nvinfo : EIATTR_CUDA_API_VERSION
	.align		4
        /*0000*/ 	.byte	0x04, 0x37
        /*0002*/ 	.short	(.L_1494 - .L_1493)
.L_1493:
        /*0004*/ 	.word	0x00000082


	//----- nvinfo : EIATTR_KPARAM_INFO
	.align		4
.L_1494:
        /*0008*/ 	.byte	0x04, 0x17
        /*000a*/ 	.short	(.L_1496 - .L_1495)
.L_1495:
        /*000c*/ 	.word	0x00000000
        /*0010*/ 	.short	0x0000
        /*0012*/ 	.short	0x0000
        /*0014*/ 	.byte	0x00, 0xf0, 0xc1, 0x05


	//----- nvinfo : EIATTR_SPARSE_MMA_MASK
	.align		4
.L_1496:
        /*0018*/ 	.byte	0x03, 0x50
        /*001a*/ 	.short	0x0000


	//----- nvinfo : EIATTR_MAXREG_COUNT
	.align		4
        /*001c*/ 	.byte	0x03, 0x1b
        /*001e*/ 	.short	0x00ff


	//----- nvinfo : EIATTR_NUM_BARRIERS
	.align		4
        /*0020*/ 	.byte	0x02, 0x4c
        /*0022*/ 	.byte	0x01
	.zero		1


	//----- nvinfo : EIATTR_EXTERNS
	.align		4
        /*0024*/ 	.byte	0x04, 0x0f
        /*0026*/ 	.short	(.L_1498 - .L_1497)


	//   ....[0]....
	.align		4
.L_1497:
        /*0028*/ 	.word	index@(__assertfail)


	//----- nvinfo : EIATTR_MERCURY_ISA_VERSION
	.align		4
.L_1498:
        /*002c*/ 	.byte	0x03, 0x5f
        /*002e*/ 	.short	0x0101


	//----- nvinfo : EIATTR_COOP_GROUP_MASK_REGIDS
	.align		4
        /*0030*/ 	.byte	0x04, 0x29
        /*0032*/ 	.short	(.L_1500 - .L_1499)


	//   ....[0]....
.L_1499:
        /*0034*/ 	.word	0xffffffff


	//   ....[1]....
        /*0038*/ 	.word	0x0500000f


	//----- nvinfo : EIATTR_COOP_GROUP_INSTR_OFFSETS
	.align		4
.L_1500:
        /*003c*/ 	.byte	0x04, 0x28
        /*003e*/ 	.short	(.L_1502 - .L_1501)


	//   ....[0]....
.L_1501:
        /*0040*/ 	.word	0x00000ac0


	//   ....[1]....
        /*0044*/ 	.word	0x0000b4c0


	//----- nvinfo : EIATTR_VRC_CTA_INIT_COUNT
	.align		4
.L_1502:
        /*0048*/ 	.byte	0x02, 0x4a
	.zero		1
	.zero		1


	//----- nvinfo : EIATTR_SYSCALL_OFFSETS
	.align		4
        /*004c*/ 	.byte	0x04, 0x46
        /*004e*/ 	.short	(.L_1504 - .L_1503)


	//   ....[0]....
.L_1503:
        /*0050*/ 	.word	0x00000790


	//   ....[1]....
        /*0054*/ 	.word	0x000008c0


	//----- nvinfo : EIATTR_EXIT_INSTR_OFFSETS
	.align		4
.L_1504:
        /*0058*/ 	.byte	0x04, 0x1c
        /*005a*/ 	.short	(.L_1506 - .L_1505)


	//   ....[0]....
.L_1505:
        /*005c*/ 	.word	0x000000e0


	//   ....[1]....
        /*0060*/ 	.word	0x0000b350


	//   ....[2]....
        /*0064*/ 	.word	0x0000b3c0


	//   ....[3]....
        /*0068*/ 	.word	0x0000b460


	//----- nvinfo : EIATTR_CRS_STACK_SIZE
	.align		4
.L_1506:
        /*006c*/ 	.byte	0x04, 0x1e
        /*006e*/ 	.short	(.L_1508 - .L_1507)
.L_1507:
        /*0070*/ 	.word	0x00000000


	//----- nvinfo : EIATTR_CBANK_PARAM_SIZE
	.align		4
.L_1508:
        /*0074*/ 	.byte	0x03, 0x19
        /*0076*/ 	.short	0x0170


	//----- nvinfo : EIATTR_PARAM_CBANK
	.align		4
        /*0078*/ 	.byte	0x04, 0x0a
        /*007a*/ 	.short	(.L_1510 - .L_1509)
	.align		4
.L_1509:
        /*007c*/ 	.word	index@(.nv.constant0._ZN7cutlass7Kernel2INS_4gemm6kernel20DefaultGemmUniversalINS_6half_tENS_6layout8RowMajorELNS_16ComplexTransformE0ELi8ES4_S6_LS7_0ELi8ES4_S6_fNS_4arch15OpClassTensorOpENS8_4Sm80ENS1_9GemmShapeILi128ELi128ELi32EEENSB_ILi64ELi64ELi32EEENSB_ILi16ELi8ELi16EEENS_8epilogue6thread17LinearCombinationIS4_Li8EffLNSG_9ScaleType4KindE0ELNS_15FloatRoundStyleE2ES4_EENS1_11threadblock30GemmIdentityThreadblockSwizzleILi8EEELi4ENS8_13OpMultiplyAddELNS1_23SharedMemoryClearOptionE0ELb0ELb0ELb0ENS5_9NoPermuteESR_NS5_34Tensor4DPermute0213RowMajorInverseILi8ELi4EEEvE10SelectBaseISO_vEEEEvNT_6ParamsE)
        /*0080*/ 	.short	0x0380
        /*0082*/ 	.short	0x0170


	//----- nvinfo : EIATTR_SW_WAR
	.align		4
.L_1510:
        /*0084*/ 	.byte	0x04, 0x36
        /*0086*/ 	.short	(.L_1512 - .L_1511)
.L_1511:
        /*0088*/ 	.word	0x00000008
.L_1512:


//--------------------- .nv.info._ZN7cutlass7Kernel2INS_4gemm6kernel20DefaultGemmUniversalINS_6half_tENS_6layout8RowMajorELNS_16ComplexTransformE0ELi8ES4_S6_LS7_0ELi8ES4_S6_fNS_4arch15OpClassTensorOpENS8_4Sm80ENS1_9GemmShapeILi128ELi128ELi32EEENSB_ILi64ELi64ELi32EEENSB_ILi16ELi8ELi16EEENS_8epilogue6thread17LinearCombinationIS4_Li8EffLNSG_9ScaleType4KindE0ELNS_15FloatRoundStyleE2ES4_EENS1_11threadblock30GemmIdentityThreadblockSwizzleILi8EEELi4ENS8_13OpMultiplyAddELNS1_23SharedMemoryClearOptionE0ELb0ELb0ELb0ENS5_28Tensor5DPermute20314RowMajorILi16ELi3ELi8EEENS5_34Tensor4DPermute0213RowMajorInverseILi8ELi4EEENS5_9NoPermuteEvE10SelectBaseISO_vEEEEvNT_6ParamsE --------------------------
	.section	.nv.info._ZN7cutlass7Kernel2INS_4gemm6kernel20DefaultGemmUniversalINS_6half_tENS_6layout8RowMajorELNS_16ComplexTransformE0ELi8ES4_S6_LS7_0ELi8ES4_S6_fNS_4arch15OpClassTensorOpENS8_4Sm80ENS1_9GemmShapeILi128ELi128ELi32EEENSB_ILi64ELi64ELi32EEENSB_ILi16ELi8ELi16EEENS_8epilogue6thread17LinearCombinationIS4_Li8EffLNSG_9ScaleType4KindE0ELNS_15FloatRoundStyleE2ES4_EENS1_11threadblock30GemmIdentityThreadblockSwizzleILi8EEELi4ENS8_13OpMultiplyAddELNS1_23SharedMemoryClearOptionE0ELb0ELb0ELb0ENS5_28Tensor5DPermute20314RowMajorILi16ELi3ELi8EEENS5_34Tensor4DPermute0213RowMajorInverseILi8ELi4EEENS5_9NoPermuteEvE10SelectBaseISO_vEEEEvNT_6ParamsE,"",@"SHT_CUDA_INFO"
	.sectionflags	@""
	.align	4


	//----- nvinfo : EIATTR_CUDA_API_VERSION
	.align		4
        /*0000*/ 	.byte	0x04, 0x37
        /*0002*/ 	.short	(.L_1514 - .L_1513)
.L_1513:
        /*0004*/ 	.word	0x00000082


	//----- nvinfo : EIATTR_KPARAM_INFO
	.align		4
.L_1514:
        /*0008*/ 	.byte	0x04, 0x17
        /*000a*/ 	.short	(.L_1516 - .L_1515)
.L_1515:
        /*000c*/ 	.word	0x00000000
        /*0010*/ 	.short	0x0000
        /*0012*/ 	.short	0x0000
        /*0014*/ 	.byte	0x00, 0xf0, 0xc1, 0x05


	//----- nvinfo : EIATTR_SPARSE_MMA_MASK
	.align		4
.L_1516:
        /*0018*/ 	.byte	0x03, 0x50
        /*001a*/ 	.short	0x0000


	//----- nvinfo : EIATTR_MAXREG_COUNT
	.align		4
        /*001c*/ 	.byte	0x03, 0x1b
        /*001e*/ 	.short	0x00ff


	//----- nvinfo : EIATTR_NUM_BARRIERS
	.align		4
        /*0020*/ 	.byte	0x02, 0x4c
        /*0022*/ 	.byte	0x01
	.zero		1


	//----- nvinfo : EIATTR_EXTERNS
	.align		4
        /*0024*/ 	.byte	0x04, 0x0f
        /*0026*/ 	.short	(.L_1518 - .L_1517)


	//   ....[0]....
	.align		4
.L_1517:
        /*0028*/ 	.word	index@(__assertfail)


	//----- nvinfo : EIATTR_MERCURY_ISA_VERSION
	.align		4
.L_1518:
        /*002c*/ 	.byte	0x03, 0x5f
        /*002e*/ 	.short	0x0101


	//----- nvinfo : EIATTR_COOP_GROUP_MASK_REGIDS
	.align		4
        /*0030*/ 	.byte	0x04, 0x29
        /*0032*/ 	.short	(.L_1520 - .L_1519)


	//   ....[0]....
.L_1519:
        /*0034*/ 	.word	0xffffffff


	//   ....[1]....
        /*0038*/ 	.word	0x0500000f


	//----- nvinfo : EIATTR_COOP_GROUP_INSTR_OFFSETS
	.align		4
.L_1520:
        /*003c*/ 	.byte	0x04, 0x28
        /*003e*/ 	.short	(.L_1522 - .L_1521)


	//   ....[0]....
.L_1521:
        /*0040*/ 	.word	0x00000ad0


	//   ....[1]....
        /*0044*/ 	.word	0x0000c9f0


	//----- nvinfo : EIATTR_VRC_CTA_INIT_COUNT
	.align		4
.L_1522:
        /*0048*/ 	.byte	0x02, 0x4a
	.zero		1
	.zero		1


	//----- nvinfo : EIATTR_SYSCALL_OFFSETS
	.align		4
        /*004c*/ 	.byte	0x04, 0x46
        /*004e*/ 	.short	(.L_1524 - .L_1523)


	//   ....[0]....
.L_1523:
        /*0050*/ 	.word	0x00000500


	//   ....[1]....
        /*0054*/ 	.word	0x00000630


	//   ....[2]....
        /*0058*/ 	.word	0x00006420


	//   ....[3]....
        /*005c*/ 	.word	0x000065a0


	//   ....[4]....
        /*0060*/ 	.word	0x00006840


	//   ....[5]....
        /*0064*/ 	.word	0x00006960


	//----- nvinfo : EIATTR_EXIT_INSTR_OFFSETS
	.align		4
.L_1524:
        /*0068*/ 	.byte	0x04, 0x1c
        /*006a*/ 	.short	(.L_1526 - .L_1525)


	//   ....[0]....
.L_1525:
        /*006c*/ 	.word	0x000000e0


	//   ....[1]....
        /*0070*/ 	.word	0x0000c890


	//   ....[2]....
        /*0074*/ 	.word	0x0000c900


	//   ....[3]....
        /*0078*/ 	.word	0x0000c9a0


	//----- nvinfo : EIATTR_CRS_STACK_SIZE
	.align		4
.L_1526:
        /*007c*/ 	.byte	0x04, 0x1e
        /*007e*/ 	.short	(.L_1528 - .L_1527)
.L_1527:
        /*0080*/ 	.word	0x00000000


	//----- nvinfo : EIATTR_CBANK_PARAM_SIZE
	.align		4
.L_1528:
        /*0084*/ 	.byte	0x03, 0x19
        /*0086*/ 	.short	0x0170


	//----- nvinfo : EIATTR_PARAM_CBANK
	.align		4
        /*0088*/ 	.byte	0x04, 0x0a
        /*008a*/ 	.short	(.L_1530 - .L_1529)
	.align		4
.L_1529:
        /*008c*/ 	.word	index@(.nv.constant0._ZN7cutlass7Kernel2INS_4gemm6kernel20DefaultGemmUniversalINS_6half_tENS_6layout8RowMajorELNS_16ComplexTransformE0ELi8ES4_S6_LS7_0ELi8ES4_S6_fNS_4arch15OpClassTensorOpENS8_4Sm80ENS1_9GemmShapeILi128ELi128ELi32EEENSB_ILi64ELi64ELi32EEENSB_ILi16ELi8ELi16EEENS_8epilogue6thread17LinearCombinationIS4_Li8EffLNSG_9ScaleType4KindE0ELNS_15FloatRoundStyleE2ES4_EENS1_11threadblock30GemmIdentityThreadblockSwizzleILi8EEELi4ENS8_13OpMultiplyAddELNS1_23SharedMemoryClearOptionE0ELb0ELb0ELb0ENS5_28Tensor5DPermute20314RowMajorILi16ELi3ELi8EEENS5_34Tensor4DPermute0213RowMajorInverseILi8ELi4EEENS5_9NoPermuteEvE10SelectBaseISO_vEEEEvNT_6ParamsE)
        /*0090*/ 	.short	0x0380
        /*0092*/ 	.short	0x0170


	//----- nvinfo : EIATTR_SW_WAR
	.align		4
.L_1530:
        /*0094*/ 	.byte	0x04, 0x36
        /*0096*/ 	.short	(.L_1532 - .L_1531)
.L_1531:
        /*0098*/ 	.word	0x00000008
.L_1532:


//--------------------- .nv.info._ZN7cutlass7Kernel2INS_4gemm6kernel20DefaultGemmUniversalINS_6half_tENS_6layout8RowMajorELNS_16ComplexTransformE0ELi8ES4_S6_LS7_0ELi8ES4_S6_fNS_4arch15OpClassTensorOpENS8_4Sm80ENS1_9GemmShapeILi128ELi128ELi32EEENSB_ILi64ELi64ELi32EEENSB_ILi16ELi8ELi16EEENS_8epilogue6thread17LinearCombinationIS4_Li8EffLNSG_9ScaleType4KindE0ELNS_15FloatRoundStyleE2ES4_EENS1_11threadblock30GemmIdentityThreadblockSwizzleILi8EEELi4ENS8_13OpMultiplyAddELNS1_23SharedMemoryClearOptionE0ELb0ELb0ELb0ENS5_9NoPermuteENS5_34Tensor4DPermute0213RowMajorInverseILi8ELi4EEESR_vE10SelectBaseISO_vEEEEvNT_6ParamsE --------------------------
	.section	.nv.info._ZN7cutlass7Kernel2INS_4gemm6kernel20DefaultGemmUniversalINS_6half_tENS_6layout8RowMajorELNS_16ComplexTransformE0ELi8ES4_S6_LS7_0ELi8ES4_S6_fNS_4arch15OpClassTensorOpENS8_4Sm80ENS1_9GemmShapeILi128ELi128ELi32EEENSB_ILi64ELi64ELi32EEENSB_ILi16ELi8ELi16EEENS_8epilogue6thread17LinearCombinationIS4_Li8EffLNSG_9ScaleType4KindE0ELNS_15FloatRoundStyleE2ES4_EENS1_11threadblock30GemmIdentityThreadblockSwizzleILi8EEELi4ENS8_13OpMultiplyAddELNS1_23SharedMemoryClearOptionE0ELb0ELb0ELb0ENS5_9NoPermuteENS5_34Tensor4DPermute0213RowMajorInverseILi8ELi4EEESR_vE10SelectBaseISO_vEEEEvNT_6ParamsE,"",@"SHT_CUDA_INFO"
	.sectionflags	@""
	.align	4


	//----- nvinfo : EIATTR_CUDA_API_VERSION
	.align		4
        /*0000*/ 	.byte	0x04, 0x37
        /*0002*/ 	.short	(.L_1534 - .L_1533)
.L_1533:
        /*0004*/ 	.word	0x00000082


	//----- nvinfo : EIATTR_KPARAM_INFO
	.align		4
.L_1534:
        /*0008*/ 	.byte	0x04, 0x17
        /*000a*/ 	.short	(.L_1536 - .L_1535)
.L_1535:
        /*000c*/ 	.word	0x00000000
        /*0010*/ 	.short	0x0000
        /*0012*/ 	.short	0x0000
        /*0014*/ 	.byte	0x00, 0xf0, 0xc1, 0x05


	//----- nvinfo : EIATTR_SPARSE_MMA_MASK
	.align		4
.L_1536:
        /*0018*/ 	.byte	0x03, 0x50
        /*001a*/ 	.short	0x0000


	//----- nvinfo : EIATTR_MAXREG_COUNT
	.align		4
        /*001c*/ 	.byte	0x03, 0x1b
        /*001e*/ 	.short	0x00ff


	//----- nvinfo : EIATTR_NUM_BARRIERS
	.align		4
        /*0020*/ 	.byte	0x02, 0x4c
        /*0022*/ 	.byte	0x01
	.zero		1


	//----- nvinfo : EIATTR_EXTERNS
	.align		4
        /*0024*/ 	.byte	0x04, 0x0f
        /*0026*/ 	.short	(.L_1538 - .L_1537)


	//   ....[0]....
	.align		4
.L_1537:
        /*0028*/ 	.word	index@(__assertfail)


	//----- nvinfo : EIATTR_MERCURY_ISA_VERSION
	.align		4
.L_1538:
        /*002c*/ 	.byte	0x03, 0x5f
        /*002e*/ 	.short	0x0101


	//----- nvinfo : EIATTR_COOP_GROUP_MASK_REGIDS
	.align		4
        /*0030*/ 	.byte	0x04, 0x29
        /*0032*/ 	.short	(.L_1540 - .L_1539)


	//   ....[0]....
.L_1539:
        /*0034*/ 	.word	0xffffffff


	//   ....[1]....
        /*0038*/ 	.word	0x0500000f


	//----- nvinfo : EIATTR_COOP_GROUP_INSTR_OFFSETS
	.align		4
.L_1540:
        /*003c*/ 	.byte	0x04, 0x28
        /*003e*/ 	.short	(.L_1542 - .L_1541)


	//   ....[0]....
.L_1541:
        /*0040*/ 	.word	0x00000ae0


	//   ....[1]....
        /*0044*/ 	.word	0x0000b290


	//----- nvinfo : EIATTR_VRC_CTA_INIT_COUNT
	.align		4
.L_1542:
        /*0048*/ 	.byte	0x02, 0x4a
	.zero		1
	.zero		1


	//----- nvinfo : EIATTR_SYSCALL_OFFSETS
	.align		4
        /*004c*/ 	.byte	0x04, 0x46
        /*004e*/ 	.short	(.L_1544 - .L_1543)


	//   ....[0]....
.L_1543:
        /*0050*/ 	.word	0x00000500


	//   ....[1]....
        /*0054*/ 	.word	0x00000630


	//----- nvinfo : EIATTR_EXIT_INSTR_OFFSETS
	.align		4
.L_1544:
        /*0058*/ 	.byte	0x04, 0x1c
        /*005a*/ 	.short	(.L_1546 - .L_1545)


	//   ....[0]....
.L_1545:
        /*005c*/ 	.word	0x000000e0


	//   ....[1]....
        /*0060*/ 	.word	0x0000b130


	//   ....[2]....
        /*0064*/ 	.word	0x0000b1a0


	//   ....[3]....
        /*0068*/ 	.word	0x0000b240


	//----- nvinfo : EIATTR_CRS_STACK_SIZE
	.align		4
.L_1546:
        /*006c*/ 	.byte	0x04, 0x1e
        /*006e*/ 	.short	(.L_1548 - .L_1547)
.L_1547:
        /*0070*/ 	.word	0x00000000


	//----- nvinfo : EIATTR_CBANK_PARAM_SIZE
	.align		4
.L_1548:
        /*0074*/ 	.byte	0x03, 0x19
        /*0076*/ 	.short	0x0170


	//----- nvinfo : EIATTR_PARAM_CBANK
	.align		4
        /*0078*/ 	.byte	0x04, 0x0a
        /*007a*/ 	.short	(.L_1550 - .L_1549)
	.align		4
.L_1549:
        /*007c*/ 	.word	index@(.nv.constant0._ZN7cutlass7Kernel2INS_4gemm6kernel20DefaultGemmUniversalINS_6half_tENS_6layout8RowMajorELNS_16ComplexTransformE0ELi8ES4_S6_LS7_0ELi8ES4_S6_fNS_4arch15OpClassTensorOpENS8_4Sm80ENS1_9GemmShapeILi128ELi128ELi32EEENSB_ILi64ELi64ELi32EEENSB_ILi16ELi8ELi16EEENS_8epilogue6thread17LinearCombinationIS4_Li8EffLNSG_9ScaleType4KindE0ELNS_15FloatRoundStyleE2ES4_EENS1_11threadblock30GemmIdentityThreadblockSwizzleILi8EEELi4ENS8_13OpMultiplyAddELNS1_23SharedMemoryClearOptionE0ELb0ELb0ELb0ENS5_9NoPermuteENS5_34Tensor4DPermute0213RowMajorInverseILi8ELi4EEESR_vE10SelectBaseISO_vEEEEvNT_6ParamsE)
        /*0080*/ 	.short	0x0380
        /*0082*/ 	.short	0x0170


	//----- nvinfo : EIATTR_SW_WAR
	.align		4
.L_1550:
        /*0084*/ 	.byte	0x04, 0x36
        /*0086*/ 	.short	(.L_1552 - .L_1551)
.L_1551:
        /*0088*/ 	.word	0x00000008
.L_1552:


//--------------------- .nv.info._ZN7cutlass7Kernel2INS_4gemm6kernel20DefaultGemmUniversalINS_6half_tENS_6layout8RowMajorELNS_16ComplexTransformE0ELi8ES4_S6_LS7_0ELi8ES4_S6_fNS_4arch15OpClassTensorOpENS8_4Sm80ENS1_9GemmShapeILi128ELi128ELi32EEENSB_ILi64ELi64ELi32EEENSB_ILi16ELi8ELi16EEENS_8epilogue6thread17LinearCombinationIS4_Li8EffLNSG_9ScaleType4KindE0ELNS_15FloatRoundStyleE2ES4_EENS1_11threadblock30GemmIdentityThreadblockSwizzleILi8EEELi4ENS8_13OpMultiplyAddELNS1_23SharedMemoryClearOptionE0ELb0ELb0ELb0ENS5_9NoPermuteESR_SR_vE10SelectBaseISO_vEEEEvNT_6ParamsE --------------------------
	.section	.nv.info._ZN7cutlass7Kernel2INS_4gemm6kernel20DefaultGemmUniversalINS_6half_tENS_6layout8RowMajorELNS_16ComplexTransformE0ELi8ES4_S6_LS7_0ELi8ES4_S6_fNS_4arch15OpClassTensorOpENS8_4Sm80ENS1_9GemmShapeILi128ELi128ELi32EEENSB_ILi64ELi64ELi32EEENSB_ILi16ELi8ELi16EEENS_8epilogue6thread17LinearCombinationIS4_Li8EffLNSG_9ScaleType4KindE0ELNS_15FloatRoundStyleE2ES4_EENS1_11threadblock30GemmIdentityThreadblockSwizzleILi8EEELi4ENS8_13OpMultiplyAddELNS1_23SharedMemoryClearOptionE0ELb0ELb0ELb0ENS5_9NoPermuteESR_SR_vE10SelectBaseISO_vEEEEvNT_6ParamsE,"",@"SHT_CUDA_INFO"
	.sectionflags	@""
	.align	4


	//----- nvinfo : EIATTR_CUDA_API_VERSION
	.align		4
        /*0000*/ 	.byte	0x04, 0x37
        /*0002*/ 	.short	(.L_1554 - .L_1553)
.L_1553:
        /*0004*/ 	.word	0x00000082


	//----- nvinfo : EIATTR_KPARAM_INFO
	.align		4
.L_1554:
        /*0008*/ 	.byte	0x04, 0x17
        /*000a*/ 	.short	(.L_1556 - .L_1555)
.L_1555:
        /*000c*/ 	.word	0x00000000
        /*0010*/ 	.short	0x0000
        /*0012*/ 	.short	0x0000
        /*0014*/ 	.byte	0x00, 0xf0, 0xc1, 0x05


	//----- nvinfo : EIATTR_SPARSE_MMA_MASK
	.align		4
.L_1556:
        /*0018*/ 	.byte	0x03, 0x50
        /*001a*/ 	.short	0x0000


	//----- nvinfo : EIATTR_MAXREG_COUNT
	.align		4
        /*001c*/ 	.byte	0x03, 0x1b
        /*001e*/ 	.short	0x00ff


	//----- nvinfo : EIATTR_NUM_BARRIERS
	.align		4
        /*0020*/ 	.byte	0x02, 0x4c
        /*0022*/ 	.byte	0x01
	.zero		1


	//----- nvinfo : EIATTR_MERCURY_ISA_VERSION
	.align		4
        /*0024*/ 	.byte	0x03, 0x5f
        /*0026*/ 	.short	0x0101


	//----- nvinfo : EIATTR_COOP_GROUP_MASK_REGIDS
	.align		4
        /*0028*/ 	.byte	0x04, 0x29
        /*002a*/ 	.short	(.L_1558 - .L_1557)


	//   ....[0]....
.L_1557:
        /*002c*/ 	.word	0xffffffff


	//----- nvinfo : EIATTR_COOP_GROUP_INSTR_OFFSETS
	.align		4
.L_1558:
        /*0030*/ 	.byte	0x04, 0x28
        /*0032*/ 	.short	(.L_1560 - .L_1559)


	//   ....[0]....
.L_1559:
        /*0034*/ 	.word	0x00000620


	//----- nvinfo : EIATTR_VRC_CTA_INIT_COUNT
	.align		4
.L_1560:
        /*0038*/ 	.byte	0x02, 0x4a
	.zero		1
	.zero		1


	//----- nvinfo : EIATTR_EXIT_INSTR_OFFSETS
	.align		4
        /*003c*/ 	.byte	0x04, 0x1c
        /*003e*/ 	.short	(.L_1562 - .L_1561)


	//   ....[0]....
.L_1561:
        /*0040*/ 	.word	0x000000e0


	//   ....[1]....
        /*0044*/ 	.word	0x00007e30


	//   ....[2]....
        /*0048*/ 	.word	0x00007e90


	//   ....[3]....
        /*004c*/ 	.word	0x00007f20


	//----- nvinfo : EIATTR_CRS_STACK_SIZE
	.align		4
.L_1562:
        /*0050*/ 	.byte	0x04, 0x1e
        /*0052*/ 	.short	(.L_1564 - .L_1563)
.L_1563:
        /*0054*/ 	.word	0x00000000


	//----- nvinfo : EIATTR_CBANK_PARAM_SIZE
	.align		4
.L_1564:
        /*0058*/ 	.byte	0x03, 0x19
        /*005a*/ 	.short	0x0170


	//----- nvinfo : EIATTR_PARAM_CBANK
	.align		4
        /*005c*/ 	.byte	0x04, 0x0a
        /*005e*/ 	.short	(.L_1566 - .L_1565)
	.align		4
.L_1565:
        /*0060*/ 	.word	index@(.nv.constant0._ZN7cutlass7Kernel2INS_4gemm6kernel20DefaultGemmUniversalINS_6half_tENS_6layout8RowMajorELNS_16ComplexTransformE0ELi8ES4_S6_LS7_0ELi8ES4_S6_fNS_4arch15OpClassTensorOpENS8_4Sm80ENS1_9GemmShapeILi128ELi128ELi32EEENSB_ILi64ELi64ELi32EEENSB_ILi16ELi8ELi16EEENS_8epilogue6thread17LinearCombinationIS4_Li8EffLNSG_9ScaleType4KindE0ELNS_15FloatRoundStyleE2ES4_EENS1_11threadblock30GemmIdentityThreadblockSwizzleILi8EEELi4ENS8_13OpMultiplyAddELNS1_23SharedMemoryClearOptionE0ELb0ELb0ELb0ENS5_9NoPermuteESR_SR_vE10SelectBaseISO_vEEEEvNT_6ParamsE)
        /*0064*/ 	.short	0x0380
        /*0066*/ 	.short	0x0170


	//----- nvinfo : EIATTR_SW_WAR
	.align		4
.L_1566:
        /*0068*/ 	.byte	0x04, 0x36
        /*006a*/ 	.short	(.L_1568 - .L_1567)
.L_1567:
        /*006c*/ 	.word	0x00000008
.L_1568:


//--------------------- .nv.callgraph             --------------------------
	.section	.nv.callgraph,"",@"SHT_CUDA_CALLGRAPH"
	.align	4
	.sectionentsize	8
	.align		4
        /*0000*/ 	.word	0x00000000
	.align		4
        /*0004*/ 	.word	0xffffffff
	.align		4
        /*0008*/ 	.word	index@(_ZN7cutlass7Kernel2INS_4gemm6kernel20DefaultGemmUniversalINS_6half_tENS_6layout8RowMajorELNS_16ComplexTransformE0ELi8ES4_S6_LS7_0ELi8ES4_S6_fNS_4arch15OpClassTensorOpENS8_4Sm80ENS1_9GemmShapeILi128ELi128ELi32EEENSB_ILi64ELi64ELi32EEENSB_ILi16ELi8ELi16EEENS_8epilogue6thread17LinearCombinationIS4_Li8EffLNSG_9ScaleType4KindE0ELNS_15FloatRoundStyleE2ES4_EENS1_11threadblock30GemmIdentityThreadblockSwizzleILi8EEELi4ENS8_13OpMultiplyAddELNS1_23SharedMemoryClearOptionE0ELb0ELb0ELb0ENS5_33Tensor4DPermuteBMM0321ColumnMajorILi12EEENS5_40Tensor4DPermuteBMM0321ColumnMajorInverseILi12EEESU_vE10SelectBaseISO_vEEEEvNT_6ParamsE)
	.align		4
        /*000c*/ 	.word	index@(__assertfail)
	.align		4
        /*0010*/ 	.word	index@(_ZN7cutlass7Kernel2INS_4gemm6kernel20DefaultGemmUniversalINS_6half_tENS_6layout8RowMajorELNS_16ComplexTransformE0ELi8ES4_S6_LS7_0ELi8ES4_S6_fNS_4arch15OpClassTensorOpENS8_4Sm80ENS1_9GemmShapeILi128ELi128ELi32EEENSB_ILi64ELi64ELi32EEENSB_ILi16ELi8ELi16EEENS_8epilogue6thread17LinearCombinationIS4_Li8EffLNSG_9ScaleType4KindE0ELNS_15FloatRoundStyleE2ES4_EENS1_11threadblock30GemmIdentityThreadblockSwizzleILi8EEELi4ENS8_13OpMultiplyAddELNS1_23SharedMemoryClearOptionE0ELb0ELb0ELb0ENS5_9NoPermuteENS5_40Tensor4DPermuteBMM0321ColumnMajorInverseILi12EEEST_vE10SelectBaseISO_vEEEEvNT_6ParamsE)
	.align		4
        /*0014*/ 	.word	index@(__assertfail)
	.align		4
        /*0018*/ 	.word	index@(_ZN7cutlass7Kernel2INS_4gemm6kernel20DefaultGemmUniversalINS_6half_tENS_6layout8RowMajorELNS_16ComplexTransformE0ELi8ES4_S6_LS7_0ELi8ES4_S6_fNS_4arch15OpClassTensorOpENS8_4Sm80ENS1_9GemmShapeILi128ELi128ELi32EEENSB_ILi64ELi64ELi32EEENSB_ILi16ELi8ELi16EEENS_8epilogue6thread17LinearCombinationIS4_Li8EffLNSG_9ScaleType4KindE0ELNS_15FloatRoundStyleE2ES4_EENS1_11threadblock30GemmIdentityThreadblockSwizzleILi8EEELi4ENS8_13OpMultiplyAddELNS1_23SharedMemoryClearOptionE0ELb0ELb0ELb0ENS5_33Tensor4DPermuteBMM0321ColumnMajorILi12EEENS5_40Tensor4DPermuteBMM0321ColumnMajorInverseILi12EEENS5_9NoPermuteEvE10SelectBaseISO_vEEEEvNT_6ParamsE)
	.align		4
        /*001c*/ 	.word	index@(__assertfail)
	.align		4
        /*0020*/ 	.word	index@(_ZN7cutlass7Kernel2INS_4gemm6kernel20DefaultGemmUniversalINS_6half_tENS_6layout8RowMajorELNS_16ComplexTransformE0ELi8ES4_S6_LS7_0ELi8ES4_S6_fNS_4arch15OpClassTensorOpENS8_4Sm80ENS1_9GemmShapeILi128ELi128ELi32EEENSB_ILi64ELi64ELi32EEENSB_ILi16ELi8ELi16EEENS_8epilogue6thread17LinearCombinationIS4_Li8EffLNSG_9ScaleType4KindE0ELNS_15FloatRoundStyleE2ES4_EENS1_11threadblock30GemmIdentityThreadblockSwizzleILi8EEELi4ENS8_13OpMultiplyAddELNS1_23SharedMemoryClearOptionE0ELb0ELb0ELb0ENS5_9NoPermuteENS5_40Tensor4DPermuteBMM0321ColumnMajorInverseILi12EEESR_vE10SelectBaseISO_vEEEEvNT_6ParamsE)
	.align		4
        /*0024*/ 	.word	index@(__assertfail)
	.align		4
        /*0028*/ 	.word	index@(_ZN7cutlass7Kernel2INS_4gemm6kernel20DefaultGemmUniversalINS_6half_tENS_6layout8RowMajorELNS_16ComplexTransformE0ELi8ES4_S6_LS7_0ELi8ES4_S6_fNS_4arch15OpClassTensorOpENS8_4Sm80ENS1_9GemmShapeILi128ELi128ELi32EEENSB_ILi64ELi64ELi32EEENSB_ILi16ELi8ELi16EEENS_8epilogue6thread17LinearCombinationIS4_Li8EffLNSG_9ScaleType4KindE0ELNS_15FloatRoundStyleE2ES4_EENS1_11threadblock30GemmIdentityThreadblockSwizzleILi8EEELi4ENS8_13OpMultiplyAddELNS1_23SharedMemoryClearOptionE0ELb0ELb0ELb0ENS5_33Tensor4DPermuteBMM0321ColumnMajorILi12EEENS5_9NoPermuteENS5_40Tensor4DPermuteBMM0321ColumnMajorInverseILi12EEEvE10SelectBaseISO_vEEEEvNT_6ParamsE)
	.align		4
        /*002c*/ 	.word	index@(__assertfail)
	.align		4
        /*0030*/ 	.word	index@(_ZN7cutlass7Kernel2INS_4gemm6kernel20DefaultGemmUniversalINS_6half_tENS_6layout8RowMajorELNS_16ComplexTransformE0ELi8ES4_S6_LS7_0ELi8ES4_S6_fNS_4arch15OpClassTensorOpENS8_4Sm80ENS1_9GemmShapeILi128ELi128ELi32EEENSB_ILi64ELi64ELi32EEENSB_ILi16ELi8ELi16EEENS_8epilogue6thread17LinearCombinationIS4_Li8EffLNSG_9ScaleType4KindE0ELNS_15FloatRoundStyleE2ES4_EENS1_11threadblock30GemmIdentityThreadblockSwizzleILi8EEELi4ENS8_13OpMultiplyAddELNS1_23SharedMemoryClearOptionE0ELb0ELb0ELb0ENS5_9NoPermuteESR_NS5_40Tensor4DPermuteBMM0321ColumnMajorInverseILi12EEEvE10SelectBaseISO_vEEEEvNT_6ParamsE)
	.align		4
        /*0034*/ 	.word	index@(__assertfail)
	.align		4
        /*0038*/ 	.word	index@(_ZN7cutlass7Kernel2INS_4gemm6kernel20DefaultGemmUniversalINS_6half_tENS_6layout8RowMajorELNS_16ComplexTransformE0ELi8ES4_S6_LS7_0ELi8ES4_S6_fNS_4arch15OpClassTensorOpENS8_4Sm80ENS1_9GemmShapeILi128ELi128ELi32EEENSB_ILi64ELi64ELi32EEENSB_ILi16ELi8ELi16EEENS_8epilogue6thread17LinearCombinationIS4_Li8EffLNSG_9ScaleType4KindE0ELNS_15FloatRoundStyleE2ES4_EENS1_11threadblock30GemmIdentityThreadblockSwizzleILi8EEELi4ENS8_13OpMultiplyAddELNS1_23SharedMemoryClearOptionE0ELb0ELb0ELb0ENS5_30Tensor4DPermuteBMM0213RowMajorILi12EEENS5_37Tensor4DPermuteBMM0213RowMajorInverseILi12EEESU_vE10SelectBaseISO_vEEEEvNT_6ParamsE)
	.align		4
        /*003c*/ 	.word	index@(__assertfail)
	.align		4
        /*0040*/ 	.word	index@(_ZN7cutlass7Kernel2INS_4gemm6kernel20DefaultGemmUniversalINS_6half_tENS_6layout8RowMajorELNS_16ComplexTransformE0ELi8ES4_S6_LS7_0ELi8ES4_S6_fNS_4arch15OpClassTensorOpENS8_4Sm80ENS1_9GemmShapeILi128ELi128ELi32EEENSB_ILi64ELi64ELi32EEENSB_ILi16ELi8ELi16EEENS_8epilogue6thread17LinearCombinationIS4_Li8EffLNSG_9ScaleType4KindE0ELNS_15FloatRoundStyleE2ES4_EENS1_11threadblock30GemmIdentityThreadblockSwizzleILi8EEELi4ENS8_13OpMultiplyAddELNS1_23SharedMemoryClearOptionE0ELb0ELb0ELb0ENS5_30Tensor4DPermuteBMM0213RowMajorILi12EEENS5_9NoPermuteENS5_37Tensor4DPermuteBMM0213RowMajorInverseILi12EEEvE10SelectBaseISO_vEEEEvNT_6ParamsE)
	.align		4
        /*0044*/ 	.word	index@(__assertfail)
	.align		4
        /*0048*/ 	.word	index@(_ZN7cutlass7Kernel2INS_4gemm6kernel20DefaultGemmUniversalINS_6half_tENS_6layout8RowMajorELNS_16ComplexTransformE0ELi8ES4_S6_LS7_0ELi8ES4_S6_fNS_4arch15OpClassTensorOpENS8_4Sm80ENS1_9GemmShapeILi128ELi128ELi32EEENSB_ILi64ELi64ELi32EEENSB_ILi16ELi8ELi16EEENS_8epilogue6thread17LinearCombinationIS4_Li8EffLNSG_9ScaleType4KindE0ELNS_15FloatRoundStyleE2ES4_EENS1_11threadblock30GemmIdentityThreadblockSwizzleILi8EEELi4ENS8_13OpMultiplyAddELNS1_23SharedMemoryClearOptionE0ELb0ELb0ELb0ENS5_9NoPermuteESR_NS5_37Tensor4DPermuteBMM0213RowMajorInverseILi12EEEvE10SelectBaseISO_vEEEEvNT_6ParamsE)
	.align		4
        /*004c*/ 	.word	index@(__assertfail)
	.align		4
        /*0050*/ 	.word	index@(_ZN7cutlass7Kernel2INS_4gemm6kernel20DefaultGemmUniversalINS_6half_tENS_6layout8RowMajorELNS_16ComplexTransformE0ELi8ES4_S6_LS7_0ELi8ES4_S6_fNS_4arch15OpClassTensorOpENS8_4Sm80ENS1_9GemmShapeILi128ELi128ELi32EEENSB_ILi64ELi64ELi32EEENSB_ILi16ELi8ELi16EEENS_8epilogue6thread17LinearCombinationIS4_Li8EffLNSG_9ScaleType4KindE0ELNS_15FloatRoundStyleE2ES4_EENS1_11threadblock30GemmIdentityThreadblockSwizzleILi8EEELi4ENS8_13OpMultiplyAddELNS1_23SharedMemoryClearOptionE0ELb0ELb0ELb0ENS5_30Tensor4DPermuteBMM0213RowMajorILi12EEENS5_37Tensor4DPermuteBMM0213RowMajorInverseILi12EEENS5_9NoPermuteEvE10SelectBaseISO_vEEEEvNT_6ParamsE)
	.align		4
        /*0054*/ 	.word	index@(__assertfail)
	.align		4
        /*0058*/ 	.word	index@(_ZN7cutlass7Kernel2INS_4gemm6kernel20DefaultGemmUniversalINS_6half_tENS_6layout8RowMajorELNS_16ComplexTransformE0ELi8ES4_S6_LS7_0ELi8ES4_S6_fNS_4arch15OpClassTensorOpENS8_4Sm80ENS1_9GemmShapeILi128ELi128ELi32EEENSB_ILi64ELi64ELi32EEENSB_ILi16ELi8ELi16EEENS_8epilogue6thread17LinearCombinationIS4_Li8EffLNSG_9ScaleType4KindE0ELNS_15FloatRoundStyleE2ES4_EENS1_11threadblock30GemmIdentityThreadblockSwizzleILi8EEELi4ENS8_13OpMultiplyAddELNS1_23SharedMemoryClearOptionE0ELb0ELb0ELb0ENS5_9NoPermuteENS5_37Tensor4DPermuteBMM0213RowMajorInverseILi12EEESR_vE10SelectBaseISO_vEEEEvNT_6ParamsE)
	.align		4
        /*005c*/ 	.word	index@(__assertfail)
	.align		4
        /*0060*/ 	.word	index@(_ZN7cutlass7Kernel2INS_4gemm6kernel20DefaultGemmUniversalINS_6half_tENS_6layout11ColumnMajorELNS_16ComplexTransformE0ELi8ES4_S6_LS7_0ELi8ES4_NS5_8RowMajorEfNS_4arch15OpClassTensorOpENS9_4Sm80ENS1_9GemmShapeILi128ELi128ELi32EEENSC_ILi64ELi64ELi32EEENSC_ILi16ELi8ELi16EEENS_8epilogue6thread17LinearCombinationIS4_Li8EffLNSH_9ScaleType4KindE0ELNS_15FloatRoundStyleE2ES4_EENS1_11threadblock30GemmIdentityThreadblockSwizzleILi8EEELi4ENS9_13OpMultiplyAddELNS1_23SharedMemoryClearOptionE0ELb0ELb0ELb0ENS5_31Tensor5DPermute02413ColumnMajorILi16ELi3ELi8EEENS5_34Tensor4DPermute0213RowMajorInverseILi8ELi4EEESV_vE10SelectBaseISP_vEEEEvNT_6ParamsE)
	.align		4
        /*0064*/ 	.word	index@(__assertfail)
	.align		4
        /*0068*/ 	.word	index@(_ZN7cutlass7Kernel2INS_4gemm6kernel20DefaultGemmUniversalINS_6half_tENS_6layout11ColumnMajorELNS_16ComplexTransformE0ELi8ES4_S6_LS7_0ELi8ES4_NS5_8RowMajorEfNS_4arch15OpClassTensorOpENS9_4Sm80ENS1_9GemmShapeILi128ELi128ELi32EEENSC_ILi64ELi64ELi32EEENSC_ILi16ELi8ELi16EEENS_8epilogue6thread17LinearCombinationIS4_Li8EffLNSH_9ScaleType4KindE0ELNS_15FloatRoundStyleE2ES4_EENS1_11threadblock30GemmIdentityThreadblockSwizzleILi8EEELi4ENS9_13OpMultiplyAddELNS1_23SharedMemoryClearOptionE0ELb0ELb0ELb0ENS5_9NoPermuteENS5_34Tensor4DPermute0213RowMajorInverseILi8ELi4EEESU_vE10SelectBaseISP_vEEEEvNT_6ParamsE)
	.align		4
        /*006c*/ 	.word	index@(__assertfail)
	.align		4
        /*0070*/ 	.word	index@(_ZN7cutlass7Kernel2INS_4gemm6kernel20DefaultGemmUniversalINS_6half_tENS_6layout11ColumnMajorELNS_16ComplexTransformE0ELi8ES4_S6_LS7_0ELi8ES4_NS5_8RowMajorEfNS_4arch15OpClassTensorOpENS9_4Sm80ENS1_9GemmShapeILi128ELi128ELi32EEENSC_ILi64ELi64ELi32EEENSC_ILi16ELi8ELi16EEENS_8epilogue6thread17LinearCombinationIS4_Li8EffLNSH_9ScaleType4KindE0ELNS_15FloatRoundStyleE2ES4_EENS1_11threadblock30GemmIdentityThreadblockSwizzleILi8EEELi4ENS9_13OpMultiplyAddELNS1_23SharedMemoryClearOptionE0ELb0ELb0ELb0ENS5_31Tensor5DPermute02413ColumnMajorILi16ELi3ELi8EEENS5_9NoPermuteESU_vE10SelectBaseISP_vEEEEvNT_6ParamsE)
	.align		4
        /*0074*/ 	.word	index@(__assertfail)
	.align		4
        /*0078*/ 	.word	index@(_ZN7cutlass7Kernel2INS_4gemm6kernel20DefaultGemmUniversalINS_6half_tENS_6layout11ColumnMajorELNS_16ComplexTransformE0ELi8ES4_S6_LS7_0ELi8ES4_NS5_8RowMajorEfNS_4arch15OpClassTensorOpENS9_4Sm80ENS1_9GemmShapeILi128ELi128ELi32EEENSC_ILi64ELi64ELi32EEENSC_ILi16ELi8ELi16EEENS_8epilogue6thread17LinearCombinationIS4_Li8EffLNSH_9ScaleType4KindE0ELNS_15FloatRoundStyleE2ES4_EENS1_11threadblock30GemmIdentityThreadblockSwizzleILi8EEELi4ENS9_13OpMultiplyAddELNS1_23SharedMemoryClearOptionE0ELb0ELb0ELb0ENS5_31Tensor5DPermute02413ColumnMajorILi16ELi3ELi8EEENS5_34Tensor4DPermute0213RowMajorInverseILi8ELi4EEENS5_9NoPermuteEvE10SelectBaseISP_vEEEEvNT_6ParamsE)
	.align		4
        /*007c*/ 	.word	index@(__assertfail)
	.align		4
        /*0080*/ 	.word	index@(_ZN7cutlass7Kernel2INS_4gemm6kernel20DefaultGemmUniversalINS_6half_tENS_6layout11ColumnMajorELNS_16ComplexTransformE0ELi8ES4_S6_LS7_0ELi8ES4_NS5_8RowMajorEfNS_4arch15OpClassTensorOpENS9_4Sm80ENS1_9GemmShapeILi128ELi128ELi32EEENSC_ILi64ELi64ELi32EEENSC_ILi16ELi8ELi16EEENS_8epilogue6thread17LinearCombinationIS4_Li8EffLNSH_9ScaleType4KindE0ELNS_15FloatRoundStyleE2ES4_EENS1_11threadblock30GemmIdentityThreadblockSwizzleILi8EEELi4ENS9_13OpMultiplyAddELNS1_23SharedMemoryClearOptionE0ELb0ELb0ELb0ENS5_31Tensor5DPermute02413ColumnMajorILi16ELi3ELi8EEENS5_9NoPermuteENS5_34Tensor4DPermute0213RowMajorInverseILi8ELi4EEEvE10SelectBaseISP_vEEEEvNT_6ParamsE)
	.align		4
        /*0084*/ 	.word	index@(__assertfail)
	.align		4
        /*0088*/ 	.word	index@(_ZN7cutlass7Kernel2INS_4gemm6kernel20DefaultGemmUniversalINS_6half_tENS_6layout11ColumnMajorELNS_16ComplexTransformE0ELi8ES4_S6_LS7_0ELi8ES4_NS5_8RowMajorEfNS_4arch15OpClassTensorOpENS9_4Sm80ENS1_9GemmShapeILi128ELi128ELi32EEENSC_ILi64ELi64ELi32EEENSC_ILi16ELi8ELi16EEENS_8epilogue6thread17LinearCombinationIS4_Li8EffLNSH_9ScaleType4KindE0ELNS_15FloatRoundStyleE2ES4_EENS1_11threadblock30GemmIdentityThreadblockSwizzleILi8EEELi4ENS9_13OpMultiplyAddELNS1_23SharedMemoryClearOptionE0ELb0ELb0ELb0ENS5_9NoPermuteESS_NS5_34Tensor4DPermute0213RowMajorInverseILi8ELi4EEEvE10SelectBaseISP_vEEEEvNT_6ParamsE)
	.align		4
        /*008c*/ 	.word	index@(__assertfail)
	.align		4
        /*0090*/ 	.word	index@(_ZN7cutlass7Kernel2INS_4gemm6kernel20DefaultGemmUniversalINS_6half_tENS_6layout11ColumnMajorELNS_16ComplexTransformE0ELi8ES4_S6_LS7_0ELi8ES4_NS5_8RowMajorEfNS_4arch15OpClassTensorOpENS9_4Sm80ENS1_9GemmShapeILi128ELi128ELi32EEENSC_ILi64ELi64ELi32EEENSC_ILi16ELi8ELi16EEENS_8epilogue6thread17LinearCombinationIS4_Li8EffLNSH_9ScaleType4KindE0ELNS_15FloatRoundStyleE2ES4_EENS1_11threadblock30GemmIdentityThreadblockSwizzleILi8EEELi4ENS9_13OpMultiplyAddELNS1_23SharedMemoryClearOptionE0ELb0ELb0ELb0ENS5_28Tensor5DPermute20314RowMajorILi16ELi3ELi8EEENS5_34Tensor4DPermute0213RowMajorInverseILi8ELi4EEENS5_37Tensor4DPermute0213ColumnMajorInverseILi8ELi4EEEvE10SelectBaseISP_vEEEEvNT_6ParamsE)
	.align		4
        /*0094*/ 	.word	index@(__assertfail)
	.align		4
        /*0098*/ 	.word	index@(_ZN7cutlass7Kernel2INS_4gemm6kernel20DefaultGemmUniversalINS_6half_tENS_6layout11ColumnMajorELNS_16ComplexTransformE0ELi8ES4_S6_LS7_0ELi8ES4_NS5_8RowMajorEfNS_4arch15OpClassTensorOpENS9_4Sm80ENS1_9GemmShapeILi128ELi128ELi32EEENSC_ILi64ELi64ELi32EEENSC_ILi16ELi8ELi16EEENS_8epilogue6thread17LinearCombinationIS4_Li8EffLNSH_9ScaleType4KindE0ELNS_15FloatRoundStyleE2ES4_EENS1_11threadblock30GemmIdentityThreadblockSwizzleILi8EEELi4ENS9_13OpMultiplyAddELNS1_23SharedMemoryClearOptionE0ELb0ELb0ELb0ENS5_9NoPermuteENS5_34Tensor4DPermute0213RowMajorInverseILi8ELi4EEENS5_37Tensor4DPermute0213ColumnMajorInverseILi8ELi4EEEvE10SelectBaseISP_vEEEEvNT_6ParamsE)
	.align		4
        /*009c*/ 	.word	index@(__assertfail)
	.align		4
        /*00a0*/ 	.word	index@(_ZN7cutlass7Kernel2INS_4gemm6kernel20DefaultGemmUniversalINS_6half_tENS_6layout11ColumnMajorELNS_16ComplexTransformE0ELi8ES4_S6_LS7_0ELi8ES4_NS5_8RowMajorEfNS_4arch15OpClassTensorOpENS9_4Sm80ENS1_9GemmShapeILi128ELi128ELi32EEENSC_ILi64ELi64ELi32EEENSC_ILi16ELi8ELi16EEENS_8epilogue6thread17LinearCombinationIS4_Li8EffLNSH_9ScaleType4KindE0ELNS_15FloatRoundStyleE2ES4_EENS1_11threadblock30GemmIdentityThreadblockSwizzleILi8EEELi4ENS9_13OpMultiplyAddELNS1_23SharedMemoryClearOptionE0ELb0ELb0ELb0ENS5_28Tensor5DPermute20314RowMajorILi16ELi3ELi8EEENS5_9NoPermuteESU_vE10SelectBaseISP_vEEEEvNT_6ParamsE)
	.align		4
        /*00a4*/ 	.word	index@(__assertfail)
	.align		4
        /*00a8*/ 	.word	index@(_ZN7cutlass7Kernel2INS_4gemm6kernel20DefaultGemmUniversalINS_6half_tENS_6layout11ColumnMajorELNS_16ComplexTransformE0ELi8ES4_S6_LS7_0ELi8ES4_NS5_8RowMajorEfNS_4arch15OpClassTensorOpENS9_4Sm80ENS1_9GemmShapeILi128ELi128ELi32EEENSC_ILi64ELi64ELi32EEENSC_ILi16ELi8ELi16EEENS_8epilogue6thread17LinearCombinationIS4_Li8EffLNSH_9ScaleType4KindE0ELNS_15FloatRoundStyleE2ES4_EENS1_11threadblock30GemmIdentityThreadblockSwizzleILi8EEELi4ENS9_13OpMultiplyAddELNS1_23SharedMemoryClearOptionE0ELb0ELb0ELb0ENS5_28Tensor5DPermute20314RowMajorILi16ELi3ELi8EEENS5_9NoPermuteENS5_37Tensor4DPermute0213ColumnMajorInverseILi8ELi4EEEvE10SelectBaseISP_vEEEEvNT_6ParamsE)
	.align		4
        /*00ac*/ 	.word	index@(__assertfail)
	.align		4
        /*00b0*/ 	.word	index@(_ZN7cutlass7Kernel2INS_4gemm6kernel20DefaultGemmUniversalINS_6half_tENS_6layout11ColumnMajorELNS_16ComplexTransformE0ELi8ES4_S6_LS7_0ELi8ES4_NS5_8RowMajorEfNS_4arch15OpClassTensorOpENS9_4Sm80ENS1_9GemmShapeILi128ELi128ELi32EEENSC_ILi64ELi64ELi32EEENSC_ILi16ELi8ELi16EEENS_8epilogue6thread17LinearCombinationIS4_Li8EffLNSH_9ScaleType4KindE0ELNS_15FloatRoundStyleE2ES4_EENS1_11threadblock30GemmIdentityThreadblockSwizzleILi8EEELi4ENS9_13OpMultiplyAddELNS1_23SharedMemoryClearOptionE0ELb0ELb0ELb0ENS5_9NoPermuteESS_NS5_37Tensor4DPermute0213ColumnMajorInverseILi8ELi4EEEvE10SelectBaseISP_vEEEEvNT_6ParamsE)
	.align		4
        /*00b4*/ 	.word	index@(__assertfail)
	.align		4
        /*00b8*/ 	.word	index@(_ZN7cutlass7Kernel2INS_4gemm6kernel20DefaultGemmUniversalINS_6half_tENS_6layout11ColumnMajorELNS_16ComplexTransformE0ELi8ES4_S6_LS7_0ELi8ES4_NS5_8RowMajorEfNS_4arch15OpClassTensorOpENS9_4Sm80ENS1_9GemmShapeILi128ELi128ELi32EEENSC_ILi64ELi64ELi32EEENSC_ILi16ELi8ELi16EEENS_8epilogue6thread17LinearCombinationIS4_Li8EffLNSH_9ScaleType4KindE0ELNS_15FloatRoundStyleE2ES4_EENS1_11threadblock30GemmIdentityThreadblockSwizzleILi8EEELi4ENS9_13OpMultiplyAddELNS1_23SharedMemoryClearOptionE0ELb0ELb0ELb0ENS5_28Tensor5DPermute20314RowMajorILi16ELi3ELi8EEENS5_34Tensor4DPermute0213RowMajorInverseILi8ELi4EEENS5_9NoPermuteEvE10SelectBaseISP_vEEEEvNT_6ParamsE)
	.align		4
        /*00bc*/ 	.word	index@(__assertfail)
	.align		4
        /*00c0*/ 	.word	index@(_ZN7cutlass7Kernel2INS_4gemm6kernel20DefaultGemmUniversalINS_6half_tENS_6layout11ColumnMajorELNS_16ComplexTransformE0ELi8ES4_S6_LS7_0ELi8ES4_NS5_8RowMajorEfNS_4arch15OpClassTensorOpENS9_4Sm80ENS1_9GemmShapeILi128ELi128ELi32EEENSC_ILi64ELi64ELi32EEENSC_ILi16ELi8ELi16EEENS_8epilogue6thread17LinearCombinationIS4_Li8EffLNSH_9ScaleType4KindE0ELNS_15FloatRoundStyleE2ES4_EENS1_11threadblock30GemmIdentityThreadblockSwizzleILi8EEELi4ENS9_13OpMultiplyAddELNS1_23SharedMemoryClearOptionE0ELb0ELb0ELb0ENS5_9NoPermuteENS5_34Tensor4DPermute0213RowMajorInverseILi8ELi4EEESS_vE10SelectBaseISP_vEEEEvNT_6ParamsE)
	.align		4
        /*00c4*/ 	.word	index@(__assertfail)
	.align		4
        /*00c8*/ 	.word	index@(_ZN7cutlass7Kernel2INS_4gemm6kernel20DefaultGemmUniversalINS_6half_tENS_6layout8RowMajorELNS_16ComplexTransformE0ELi8ES4_S6_LS7_0ELi8ES4_S6_fNS_4arch15OpClassTensorOpENS8_4Sm80ENS1_9GemmShapeILi128ELi128ELi32EEENSB_ILi64ELi64ELi32EEENSB_ILi16ELi8ELi16EEENS_8epilogue6thread17LinearCombinationIS4_Li8EffLNSG_9ScaleType4KindE0ELNS_15FloatRoundStyleE2ES4_EENS1_11threadblock30GemmIdentityThreadblockSwizzleILi8EEELi4ENS8_13OpMultiplyAddELNS1_23SharedMemoryClearOptionE0ELb0ELb0ELb0ENS5_31Tensor5DPermute02413ColumnMajorILi16ELi3ELi8EEENS5_37Tensor4DPermute0213ColumnMajorInverseILi8ELi4EEENS5_38Tensor5DPermute02413ColumnMajorInverseILi16ELi3ELi8EEEvE10SelectBaseISO_vEEEEvNT_6ParamsE)
	.align		4
        /*00cc*/ 	.word	index@(__assertfail)
	.align		4
        /*00d0*/ 	.word	index@(_ZN7cutlass7Kernel2INS_4gemm6kernel20DefaultGemmUniversalINS_6half_tENS_6layout8RowMajorELNS_16ComplexTransformE0ELi8ES4_S6_LS7_0ELi8ES4_S6_fNS_4arch15OpClassTensorOpENS8_4Sm80ENS1_9GemmShapeILi128ELi128ELi32EEENSB_ILi64ELi64ELi32EEENSB_ILi16ELi8ELi16EEENS_8epilogue6thread17LinearCombinationIS4_Li8EffLNSG_9ScaleType4KindE0ELNS_15FloatRoundStyleE2ES4_EENS1_11threadblock30GemmIdentityThreadblockSwizzleILi8EEELi4ENS8_13OpMultiplyAddELNS1_23SharedMemoryClearOptionE0ELb0ELb0ELb0ENS5_9NoPermuteENS5_37Tensor4DPermute0213ColumnMajorInverseILi8ELi4EEENS5_38Tensor5DPermute02413ColumnMajorInverseILi16ELi3ELi8EEEvE10SelectBaseISO_vEEEEvNT_6ParamsE)
	.align		4
        /*00d4*/ 	.word	index@(__assertfail)
	.align		4
        /*00d8*/ 	.word	index@(_ZN7cutlass7Kernel2INS_4gemm6kernel20DefaultGemmUniversalINS_6half_tENS_6layout8RowMajorELNS_16ComplexTransformE0ELi8ES4_S6_LS7_0ELi8ES4_S6_fNS_4arch15OpClassTensorOpENS8_4Sm80ENS1_9GemmShapeILi128ELi128ELi32EEENSB_ILi64ELi64ELi32EEENSB_ILi16ELi8ELi16EEENS_8epilogue6thread17LinearCombinationIS4_Li8EffLNSG_9ScaleType4KindE0ELNS_15FloatRoundStyleE2ES4_EENS1_11threadblock30GemmIdentityThreadblockSwizzleILi8EEELi4ENS8_13OpMultiplyAddELNS1_23SharedMemoryClearOptionE0ELb0ELb0ELb0ENS5_31Tensor5DPermute02413ColumnMajorILi16ELi3ELi8EEENS5_9NoPermuteEST_vE10SelectBaseISO_vEEEEvNT_6ParamsE)
	.align		4
        /*00dc*/ 	.word	index@(__assertfail)
	.align		4
        /*00e0*/ 	.word	index@(_ZN7cutlass7Kernel2INS_4gemm6kernel20DefaultGemmUniversalINS_6half_tENS_6layout8RowMajorELNS_16ComplexTransformE0ELi8ES4_S6_LS7_0ELi8ES4_S6_fNS_4arch15OpClassTensorOpENS8_4Sm80ENS1_9GemmShapeILi128ELi128ELi32EEENSB_ILi64ELi64ELi32EEENSB_ILi16ELi8ELi16EEENS_8epilogue6thread17LinearCombinationIS4_Li8EffLNSG_9ScaleType4KindE0ELNS_15FloatRoundStyleE2ES4_EENS1_11threadblock30GemmIdentityThreadblockSwizzleILi8EEELi4ENS8_13OpMultiplyAddELNS1_23SharedMemoryClearOptionE0ELb0ELb0ELb0ENS5_31Tensor5DPermute02413ColumnMajorILi16ELi3ELi8EEENS5_37Tensor4DPermute0213ColumnMajorInverseILi8ELi4EEENS5_9NoPermuteEvE10SelectBaseISO_vEEEEvNT_6ParamsE)
	.align		4
        /*00e4*/ 	.word	index@(__assertfail)
	.align		4
        /*00e8*/ 	.word	index@(_ZN7cutlass7Kernel2INS_4gemm6kernel20DefaultGemmUniversalINS_6half_tENS_6layout8RowMajorELNS_16ComplexTransformE0ELi8ES4_S6_LS7_0ELi8ES4_S6_fNS_4arch15OpClassTensorOpENS8_4Sm80ENS1_9GemmShapeILi128ELi128ELi32EEENSB_ILi64ELi64ELi32EEENSB_ILi16ELi8ELi16EEENS_8epilogue6thread17LinearCombinationIS4_Li8EffLNSG_9ScaleType4KindE0ELNS_15FloatRoundStyleE2ES4_EENS1_11threadblock30GemmIdentityThreadblockSwizzleILi8EEELi4ENS8_13OpMultiplyAddELNS1_23SharedMemoryClearOptionE0ELb0ELb0ELb0ENS5_9NoPermuteENS5_37Tensor4DPermute0213ColumnMajorInverseILi8ELi4EEESR_vE10SelectBaseISO_vEEEEvNT_6ParamsE)
	.align		4
        /*00ec*/ 	.word	index@(__assertfail)
	.align		4
        /*00f0*/ 	.word	index@(_ZN7cutlass7Kernel2INS_4gemm6kernel20DefaultGemmUniversalINS_6half_tENS_6layout8RowMajorELNS_16ComplexTransformE0ELi8ES4_S6_LS7_0ELi8ES4_S6_fNS_4arch15OpClassTensorOpENS8_4Sm80ENS1_9GemmShapeILi128ELi128ELi32EEENSB_ILi64ELi64ELi32EEENSB_ILi16ELi8ELi16EEENS_8epilogue6thread17LinearCombinationIS4_Li8EffLNSG_9ScaleType4KindE0ELNS_15FloatRoundStyleE2ES4_EENS1_11threadblock30GemmIdentityThreadblockSwizzleILi8EEELi4ENS8_13OpMultiplyAddELNS1_23SharedMemoryClearOptionE0ELb0ELb0ELb0ENS5_31Tensor5DPermute02413ColumnMajorILi16ELi3ELi8EEENS5_9NoPermuteENS5_38Tensor5DPermute02413ColumnMajorInverseILi16ELi3ELi8EEEvE10SelectBaseISO_vEEEEvNT_6ParamsE)
	.align		4
        /*00f4*/ 	.word	index@(__assertfail)
	.align		4
        /*00f8*/ 	.word	index@(_ZN7cutlass7Kernel2INS_4gemm6kernel20DefaultGemmUniversalINS_6half_tENS_6layout8RowMajorELNS_16ComplexTransformE0ELi8ES4_S6_LS7_0ELi8ES4_S6_fNS_4arch15OpClassTensorOpENS8_4Sm80ENS1_9GemmShapeILi128ELi128ELi32EEENSB_ILi64ELi64ELi32EEENSB_ILi16ELi8ELi16EEENS_8epilogue6thread17LinearCombinationIS4_Li8EffLNSG_9ScaleType4KindE0ELNS_15FloatRoundStyleE2ES4_EENS1_11threadblock30GemmIdentityThreadblockSwizzleILi8EEELi4ENS8_13OpMultiplyAddELNS1_23SharedMemoryClearOptionE0ELb0ELb0ELb0ENS5_9NoPermuteESR_NS5_38Tensor5DPermute02413ColumnMajorInverseILi16ELi3ELi8EEEvE10SelectBaseISO_vEEEEvNT_6ParamsE)
	.align		4
        /*00fc*/ 	.word	index@(__assertfail)
	.align		4
        /*0100*/ 	.word	index@(_ZN7cutlass7Kernel2INS_4gemm6kernel20DefaultGemmUniversalINS_6half_tENS_6layout8RowMajorELNS_16ComplexTransformE0ELi8ES4_S6_LS7_0ELi8ES4_S6_fNS_4arch15OpClassTensorOpENS8_4Sm80ENS1_9GemmShapeILi128ELi128ELi32EEENSB_ILi64ELi64ELi32EEENSB_ILi16ELi8ELi16EEENS_8epilogue6thread17LinearCombinationIS4_Li8EffLNSG_9ScaleType4KindE0ELNS_15FloatRoundStyleE2ES4_EENS1_11threadblock30GemmIdentityThreadblockSwizzleILi8EEELi4ENS8_13OpMultiplyAddELNS1_23SharedMemoryClearOptionE0ELb0ELb0ELb0ENS5_28Tensor5DPermute20314RowMajorILi16ELi3ELi8EEENS5_34Tensor4DPermute0213RowMajorInverseILi8ELi4EEESU_vE10SelectBaseISO_vEEEEvNT_6ParamsE)
	.align		4
        /*0104*/ 	.word	index@(__assertfail)
	.align		4
        /*0108*/ 	.word	index@(_ZN7cutlass7Kernel2INS_4gemm6kernel20DefaultGemmUniversalINS_6half_tENS_6layout8RowMajorELNS_16ComplexTransformE0ELi8ES4_S6_LS7_0ELi8ES4_S6_fNS_4arch15OpClassTensorOpENS8_4Sm80ENS1_9GemmShapeILi128ELi128ELi32EEENSB_ILi64ELi64ELi32EEENSB_ILi16ELi8ELi16EEENS_8epilogue6thread17LinearCombinationIS4_Li8EffLNSG_9ScaleType4KindE0ELNS_15FloatRoundStyleE2ES4_EENS1_11threadblock30GemmIdentityThreadblockSwizzleILi8EEELi4ENS8_13OpMultiplyAddELNS1_23SharedMemoryClearOptionE0ELb0ELb0ELb0ENS5_9NoPermuteENS5_34Tensor4DPermute0213RowMajorInverseILi8ELi4EEEST_vE10SelectBaseISO_vEEEEvNT_6ParamsE)
	.align		4
        /*010c*/ 	.word	index@(__assertfail)
	.align		4
        /*0110*/ 	.word	index@(_ZN7cutlass7Kernel2INS_4gemm6kernel20DefaultGemmUniversalINS_6half_tENS_6layout8RowMajorELNS_16ComplexTransformE0ELi8ES4_S6_LS7_0ELi8ES4_S6_fNS_4arch15OpClassTensorOpENS8_4Sm80ENS1_9GemmShapeILi128ELi128ELi32EEENSB_ILi64ELi64ELi32EEENSB_ILi16ELi8ELi16EEENS_8epilogue6thread17LinearCombinationIS4_Li8EffLNSG_9ScaleType4KindE0ELNS_15FloatRoundStyleE2ES4_EENS1_11threadblock30GemmIdentityThreadblockSwizzleILi8EEELi4ENS8_13OpMultiplyAddELNS1_23SharedMemoryClearOptionE0ELb0ELb0ELb0ENS5_28Tensor5DPermute20314RowMajorILi16ELi3ELi8EEENS5_9NoPermuteEST_vE10SelectBaseISO_vEEEEvNT_6ParamsE)
	.align		4
        /*0114*/ 	.word	index@(__assertfail)
	.align		4
        /*0118*/ 	.word	index@(_ZN7cutlass7Kernel2INS_4gemm6kernel20DefaultGemmUniversalINS_6half_tENS_6layout8RowMajorELNS_16ComplexTransformE0ELi8ES4_S6_LS7_0ELi8ES4_S6_fNS_4arch15OpClassTensorOpENS8_4Sm80ENS1_9GemmShapeILi128ELi128ELi32EEENSB_ILi64ELi64ELi32EEENSB_ILi16ELi8ELi16EEENS_8epilogue6thread17LinearCombinationIS4_Li8EffLNSG_9ScaleType4KindE0ELNS_15FloatRoundStyleE2ES4_EENS1_11threadblock30GemmIdentityThreadblockSwizzleILi8EEELi4ENS8_13OpMultiplyAddELNS1_23SharedMemoryClearOptionE0ELb0ELb0ELb0ENS5_28Tensor5DPermute20314RowMajorILi16ELi3ELi8EEENS5_9NoPermuteENS5_34Tensor4DPermute0213RowMajorInverseILi8ELi4EEEvE10SelectBaseISO_vEEEEvNT_6ParamsE)
	.align		4
        /*011c*/ 	.word	index@(__assertfail)
	.align		4
        /*0120*/ 	.word	index@(_ZN7cutlass7Kernel2INS_4gemm6kernel20DefaultGemmUniversalINS_6half_tENS_6layout8RowMajorELNS_16ComplexTransformE0ELi8ES4_S6_LS7_0ELi8ES4_S6_fNS_4arch15OpClassTensorOpENS8_4Sm80ENS1_9GemmShapeILi128ELi128ELi32EEENSB_ILi64ELi64ELi32EEENSB_ILi16ELi8ELi16EEENS_8epilogue6thread17LinearCombinationIS4_Li8EffLNSG_9ScaleType4KindE0ELNS_15FloatRoundStyleE2ES4_EENS1_11threadblock30GemmIdentityThreadblockSwizzleILi8EEELi4ENS8_13OpMultiplyAddELNS1_23SharedMemoryClearOptionE0ELb0ELb0ELb0ENS5_9NoPermuteESR_NS5_34Tensor4DPermute0213RowMajorInverseILi8ELi4EEEvE10SelectBaseISO_vEEEEvNT_6ParamsE)
	.align		4
        /*0124*/ 	.word	index@(__assertfail)
	.align		4
        /*0128*/ 	.word	index@(_ZN7cutlass7Kernel2INS_4gemm6kernel20DefaultGemmUniversalINS_6half_tENS_6layout8RowMajorELNS_16ComplexTransformE0ELi8ES4_S6_LS7_0ELi8ES4_S6_fNS_4arch15OpClassTensorOpENS8_4Sm80ENS1_9GemmShapeILi128ELi128ELi32EEENSB_ILi64ELi64ELi32EEENSB_ILi16ELi8ELi16EEENS_8epilogue6thread17LinearCombinationIS4_Li8EffLNSG_9ScaleType4KindE0ELNS_15FloatRoundStyleE2ES4_EENS1_11threadblock30GemmIdentityThreadblockSwizzleILi8EEELi4ENS8_13OpMultiplyAddELNS1_23SharedMemoryClearOptionE0ELb0ELb0ELb0ENS5_28Tensor5DPermute20314RowMajorILi16ELi3ELi8EEENS5_34Tensor4DPermute0213RowMajorInverseILi8ELi4EEENS5_9NoPermuteEvE10SelectBaseISO_vEEEEvNT_6ParamsE)
	.align		4
        /*012c*/ 	.word	index@(__assertfail)
	.align		4
        /*0130*/ 	.word	index@(_ZN7cutlass7Kernel2INS_4gemm6kernel20DefaultGemmUniversalINS_6half_tENS_6layout8RowMajorELNS_16ComplexTransformE0ELi8ES4_S6_LS7_0ELi8ES4_S6_fNS_4arch15OpClassTensorOpENS8_4Sm80ENS1_9GemmShapeILi128ELi128ELi32EEENSB_ILi64ELi64ELi32EEENSB_ILi16ELi8ELi16EEENS_8epilogue6thread17LinearCombinationIS4_Li8EffLNSG_9ScaleType4KindE0ELNS_15FloatRoundStyleE2ES4_EENS1_11threadblock30GemmIdentityThreadblockSwizzleILi8EEELi4ENS8_13OpMultiplyAddELNS1_23SharedMemoryClearOptionE0ELb0ELb0ELb0ENS5_9NoPermuteENS5_34Tensor4DPermute0213RowMajorInverseILi8ELi4EEESR_vE10SelectBaseISO_vEEEEvNT_6ParamsE)
	.align		4
        /*0134*/ 	.word	index@(__assertfail)
	.align		4
        /*0138*/ 	.word	0x00000000
	.align		4
        /*013c*/ 	.word	0xfffffffe
	.align		4
        /*0140*/ 	.word	0x00000000
	.align		4
        /*0144*/ 	.word	0xfffffffd
	.align		4
        /*0148*/ 	.word	0x00000000
	.align		4
        /*014c*/ 	.word	0xfffffffc


//--------------------- .nv.constant4             --------------------------
	.section	.nv.constant4,"a",@progbits
	.align	8
	.align		8
.nv.constant4:
        /*0000*/ 	.dword	precalc_xorwow_matrix
	.align		8
        /*0008*/ 	.dword	precalc_xorwow_offset_matrix
	.align		8
        /*0010*/ 	.dword	mrg32k3aM1
	.align		8
        /*0018*/ 	.dword	mrg32k3aM2
	.align		8
        /*0020*/ 	.dword	mrg32k3aM1SubSeq
	.align		8
        /*0028*/ 	.dword	mrg32k3aM2SubSeq
	.align		8
        /*0030*/ 	.dword	mrg32k3aM1Seq
	.align		8
        /*0038*/ 	.dword	mrg32k3aM2Seq
	.align		8
        /*0040*/ 	.dword	__unnamed_1
	.align		8
        /*0048*/ 	.dword	__unnamed_2
	.align		8
        /*0050*/ 	.dword	__unnamed_3
	.align		8
        /*0058*/ 	.dword	__unnamed_4
	.align		8
        /*0060*/ 	.dword	__unnamed_5
	.align		8
        /*0068*/ 	.dword	__unnamed_6
	.align		8
        /*0070*/ 	.dword	__unnamed_7
	.align		8
        /*0078*/ 	.dword	_ZN30_INTERNAL_04d30e39_4_k_cu_main4cuda3std3__45__cpo5beginE
	.align		8
        /*0080*/ 	.dword	_ZN30_INTERNAL_04d30e39_4_k_cu_main4cuda3std3__45__cpo3endE
	.align		8
        /*0088*/ 	.dword	_ZN30_INTERNAL_04d30e39_4_k_cu_main4cuda3std3__45__cpo6cbeginE
	.align		8
        /*0090*/ 	.dword	_ZN30_INTERNAL_04d30e39_4_k_cu_main4cuda3std3__45__cpo4cendE
	.align		8
        /*0098*/ 	.dword	_ZN30_INTERNAL_04d30e39_4_k_cu_main4cuda3std3__432_GLOBAL__N__04d30e39_4_k_cu_main6ignoreE
	.align		8
        /*00a0*/ 	.dword	_ZN30_INTERNAL_04d30e39_4_k_cu_main4cuda3std3__419piecewise_constructE
	.align		8
        /*00a8*/ 	.dword	_ZN30_INTERNAL_04d30e39_4_k_cu_main4cuda3std3__48in_placeE
	.align		8
        /*00b0*/ 	.dword	_ZN30_INTERNAL_04d30e39_4_k_cu_main4cuda3std6ranges3__45__cpo4swapE
	.align		8
        /*00b8*/ 	.dword	_ZN30_INTERNAL_04d30e39_4_k_cu_main4cuda3std6ranges3__45__cpo9iter_moveE
	.align		8
        /*00c0*/ 	.dword	_ZN30_INTERNAL_04d30e39_4_k_cu_main4cute7productE
	.align		8
        /*00c8*/ 	.dword	_ZN30_INTERNAL_04d30e39_4_k_cu_main4cute1_E
	.align		8
        /*00d0*/ 	.dword	$str$16
	.align		8
        /*00d8*/ 	.dword	$str$17
	.align		8
        /*00e0*/ 	.dword	$str$18
	.align		8
        /*00e8*/ 	.dword	$str$19
	.align		8
        /*00f0*/ 	.dword	$str$20
	.align		8
        /*00f8*/ 	.dword	$str$21
	.align		8
        /*0100*/ 	.dword	$str$22
	.align		8
        /*0108*/ 	.dword	$str$23
	.align		8
        /*0110*/ 	.dword	__assertfail


//--------------------- .nv.constant3             --------------------------
	.section	.nv.constant3,"a",@progbits
	.align	8
.nv.constant3:
	.type		__cr_lgamma_table,@object
	.size		__cr_lgamma_table,(.L_8 - __cr_lgamma_table)
__cr_lgamma_table:
        /*0000*/ 	.byte	0x00, 0x00, 0x00, 0x00, 0x00, 0x00, 0x00, 0x00, 0x00, 0x00, 0x00, 0x00, 0x00, 0x00, 0x00, 0x00
        /*0010*/ 	.byte	0xef, 0x39, 0xfa, 0xfe, 0x42, 0x2e, 0xe6, 0x3f, 0x02, 0x20, 0x2a, 0xfa, 0x0b, 0xab, 0xfc, 0x3f
        /*0020*/ 	.byte	0xf9, 0x2c, 0x92, 0x7c, 0xa7, 0x6c, 0x09, 0x40, 0xc9, 0x79, 0x44, 0x3c, 0x64, 0x26, 0x13, 0x40
        /*0030*/ 	.byte	0xca, 0x01, 0xcf, 0x3a, 0x27, 0x51, 0x1a, 0x40, 0x30, 0xcc, 0x2d, 0xf3, 0xe1, 0x0c, 0x21, 0x40
        /*0040*/ 	.byte	0x0d, 0xb7, 0xfc, 0x82, 0x8e, 0x35, 0x25, 0x40
.L_8:


//--------------------- .text._ZN7cutlass9reference6device6kernel11GemmComplexINS_6half_tENS_6layout8RowMajorES4_S6_S4_NS5_11ColumnMajorEffS4_NS_16NumericConverterIS4_fLNS_15FloatRoundStyleE2EEENS_12multiply_addIfffEELi4ELi16EEEvNS_4gemm9GemmCoordET5_NS_9TensorRefIT_T0_EENS_16ComplexTransformENSG_IT1_T2_EESK_SF_NSG_IT3_T4_EENSG_IT7_SP_EET6_illll --------------------------
	.section	.text._ZN7cutlass9reference6device6kernel11GemmComplexINS_6half_tENS_6layout8RowMajorES4_S6_S4_NS5_11ColumnMajorEffS4_NS_16NumericConverterIS4_fLNS_15FloatRoundStyleE2EEENS_12multiply_addIfffEELi4ELi16EEEvNS_4gemm9GemmCoordET5_NS_9TensorRefIT_T0_EENS_16ComplexTransformENSG_IT1_T2_EESK_SF_NSG_IT3_T4_EENSG_IT7_SP_EET6_illll,"ax",@progbits
	.align	128
        .global         _ZN7cutlass9reference6device6kernel11GemmComplexINS_6half_tENS_6layout8RowMajorES4_S6_S4_NS5_11ColumnMajorEffS4_NS_16NumericConverterIS4_fLNS_15FloatRoundStyleE2EEENS_12multiply_addIfffEELi4ELi16EEEvNS_4gemm9GemmCoordET5_NS_9TensorRefIT_T0_EENS_16ComplexTransformENSG_IT1_T2_EESK_SF_NSG_IT3_T4_EENSG_IT7_SP_EET6_illll
        .type           _ZN7cutlass9reference6device6kernel11GemmComplexINS_6half_tENS_6layout8RowMajorES4_S6_S4_NS5_11ColumnMajorEffS4_NS_16NumericConverterIS4_fLNS_15FloatRoundStyleE2EEENS_12multiply_addIfffEELi4ELi16EEEvNS_4gemm9GemmCoordET5_NS_9TensorRefIT_T0_EENS_16ComplexTransformENSG_IT1_T2_EESK_SF_NSG_IT3_T4_EENSG_IT7_SP_EET6_illll,@function
        .size           _ZN7cutlass9reference6device6kernel11GemmComplexINS_6half_tENS_6layout8RowMajorES4_S6_S4_NS5_11ColumnMajorEffS4_NS_16NumericConverterIS4_fLNS_15FloatRoundStyleE2EEENS_12multiply_addIfffEELi4ELi16EEEvNS_4gemm9GemmCoordET5_NS_9TensorRefIT_T0_EENS_16ComplexTransformENSG_IT1_T2_EESK_SF_NSG_IT3_T4_EENSG_IT7_SP_EET6_illll,(.L_x_4357 - _ZN7cutlass9reference6device6kernel11GemmComplexINS_6half_tENS_6layout8RowMajorES4_S6_S4_NS5_11ColumnMajorEffS4_NS_16NumericConverterIS4_fLNS_15FloatRoundStyleE2EEENS_12multiply_addIfffEELi4ELi16EEEvNS_4gemm9GemmCoordET5_NS_9TensorRefIT_T0_EENS_16ComplexTransformENSG_IT1_T2_EESK_SF_NSG_IT3_T4_EENSG_IT7_SP_EET6_illll)
        .other          _ZN7cutlass9reference6device6kernel11GemmComplexINS_6half_tENS_6layout8RowMajorES4_S6_S4_NS5_11ColumnMajorEffS4_NS_16NumericConverterIS4_fLNS_15FloatRoundStyleE2EEENS_12multiply_addIfffEELi4ELi16EEEvNS_4gemm9GemmCoordET5_NS_9TensorRefIT_T0_EENS_16ComplexTransformENSG_IT1_T2_EESK_SF_NSG_IT3_T4_EENSG_IT7_SP_EET6_illll,@"STO_CUDA_ENTRY STV_DEFAULT"
_ZN7cutlass9reference6device6kernel11GemmComplexINS_6half_tENS_6layout8RowMajorES4_S6_S4_NS5_11ColumnMajorEffS4_NS_16NumericConverterIS4_fLNS_15FloatRoundStyleE2EEENS_12multiply_addIfffEELi4ELi16EEEvNS_4gemm9GemmCoordET5_NS_9TensorRefIT_T0_EENS_16ComplexTransformENSG_IT1_T2_EESK_SF_NSG_IT3_T4_EENSG_IT7_SP_EET6_illll:
.text._ZN7cutlass9reference6device6kernel11GemmComplexINS_6half_tENS_6layout8RowMajorES4_S6_S4_NS5_11ColumnMajorEffS4_NS_16NumericConverterIS4_fLNS_15FloatRoundStyleE2EEENS_12multiply_addIfffEELi4ELi16EEEvNS_4gemm9GemmCoordET5_NS_9TensorRefIT_T0_EENS_16ComplexTransformENSG_IT1_T2_EESK_SF_NSG_IT3_T4_EENSG_IT7_SP_EET6_illll:
[----:B------:R-:W-:Y:S08]  /*0000*/  LDC R1, c[0x0][0x37c] ;  /* 0x0000df00ff017b82 */ /* 0x000ff00000000800 */
[----:B------:R-:W0:Y:S01]  /*0010*/  S2UR UR27, SR_CTAID.Z ;  /* 0x00000000001b79c3 */ /* 0x000e220000002700 */
[----:B------:R-:W0:Y:S01]  /*0020*/  LDCU.64 UR8, c[0x0][0x3e8] ;  /* 0x00007d00ff0877ac */ /* 0x000e220008000a00 */
[----:B------:R-:W1:Y:S01]  /*0030*/  S2R R3, SR_TID.X ;  /* 0x0000000000037919 */ /* 0x000e620000002100 */
[----:B------:R-:W2:Y:S05]  /*0040*/  LDCU.128 UR4, c[0x0][0x3f0] ;  /* 0x00007e00ff0477ac */ /* 0x000eaa0008000c00 */
[----:B------:R-:W3:Y:S01]  /*0050*/  LDC R0, c[0x0][0x3e4] ;  /* 0x0000f900ff007b82 */ /* 0x000ee20000000800 */
[----:B------:R-:W4:Y:S01]  /*0060*/  LDCU.64 UR24, c[0x0][0x400] ;  /* 0x00008000ff1877ac */ /* 0x000f220008000a00 */
[----:B------:R-:W5:Y:S06]  /*0070*/  LDCU.64 UR14, c[0x0][0x390] ;  /* 0x00007200ff0e77ac */ /* 0x000f6c0008000a00 */
[----:B------:R-:W1:Y:S01]  /*0080*/  LDC R4, c[0x0][0x360] ;  /* 0x0000d800ff047b82 */ /* 0x000e620000000800 */
[----:B------:R-:W5:Y:S01]  /*0090*/  LDCU.64 UR12, c[0x0][0x3a8] ;  /* 0x00007500ff0c77ac */ /* 0x000f620008000a00 */
[----:B------:R-:W1:Y:S06]  /*00a0*/  LDCU.64 UR10, c[0x0][0x3d0] ;  /* 0x00007a00ff0a77ac */ /* 0x000e6c0008000a00 */
[----:B------:R-:W1:Y:S01]  /*00b0*/  LDC R2, c[0x0][0x364] ;  /* 0x0000d900ff027b82 */ /* 0x000e620000000800 */
[----:B0-----:R-:W-:-:S02]  /*00c0*/  UIMAD.WIDE.U32 UR20, UR27, UR8, URZ ;  /* 0x000000081b1472a5 */ /* 0x001fc4000f8e00ff */
[----:B--2---:R-:W-:Y:S02]  /*00d0*/  UIMAD.WIDE.U32 UR22, UR27, UR4, URZ ;  /* 0x000000041b1672a5 */ /* 0x004fe4000f8e00ff */
[----:B------:R-:W-:Y:S01]  /*00e0*/  UIMAD UR28, UR27, UR9, UR21 ;  /* 0x000000091b1c72a4 */ /* 0x000fe2000f8e0215 */
[----:B------:R-:W0:Y:S01]  /*00f0*/  LDCU.64 UR8, c[0x0][0x3c0] ;  /* 0x00007800ff0877ac */ /* 0x000e220008000a00 */
[----:B---3--:R-:W-:Y:S01]  /*0100*/  ISETP.LE.AND P0, PT, R0, UR27, PT ;  /* 0x0000001b00007c0c */ /* 0x008fe2000bf03270 */
[----:B------:R-:W2:Y:S01]  /*0110*/  S2UR UR16, SR_CTAID.Y ;  /* 0x00000000001079c3 */ /* 0x000ea20000002600 */
[----:B------:R-:W3:Y:S01]  /*0120*/  S2R R0, SR_TID.Y ;  /* 0x0000000000007919 */ /* 0x000ee20000002200 */
[----:B----4-:R-:W-:Y:S02]  /*0130*/  UIMAD.WIDE.U32 UR18, UR27, UR24, URZ ;  /* 0x000000181b1272a5 */ /* 0x010fe4000f8e00ff */
[----:B------:R-:W-:Y:S02]  /*0140*/  UIMAD UR30, UR27, UR5, UR23 ;  /* 0x000000051b1e72a4 */ /* 0x000fe4000f8e0217 */
[----:B-----5:R-:W-:-:S02]  /*0150*/  ULEA UR29, UP2, UR20, UR14, 0x1 ;  /* 0x0000000e141d7291 */ /* 0x020fc4000f8408ff */
[----:B------:R-:W-:-:S04]  /*0160*/  ULEA UR31, UP1, UR22, UR12, 0x1 ;  /* 0x0000000c161f7291 */ /* 0x000fc8000f8208ff */
[----:B012---:R-:W-:Y:S08]  /*0170*/  @P0 EXIT ;  /* 0x000000000000094d */ /* 0x007ff00003800000 */
[----:B------:R-:W0:Y:S01]  /*0180*/  S2UR UR5, SR_CTAID.X ;  /* 0x00000000000579c3 */ /* 0x000e220000002500 */
[----:B------:R-:W1:Y:S01]  /*0190*/  LDCU UR4, c[0x0][0x388] ;  /* 0x00007100ff0477ac */ /* 0x000e620008000800 */
[----:B---3--:R-:W-:Y:S01]  /*01a0*/  IMAD R0, R2, UR16, R0 ;  /* 0x0000001002007c24 */ /* 0x008fe2000f8e0200 */
[----:B------:R-:W-:Y:S02]  /*01b0*/  UIMAD UR23, UR27, UR25, UR19 ;  /* 0x000000191b1772a4 */ /* 0x000fe4000f8e0213 */
[----:B------:R-:W-:Y:S02]  /*01c0*/  ULEA UR10, UP0, UR18, UR10, 0x1 ;  /* 0x0000000a120a7291 */ /* 0x000fe4000f8008ff */
[----:B------:R-:W-:Y:S01]  /*01d0*/  SHF.L.U32 R2, R0, 0x4, RZ ;  /* 0x0000000400027819 */ /* 0x000fe200000006ff */
[----:B------:R-:W-:Y:S02]  /*01e0*/  ULEA.HI.X UR30, UR22, UR13, UR30, 0x1, UP1 ;  /* 0x0000000d161e7291 */ /* 0x000fe400088f0c1e */
[----:B------:R-:W-:-:S02]  /*01f0*/  UIMAD.WIDE.U32 UR12, UR27, UR6, URZ ;  /* 0x000000061b0c72a5 */ /* 0x000fc4000f8e00ff */
[----:B------:R-:W-:Y:S02]  /*0200*/  ULEA.HI.X UR23, UR18, UR11, UR23, 0x1, UP0 ;  /* 0x0000000b12177291 */ /* 0x000fe400080f0c17 */
[----:B------:R-:W-:Y:S01]  /*0210*/  UIMAD UR11, UR27, UR7, UR13 ;  /* 0x000000071b0b72a4 */ /* 0x000fe2000f8e020d */
[----:B------:R-:W2:Y:S01]  /*0220*/  LDCU UR26, c[0x0][0x378] ;  /* 0x00006f00ff1a77ac */ /* 0x000ea20008000800 */
[----:B------:R-:W-:Y:S02]  /*0230*/  UISETP.NE.U32.AND UP1, UPT, UR8, URZ, UPT ;  /* 0x000000ff0800728c */ /* 0x000fe4000bf25070 */
[----:B------:R-:W-:Y:S01]  /*0240*/  ULEA UR8, UP0, UR12, UR8, 0x1 ;  /* 0x000000080c087291 */ /* 0x000fe2000f8008ff */
[----:B0-----:R-:W-:Y:S01]  /*0250*/  IMAD R3, R4, UR5, R3 ;  /* 0x0000000504037c24 */ /* 0x001fe2000f8e0203 */
[----:B------:R-:W-:Y:S02]  /*0260*/  USHF.L.U64.HI UR11, UR12, 0x1, UR11 ;  /* 0x000000010c0b7899 */ /* 0x000fe4000801020b */
[----:B------:R-:W-:-:S02]  /*0270*/  UISETP.NE.AND.EX UP1, UPT, UR9, URZ, UPT, UP1 ;  /* 0x000000ff0900728c */ /* 0x000fc4000bf25310 */
[----:B------:R-:W-:Y:S01]  /*0280*/  UIADD3.X UR11, UPT, UPT, UR11, UR9, URZ, UP0, !UPT ;  /* 0x000000090b0b7290 */ /* 0x000fe200087fe4ff */
[----:B------:R-:W-:Y:S01]  /*0290*/  SHF.L.U32 R8, R3, 0x2, RZ ;  /* 0x0000000203087819 */ /* 0x000fe200000006ff */
[----:B-1----:R-:W-:Y:S02]  /*02a0*/  UISETP.GT.AND UP0, UPT, UR4, URZ, UPT ;  /* 0x000000ff0400728c */ /* 0x002fe4000bf04270 */
[----:B------:R-:W-:Y:S02]  /*02b0*/  USEL UR9, UR8, URZ, UP1 ;  /* 0x000000ff08097287 */ /* 0x000fe40008800000 */
[----:B------:R-:W-:Y:S02]  /*02c0*/  USEL UR8, UR11, URZ, UP1 ;  /* 0x000000ff0b087287 */ /* 0x000fe40008800000 */
[----:B--2---:R-:W-:Y:S02]  /*02d0*/  UIMAD.WIDE.U32 UR32, UR26, UR24, URZ ;  /* 0x000000181a2072a5 */ /* 0x004fe4000f8e00ff */
[----:B------:R-:W-:-:S02]  /*02e0*/  ULEA.HI.X UR28, UR20, UR15, UR28, 0x1, UP2 ;  /* 0x0000000f141c7291 */ /* 0x000fc400090f0c1c */
[----:B------:R-:W-:Y:S01]  /*02f0*/  UIMAD UR25, UR26, UR25, UR33 ;  /* 0x000000191a1972a4 */ /* 0x000fe2000f8e0221 */
[----:B------:R-:W0:Y:S01]  /*0300*/  LDCU.64 UR12, c[0x0][0x358] ;  /* 0x00006b00ff0c77ac */ /* 0x000e220008000a00 */
[----:B------:R-:W-:Y:S01]  /*0310*/  UMOV UR22, UR9 ;  /* 0x0000000900167c82 */ /* 0x000fe20008000000 */
[----:B------:R-:W-:Y:S01]  /*0320*/  UMOV UR24, UR10 ;  /* 0x0000000a00187c82 */ /* 0x000fe20008000000 */
[----:B------:R-:W-:Y:S01]  /*0330*/  UMOV UR11, UR8 ;  /* 0x00000008000b7c82 */ /* 0x000fe20008000000 */
[----:B------:R-:W-:Y:S07]  /*0340*/  BRA.U UP0, `(.L_x_0) ;  /* 0x0000004500f47547 */ /* 0x000fee000b800000 */
[----:B------:R-:W1:Y:S01]  /*0350*/  LDCU.64 UR14, c[0x0][0x3d8] ;  /* 0x00007b00ff0e77ac */ /* 0x000e620008000a00 */
[----:B------:R-:W2:Y:S01]  /*0360*/  LDC.64 R4, c[0x0][0x3c8] ;  /* 0x0000f200ff047b82 */ /* 0x000ea20000000a00 */
[----:B------:R-:W-:Y:S01]  /*0370*/  SHF.R.S32.HI R9, RZ, 0x1f, R8 ;  /* 0x0000001fff097819 */ /* 0x000fe20000011408 */
[C---:B------:R-:W-:Y:S01]  /*0380*/  VIADD R87, R8.reuse, 0x1 ;  /* 0x0000000108577836 */ /* 0x040fe20000000000 */
[----:B------:R-:W3:Y:S01]  /*0390*/  LDCU UR4, c[0x0][0x38c] ;  /* 0x00007180ff0477ac */ /* 0x000ee20008000800 */
[C---:B------:R-:W-:Y:S02]  /*03a0*/  VIADD R86, R8.reuse, 0x2 ;  /* 0x0000000208567836 */ /* 0x040fe40000000000 */
[----:B------:R-:W-:Y:S01]  /*03b0*/  VIADD R85, R8, 0x3 ;  /* 0x0000000308557836 */ /* 0x000fe20000000000 */
[----:B------:R-:W-:Y:S01]  /*03c0*/  UIMAD.WIDE.U32 UR16, UR26, UR6, URZ ;  /* 0x000000061a1072a5 */ /* 0x000fe2000f8e00ff */
[C---:B------:R-:W-:Y:S01]  /*03d0*/  VIADD R84, R2.reuse, 0x1 ;  /* 0x0000000102547836 */ /* 0x040fe20000000000 */
[----:B------:R-:W-:Y:S01]  /*03e0*/  USHF.L.U64.HI UR25, UR32, 0x1, UR25 ;  /* 0x0000000120197899 */ /* 0x000fe20008010219 */
[C---:B------:R-:W-:Y:S01]  /*03f0*/  VIADD R83, R2.reuse, 0x2 ;  /* 0x0000000202537836 */ /* 0x040fe20000000000 */
[----:B------:R-:W-:Y:S01]  /*0400*/  UIMAD UR5, UR26, UR7, UR17 ;  /* 0x000000071a0572a4 */ /* 0x000fe2000f8e0211 */
[C---:B------:R-:W-:Y:S01]  /*0410*/  VIADD R82, R2.reuse, 0x3 ;  /* 0x0000000302527836 */ /* 0x040fe20000000000 */
[----:B------:R-:W-:Y:S01]  /*0420*/  USHF.L.U32 UR32, UR32, 0x1, URZ ;  /* 0x0000000120207899 */ /* 0x000fe200080006ff */
[C---:B------:R-:W-:Y:S01]  /*0430*/  VIADD R81, R2.reuse, 0x4 ;  /* 0x0000000402517836 */ /* 0x040fe20000000000 */
[----:B------:R-:W4:Y:S01]  /*0440*/  LDCU UR10, c[0x0][0x3e4] ;  /* 0x00007c80ff0a77ac */ /* 0x000f220008000800 */
[----:B------:R-:W-:-:S02]  /*0450*/  VIADD R80, R2, 0x5 ;  /* 0x0000000502507836 */ /* 0x000fc40000000000 */
[C---:B-1----:R-:W-:Y:S01]  /*0460*/  IMAD.WIDE.U32 R10, R2.reuse, UR14, R8 ;  /* 0x0000000e020a7c25 */ /* 0x042fe2000f8e0008 */
[----:B------:R-:W1:Y:S03]  /*0470*/  LDCU.64 UR6, c[0x0][0x380] ;  /* 0x00007000ff0677ac */ /* 0x000e660008000a00 */
[----:B------:R-:W-:Y:S01]  /*0480*/  IMAD R66, R2, UR15, R11 ;  /* 0x0000000f02427c24 */ /* 0x000fe2000f8e020b */
[----:B------:R-:W-:Y:S01]  /*0490*/  IADD3 R33, P0, PT, R10, UR14, RZ ;  /* 0x0000000e0a217c10 */ /* 0x000fe2000ff1e0ff */
[----:B--2---:R-:W-:-:S03]  /*04a0*/  IMAD.WIDE.U32 R6, R2, R4, R8 ;  /* 0x0000000402067225 */ /* 0x004fc600078e0008 */
[----:B------:R-:W-:Y:S01]  /*04b0*/  IADD3.X R32, PT, PT, R66, UR15, RZ, P0, !PT ;  /* 0x0000000f42207c10 */ /* 0x000fe200087fe4ff */
[----:B------:R-:W-:Y:S01]  /*04c0*/  IMAD R68, R2, R5, R7 ;  /* 0x0000000502447224 */ /* 0x000fe200078e0207 */
[----:B------:R-:W-:Y:S01]  /*04d0*/  IADD3 R35, P0, PT, R33, UR14, RZ ;  /* 0x0000000e21237c10 */ /* 0x000fe2000ff1e0ff */
[----:B------:R-:W-:Y:S01]  /*04e0*/  IMAD.SHL.U32 R67, R10, 0x2, RZ ;  /* 0x000000020a437824 */ /* 0x000fe200078e00ff */
[CC--:B------:R-:W-:Y:S01]  /*04f0*/  IADD3 R55, P2, PT, R6.reuse, R4.reuse, RZ ;  /* 0x0000000406377210 */ /* 0x0c0fe20007f5e0ff */
[----:B------:R-:W-:Y:S01]  /*0500*/  IMAD.SHL.U32 R69, R6, 0x2, RZ ;  /* 0x0000000206457824 */ /* 0x000fe200078e00ff */
[----:B------:R-:W-:Y:S01]  /*0510*/  IADD3.X R34, PT, PT, R32, UR15, RZ, P0, !PT ;  /* 0x0000000f20227c10 */ /* 0x000fe200087fe4ff */
[C---:B------:R-:W-:Y:S01]  /*0520*/  VIADD R79, R2.reuse, 0x6 ;  /* 0x00000006024f7836 */ /* 0x040fe20000000000 */
[----:B------:R-:W-:Y:S01]  /*0530*/  IADD3 R37, P0, PT, R35, UR14, RZ ;  /* 0x0000000e23257c10 */ /* 0x000fe2000ff1e0ff */
[C---:B------:R-:W-:Y:S01]  /*0540*/  VIADD R78, R2.reuse, 0x7 ;  /* 0x00000007024e7836 */ /* 0x040fe20000000000 */
[-C--:B------:R-:W-:Y:S01]  /*0550*/  IADD3 R55, P1, PT, R55, R4.reuse, RZ ;  /* 0x0000000437377210 */ /* 0x080fe20007f3e0ff */
[----:B------:R-:W-:Y:S01]  /*0560*/  VIADD R77, R2, 0x8 ;  /* 0x00000008024d7836 */ /* 0x000fe20000000000 */
        /* <DEDUP_REMOVED lines=10> */
[----:B------:R-:W-:Y:S01]  /*0610*/  P2R R0, PR, RZ, 0x8 ;  /* 0x00000008ff007803 */ /* 0x000fe20000000000 */
[C---:B------:R-:W-:Y:S01]  /*0620*/  VIADD R71, R2.reuse, 0xe ;  /* 0x0000000e02477836 */ /* 0x040fe20000000000 */
[----:B------:R-:W-:Y:S01]  /*0630*/  IADD3 R55, P3, PT, R55, R4, RZ ;  /* 0x0000000437377210 */ /* 0x000fe20007f7e0ff */
[----:B------:R-:W-:Y:S01]  /*0640*/  VIADD R70, R2, 0xf ;  /* 0x0000000f02467836 */ /* 0x000fe20000000000 */
[----:B------:R-:W-:-:S02]  /*0650*/  IADD3.X R40, PT, PT, R38, UR15, RZ, P0, !PT ;  /* 0x0000000f26287c10 */ /* 0x000fc400087fe4ff */
[----:B------:R-:W-:Y:S02]  /*0660*/  IADD3 R43, P0, PT, R41, UR14, RZ ;  /* 0x0000000e292b7c10 */ /* 0x000fe4000ff1e0ff */
[-C--:B------:R-:W-:Y:S02]  /*0670*/  IADD3 R55, P6, PT, R55, R4.reuse, RZ ;  /* 0x0000000437377210 */ /* 0x080fe40007fde0ff */
[----:B------:R-:W-:Y:S02]  /*0680*/  IADD3.X R42, PT, PT, R40, UR15, RZ, P0, !PT ;  /* 0x0000000f282a7c10 */ /* 0x000fe400087fe4ff */
[----:B------:R-:W-:Y:S02]  /*0690*/  IADD3 R45, P0, PT, R43, UR14, RZ ;  /* 0x0000000e2b2d7c10 */ /* 0x000fe4000ff1e0ff */
[----:B------:R-:W-:Y:S02]  /*06a0*/  IADD3 R55, P5, PT, R55, R4, RZ ;  /* 0x0000000437377210 */ /* 0x000fe40007fbe0ff */
[----:B------:R-:W-:-:S02]  /*06b0*/  IADD3.X R44, PT, PT, R42, UR15, RZ, P0, !PT ;  /* 0x0000000f2a2c7c10 */ /* 0x000fc400087fe4ff */
[----:B------:R-:W-:Y:S02]  /*06c0*/  IADD3 R47, P0, PT, R45, UR14, RZ ;  /* 0x0000000e2d2f7c10 */ /* 0x000fe4000ff1e0ff */
[----:B------:R-:W-:Y:S02]  /*06d0*/  IADD3 R55, P4, PT, R55, R4, RZ ;  /* 0x0000000437377210 */ /* 0x000fe40007f9e0ff */
[----:B------:R-:W-:Y:S02]  /*06e0*/  IADD3.X R54, PT, PT, R5, R68, R5, P1, P2 ;  /* 0x0000004405367210 */ /* 0x000fe40000fe4405 */
[----:B------:R-:W-:Y:S02]  /*06f0*/  ISETP.NE.AND P1, PT, R0, RZ, PT ;  /* 0x000000ff0000720c */ /* 0x000fe40003f25270 */
[----:B------:R-:W-:Y:S01]  /*0700*/  IADD3.X R46, PT, PT, R44, UR15, RZ, P0, !PT ;  /* 0x0000000f2c2e7c10 */ /* 0x000fe200087fe4ff */
[----:B------:R-:W3:Y:S01]  /*0710*/  LDC R0, c[0x0][0x3e0] ;  /* 0x0000f800ff007b82 */ /* 0x000ee20000000800 */
[----:B------:R-:W-:-:S02]  /*0720*/  IADD3 R55, P2, PT, R55, R4, RZ ;  /* 0x0000000437377210 */ /* 0x000fc40007f5e0ff */
[----:B------:R-:W-:Y:S02]  /*0730*/  IADD3 R49, P0, PT, R47, UR14, RZ ;  /* 0x0000000e2f317c10 */ /* 0x000fe4000ff1e0ff */
[--C-:B------:R-:W-:Y:S02]  /*0740*/  IADD3.X R54, PT, PT, R5, R54, R5.reuse, P3, P1 ;  /* 0x0000003605367210 */ /* 0x100fe40001fe2405 */
[----:B------:R-:W-:Y:S02]  /*0750*/  IADD3 R55, P3, PT, R55, R4, RZ ;  /* 0x0000000437377210 */ /* 0x000fe40007f7e0ff */
[----:B------:R-:W-:Y:S02]  /*0760*/  IADD3.X R48, PT, PT, R46, UR15, RZ, P0, !PT ;  /* 0x0000000f2e307c10 */ /* 0x000fe400087fe4ff */
[----:B------:R-:W-:Y:S02]  /*0770*/  IADD3 R51, P0, PT, R49, UR14, RZ ;  /* 0x0000000e31337c10 */ /* 0x000fe4000ff1e0ff */
[----:B------:R-:W-:-:S02]  /*0780*/  IADD3.X R54, PT, PT, R5, R54, R5, P5, P6 ;  /* 0x0000003605367210 */ /* 0x000fc40002fec405 */
[----:B------:R-:W-:Y:S02]  /*0790*/  IADD3 R55, P1, PT, R55, R4, RZ ;  /* 0x0000000437377210 */ /* 0x000fe40007f3e0ff */
[----:B------:R-:W-:Y:S02]  /*07a0*/  IADD3.X R50, PT, PT, R48, UR15, RZ, P0, !PT ;  /* 0x0000000f30327c10 */ /* 0x000fe400087fe4ff */
[----:B------:R-:W-:Y:S02]  /*07b0*/  IADD3 R53, P0, PT, R51, UR14, RZ ;  /* 0x0000000e33357c10 */ /* 0x000fe4000ff1e0ff */
[----:B------:R-:W-:Y:S02]  /*07c0*/  IADD3.X R54, PT, PT, R5, R54, R5, P2, P4 ;  /* 0x0000003605367210 */ /* 0x000fe400017e8405 */
[----:B------:R-:W-:Y:S01]  /*07d0*/  IADD3 R55, P2, PT, R55, R4, RZ ;  /* 0x0000000437377210 */ /* 0x000fe20007f5e0ff */
[----:B---3--:R-:W-:Y:S01]  /*07e0*/  FMUL R0, R0, UR4 ;  /* 0x0000000400007c20 */ /* 0x008fe20008400000 */
[----:B------:R-:W-:-:S02]  /*07f0*/  IADD3.X R52, PT, PT, R50, UR15, RZ, P0, !PT ;  /* 0x0000000f32347c10 */ /* 0x000fc400087fe4ff */
[----:B------:R-:W-:Y:S02]  /*0800*/  IADD3 R57, P0, PT, R53, UR14, RZ ;  /* 0x0000000e35397c10 */ /* 0x000fe4000ff1e0ff */
[--C-:B------:R-:W-:Y:S02]  /*0810*/  IADD3.X R54, PT, PT, R5, R54, R5.reuse, P1, P3 ;  /* 0x0000003605367210 */ /* 0x100fe40000fe6405 */
[----:B------:R-:W-:Y:S02]  /*0820*/  IADD3 R55, P1, PT, R55, R4, RZ ;  /* 0x0000000437377210 */ /* 0x000fe40007f3e0ff */
[----:B------:R-:W-:Y:S02]  /*0830*/  IADD3.X R56, PT, PT, R52, UR15, RZ, P0, !PT ;  /* 0x0000000f34387c10 */ /* 0x000fe400087fe4ff */
[----:B------:R-:W-:Y:S02]  /*0840*/  IADD3 R61, P0, PT, R57, UR14, RZ ;  /* 0x0000000e393d7c10 */ /* 0x000fe4000ff1e0ff */
[----:B------:R-:W-:-:S02]  /*0850*/  IADD3.X R54, PT, PT, R5, R54, R5, P1, P2 ;  /* 0x0000003605367210 */ /* 0x000fc40000fe4405 */
[-C--:B------:R-:W-:Y:S02]  /*0860*/  IADD3 R59, P1, PT, R55, R4.reuse, RZ ;  /* 0x00000004373b7210 */ /* 0x080fe40007f3e0ff */
[----:B------:R-:W-:Y:S02]  /*0870*/  IADD3.X R60, PT, PT, R56, UR15, RZ, P0, !PT ;  /* 0x0000000f383c7c10 */ /* 0x000fe400087fe4ff */
[----:B------:R-:W-:Y:S01]  /*0880*/  IADD3 R65, P0, PT, R61, UR14, RZ ;  /* 0x0000000e3d417c10 */ /* 0x000fe2000ff1e0ff */
[--C-:B------:R-:W-:Y:S01]  /*0890*/  IMAD.X R58, R54, 0x1, R5.reuse, P1 ;  /* 0x00000001363a7824 */ /* 0x100fe200008e0605 */
[-C--:B------:R-:W-:Y:S02]  /*08a0*/  IADD3 R63, P2, PT, R59, R4.reuse, RZ ;  /* 0x000000043b3f7210 */ /* 0x080fe40007f5e0ff */
[----:B------:R-:W-:Y:S02]  /*08b0*/  IADD3.X R64, PT, PT, R60, UR15, RZ, P0, !PT ;  /* 0x0000000f3c407c10 */ /* 0x000fe400087fe4ff */
[----:B------:R-:W-:Y:S01]  /*08c0*/  IADD3 R4, P1, PT, R63, R4, RZ ;  /* 0x000000043f047210 */ /* 0x000fe20007f3e0ff */
[--C-:B------:R-:W-:Y:S01]  /*08d0*/  IMAD.X R62, R58, 0x1, R5.reuse, P2 ;  /* 0x000000013a3e7824 */ /* 0x100fe200010e0605 */
[----:B------:R-:W-:Y:S01]  /*08e0*/  IADD3 R91, P0, PT, R65, UR14, RZ ;  /* 0x0000000e415b7c10 */ /* 0x000fe2000ff1e0ff */
[----:B------:R-:W-:Y:S01]  /*08f0*/  USHF.L.U64.HI UR14, UR16, 0x1, UR5 ;  /* 0x00000001100e7899 */ /* 0x000fe20008010205 */
[----:B------:R-:W-:Y:S01]  /*0900*/  SHF.L.U64.HI R66, R10, 0x1, R66 ;  /* 0x000000010a427819 */ /* 0x000fe20000010242 */
[----:B------:R-:W-:Y:S01]  /*0910*/  IMAD.X R88, R62, 0x1, R5, P1 ;  /* 0x000000013e587824 */ /* 0x000fe200008e0605 */
[----:B------:R-:W-:Y:S01]  /*0920*/  IADD3.X R90, PT, PT, R64, UR15, RZ, P0, !PT ;  /* 0x0000000f405a7c10 */ /* 0x000fe200087fe4ff */
[----:B------:R-:W-:Y:S01]  /*0930*/  IMAD.SHL.U32 R89, R4, 0x2, RZ ;  /* 0x0000000204597824 */ /* 0x000fe200078e00ff */
[----:B------:R-:W-:Y:S01]  /*0940*/  SHF.L.U64.HI R68, R6, 0x1, R68 ;  /* 0x0000000106447819 */ /* 0x000fe20000010244 */
[----:B------:R-:W-:Y:S01]  /*0950*/  USHF.L.U32 UR15, UR16, 0x1, URZ ;  /* 0x00000001100f7899 */ /* 0x000fe200080006ff */
[C---:B------:R-:W-:Y:S01]  /*0960*/  SHF.L.U64.HI R90, R91.reuse, 0x1, R90 ;  /* 0x000000015b5a7819 */ /* 0x040fe2000001025a */
[----:B------:R-:W-:Y:S01]  /*0970*/  IMAD.SHL.U32 R91, R91, 0x2, RZ ;  /* 0x000000025b5b7824 */ /* 0x000fe200078e00ff */
[----:B-1--4-:R-:W-:-:S09]  /*0980*/  SHF.L.U64.HI R88, R4, 0x1, R88 ;  /* 0x0000000104587819 */ /* 0x012fd20000010258 */
.L_x_129:
[----:B------:R-:W-:Y:S01]  /*0990*/  IADD3 R30, P0, PT, R69, UR22, RZ ;  /* 0x00000016451e7c10 */ /* 0x000fe2000ff1e0ff */
[----:B-1----:R-:W1:Y:S01]  /*09a0*/  LDC.64 R94, c[0x0][0x3c8] ;  /* 0x0000f200ff5e7b82 */ /* 0x002e620000000a00 */
[----:B--23--:R-:W-:Y:S01]  /*09b0*/  IADD3 R98, P2, PT, R67, UR24, RZ ;  /* 0x0000001843627c10 */ /* 0x00cfe2000ff5e0ff */
[----:B------:R-:W-:Y:S01]  /*09c0*/  BSSY.RECONVERGENT B0, `(.L_x_1) ;  /* 0x0000029000007945 */ /* 0x000fe20003800200 */
[----:B------:R-:W-:Y:S02]  /*09d0*/  IADD3.X R31, PT, PT, R68, UR11, RZ, P0, !PT ;  /* 0x0000000b441f7c10 */ /* 0x000fe400087fe4ff */
[C---:B----4-:R-:W-:Y:S02]  /*09e0*/  LEA R96, P5, R33.reuse, UR24, 0x1 ;  /* 0x0000001821607c11 */ /* 0x050fe4000f8a08ff */
[----:B------:R-:W-:Y:S02]  /*09f0*/  ISETP.GE.AND P1, PT, R2, UR7, PT ;  /* 0x0000000702007c0c */ /* 0x000fe4000bf26270 */
[----:B------:R-:W-:Y:S02]  /*0a00*/  IADD3.X R99, PT, PT, R66, UR23, RZ, P2, !PT ;  /* 0x0000001742637c10 */ /* 0x000fe400097fe4ff */
[----:B------:R-:W-:Y:S02]  /*0a10*/  LEA.HI.X R97, R33, UR23, R32, 0x1, P5 ;  /* 0x0000001721617c11 */ /* 0x000fe4000a8f0c20 */
[----:B------:R-:W-:Y:S02]  /*0a20*/  ISETP.LT.AND P3, PT, R8, UR6, !P1 ;  /* 0x0000000608007c0c */ /* 0x000fe4000cf61270 */
[----:B------:R-:W-:Y:S02]  /*0a30*/  ISETP.LT.AND P2, PT, R87, UR6, !P1 ;  /* 0x0000000657007c0c */ /* 0x000fe4000cf41270 */
[----:B------:R-:W-:Y:S02]  /*0a40*/  ISETP.LT.AND P5, PT, R86, UR6, !P1 ;  /* 0x0000000656007c0c */ /* 0x000fe4000cfa1270 */
[----:B------:R-:W-:Y:S02]  /*0a50*/  ISETP.LT.AND P1, PT, R85, UR6, !P1 ;  /* 0x0000000655007c0c */ /* 0x000fe4000cf21270 */
[----:B------:R-:W-:Y:S02]  /*0a60*/  LOP3.LUT R93, R93, 0xfffffffd, RZ, 0xc0, !PT ;  /* 0xfffffffd5d5d7812 */ /* 0x000fe400078ec0ff */
[----:B------:R-:W-:Y:S02]  /*0a70*/  ISETP.GE.AND P4, PT, R84, UR7, PT ;  /* 0x0000000754007c0c */ /* 0x000fe4000bf86270 */
[C---:B-1----:R-:W-:Y:S02]  /*0a80*/  LEA R28, P0, R94.reuse, R30, 0x1 ;  /* 0x0000001e5e1c7211 */ /* 0x042fe400078008ff */
[----:B------:R-:W-:Y:S02]  /*0a90*/  ISETP.GE.AND P6, PT, R83, UR7, PT ;  /* 0x0000000753007c0c */ /* 0x000fe4000bfc6270 */
[C-C-:B------:R-:W-:Y:S02]  /*0aa0*/  LEA.HI.X R29, R94.reuse, R31, R95.reuse, 0x1, P0 ;  /* 0x0000001f5e1d7211 */ /* 0x140fe400000f0c5f */
[C---:B------:R-:W-:Y:S02]  /*0ab0*/  LEA R26, P0, R94.reuse, R28, 0x1 ;  /* 0x0000001c5e1a7211 */ /* 0x040fe400078008ff */
[----:B------:R-:W-:Y:S02]  /*0ac0*/  @P1 LOP3.LUT R93, R93, 0x2, RZ, 0xfc, !PT ;  /* 0x000000025d5d1812 */ /* 0x000fe400078efcff */
[C-C-:B------:R-:W-:Y:S02]  /*0ad0*/  LEA.HI.X R27, R94.reuse, R29, R95.reuse, 0x1, P0 ;  /* 0x0000001d5e1b7211 */ /* 0x140fe400000f0c5f */
[C---:B------:R-:W-:Y:S04]  /*0ae0*/  LEA R24, P0, R94.reuse, R26, 0x1 ;  /* 0x0000001a5e187211 */ /* 0x040fe800078008ff */
        /* <DEDUP_REMOVED lines=8> */
[C---:B------:R-:W-:Y:S02]  /*0b70*/  LEA.HI.X R17, R94.reuse, R19, R95, 0x1, P0 ;  /* 0x000000135e117211 */ /* 0x040fe400000f0c5f */
[----:B0-----:R-:W-:Y:S01]  /*0b80*/  LEA R14, P1, R94, R16, 0x1 ;  /* 0x000000105e0e7211 */ /* 0x001fe200078208ff */
[----:B------:R-:W-:Y:S01]  /*0b90*/  @!UPT UIADD3 URZ, UPT, UPT, URZ, URZ, URZ ;  /* 0x000000fffffff290 */ /* 0x000fe2000fffe0ff */
[----:B------:R-:W-:Y:S11]  /*0ba0*/  @!P3 BRA `(.L_x_2) ;  /* 0x000000000028b947 */ /* 0x000ff60003800000 */
[----:B------:R-:W-:Y:S02]  /*0bb0*/  ISETP.NE.U32.AND P0, PT, RZ, UR9, PT ;  /* 0x00000009ff007c0c */ /* 0x000fe4000bf05070 */
[----:B------:R-:W-:Y:S02]  /*0bc0*/  MOV R3, R0 ;  /* 0x0000000000037202 */ /* 0x000fe40000000f00 */
[----:B------:R-:W-:Y:S11]  /*0bd0*/  ISETP.NE.AND.EX P0, PT, RZ, UR8, PT, P0 ;  /* 0x00000008ff007c0c */ /* 0x000ff6000bf05300 */
[----:B------:R-:W-:Y:S02]  /*0be0*/  @!UPT UIADD3 URZ, UPT, UPT, URZ, URZ, URZ ;  /* 0x000000fffffff290 */ /* 0x000fe4000fffe0ff */
[----:B------:R-:W1:Y:S01]  /*0bf0*/  @P0 LDC R5, c[0x0][0x3bc] ;  /* 0x0000ef00ff050b82 */ /* 0x000e620000000800 */
[----:B0-----:R-:W2:Y:S02]  /*0c00*/  @P0 LDG.E.U16 R4, desc[UR12][R30.64] ;  /* 0x0000000c1e040981 */ /* 0x001ea4000c1e1500 */
[----:B--2---:R-:W-:Y:S05]  /*0c10*/  @P0 HADD2.F32 R4, -RZ, R4.H0_H0 ;  /* 0x20000004ff040230 */ /* 0x004fea0000004100 */
[----:B-1----:R-:W-:Y:S05]  /*0c20*/  @P0 FFMA R3, R4, R5, R0 ;  /* 0x0000000504030223 */ /* 0x002fea0000000000 */
[----:B------:R-:W-:Y:S05]  /*0c30*/  F2FP.F16.F32.PACK_AB R3, RZ, R3 ;  /* 0x00000003ff03723e */ /* 0x000fea00000000ff */
[----:B------:R1:W-:Y:S02]  /*0c40*/  STG.E.U16 desc[UR12][R98.64], R3 ;  /* 0x0000000362007986 */ /* 0x0003e4000c10150c */
.L_x_2:
[----:B0-----:R-:W-:Y:S05]  /*0c50*/  BSYNC.RECONVERGENT B0 ;  /* 0x0000000000007941 */ /* 0x001fea0003800200 */
.L_x_1:
[----:B------:R-:W-:Y:S01]  /*0c60*/  ISETP.LT.AND P0, PT, R8, UR6, !P4 ;  /* 0x0000000608007c0c */ /* 0x000fe2000e701270 */
[----:B------:R-:W-:Y:S01]  /*0c70*/  BSSY.RECONVERGENT B0, `(.L_x_3) ;  /* 0x0000010000007945 */ /* 0x000fe20003800200 */
[----:B------:R-:W-:Y:S02]  /*0c80*/  LOP3.LUT R93, R93, 0xfffffffe, RZ, 0xc0, !PT ;  /* 0xfffffffe5d5d7812 */ /* 0x000fe400078ec0ff */
[C---:B------:R-:W-:Y:S02]  /*0c90*/  LEA.HI.X R15, R94.reuse, R17, R95, 0x1, P1 ;  /* 0x000000115e0f7211 */ /* 0x040fe400008f0c5f */
[----:B------:R-:W-:Y:S07]  /*0ca0*/  LEA R12, P1, R94, R14, 0x1 ;  /* 0x0000000e5e0c7211 */ /* 0x000fee00078208ff */
[----:B------:R-:W-:Y:S01]  /*0cb0*/  @P0 LOP3.LUT R93, R93, 0x1, RZ, 0xfc, !PT ;  /* 0x000000015d5d0812 */ /* 0x000fe200078efcff */
[----:B------:R-:W-:Y:S06]  /*0cc0*/  @!P2 BRA `(.L_x_4) ;  /* 0x000000000028a947 */ /* 0x000fec0003800000 */
[----:B------:R-:W-:Y:S02]  /*0cd0*/  ISETP.NE.U32.AND P0, PT, RZ, UR9, PT ;  /* 0x00000009ff007c0c */ /* 0x000fe4000bf05070 */
[----:B-1----:R-:W-:Y:S02]  /*0ce0*/  MOV R3, R0 ;  /* 0x0000000000037202 */ /* 0x002fe40000000f00 */
[----:B------:R-:W-:Y:S11]  /*0cf0*/  ISETP.NE.AND.EX P0, PT, RZ, UR8, PT, P0 ;  /* 0x00000008ff007c0c */ /* 0x000ff6000bf05300 */
[----:B------:R-:W-:Y:S02]  /*0d00*/  @!UPT UIADD3 URZ, UPT, UPT, URZ, URZ, URZ ;  /* 0x000000fffffff290 */ /* 0x000fe4000fffe0ff */
[----:B------:R-:W0:Y:S01]  /*0d10*/  @P0 LDC R5, c[0x0][0x3bc] ;  /* 0x0000ef00ff050b82 */ /* 0x000e220000000800 */
[----:B------:R-:W2:Y:S02]  /*0d20*/  @P0 LDG.E.U16 R4, desc[UR12][R30.64+0x2] ;  /* 0x0000020c1e040981 */ /* 0x000ea4000c1e1500 */
[----:B--2---:R-:W-:Y:S05]  /*0d30*/  @P0 HADD2.F32 R4, -RZ, R4.H0_H0 ;  /* 0x20000004ff040230 */ /* 0x004fea0000004100 */
[----:B0-----:R-:W-:Y:S05]  /*0d40*/  @P0 FFMA R3, R4, R5, R0 ;  /* 0x0000000504030223 */ /* 0x001fea0000000000 */
[----:B------:R-:W-:Y:S05]  /*0d50*/  F2FP.F16.F32.PACK_AB R3, RZ, R3 ;  /* 0x00000003ff03723e */ /* 0x000fea00000000ff */
[----:B------:R0:W-:Y:S02]  /*0d60*/  STG.E.U16 desc[UR12][R98.64+0x2], R3 ;  /* 0x0000020362007986 */ /* 0x0001e4000c10150c */
.L_x_4:
[----:B------:R-:W-:Y:S05]  /*0d70*/  BSYNC.RECONVERGENT B0 ;  /* 0x0000000000007941 */ /* 0x000fea0003800200 */
.L_x_3:
[C---:B------:R-:W-:Y:S01]  /*0d80*/  LEA.HI.X R13, R94.reuse, R15, R95, 0x1, P1 ;  /* 0x0000000f5e0d7211 */ /* 0x040fe200008f0c5f */
[----:B------:R-:W-:Y:S01]  /*0d90*/  BSSY.RECONVERGENT B0, `(.L_x_5) ;  /* 0x000000f000007945 */ /* 0x000fe20003800200 */
[----:B------:R-:W-:Y:S02]  /*0da0*/  ISETP.LT.AND P3, PT, R87, UR6, !P4 ;  /* 0x0000000657007c0c */ /* 0x000fe4000e761270 */
[----:B------:R-:W-:Y:S01]  /*0db0*/  LEA R10, P1, R94, R12, 0x1 ;  /* 0x0000000c5e0a7211 */ /* 0x000fe200078208ff */
[----:B------:R-:W-:Y:S01]  /*0dc0*/  @!UPT UIADD3 URZ, UPT, UPT, URZ, URZ, URZ ;  /* 0x000000fffffff290 */ /* 0x000fe2000fffe0ff */
[----:B------:R-:W-:Y:S11]  /*0dd0*/  @!P5 BRA `(.L_x_6) ;  /* 0x000000000028d947 */ /* 0x000ff60003800000 */
[----:B------:R-:W-:Y:S02]  /*0de0*/  ISETP.NE.U32.AND P0, PT, RZ, UR9, PT ;  /* 0x00000009ff007c0c */ /* 0x000fe4000bf05070 */
[----:B01----:R-:W-:Y:S02]  /*0df0*/  MOV R3, R0 ;  /* 0x0000000000037202 */ /* 0x003fe40000000f00 */
        /* <DEDUP_REMOVED lines=8> */
.L_x_6:
[----:B------:R-:W-:Y:S05]  /*0e80*/  BSYNC.RECONVERGENT B0 ;  /* 0x0000000000007941 */ /* 0x000fea0003800200 */
.L_x_5:
[----:B------:R-:W-:Y:S01]  /*0e90*/  LOP3.LUT P0, RZ, R93, 0x2, RZ, 0xc0, !PT ;  /* 0x000000025dff7812 */ /* 0x000fe2000780c0ff */
[----:B------:R-:W-:Y:S01]  /*0ea0*/  BSSY.RECONVERGENT B0, `(.L_x_7) ;  /* 0x0000010000007945 */ /* 0x000fe20003800200 */
[----:B------:R-:W-:Y:S02]  /*0eb0*/  ISETP.LT.AND P2, PT, R86, UR6, !P4 ;  /* 0x0000000656007c0c */ /* 0x000fe4000e741270 */
[C---:B------:R-:W-:Y:S02]  /*0ec0*/  LEA.HI.X R11, R94.reuse, R13, R95, 0x1, P1 ;  /* 0x0000000d5e0b7211 */ /* 0x040fe400008f0c5f */
[----:B------:R-:W-:Y:S02]  /*0ed0*/  ISETP.LT.AND P4, PT, R85, UR6, !P4 ;  /* 0x0000000655007c0c */ /* 0x000fe4000e781270 */
[----:B------:R-:W-:Y:S05]  /*0ee0*/  LEA R6, P1, R94, R10, 0x1 ;  /* 0x0000000a5e067211 */ /* 0x000fea00078208ff */
[----:B------:R-:W-:Y:S08]  /*0ef0*/  @!P0 BRA `(.L_x_8) ;  /* 0x0000000000288947 */ /* 0x000ff00003800000 */
[----:B------:R-:W-:Y:S02]  /*0f00*/  ISETP.NE.U32.AND P0, PT, RZ, UR9, PT ;  /* 0x00000009ff007c0c */ /* 0x000fe4000bf05070 */
[----:B012---:R-:W-:Y:S02]  /*0f10*/  MOV R3, R0 ;  /* 0x0000000000037202 */ /* 0x007fe40000000f00 */
        /* <DEDUP_REMOVED lines=8> */
.L_x_8:
[----:B------:R-:W-:Y:S05]  /*0fa0*/  BSYNC.RECONVERGENT B0 ;  /* 0x0000000000007941 */ /* 0x000fea0003800200 */
.L_x_7:
[----:B------:R-:W-:Y:S01]  /*0fb0*/  LOP3.LUT P0, RZ, R93, 0x1, RZ, 0xc0, !PT ;  /* 0x000000015dff7812 */ /* 0x000fe2000780c0ff */
[----:B------:R-:W-:Y:S01]  /*0fc0*/  BSSY.RECONVERGENT B0, `(.L_x_9) ;  /* 0x000000d000007945 */ /* 0x000fe20003800200 */
[----:B------:R-:W-:Y:S11]  /*0fd0*/  LEA.HI.X R7, R94, R11, R95, 0x1, P1 ;  /* 0x0000000b5e077211 */ /* 0x000ff600008f0c5f */
[----:B------:R-:W-:Y:S05]  /*0fe0*/  @!P0 BRA `(.L_x_10) ;  /* 0x0000000000288947 */ /* 0x000fea0003800000 */
[----:B------:R-:W-:Y:S02]  /*0ff0*/  ISETP.NE.U32.AND P0, PT, RZ, UR9, PT ;  /* 0x00000009ff007c0c */ /* 0x000fe4000bf05070 */
[----:B0123--:R-:W-:Y:S02]  /*1000*/  MOV R3, R0 ;  /* 0x0000000000037202 */ /* 0x00ffe40000000f00 */
        /* <DEDUP_REMOVED lines=8> */
.L_x_10:
[----:B------:R-:W-:Y:S05]  /*1090*/  BSYNC.RECONVERGENT B0 ;  /* 0x0000000000007941 */ /* 0x000fea0003800200 */
.L_x_9:
[----:B------:R-:W-:Y:S04]  /*10a0*/  BSSY.RECONVERGENT B0, `(.L_x_11) ;  /* 0x000000c000007945 */ /* 0x000fe80003800200 */
[----:B------:R-:W-:Y:S05]  /*10b0*/  @!P3 BRA `(.L_x_12) ;  /* 0x000000000028b947 */ /* 0x000fea0003800000 */
[----:B------:R-:W-:Y:S02]  /*10c0*/  ISETP.NE.U32.AND P0, PT, RZ, UR9, PT ;  /* 0x00000009ff007c0c */ /* 0x000fe4000bf05070 */
[----:B01234-:R-:W-:Y:S02]  /*10d0*/  MOV R3, R0 ;  /* 0x0000000000037202 */ /* 0x01ffe40000000f00 */
        /* <DEDUP_REMOVED lines=8> */
.L_x_12:
[----:B------:R-:W-:Y:S05]  /*1160*/  BSYNC.RECONVERGENT B0 ;  /* 0x0000000000007941 */ /* 0x000fea0003800200 */
.L_x_11:
        /* <DEDUP_REMOVED lines=12> */
.L_x_14:
[----:B------:R-:W-:Y:S05]  /*1230*/  BSYNC.RECONVERGENT B0 ;  /* 0x0000000000007941 */ /* 0x000fea0003800200 */
.L_x_13:
        /* <DEDUP_REMOVED lines=12> */
.L_x_16:
[----:B------:R-:W-:Y:S05]  /*1300*/  BSYNC.RECONVERGENT B0 ;  /* 0x0000000000007941 */ /* 0x000fea0003800200 */
.L_x_15:
[C---:B------:R-:W-:Y:S01]  /*1310*/  LEA R30, P3, R35.reuse, UR24, 0x1 ;  /* 0x00000018231e7c11 */ /* 0x040fe2000f8608ff */
[----:B------:R-:W-:Y:S01]  /*1320*/  BSSY.RECONVERGENT B0, `(.L_x_17) ;  /* 0x000001a000007945 */ /* 0x000fe20003800200 */
[----:B------:R-:W-:Y:S02]  /*1330*/  ISETP.LT.AND P0, PT, R8, UR6, !P6 ;  /* 0x0000000608007c0c */ /* 0x000fe4000f701270 */
[----:B------:R-:W-:Y:S02]  /*1340*/  LEA.HI.X R31, R35, UR23, R34, 0x1, P3 ;  /* 0x00000017231f7c11 */ /* 0x000fe400098f0c22 */
[----:B------:R-:W-:Y:S02]  /*1350*/  ISETP.LT.AND P4, PT, R87, UR6, !P6 ;  /* 0x0000000657007c0c */ /* 0x000fe4000f781270 */
[----:B------:R-:W-:Y:S02]  /*1360*/  ISETP.LT.AND P3, PT, R86, UR6, !P6 ;  /* 0x0000000656007c0c */ /* 0x000fe4000f761270 */
[----:B------:R-:W-:Y:S02]  /*1370*/  ISETP.LT.AND P6, PT, R85, UR6, !P6 ;  /* 0x0000000655007c0c */ /* 0x000fe4000f7c1270 */
[C---:B------:R-:W-:Y:S02]  /*1380*/  LEA R28, P1, R37.reuse, UR24, 0x1 ;  /* 0x00000018251c7c11 */ /* 0x040fe4000f8208ff */
[----:B------:R-:W-:Y:S02]  /*1390*/  ISETP.GE.AND P2, PT, R82, UR7, PT ;  /* 0x0000000752007c0c */ /* 0x000fe4000bf46270 */
[----:B------:R-:W-:Y:S02]  /*13a0*/  LEA.HI.X R29, R37, UR23, R36, 0x1, P1 ;  /* 0x00000017251d7c11 */ /* 0x000fe400088f0c24 */
[----:B------:R-:W-:Y:S02]  /*13b0*/  ISETP.LT.AND P1, PT, R8, UR6, !P2 ;  /* 0x0000000608007c0c */ /* 0x000fe4000d721270 */
[----:B------:R-:W-:Y:S02]  /*13c0*/  LOP3.LUT R93, R93, 0xfffffffe, RZ, 0xc0, !PT ;  /* 0xfffffffe5d5d7812 */ /* 0x000fe400078ec0ff */
[----:B------:R-:W-:Y:S02]  /*13d0*/  ISETP.GE.AND P5, PT, R81, UR7, PT ;  /* 0x0000000751007c0c */ /* 0x000fe4000bfa6270 */
[----:B------:R-:W-:Y:S04]  /*13e0*/  @P6 LOP3.LUT R93, R93, 0x1, RZ, 0xfc, !PT ;  /* 0x000000015d5d6812 */ /* 0x000fe800078efcff */
[----:B------:R-:W-:Y:S04]  /*13f0*/  LOP3.LUT R93, R93, 0xfffffffd, RZ, 0xc0, !PT ;  /* 0xfffffffd5d5d7812 */ /* 0x000fe800078ec0ff */
[----:B------:R-:W-:Y:S01]  /*1400*/  @P1 LOP3.LUT R93, R93, 0x2, RZ, 0xfc, !PT ;  /* 0x000000025d5d1812 */ /* 0x000fe200078efcff */
[----:B------:R-:W-:Y:S06]  /*1410*/  @!P0 BRA `(.L_x_18) ;  /* 0x0000000000288947 */ /* 0x000fec0003800000 */
        /* <DEDUP_REMOVED lines=10> */
.L_x_18:
[----:B------:R-:W-:Y:S05]  /*14c0*/  BSYNC.RECONVERGENT B0 ;  /* 0x0000000000007941 */ /* 0x000fea0003800200 */
.L_x_17:
[----:B------:R-:W-:Y:S01]  /*14d0*/  ISETP.LT.AND P6, PT, R87, UR6, !P2 ;  /* 0x0000000657007c0c */ /* 0x000fe2000d7c1270 */
[----:B------:R-:W-:Y:S04]  /*14e0*/  BSSY.RECONVERGENT B0, `(.L_x_19) ;  /* 0x000000c000007945 */ /* 0x000fe80003800200 */
[----:B------:R-:W-:Y:S08]  /*14f0*/  @!P4 BRA `(.L_x_20) ;  /* 0x000000000028c947 */ /* 0x000ff00003800000 */
        /* <DEDUP_REMOVED lines=10> */
.L_x_20:
[----:B------:R-:W-:Y:S05]  /*15a0*/  BSYNC.RECONVERGENT B0 ;  /* 0x0000000000007941 */ /* 0x000fea0003800200 */
.L_x_19:
[----:B------:R-:W-:Y:S01]  /*15b0*/  ISETP.LT.AND P1, PT, R86, UR6, !P2 ;  /* 0x0000000656007c0c */ /* 0x000fe2000d721270 */
[----:B------:R-:W-:Y:S01]  /*15c0*/  BSSY.RECONVERGENT B0, `(.L_x_21) ;  /* 0x000000d000007945 */ /* 0x000fe20003800200 */
[----:B------:R-:W-:Y:S03]  /*15d0*/  ISETP.LT.AND P2, PT, R85, UR6, !P2 ;  /* 0x0000000655007c0c */ /* 0x000fe6000d741270 */
[----:B------:R-:W-:Y:S10]  /*15e0*/  @!P3 BRA `(.L_x_22) ;  /* 0x000000000028b947 */ /* 0x000ff40003800000 */
        /* <DEDUP_REMOVED lines=10> */
.L_x_22:
[----:B------:R-:W-:Y:S05]  /*1690*/  BSYNC.RECONVERGENT B0 ;  /* 0x0000000000007941 */ /* 0x000fea0003800200 */
.L_x_21:
[----:B------:R-:W-:Y:S01]  /*16a0*/  LOP3.LUT P0, RZ, R93, 0x1, RZ, 0xc0, !PT ;  /* 0x000000015dff7812 */ /* 0x000fe2000780c0ff */
[----:B------:R-:W-:Y:S11]  /*16b0*/  BSSY.RECONVERGENT B0, `(.L_x_23) ;  /* 0x000000d000007945 */ /* 0x000ff60003800200 */
[----:B------:R-:W-:Y:S01]  /*16c0*/  @!UPT UIADD3 URZ, UPT, UPT, URZ, URZ, URZ ;  /* 0x000000fffffff290 */ /* 0x000fe2000fffe0ff */
        /* <DEDUP_REMOVED lines=11> */
.L_x_24:
[----:B------:R-:W-:Y:S05]  /*1780*/  BSYNC.RECONVERGENT B0 ;  /* 0x0000000000007941 */ /* 0x000fea0003800200 */
.L_x_23:
        /* <DEDUP_REMOVED lines=14> */
.L_x_26:
[----:B------:R-:W-:Y:S05]  /*1870*/  BSYNC.RECONVERGENT B0 ;  /* 0x0000000000007941 */ /* 0x000fea0003800200 */
.L_x_25:
        /* <DEDUP_REMOVED lines=12> */
.L_x_28:
[----:B------:R-:W-:Y:S05]  /*1940*/  BSYNC.RECONVERGENT B0 ;  /* 0x0000000000007941 */ /* 0x000fea0003800200 */
.L_x_27:
        /* <DEDUP_REMOVED lines=12> */
.L_x_30:
[----:B------:R-:W-:Y:S05]  /*1a10*/  BSYNC.RECONVERGENT B0 ;  /* 0x0000000000007941 */ /* 0x000fea0003800200 */
.L_x_29:
        /* <DEDUP_REMOVED lines=12> */
.L_x_32:
[----:B------:R-:W-:Y:S05]  /*1ae0*/  BSYNC.RECONVERGENT B0 ;  /* 0x0000000000007941 */ /* 0x000fea0003800200 */
.L_x_31:
[----:B------:R-:W-:Y:S01]  /*1af0*/  ISETP.GE.AND P0, PT, R79, UR7, PT ;  /* 0x000000074f007c0c */ /* 0x000fe2000bf06270 */
[----:B------:R-:W-:Y:S01]  /*1b00*/  BSSY.RECONVERGENT B0, `(.L_x_33) ;  /* 0x000001a000007945 */ /* 0x000fe20003800200 */
[----:B------:R-:W-:Y:S02]  /*1b10*/  LOP3.LUT R93, R93, 0xfffffffe, RZ, 0xc0, !PT ;  /* 0xfffffffe5d5d7812 */ /* 0x000fe400078ec0ff */
[C---:B------:R-:W-:Y:S02]  /*1b20*/  LEA R24, P1, R41.reuse, UR24, 0x1 ;  /* 0x0000001829187c11 */ /* 0x040fe4000f8208ff */
[----:B------:R-:W-:Y:S02]  /*1b30*/  ISETP.GE.AND P2, PT, R80, UR7, PT ;  /* 0x0000000750007c0c */ /* 0x000fe4000bf46270 */
[----:B------:R-:W-:Y:S02]  /*1b40*/  LEA.HI.X R25, R41, UR23, R40, 0x1, P1 ;  /* 0x0000001729197c11 */ /* 0x000fe400088f0c28 */
[C---:B------:R-:W-:Y:S02]  /*1b50*/  ISETP.LT.AND P1, PT, R8.reuse, UR6, !P2 ;  /* 0x0000000608007c0c */ /* 0x040fe4000d721270 */
[----:B------:R-:W-:Y:S02]  /*1b60*/  LEA R26, P3, R39, UR24, 0x1 ;  /* 0x00000018271a7c11 */ /* 0x000fe4000f8608ff */
[----:B------:R-:W-:Y:S02]  /*1b70*/  @P0 LOP3.LUT R93, R93, 0x1, RZ, 0xfc, !PT ;  /* 0x000000015d5d0812 */ /* 0x000fe400078efcff */
[----:B------:R-:W-:Y:S02]  /*1b80*/  ISETP.LT.AND P0, PT, R8, UR6, !P5 ;  /* 0x0000000608007c0c */ /* 0x000fe4000ef01270 */
[----:B------:R-:W-:Y:S02]  /*1b90*/  LOP3.LUT R93, R93, 0xfffffffd, RZ, 0xc0, !PT ;  /* 0xfffffffd5d5d7812 */ /* 0x000fe400078ec0ff */
[----:B------:R-:W-:Y:S02]  /*1ba0*/  LEA.HI.X R27, R39, UR23, R38, 0x1, P3 ;  /* 0x00000017271b7c11 */ /* 0x000fe400098f0c26 */
[----:B------:R-:W-:Y:S02]  /*1bb0*/  ISETP.LT.AND P4, PT, R87, UR6, !P5 ;  /* 0x0000000657007c0c */ /* 0x000fe4000ef81270 */
[----:B------:R-:W-:Y:S02]  /*1bc0*/  ISETP.LT.AND P3, PT, R86, UR6, !P5 ;  /* 0x0000000656007c0c */ /* 0x000fe4000ef61270 */
[----:B------:R-:W-:Y:S02]  /*1bd0*/  ISETP.LT.AND P6, PT, R85, UR6, !P5 ;  /* 0x0000000655007c0c */ /* 0x000fe4000efc1270 */
[----:B------:R-:W-:Y:S01]  /*1be0*/  @P1 LOP3.LUT R93, R93, 0x2, RZ, 0xfc, !PT ;  /* 0x000000025d5d1812 */ /* 0x000fe200078efcff */
        /* <DEDUP_REMOVED lines=11> */
.L_x_34:
[----:B------:R-:W-:Y:S05]  /*1ca0*/  BSYNC.RECONVERGENT B0 ;  /* 0x0000000000007941 */ /* 0x000fea0003800200 */
.L_x_33:
        /* <DEDUP_REMOVED lines=13> */
.L_x_36:
[----:B------:R-:W-:Y:S05]  /*1d80*/  BSYNC.RECONVERGENT B0 ;  /* 0x0000000000007941 */ /* 0x000fea0003800200 */
.L_x_35:
        /* <DEDUP_REMOVED lines=14> */
.L_x_38:
[----:B------:R-:W-:Y:S05]  /*1e70*/  BSYNC.RECONVERGENT B0 ;  /* 0x0000000000007941 */ /* 0x000fea0003800200 */
.L_x_37:
        /* <DEDUP_REMOVED lines=12> */
.L_x_40:
[----:B------:R-:W-:Y:S05]  /*1f40*/  BSYNC.RECONVERGENT B0 ;  /* 0x0000000000007941 */ /* 0x000fea0003800200 */
.L_x_39:
        /* <DEDUP_REMOVED lines=14> */
.L_x_42:
[----:B------:R-:W-:Y:S05]  /*2030*/  BSYNC.RECONVERGENT B0 ;  /* 0x0000000000007941 */ /* 0x000fea0003800200 */
.L_x_41:
        /* <DEDUP_REMOVED lines=12> */
.L_x_44:
[----:B------:R-:W-:Y:S05]  /*2100*/  BSYNC.RECONVERGENT B0 ;  /* 0x0000000000007941 */ /* 0x000fea0003800200 */
.L_x_43:
        /* <DEDUP_REMOVED lines=12> */
.L_x_46:
[----:B------:R-:W-:Y:S05]  /*21d0*/  BSYNC.RECONVERGENT B0 ;  /* 0x0000000000007941 */ /* 0x000fea0003800200 */
.L_x_45:
        /* <DEDUP_REMOVED lines=12> */
.L_x_48:
[----:B------:R-:W-:Y:S05]  /*22a0*/  BSYNC.RECONVERGENT B0 ;  /* 0x0000000000007941 */ /* 0x000fea0003800200 */
.L_x_47:
[----:B------:R-:W-:Y:S01]  /*22b0*/  LEA R22, P3, R43, UR24, 0x1 ;  /* 0x000000182b167c11 */ /* 0x000fe2000f8608ff */
[----:B------:R-:W-:Y:S01]  /*22c0*/  BSSY.RECONVERGENT B0, `(.L_x_49) ;  /* 0x000001b000007945 */ /* 0x000fe20003800200 */
[----:B------:R-:W-:Y:S02]  /*22d0*/  ISETP.GE.AND P5, PT, R79, UR7, PT ;  /* 0x000000074f007c0c */ /* 0x000fe4000bfa6270 */
[----:B------:R-:W-:Y:S02]  /*22e0*/  LEA.HI.X R23, R43, UR23, R42, 0x1, P3 ;  /* 0x000000172b177c11 */ /* 0x000fe400098f0c2a */
[----:B------:R-:W-:Y:S02]  /*22f0*/  ISETP.LT.AND P0, PT, R8, UR6, !P5 ;  /* 0x0000000608007c0c */ /* 0x000fe4000ef01270 */
        /* <DEDUP_REMOVED lines=23> */
.L_x_50:
[----:B------:R-:W-:Y:S05]  /*2470*/  BSYNC.RECONVERGENT B0 ;  /* 0x0000000000007941 */ /* 0x000fea0003800200 */
.L_x_49:
        /* <DEDUP_REMOVED lines=13> */
.L_x_52:
[----:B------:R-:W-:Y:S05]  /*2550*/  BSYNC.RECONVERGENT B0 ;  /* 0x0000000000007941 */ /* 0x000fea0003800200 */
.L_x_51:
        /* <DEDUP_REMOVED lines=14> */
.L_x_54:
[----:B------:R-:W-:Y:S05]  /*2640*/  BSYNC.RECONVERGENT B0 ;  /* 0x0000000000007941 */ /* 0x000fea0003800200 */
.L_x_53:
        /* <DEDUP_REMOVED lines=14> */
.L_x_56:
[----:B------:R-:W-:Y:S05]  /*2730*/  BSYNC.RECONVERGENT B0 ;  /* 0x0000000000007941 */ /* 0x000fea0003800200 */
.L_x_55:
        /* <DEDUP_REMOVED lines=14> */
.L_x_58:
[----:B------:R-:W-:Y:S05]  /*2820*/  BSYNC.RECONVERGENT B0 ;  /* 0x0000000000007941 */ /* 0x000fea0003800200 */
.L_x_57:
        /* <DEDUP_REMOVED lines=12> */
.L_x_60:
[----:B------:R-:W-:Y:S05]  /*28f0*/  BSYNC.RECONVERGENT B0 ;  /* 0x0000000000007941 */ /* 0x000fea0003800200 */
.L_x_59:
        /* <DEDUP_REMOVED lines=12> */
.L_x_62:
[----:B------:R-:W-:Y:S05]  /*29c0*/  BSYNC.RECONVERGENT B0 ;  /* 0x0000000000007941 */ /* 0x000fea0003800200 */
.L_x_61:
        /* <DEDUP_REMOVED lines=12> */
.L_x_64:
[----:B------:R-:W-:Y:S05]  /*2a90*/  BSYNC.RECONVERGENT B0 ;  /* 0x0000000000007941 */ /* 0x000fea0003800200 */
.L_x_63:
        /* <DEDUP_REMOVED lines=27> */
.L_x_66:
[----:B------:R-:W-:Y:S05]  /*2c50*/  BSYNC.RECONVERGENT B0 ;  /* 0x0000000000007941 */ /* 0x000fea0003800200 */
.L_x_65:
        /* <DEDUP_REMOVED lines=13> */
.L_x_68:
[----:B------:R-:W-:Y:S05]  /*2d30*/  BSYNC.RECONVERGENT B0 ;  /* 0x0000000000007941 */ /* 0x000fea0003800200 */
.L_x_67:
        /* <DEDUP_REMOVED lines=14> */
.L_x_70:
[----:B------:R-:W-:Y:S05]  /*2e20*/  BSYNC.RECONVERGENT B0 ;  /* 0x0000000000007941 */ /* 0x000fea0003800200 */
.L_x_69:
        /* <DEDUP_REMOVED lines=14> */
.L_x_72:
[----:B------:R-:W-:Y:S05]  /*2f10*/  BSYNC.RECONVERGENT B0 ;  /* 0x0000000000007941 */ /* 0x000fea0003800200 */
.L_x_71:
        /* <DEDUP_REMOVED lines=14> */
.L_x_74:
[----:B------:R-:W-:Y:S05]  /*3000*/  BSYNC.RECONVERGENT B0 ;  /* 0x0000000000007941 */ /* 0x000fea0003800200 */
.L_x_73:
        /* <DEDUP_REMOVED lines=12> */
.L_x_76:
[----:B------:R-:W-:Y:S05]  /*30d0*/  BSYNC.RECONVERGENT B0 ;  /* 0x0000000000007941 */ /* 0x000fea0003800200 */
.L_x_75:
        /* <DEDUP_REMOVED lines=12> */
.L_x_78:
[----:B------:R-:W-:Y:S05]  /*31a0*/  BSYNC.RECONVERGENT B0 ;  /* 0x0000000000007941 */ /* 0x000fea0003800200 */
.L_x_77:
        /* <DEDUP_REMOVED lines=12> */
.L_x_80:
[----:B------:R-:W-:Y:S05]  /*3270*/  BSYNC.RECONVERGENT B0 ;  /* 0x0000000000007941 */ /* 0x000fea0003800200 */
.L_x_79:
[----:B------:R-:W-:Y:S01]  /*3280*/  ISETP.LT.AND P0, PT, R8, UR6, !P5 ;  /* 0x0000000608007c0c */ /* 0x000fe2000ef01270 */
[----:B------:R-:W-:Y:S01]  /*3290*/  BSSY.RECONVERGENT B0, `(.L_x_81) ;  /* 0x0000019000007945 */ /* 0x000fe20003800200 */
[----:B------:R-:W-:Y:S02]  /*32a0*/  ISETP.GE.AND P4, PT, R72, UR7, PT ;  /* 0x0000000748007c0c */ /* 0x000fe4000bf86270 */
[----:B------:R-:W-:Y:S02]  /*32b0*/  LEA R14, P2, R51, UR24, 0x1 ;  /* 0x00000018330e7c11 */ /* 0x000fe4000f8408ff */
[----:B------:R-:W-:Y:S02]  /*32c0*/  LEA R12, P1, R53, UR24, 0x1 ;  /* 0x00000018350c7c11 */ /* 0x000fe4000f8208ff */
[----:B------:R-:W-:Y:S02]  /*32d0*/  LOP3.LUT R93, R93, 0xfffffffb, RZ, 0xc0, !PT ;  /* 0xfffffffb5d5d7812 */ /* 0x000fe400078ec0ff */
[----:B------:R-:W-:Y:S02]  /*32e0*/  LEA.HI.X R15, R51, UR23, R50, 0x1, P2 ;  /* 0x00000017330f7c11 */ /* 0x000fe400090f0c32 */
[----:B------:R-:W-:Y:S02]  /*32f0*/  LEA.HI.X R13, R53, UR23, R52, 0x1, P1 ;  /* 0x00000017350d7c11 */ /* 0x000fe400088f0c34 */
[----:B------:R-:W-:Y:S02]  /*3300*/  ISETP.LT.AND P2, PT, R87, UR6, !P5 ;  /* 0x0000000657007c0c */ /* 0x000fe4000ef41270 */
[----:B------:R-:W-:Y:S02]  /*3310*/  ISETP.LT.AND P1, PT, R86, UR6, !P5 ;  /* 0x0000000656007c0c */ /* 0x000fe4000ef21270 */
[----:B------:R-:W-:Y:S02]  /*3320*/  ISETP.GE.AND P3, PT, R74, UR7, PT ;  /* 0x000000074a007c0c */ /* 0x000fe4000bf66270 */
[----:B------:R-:W-:Y:S02]  /*3330*/  ISETP.GE.AND P6, PT, R73, UR7, PT ;  /* 0x0000000749007c0c */ /* 0x000fe4000bfc6270 */
[----:B------:R-:W-:Y:S02]  /*3340*/  @P4 LOP3.LUT R93, R93, 0x4, RZ, 0xfc, !PT ;  /* 0x000000045d5d4812 */ /* 0x000fe400078efcff */
[----:B------:R-:W-:Y:S01]  /*3350*/  ISETP.LT.AND P5, PT, R85, UR6, !P5 ;  /* 0x0000000655007c0c */ /* 0x000fe2000efa1270 */
[----:B------:R-:W-:Y:S01]  /*3360*/  @!UPT UIADD3 URZ, UPT, UPT, URZ, URZ, URZ ;  /* 0x000000fffffff290 */ /* 0x000fe2000fffe0ff */
[----:B------:R-:W-:Y:S11]  /*3370*/  @!P0 BRA `(.L_x_82) ;  /* 0x0000000000288947 */ /* 0x000ff60003800000 */
        /* <DEDUP_REMOVED lines=10> */
.L_x_82:
[----:B------:R-:W-:Y:S05]  /*3420*/  BSYNC.RECONVERGENT B0 ;  /* 0x0000000000007941 */ /* 0x000fea0003800200 */
.L_x_81:
        /* <DEDUP_REMOVED lines=13> */
.L_x_84:
[----:B------:R-:W-:Y:S05]  /*3500*/  BSYNC.RECONVERGENT B0 ;  /* 0x0000000000007941 */ /* 0x000fea0003800200 */
.L_x_83:
        /* <DEDUP_REMOVED lines=13> */
.L_x_86:
[----:B------:R-:W-:Y:S05]  /*35e0*/  BSYNC.RECONVERGENT B0 ;  /* 0x0000000000007941 */ /* 0x000fea0003800200 */
.L_x_85:
        /* <DEDUP_REMOVED lines=14> */
.L_x_88:
[----:B------:R-:W-:Y:S05]  /*36d0*/  BSYNC.RECONVERGENT B0 ;  /* 0x0000000000007941 */ /* 0x000fea0003800200 */
.L_x_87:
        /* <DEDUP_REMOVED lines=12> */
.L_x_90:
[----:B------:R-:W-:Y:S05]  /*37a0*/  BSYNC.RECONVERGENT B0 ;  /* 0x0000000000007941 */ /* 0x000fea0003800200 */
.L_x_89:
        /* <DEDUP_REMOVED lines=12> */
.L_x_92:
[----:B------:R-:W-:Y:S05]  /*3870*/  BSYNC.RECONVERGENT B0 ;  /* 0x0000000000007941 */ /* 0x000fea0003800200 */
.L_x_91:
        /* <DEDUP_REMOVED lines=12> */
.L_x_94:
[----:B------:R-:W-:Y:S05]  /*3940*/  BSYNC.RECONVERGENT B0 ;  /* 0x0000000000007941 */ /* 0x000fea0003800200 */
.L_x_93:
        /* <DEDUP_REMOVED lines=12> */
.L_x_96:
[----:B------:R-:W-:Y:S05]  /*3a10*/  BSYNC.RECONVERGENT B0 ;  /* 0x0000000000007941 */ /* 0x000fea0003800200 */
.L_x_95:
[----:B------:R-:W-:Y:S01]  /*3a20*/  ISETP.GE.AND P2, PT, R71, UR7, PT ;  /* 0x0000000747007c0c */ /* 0x000fe2000bf46270 */
[----:B------:R-:W-:Y:S01]  /*3a30*/  BSSY.RECONVERGENT B0, `(.L_x_97) ;  /* 0x000001e000007945 */ /* 0x000fe20003800200 */
[----:B------:R-:W-:Y:S02]  /*3a40*/  LEA R10, P0, R55, UR22, 0x1 ;  /* 0x00000016370a7c11 */ /* 0x000fe4000f8008ff */
[----:B------:R-:W-:Y:S02]  /*3a50*/  ISETP.GE.AND P1, PT, R70, UR7, PT ;  /* 0x0000000746007c0c */ /* 0x000fe4000bf26270 */
[----:B------:R-:W-:Y:S02]  /*3a60*/  LOP3.LUT R93, R93, 0xfffffffe, RZ, 0xc0, !PT ;  /* 0xfffffffe5d5d7812 */ /* 0x000fe400078ec0ff */
[----:B------:R-:W-:Y:S02]  /*3a70*/  LEA.HI.X R11, R55, UR11, R54, 0x1, P0 ;  /* 0x0000000b370b7c11 */ /* 0x000fe400080f0c36 */
[----:B------:R-:W-:Y:S02]  /*3a80*/  ISETP.LT.AND P0, PT, R8, UR6, !P6 ;  /* 0x0000000608007c0c */ /* 0x000fe4000f701270 */
[----:B------:R-:W-:Y:S02]  /*3a90*/  LEA R6, P3, R59, UR22, 0x1 ;  /* 0x000000163b067c11 */ /* 0x000fe4000f8608ff */
[----:B------:R-:W-:Y:S02]  /*3aa0*/  @P2 LOP3.LUT R93, R93, 0x1, RZ, 0xfc, !PT ;  /* 0x000000015d5d2812 */ /* 0x000fe400078efcff */
[----:B0-----:R-:W-:Y:S02]  /*3ab0*/  LEA R14, P2, R57, UR24, 0x1 ;  /* 0x00000018390e7c11 */ /* 0x001fe4000f8408ff */
[----:B------:R-:W-:Y:S02]  /*3ac0*/  LOP3.LUT R93, R93, 0xfffffffd, RZ, 0xc0, !PT ;  /* 0xfffffffd5d5d7812 */ /* 0x000fe400078ec0ff */
[----:B------:R-:W-:Y:S02]  /*3ad0*/  LEA.HI.X R15, R57, UR23, R56, 0x1, P2 ;  /* 0x00000017390f7c11 */ /* 0x000fe400090f0c38 */
[----:B------:R-:W-:Y:S02]  /*3ae0*/  @P1 LOP3.LUT R93, R93, 0x2, RZ, 0xfc, !PT ;  /* 0x000000025d5d1812 */ /* 0x000fe400078efcff */
[----:B------:R-:W-:Y:S02]  /*3af0*/  LEA R12, P1, R61, UR24, 0x1 ;  /* 0x000000183d0c7c11 */ /* 0x000fe4000f8208ff */
[----:B------:R-:W-:Y:S02]  /*3b00*/  LEA.HI.X R7, R59, UR11, R58, 0x1, P3 ;  /* 0x0000000b3b077c11 */ /* 0x000fe400098f0c3a */
[----:B------:R-:W-:Y:S02]  /*3b10*/  LEA.HI.X R13, R61, UR23, R60, 0x1, P1 ;  /* 0x000000173d0d7c11 */ /* 0x000fe400088f0c3c */
[----:B------:R-:W-:Y:S02]  /*3b20*/  ISETP.LT.AND P2, PT, R87, UR6, !P6 ;  /* 0x0000000657007c0c */ /* 0x000fe4000f741270 */
[----:B------:R-:W-:Y:S02]  /*3b30*/  ISETP.LT.AND P1, PT, R86, UR6, !P6 ;  /* 0x0000000656007c0c */ /* 0x000fe4000f721270 */
[----:B------:R-:W-:Y:S01]  /*3b40*/  ISETP.LT.AND P5, PT, R85, UR6, !P6 ;  /* 0x0000000655007c0c */ /* 0x000fe2000f7a1270 */
[----:B------:R-:W-:Y:S01]  /*3b50*/  @!UPT UIADD3 URZ, UPT, UPT, URZ, URZ, URZ ;  /* 0x000000fffffff290 */ /* 0x000fe2000fffe0ff */
[----:B------:R-:W-:Y:S11]  /*3b60*/  @!P0 BRA `(.L_x_98) ;  /* 0x0000000000288947 */ /* 0x000ff60003800000 */
[----:B------:R-:W-:Y:S02]  /*3b70*/  ISETP.NE.U32.AND P0, PT, RZ, UR9, PT ;  /* 0x00000009ff007c0c */ /* 0x000fe4000bf05070 */
[----:B-1234-:R-:W-:Y:S02]  /*3b80*/  MOV R3, R0 ;  /* 0x0000000000037202 */ /* 0x01efe40000000f00 */
        /* <DEDUP_REMOVED lines=8> */
.L_x_98:
[----:B------:R-:W-:Y:S05]  /*3c10*/  BSYNC.RECONVERGENT B0 ;  /* 0x0000000000007941 */ /* 0x000fea0003800200 */
.L_x_97:
[----:B------:R-:W-:Y:S01]  /*3c20*/  ISETP.GE.AND P3, PT, R72, UR7, PT ;  /* 0x0000000748007c0c */ /* 0x000fe2000bf66270 */
[----:B------:R-:W-:Y:S03]  /*3c30*/  BSSY.RECONVERGENT B0, `(.L_x_99) ;  /* 0x000000e000007945 */ /* 0x000fe60003800200 */
        /* <DEDUP_REMOVED lines=13> */
.L_x_100:
[----:B------:R-:W-:Y:S05]  /*3d10*/  BSYNC.RECONVERGENT B0 ;  /* 0x0000000000007941 */ /* 0x000fea0003800200 */
.L_x_99:
        /* <DEDUP_REMOVED lines=13> */
.L_x_102:
[----:B------:R-:W-:Y:S05]  /*3df0*/  BSYNC.RECONVERGENT B0 ;  /* 0x0000000000007941 */ /* 0x000fea0003800200 */
.L_x_101:
        /* <DEDUP_REMOVED lines=14> */
.L_x_104:
[----:B------:R-:W-:Y:S05]  /*3ee0*/  BSYNC.RECONVERGENT B0 ;  /* 0x0000000000007941 */ /* 0x000fea0003800200 */
.L_x_103:
        /* <DEDUP_REMOVED lines=12> */
.L_x_106:
[----:B------:R-:W-:Y:S05]  /*3fb0*/  BSYNC.RECONVERGENT B0 ;  /* 0x0000000000007941 */ /* 0x000fea0003800200 */
.L_x_105:
        /* <DEDUP_REMOVED lines=12> */
.L_x_108:
[----:B------:R-:W-:Y:S05]  /*4080*/  BSYNC.RECONVERGENT B0 ;  /* 0x0000000000007941 */ /* 0x000fea0003800200 */
.L_x_107:
        /* <DEDUP_REMOVED lines=12> */
.L_x_110:
[----:B------:R-:W-:Y:S05]  /*4150*/  BSYNC.RECONVERGENT B0 ;  /* 0x0000000000007941 */ /* 0x000fea0003800200 */
.L_x_109:
        /* <DEDUP_REMOVED lines=12> */
.L_x_112:
[----:B------:R-:W-:Y:S05]  /*4220*/  BSYNC.RECONVERGENT B0 ;  /* 0x0000000000007941 */ /* 0x000fea0003800200 */
.L_x_111:
[----:B------:R-:W-:Y:S01]  /*4230*/  ISETP.GE.AND P5, PT, R71, UR7, PT ;  /* 0x0000000747007c0c */ /* 0x000fe2000bfa6270 */
[----:B------:R-:W-:Y:S01]  /*4240*/  BSSY.RECONVERGENT B0, `(.L_x_113) ;  /* 0x000001d000007945 */ /* 0x000fe20003800200 */
[----:B0-----:R-:W-:Y:S02]  /*4250*/  IADD3 R12, P1, PT, R91, UR24, RZ ;  /* 0x000000185b0c7c10 */ /* 0x001fe4000ff3e0ff */
[----:B------:R-:W-:Y:S02]  /*4260*/  ISETP.GE.AND P6, PT, R70, UR7, PT ;  /* 0x0000000746007c0c */ /* 0x000fe4000bfc6270 */
[----:B------:R-:W-:Y:S02]  /*4270*/  ISETP.LT.AND P0, PT, R8, UR6, !P5 ;  /* 0x0000000608007c0c */ /* 0x000fe4000ef01270 */
[----:B------:R-:W-:Y:S02]  /*4280*/  IADD3.X R13, PT, PT, R90, UR23, RZ, P1, !PT ;  /* 0x000000175a0d7c10 */ /* 0x000fe40008ffe4ff */
[----:B------:R-:W-:Y:S02]  /*4290*/  ISETP.LT.AND P1, PT, R87, UR6, !P6 ;  /* 0x0000000657007c0c */ /* 0x000fe4000f721270 */
[----:B------:R-:W-:Y:S02]  /*42a0*/  LEA R10, P4, R63, UR22, 0x1 ;  /* 0x000000163f0a7c11 */ /* 0x000fe4000f8808ff */
[----:B------:R-:W-:Y:S02]  /*42b0*/  LEA R14, P3, R65, UR24, 0x1 ;  /* 0x00000018410e7c11 */ /* 0x000fe4000f8608ff */
[----:B------:R-:W-:Y:S02]  /*42c0*/  IADD3 R6, P2, PT, R89, UR22, RZ ;  /* 0x0000001659067c10 */ /* 0x000fe4000ff5e0ff */
[----:B------:R-:W-:Y:S02]  /*42d0*/  LOP3.LUT R93, R93, 0xfffffffe, RZ, 0xc0, !PT ;  /* 0xfffffffe5d5d7812 */ /* 0x000fe400078ec0ff */
[----:B------:R-:W-:Y:S02]  /*42e0*/  LEA.HI.X R11, R63, UR11, R62, 0x1, P4 ;  /* 0x0000000b3f0b7c11 */ /* 0x000fe4000a0f0c3e */
[----:B------:R-:W-:Y:S02]  /*42f0*/  LEA.HI.X R15, R65, UR23, R64, 0x1, P3 ;  /* 0x00000017410f7c11 */ /* 0x000fe400098f0c40 */
[----:B------:R-:W-:Y:S02]  /*4300*/  ISETP.LT.AND P4, PT, R87, UR6, !P5 ;  /* 0x0000000657007c0c */ /* 0x000fe4000ef81270 */
[----:B------:R-:W-:Y:S02]  /*4310*/  ISETP.LT.AND P3, PT, R86, UR6, !P5 ;  /* 0x0000000656007c0c */ /* 0x000fe4000ef61270 */
[----:B------:R-:W-:Y:S02]  /*4320*/  IADD3.X R7, PT, PT, R88, UR11, RZ, P2, !PT ;  /* 0x0000000b58077c10 */ /* 0x000fe400097fe4ff */
[----:B------:R-:W-:Y:S02]  /*4330*/  ISETP.LT.AND P5, PT, R85, UR6, !P5 ;  /* 0x0000000655007c0c */ /* 0x000fe4000efa1270 */
[----:B------:R-:W-:Y:S02]  /*4340*/  ISETP.LT.AND P2, PT, R8, UR6, !P6 ;  /* 0x0000000608007c0c */ /* 0x000fe4000f741270 */
[----:B------:R-:W-:Y:S01]  /*4350*/  @P1 LOP3.LUT R93, R93, 0x1, RZ, 0xfc, !PT ;  /* 0x000000015d5d1812 */ /* 0x000fe200078efcff */
[----:B------:R-:W-:Y:S10]  /*4360*/  @!P0 BRA `(.L_x_114) ;  /* 0x0000000000288947 */ /* 0x000ff40003800000 */
        /* <DEDUP_REMOVED lines=10> */
.L_x_114:
[----:B------:R-:W-:Y:S05]  /*4410*/  BSYNC.RECONVERGENT B0 ;  /* 0x0000000000007941 */ /* 0x000fea0003800200 */
.L_x_113:
        /* <DEDUP_REMOVED lines=14> */
.L_x_116:
[----:B------:R-:W-:Y:S05]  /*4500*/  BSYNC.RECONVERGENT B0 ;  /* 0x0000000000007941 */ /* 0x000fea0003800200 */
.L_x_115:
        /* <DEDUP_REMOVED lines=12> */
.L_x_118:
[----:B------:R-:W-:Y:S05]  /*45d0*/  BSYNC.RECONVERGENT B0 ;  /* 0x0000000000007941 */ /* 0x000fea0003800200 */
.L_x_117:
        /* <DEDUP_REMOVED lines=12> */
.L_x_120:
[----:B------:R-:W-:Y:S05]  /*46a0*/  BSYNC.RECONVERGENT B0 ;  /* 0x0000000000007941 */ /* 0x000fea0003800200 */
.L_x_119:
        /* <DEDUP_REMOVED lines=12> */
.L_x_122:
[----:B------:R-:W-:Y:S05]  /*4770*/  BSYNC.RECONVERGENT B0 ;  /* 0x0000000000007941 */ /* 0x000fea0003800200 */
.L_x_121:
        /* <DEDUP_REMOVED lines=14> */
.L_x_124:
[----:B------:R-:W-:Y:S05]  /*4860*/  BSYNC.RECONVERGENT B0 ;  /* 0x0000000000007941 */ /* 0x000fea0003800200 */
.L_x_123:
        /* <DEDUP_REMOVED lines=12> */
.L_x_126:
[----:B------:R-:W-:Y:S05]  /*4930*/  BSYNC.RECONVERGENT B0 ;  /* 0x0000000000007941 */ /* 0x000fea0003800200 */
.L_x_125:
        /* <DEDUP_REMOVED lines=12> */
.L_x_128:
[----:B------:R-:W-:Y:S05]  /*4a00*/  BSYNC.RECONVERGENT B0 ;  /* 0x0000000000007941 */ /* 0x000fea0003800200 */
.L_x_127:
[----:B------:R-:W-:Y:S02]  /*4a10*/  UISETP.NE.U32.AND UP0, UPT, UR9, URZ, UPT ;  /* 0x000000ff0900728c */ /* 0x000fe4000bf05070 */
[----:B------:R-:W-:Y:S02]  /*4a20*/  UIADD3 UR20, UP2, UPT, UR9, UR15, URZ ;  /* 0x0000000f09147290 */ /* 0x000fe4000ff5e0ff */
[----:B------:R-:W-:Y:S02]  /*4a30*/  UISETP.NE.AND.EX UP0, UPT, UR8, URZ, UPT, UP0 ;  /* 0x000000ff0800728c */ /* 0x000fe4000bf05300 */
[----:B------:R-:W-:Y:S02]  /*4a40*/  UIADD3.X UR19, UPT, UPT, UR8, UR14, URZ, UP2, !UPT ;  /* 0x0000000e08137290 */ /* 0x000fe400097fe4ff */
[----:B------:R-:W-:Y:S02]  /*4a50*/  UIADD3 UR27, UPT, UPT, UR26, UR27, URZ ;  /* 0x0000001b1a1b7290 */ /* 0x000fe4000fffe0ff */
[----:B------:R-:W-:Y:S02]  /*4a60*/  USEL UR18, UR16, URZ, UP0 ;  /* 0x000000ff10127287 */ /* 0x000fe40008000000 */
[----:B------:R-:W-:Y:S02]  /*4a70*/  USEL UR4, UR5, URZ, UP0 ;  /* 0x000000ff05047287 */ /* 0x000fe40008000000 */
[----:B------:R-:W-:Y:S02]  /*4a80*/  USEL UR9, UR20, URZ, UP0 ;  /* 0x000000ff14097287 */ /* 0x000fe40008000000 */
[----:B------:R-:W-:Y:S02]  /*4a90*/  USEL UR8, UR19, URZ, UP0 ;  /* 0x000000ff13087287 */ /* 0x000fe40008000000 */
[----:B------:R-:W-:Y:S02]  /*4aa0*/  UISETP.GE.AND UP0, UPT, UR27, UR10, UPT ;  /* 0x0000000a1b00728c */ /* 0x000fe4000bf06270 */
[----:B------:R-:W-:Y:S04]  /*4ab0*/  UIADD3 UR24, UP1, UPT, UR24, UR32, URZ ;  /* 0x0000002018187290 */ /* 0x000fe8000ff3e0ff */
[----:B------:R-:W-:Y:S02]  /*4ac0*/  UIADD3.X UR23, UPT, UPT, UR23, UR25, URZ, UP1, !UPT ;  /* 0x0000001917177290 */ /* 0x000fe40008ffe4ff */
[----:B------:R-:W-:Y:S04]  /*4ad0*/  ULEA UR22, UP1, UR18, UR22, 0x1 ;  /* 0x0000001612167291 */ /* 0x000fe8000f8208ff */
[----:B------:R-:W-:Y:S01]  /*4ae0*/  ULEA.HI.X UR11, UR18, UR11, UR4, 0x1, UP1 ;  /* 0x0000000b120b7291 */ /* 0x000fe200088f0c04 */
[----:B------:R-:W-:Y:S11]  /*4af0*/  BRA.U !UP0, `(.L_x_129) ;  /* 0xffffffbd08a47547 */ /* 0x000ff6000b83ffff */
[----:B------:R-:W-:Y:S01]  /*4b00*/  @!UPT UIADD3 URZ, UPT, UPT, URZ, URZ, URZ ;  /* 0x000000fffffff290 */ /* 0x000fe2000fffe0ff */
[----:B------:R-:W-:Y:S05]  /*4b10*/  EXIT ;  /* 0x000000000000794d */ /* 0x000fea0003800000 */
.L_x_0:
[----:B------:R-:W1:Y:S01]  /*4b20*/  LDCU.64 UR16, c[0x0][0x398] ;  /* 0x00007300ff1077ac */ /* 0x000e620008000a00 */
[C---:B------:R-:W-:Y:S01]  /*4b30*/  VIADD R5, R8.reuse, 0x2 ;  /* 0x0000000208057836 */ /* 0x040fe20000000000 */
[C---:B------:R-:W-:Y:S01]  /*4b40*/  IADD3 R4, PT, PT, R8.reuse, 0x3, RZ ;  /* 0x0000000308047810 */ /* 0x040fe20007ffe0ff */
[----:B------:R-:W2:Y:S01]  /*4b50*/  S2UR UR38, SR_CTAID.X ;  /* 0x00000000002679c3 */ /* 0x000ea20000002500 */
[----:B------:R-:W3:Y:S01]  /*4b60*/  LDCU.64 UR6, c[0x0][0x3c8] ;  /* 0x00007900ff0677ac */ /* 0x000ee20008000a00 */
[----:B------:R-:W-:Y:S01]  /*4b70*/  IADD3 R6, PT, PT, R8, 0x1, RZ ;  /* 0x0000000108067810 */ /* 0x000fe20007ffe0ff */
[----:B------:R-:W-:Y:S01]  /*4b80*/  IMAD.MOV.U32 R118, RZ, RZ, R8 ;  /* 0x000000ffff767224 */ /* 0x000fe200078e0008 */
[----:B------:R-:W-:Y:S01]  /*4b90*/  SHF.R.S32.HI R110, RZ, 0x1f, R4 ;  /* 0x0000001fff6e7819 */ /* 0x000fe20000011404 */
[----:B------:R-:W4:Y:S01]  /*4ba0*/  LDCU.64 UR4, c[0x0][0x3d8] ;  /* 0x00007b00ff0477ac */ /* 0x000f220008000a00 */
[----:B------:R-:W-:Y:S01]  /*4bb0*/  SHF.R.S32.HI R111, RZ, 0x1f, R5 ;  /* 0x0000001fff6f7819 */ /* 0x000fe20000011405 */
[----:B------:R-:W-:Y:S01]  /*4bc0*/  IMAD.WIDE.U32 R126, R0, 0x20, RZ ;  /* 0x00000020007e7825 */ /* 0x000fe200078e00ff */
[----:B------:R-:W0:Y:S01]  /*4bd0*/  S2UR UR37, SR_CTAID.X ;  /* 0x00000000002579c3 */ /* 0x000e220000002500 */
[----:B------:R-:W5:Y:S01]  /*4be0*/  LDCU UR39, c[0x0][0x388] ;  /* 0x00007100ff2777ac */ /* 0x000f620008000800 */
[----:B------:R-:W-:Y:S01]  /*4bf0*/  SHF.R.S32.HI R112, RZ, 0x1f, R6 ;  /* 0x0000001fff707819 */ /* 0x000fe20000011406 */
[C---:B------:R-:W-:Y:S01]  /*4c00*/  VIADD R105, R2.reuse, 0x2 ;  /* 0x0000000202697836 */ /* 0x040fe20000000000 */
[----:B------:R-:W-:Y:S01]  /*4c10*/  SHF.R.S32.HI R119, RZ, 0x1f, R8 ;  /* 0x0000001fff777819 */ /* 0x000fe20000011408 */
[----:B------:R-:W3:Y:S01]  /*4c20*/  LDCU.64 UR14, c[0x0][0x3b0] ;  /* 0x00007600ff0e77ac */ /* 0x000ee20008000a00 */
[----:B------:R-:W-:Y:S01]  /*4c30*/  IADD3 R3, PT, PT, R2, 0x1, RZ ;  /* 0x0000000102037810 */ /* 0x000fe20007ffe0ff */
[----:B-1----:R-:W-:Y:S01]  /*4c40*/  IMAD R110, R110, UR16, RZ ;  /* 0x000000106e6e7c24 */ /* 0x002fe2000f8e02ff */
[C---:B------:R-:W-:Y:S01]  /*4c50*/  IADD3 R104, PT, PT, R2.reuse, 0x3, RZ ;  /* 0x0000000302687810 */ /* 0x040fe20007ffe0ff */
[----:B------:R-:W-:Y:S01]  /*4c60*/  IMAD R111, R111, UR16, RZ ;  /* 0x000000106f6f7c24 */ /* 0x000fe2000f8e02ff */
[----:B------:R-:W-:Y:S01]  /*4c70*/  IADD3 R102, PT, PT, R2, 0x5, RZ ;  /* 0x0000000502667810 */ /* 0x000fe20007ffe0ff */
[----:B------:R-:W-:Y:S01]  /*4c80*/  IMAD R112, R112, UR16, RZ ;  /* 0x0000001070707c24 */ /* 0x000fe2000f8e02ff */
[----:B------:R-:W-:Y:S01]  /*4c90*/  IADD3 R101, PT, PT, R2, 0x6, RZ ;  /* 0x0000000602657810 */ /* 0x000fe20007ffe0ff */
[----:B------:R-:W-:Y:S01]  /*4ca0*/  IMAD.WIDE.U32 R124, R4, UR16, RZ ;  /* 0x00000010047c7c25 */ /* 0x000fe2000f8e00ff */
[C---:B------:R-:W-:Y:S01]  /*4cb0*/  IADD3 R99, PT, PT, R2.reuse, 0x8, RZ ;  /* 0x0000000802637810 */ /* 0x040fe20007ffe0ff */
[----:B------:R-:W1:Y:S01]  /*4cc0*/  LDCU UR36, c[0x0][0x3e0] ;  /* 0x00007c00ff2477ac */ /* 0x000e620008000800 */
[C---:B------:R-:W-:Y:S01]  /*4cd0*/  IADD3 R98, PT, PT, R2.reuse, 0x9, RZ ;  /* 0x0000000902627810 */ /* 0x040fe20007ffe0ff */
[----:B------:R-:W-:Y:S01]  /*4ce0*/  IMAD.WIDE.U32 R122, R5, UR16, RZ ;  /* 0x00000010057a7c25 */ /* 0x000fe2000f8e00ff */
[C---:B------:R-:W-:Y:S01]  /*4cf0*/  IADD3 R96, PT, PT, R2.reuse, 0xb, RZ ;  /* 0x0000000b02607810 */ /* 0x040fe20007ffe0ff */
[----:B-----5:R-:W-:Y:S01]  /*4d00*/  UIADD3 UR39, UPT, UPT, -UR39, 0x1, URZ ;  /* 0x0000000127277890 */ /* 0x020fe2000fffe1ff */
[----:B------:R-:W-:Y:S01]  /*4d10*/  IADD3 R95, PT, PT, R2, 0xc, RZ ;  /* 0x0000000c025f7810 */ /* 0x000fe20007ffe0ff */
[----:B------:R-:W-:Y:S01]  /*4d20*/  IMAD.WIDE.U32 R120, R6, UR16, RZ ;  /* 0x0000001006787c25 */ /* 0x000fe2000f8e00ff */
[C---:B------:R-:W-:Y:S01]  /*4d30*/  IADD3 R108, PT, PT, R2.reuse, 0xe, RZ ;  /* 0x0000000e026c7810 */ /* 0x040fe20007ffe0ff */
[----:B---3--:R-:W-:Y:S01]  /*4d40*/  USHF.L.U64.HI UR34, UR14, 0x1, UR15 ;  /* 0x000000010e227899 */ /* 0x008fe2000801020f */
[C---:B------:R-:W-:Y:S01]  /*4d50*/  IADD3 R107, PT, PT, R2.reuse, 0xf, RZ ;  /* 0x0000000f026b7810 */ /* 0x040fe20007ffe0ff */
[----:B------:R-:W-:Y:S01]  /*4d60*/  IMAD.WIDE.U32 R116, R2, UR6, R118 ;  /* 0x0000000602747c25 */ /* 0x000fe2000f8e0076 */
[----:B------:R-:W-:Y:S01]  /*4d70*/  LOP3.LUT R113, R126, 0x10, RZ, 0xfc, !PT ;  /* 0x000000107e717812 */ /* 0x000fe200078efcff */
[----:B------:R-:W-:-:S02]  /*4d80*/  USHF.L.U32 UR35, UR14, 0x1, URZ ;  /* 0x000000010e237899 */ /* 0x000fc400080006ff */
[----:B------:R-:W-:Y:S01]  /*4d90*/  IMAD R110, R4, UR17, R110 ;  /* 0x00000011046e7c24 */ /* 0x000fe2000f8e026e */
[----:B------:R-:W3:Y:S01]  /*4da0*/  LDCU.64 UR20, c[0x0][0x398] ;  /* 0x00007300ff1477ac */ /* 0x000ee20008000a00 */
[----:B------:R-:W-:Y:S02]  /*4db0*/  IMAD R111, R5, UR17, R111 ;  /* 0x00000011056f7c24 */ /* 0x000fe4000f8e026f */
[----:B------:R-:W-:Y:S01]  /*4dc0*/  IMAD R112, R6, UR17, R112 ;  /* 0x0000001106707c24 */ /* 0x000fe2000f8e0270 */
[----:B------:R-:W0:Y:S01]  /*4dd0*/  LDCU.64 UR14, c[0x0][0x380] ;  /* 0x00007000ff0e77ac */ /* 0x000e220008000a00 */
[C---:B------:R-:W-:Y:S01]  /*4de0*/  IMAD R106, R2.reuse, UR7, R117 ;  /* 0x00000007026a7c24 */ /* 0x040fe2000f8e0275 */
[----:B------:R-:W-:Y:S01]  /*4df0*/  IADD3 R111, PT, PT, R123, R111, RZ ;  /* 0x0000006f7b6f7210 */ /* 0x000fe20007ffe0ff */
[----:B------:R-:W-:Y:S01]  /*4e00*/  IMAD.IADD R110, R125, 0x1, R110 ;  /* 0x000000017d6e7824 */ /* 0x000fe200078e026e */
[----:B------:R-:W-:Y:S01]  /*4e10*/  IADD3 R112, PT, PT, R121, R112, RZ ;  /* 0x0000007079707210 */ /* 0x000fe20007ffe0ff */
[----:B----4-:R-:W-:Y:S01]  /*4e20*/  IMAD.WIDE.U32 R114, R2, UR4, R118 ;  /* 0x0000000402727c25 */ /* 0x010fe2000f8e0076 */
[----:B------:R-:W-:Y:S01]  /*4e30*/  SHF.L.U64.HI R106, R116, 0x1, R106 ;  /* 0x00000001746a7819 */ /* 0x000fe2000001026a */
[----:B------:R-:W4:Y:S01]  /*4e40*/  LDCU.64 UR6, c[0x0][0x380] ;  /* 0x00007000ff0677ac */ /* 0x000f220008000a00 */
[----:B------:R-:W-:Y:S01]  /*4e50*/  SHF.L.U64.HI R110, R124, 0x1, R110 ;  /* 0x000000017c6e7819 */ /* 0x000fe2000001026e */
[----:B------:R-:W-:Y:S01]  /*4e60*/  IMAD R94, R2, UR5, R115 ;  /* 0x00000005025e7c24 */ /* 0x000fe2000f8e0273 */
[----:B------:R-:W-:Y:S01]  /*4e70*/  SHF.L.U64.HI R111, R122, 0x1, R111 ;  /* 0x000000017a6f7819 */ /* 0x000fe2000001026f */
[----:B------:R-:W-:Y:S01]  /*4e80*/  VIADD R103, R2, 0x4 ;  /* 0x0000000402677836 */ /* 0x000fe20000000000 */
[----:B------:R-:W-:Y:S01]  /*4e90*/  SHF.L.U64.HI R112, R120, 0x1, R112 ;  /* 0x0000000178707819 */ /* 0x000fe20000010270 */
[C---:B------:R-:W-:Y:S01]  /*4ea0*/  VIADD R100, R2.reuse, 0x7 ;  /* 0x0000000702647836 */ /* 0x040fe20000000000 */
[----:B------:R-:W-:Y:S01]  /*4eb0*/  UISETP.NE.AND UP4, UPT, UR39, URZ, UPT ;  /* 0x000000ff2700728c */ /* 0x000fe2000bf85270 */
[----:B------:R-:W-:-:S02]  /*4ec0*/  VIADD R97, R2, 0xa ;  /* 0x0000000a02617836 */ /* 0x000fc40000000000 */
[----:B-123--:R-:W-:-:S08]  /*4ed0*/  VIADD R109, R2, 0xd ;  /* 0x0000000d026d7836 */ /* 0x00efd00000000000 */
.L_x_324:
[----:B0-----:R-:W-:Y:S01]  /*4ee0*/  IMAD R0, R119, UR20, RZ ;  /* 0x0000001477007c24 */ /* 0x001fe2000f8e02ff */
[----:B----4-:R-:W-:Y:S01]  /*4ef0*/  ISETP.GE.AND P6, PT, R2, UR7, PT ;  /* 0x0000000702007c0c */ /* 0x010fe2000bfc6270 */
[C---:B------:R-:W-:Y:S01]  /*4f00*/  IMAD.WIDE.U32 R10, R8.reuse, UR20, RZ ;  /* 0x00000014080a7c25 */ /* 0x040fe2000f8e00ff */
[----:B------:R-:W-:Y:S02]  /*4f10*/  IADD3 R82, P0, PT, R113, UR31, RZ ;  /* 0x0000001f71527c10 */ /* 0x000fe4000ff1e0ff */
[C---:B------:R-:W-:Y:S01]  /*4f20*/  ISETP.LT.AND P1, PT, R8.reuse, UR6, !P6 ;  /* 0x0000000608007c0c */ /* 0x040fe2000f721270 */
[----:B------:R-:W-:Y:S01]  /*4f30*/  IMAD R0, R8, UR21, R0 ;  /* 0x0000001508007c24 */ /* 0x000fe2000f8e0200 */
[----:B------:R-:W-:Y:S02]  /*4f40*/  LEA R80, P2, R10, UR29, 0x1 ;  /* 0x0000001d0a507c11 */ /* 0x000fe4000f8408ff */
[----:B------:R-:W-:Y:S02]  /*4f50*/  IADD3.X R83, PT, PT, R127, UR30, RZ, P0, !PT ;  /* 0x0000001e7f537c10 */ /* 0x000fe400087fe4ff */
[----:B------:R-:W-:-:S04]  /*4f60*/  IADD3 R0, PT, PT, R11, R0, RZ ;  /* 0x000000000b007210 */ /* 0x000fc80007ffe0ff */
[----:B------:R-:W-:-:S03]  /*4f70*/  LEA.HI.X R81, R10, UR28, R0, 0x1, P2 ;  /* 0x0000001c0a517c11 */ /* 0x000fc600090f0c00 */
[----:B0-----:R-:W2:Y:S01]  /*4f80*/  @P1 LDG.E.U16 R12, desc[UR12][R82.64+-0x10] ;  /* 0xfffff00c520c1981 */ /* 0x001ea2000c1e1500 */
[----:B------:R-:W-:Y:S01]  /*4f90*/  ISETP.GE.AND P4, PT, R3, UR7, PT ;  /* 0x0000000703007c0c */ /* 0x000fe2000bf86270 */
[----:B------:R-:W0:Y:S02]  /*4fa0*/  @P1 LDC R7, c[0x0][0x3e0] ;  /* 0x0000f800ff071b82 */ /* 0x000e240000000800 */
[----:B------:R-:W3:Y:S01]  /*4fb0*/  @P1 LDG.E.U16 R14, desc[UR12][R80.64] ;  /* 0x0000000c500e1981 */ /* 0x000ee2000c1e1500 */
[----:B------:R-:W-:Y:S02]  /*4fc0*/  ISETP.LT.AND P0, PT, R8, UR6, !P4 ;  /* 0x0000000608007c0c */ /* 0x000fe4000e701270 */
[----:B------:R-:W-:Y:S02]  /*4fd0*/  ISETP.LT.AND P3, PT, R6, UR6, !P6 ;  /* 0x0000000606007c0c */ /* 0x000fe4000f761270 */
[----:B------:R-:W-:-:S04]  /*4fe0*/  LEA R76, P2, R120, UR29, 0x1 ;  /* 0x0000001d784c7c11 */ /* 0x000fc8000f8408ff */
[----:B------:R-:W-:-:S05]  /*4ff0*/  IADD3.X R77, PT, PT, R112, UR28, RZ, P2, !PT ;  /* 0x0000001c704d7c10 */ /* 0x000fca00097fe4ff */
[----:B------:R-:W4:Y:S01]  /*5000*/  @P0 LDG.E.U16 R21, desc[UR12][R82.64+-0xe] ;  /* 0xfffff20c52150981 */ /* 0x000f22000c1e1500 */
[----:B------:R-:W-:Y:S02]  /*5010*/  MOV R11, UR36 ;  /* 0x00000024000b7c02 */ /* 0x000fe40008000f00 */
[----:B------:R-:W-:Y:S01]  /*5020*/  LEA R78, P5, R122, UR29, 0x1 ;  /* 0x0000001d7a4e7c11 */ /* 0x000fe2000f8a08ff */
[----:B------:R-:W5:Y:S01]  /*5030*/  @P0 LDG.E.U16 R16, desc[UR12][R80.64] ;  /* 0x0000000c50100981 */ /* 0x000f62000c1e1500 */
[----:B------:R-:W1:Y:S03]  /*5040*/  LDC R18, c[0x0][0x360] ;  /* 0x0000d800ff127b82 */ /* 0x000e660000000800 */
[----:B------:R-:W5:Y:S04]  /*5050*/  @P3 LDG.E.U16 R13, desc[UR12][R76.64] ;  /* 0x0000000c4c0d3981 */ /* 0x000f68000c1e1500 */
[----:B------:R-:W5:Y:S01]  /*5060*/  @P3 LDG.E.U16 R10, desc[UR12][R82.64+-0x10] ;  /* 0xfffff00c520a3981 */ /* 0x000f62000c1e1500 */
[----:B------:R-:W-:Y:S01]  /*5070*/  ISETP.LT.AND P2, PT, R6, UR6, !P4 ;  /* 0x0000000606007c0c */ /* 0x000fe2000e741270 */
[----:B------:R-:W5:Y:S01]  /*5080*/  @P0 LDC R15, c[0x0][0x3e0] ;  /* 0x0000f800ff0f0b82 */ /* 0x000f620000000800 */
[----:B------:R-:W-:Y:S01]  /*5090*/  IADD3.X R79, PT, PT, R111, UR28, RZ, P5, !PT ;  /* 0x0000001c6f4f7c10 */ /* 0x000fe2000affe4ff */
[----:B------:R-:W1:Y:S10]  /*50a0*/  S2R R0, SR_TID.X ;  /* 0x0000000000007919 */ /* 0x000e740000002100 */
[----:B------:R-:W5:Y:S01]  /*50b0*/  @P2 LDG.E.U16 R17, desc[UR12][R76.64] ;  /* 0x0000000c4c112981 */ /* 0x000f62000c1e1500 */
[----:B------:R-:W-:Y:S01]  /*50c0*/  UMOV UR10, UR38 ;  /* 0x00000026000a7c82 */ /* 0x000fe20008000000 */
[----:B------:R-:W-:Y:S01]  /*50d0*/  MOV R27, UR36 ;  /* 0x00000024001b7c02 */ /* 0x000fe20008000f00 */
[----:B------:R-:W-:Y:S01]  /*50e0*/  UMOV UR4, UR14 ;  /* 0x0000000e00047c82 */ /* 0x000fe20008000000 */
[----:B-1----:R-:W-:-:S05]  /*50f0*/  IMAD R18, R18, UR10, R0 ;  /* 0x0000000a12127c24 */ /* 0x002fca000f8e0200 */
[----:B------:R-:W-:Y:S01]  /*5100*/  SHF.L.U32 R18, R18, 0x2, RZ ;  /* 0x0000000212127819 */ /* 0x000fe200000006ff */
[----:B--2---:R-:W-:Y:S02]  /*5110*/  @P1 HADD2.F32 R12, -RZ, R12.H0_H0 ;  /* 0x2000000cff0c1230 */ /* 0x004fe40000004100 */
[----:B---3--:R-:W-:-:S05]  /*5120*/  @P1 HADD2.F32 R14, -RZ, R14.H0_H0 ;  /* 0x2000000eff0e1230 */ /* 0x008fca0000004100 */
[----:B0-----:R-:W-:Y:S01]  /*5130*/  @P1 FFMA R11, R14, R12, R7 ;  /* 0x0000000c0e0b1223 */ /* 0x001fe20000000007 */
[----:B------:R-:W-:Y:S01]  /*5140*/  LEA R84, P1, R124, UR29, 0x1 ;  /* 0x0000001d7c547c11 */ /* 0x000fe2000f8208ff */
[----:B------:R-:W2:Y:S03]  /*5150*/  @P2 LDG.E.U16 R14, desc[UR12][R82.64+-0xe] ;  /* 0xfffff20c520e2981 */ /* 0x000ea6000c1e1500 */
[----:B------:R-:W-:Y:S02]  /*5160*/  P2R R7, PR, RZ, 0x2 ;  /* 0x00000002ff077803 */ /* 0x000fe40000000000 */
[----:B------:R-:W-:Y:S02]  /*5170*/  ISETP.LT.AND P1, PT, R5, UR6, !P6 ;  /* 0x0000000605007c0c */ /* 0x000fe4000f721270 */
[----:B------:R-:W-:Y:S02]  /*5180*/  ISETP.NE.AND P5, PT, R7, RZ, PT ;  /* 0x000000ff0700720c */ /* 0x000fe40003fa5270 */
[----:B------:R-:W0:Y:S02]  /*5190*/  @P3 LDC R7, c[0x0][0x3e0] ;  /* 0x0000f800ff073b82 */ /* 0x000e240000000800 */
[----:B------:R-:W-:-:S02]  /*51a0*/  IADD3.X R85, PT, PT, R110, UR28, RZ, P5, !PT ;  /* 0x0000001c6e557c10 */ /* 0x000fc4000affe4ff */
[----:B------:R-:W-:-:S05]  /*51b0*/  ISETP.LT.AND P5, PT, R5, UR6, !P4 ;  /* 0x0000000605007c0c */ /* 0x000fca000e7a1270 */
[----:B------:R-:W3:Y:S01]  /*51c0*/  @P1 LDG.E.U16 R30, desc[UR12][R78.64] ;  /* 0x0000000c4e1e1981 */ /* 0x000ee2000c1e1500 */
[----:B----4-:R-:W-:Y:S02]  /*51d0*/  @P0 HADD2.F32 R21, -RZ, R21.H0_H0 ;  /* 0x20000015ff150230 */ /* 0x010fe40000004100 */
[----:B-----5:R-:W-:Y:S01]  /*51e0*/  @P0 HADD2.F32 R16, -RZ, R16.H0_H0 ;  /* 0x20000010ff100230 */ /* 0x020fe20000004100 */
[----:B------:R-:W4:Y:S01]  /*51f0*/  @P1 LDG.E.U16 R24, desc[UR12][R82.64+-0x10] ;  /* 0xfffff00c52181981 */ /* 0x000f22000c1e1500 */
[----:B------:R-:W-:Y:S01]  /*5200*/  ISETP.LT.AND P6, PT, R4, UR6, !P6 ;  /* 0x0000000604007c0c */ /* 0x000fe2000f7c1270 */
[----:B------:R-:W-:Y:S01]  /*5210*/  @P3 HADD2.F32 R13, -RZ, R13.H0_H0 ;  /* 0x2000000dff0d3230 */ /* 0x000fe20000004100 */
[----:B------:R-:W-:Y:S01]  /*5220*/  MOV R12, UR36 ;  /* 0x00000024000c7c02 */ /* 0x000fe20008000f00 */
[----:B------:R-:W5:Y:S01]  /*5230*/  @P5 LDG.E.U16 R20, desc[UR12][R78.64] ;  /* 0x0000000c4e145981 */ /* 0x000f62000c1e1500 */
[----:B------:R-:W-:Y:S01]  /*5240*/  @P3 HADD2.F32 R10, -RZ, R10.H0_H0 ;  /* 0x2000000aff0a3230 */ /* 0x000fe20000004100 */
[----:B------:R-:W1:Y:S02]  /*5250*/  LDC R31, c[0x0][0x360] ;  /* 0x0000d800ff1f7b82 */ /* 0x000e640000000800 */
[----:B------:R-:W5:Y:S01]  /*5260*/  @P5 LDG.E.U16 R19, desc[UR12][R82.64+-0xe] ;  /* 0xfffff20c52135981 */ /* 0x000f62000c1e1500 */
[----:B------:R-:W-:Y:S01]  /*5270*/  @P0 FFMA R12, R16, R21, R15 ;  /* 0x00000015100c0223 */ /* 0x000fe2000000000f */
[----:B------:R-:W-:Y:S01]  /*5280*/  ISETP.GE.AND P0, PT, R105, UR15, PT ;  /* 0x0000000f69007c0c */ /* 0x000fe2000bf06270 */
[----:B0-----:R-:W-:Y:S01]  /*5290*/  @P3 FFMA R27, R10, R13, R7 ;  /* 0x0000000d0a1b3223 */ /* 0x001fe20000000007 */
[----:B------:R-:W-:-:S02]  /*52a0*/  ISETP.LT.AND P4, PT, R4, UR6, !P4 ;  /* 0x0000000604007c0c */ /* 0x000fc4000e781270 */
[----:B------:R-:W-:Y:S01]  /*52b0*/  ISETP.GE.OR P3, PT, R18, UR4, P0 ;  /* 0x0000000412007c0c */ /* 0x000fe20008766670 */
[----:B------:R-:W5:Y:S01]  /*52c0*/  @P6 LDG.E.U16 R29, desc[UR12][R84.64] ;  /* 0x0000000c541d6981 */ /* 0x000f62000c1e1500 */
[----:B------:R-:W0:Y:S03]  /*52d0*/  @P2 LDC R13, c[0x0][0x3e0] ;  /* 0x0000f800ff0d2b82 */ /* 0x000e260000000800 */
[----:B------:R-:W5:Y:S05]  /*52e0*/  @P6 LDG.E.U16 R22, desc[UR12][R82.64+-0x10] ;  /* 0xfffff00c52166981 */ /* 0x000f6a000c1e1500 */
[----:B------:R-:W0:Y:S01]  /*52f0*/  LDC R26, c[0x0][0x360] ;  /* 0x0000d800ff1a7b82 */ /* 0x000e220000000800 */
[----:B------:R-:W5:Y:S04]  /*5300*/  @P4 LDG.E.U16 R16, desc[UR12][R84.64] ;  /* 0x0000000c54104981 */ /* 0x000f68000c1e1500 */
[----:B------:R-:W5:Y:S03]  /*5310*/  @P4 LDG.E.U16 R15, desc[UR12][R82.64+-0xe] ;  /* 0xfffff20c520f4981 */ /* 0x000f66000c1e1500 */
[----:B------:R-:W5:Y:S01]  /*5320*/  @P1 LDC R23, c[0x0][0x3e0] ;  /* 0x0000f800ff171b82 */ /* 0x000f620000000800 */
[----:B------:R-:W5:Y:S04]  /*5330*/  @!P3 LDG.E.U16 R10, desc[UR12][R82.64+-0xc] ;  /* 0xfffff40c520ab981 */ /* 0x000f68000c1e1500 */
[----:B------:R-:W5:Y:S03]  /*5340*/  @!P3 LDG.E.U16 R7, desc[UR12][R80.64] ;  /* 0x0000000c5007b981 */ /* 0x000f66000c1e1500 */
[----:B------:R-:W5:Y:S01]  /*5350*/  @P5 LDC R18, c[0x0][0x3e0] ;  /* 0x0000f800ff125b82 */ /* 0x000f620000000800 */
[----:B------:R-:W-:-:S07]  /*5360*/  @P2 HADD2.F32 R17, -RZ, R17.H0_H0 ;  /* 0x20000011ff112230 */ /* 0x000fce0000004100 */
[----:B------:R-:W0:Y:S01]  /*5370*/  LDC R25, c[0x0][0x360] ;  /* 0x0000d800ff197b82 */ /* 0x000e220000000800 */
[----:B------:R-:W-:Y:S02]  /*5380*/  LOP3.LUT R93, R93, 0xffffff7f, RZ, 0xc0, !PT ;  /* 0xffffff7f5d5d7812 */ /* 0x000fe400078ec0ff */
[----:B------:R-:W-:Y:S01]  /*5390*/  MOV R28, UR36 ;  /* 0x00000024001c7c02 */ /* 0x000fe20008000f00 */
[--C-:B-1----:R-:W-:Y:S01]  /*53a0*/  IMAD R31, R31, UR10, R0.reuse ;  /* 0x0000000a1f1f7c24 */ /* 0x102fe2000f8e0200 */
[----:B------:R-:W-:Y:S01]  /*53b0*/  @P0 LOP3.LUT R93, R93, 0x80, RZ, 0xfc, !PT ;  /* 0x000000805d5d0812 */ /* 0x000fe200078efcff */
[----:B0-----:R-:W-:Y:S01]  /*53c0*/  IMAD R26, R26, UR10, R0 ;  /* 0x0000000a1a1a7c24 */ /* 0x001fe2000f8e0200 */
[----:B------:R-:W-:Y:S01]  /*53d0*/  MOV R43, UR36 ;  /* 0x00000024002b7c02 */ /* 0x000fe20008000f00 */
[----:B------:R-:W0:Y:S01]  /*53e0*/  @P6 LDC R21, c[0x0][0x3e0] ;  /* 0x0000f800ff156b82 */ /* 0x000e220000000800 */
[----:B------:R-:W-:Y:S02]  /*53f0*/  LEA R31, R31, 0x1, 0x2 ;  /* 0x000000011f1f7811 */ /* 0x000fe400078e10ff */
[----:B------:R-:W-:-:S02]  /*5400*/  LEA R26, R26, 0x2, 0x2 ;  /* 0x000000021a1a7811 */ /* 0x000fc400078e10ff */
[----:B------:R-:W-:Y:S01]  /*5410*/  MOV R44, UR36 ;  /* 0x00000024002c7c02 */ /* 0x000fe20008000f00 */
[----:B------:R-:W-:-:S05]  /*5420*/  IMAD R25, R25, UR10, R0 ;  /* 0x0000000a19197c24 */ /* 0x000fca000f8e0200 */
[----:B------:R-:W-:Y:S02]  /*5430*/  LEA R25, R25, 0x3, 0x2 ;  /* 0x0000000319197811 */ /* 0x000fe400078e10ff */
[----:B------:R-:W-:Y:S02]  /*5440*/  MOV R59, UR36 ;  /* 0x00000024003b7c02 */ /* 0x000fe40008000f00 */
[----:B------:R-:W-:Y:S01]  /*5450*/  MOV R60, UR36 ;  /* 0x00000024003c7c02 */ /* 0x000fe20008000f00 */
[----:B--2---:R-:W-:-:S05]  /*5460*/  @P2 HADD2.F32 R14, -RZ, R14.H0_H0 ;  /* 0x2000000eff0e2230 */ /* 0x004fca0000004100 */
[----:B------:R-:W-:Y:S02]  /*5470*/  @P2 FFMA R28, R17, R14, R13 ;  /* 0x0000000e111c2223 */ /* 0x000fe4000000000d */
[----:B------:R-:W1:Y:S01]  /*5480*/  LDC R17, c[0x0][0x360] ;  /* 0x0000d800ff117b82 */ /* 0x000e620000000800 */
[----:B------:R-:W-:-:S07]  /*5490*/  ISETP.GE.OR P2, PT, R31, UR4, P0 ;  /* 0x000000041f007c0c */ /* 0x000fce0008746670 */
[----:B------:R-:W2:Y:S01]  /*54a0*/  LDC R14, c[0x0][0x360] ;  /* 0x0000d800ff0e7b82 */ /* 0x000ea20000000800 */
[----:B---3--:R-:W-:-:S05]  /*54b0*/  @P1 HADD2.F32 R30, -RZ, R30.H0_H0 ;  /* 0x2000001eff1e1230 */ /* 0x008fca0000004100 */
[----:B------:R-:W3:Y:S01]  /*54c0*/  @!P2 LDG.E.U16 R31, desc[UR12][R76.64] ;  /* 0x0000000c4c1fa981 */ /* 0x000ee2000c1e1500 */
[----:B----4-:R-:W-:Y:S01]  /*54d0*/  @P1 HADD2.F32 R24, -RZ, R24.H0_H0 ;  /* 0x20000018ff181230 */ /* 0x010fe20000004100 */
[----:B------:R-:W4:Y:S01]  /*54e0*/  @P4 LDC R13, c[0x0][0x3e0] ;  /* 0x0000f800ff0d4b82 */ /* 0x000f220000000800 */
[----:B-----5:R-:W-:-:S03]  /*54f0*/  @P5 HADD2.F32 R20, -RZ, R20.H0_H0 ;  /* 0x20000014ff145230 */ /* 0x020fc60000004100 */
[----:B------:R-:W-:Y:S01]  /*5500*/  @P1 FFMA R43, R24, R30, R23 ;  /* 0x0000001e182b1223 */ /* 0x000fe20000000017 */
[----:B------:R-:W-:Y:S01]  /*5510*/  LOP3.LUT P1, RZ, R93, 0x80, RZ, 0xc0, !PT ;  /* 0x000000805dff7812 */ /* 0x000fe2000782c0ff */
[----:B------:R-:W5:Y:S01]  /*5520*/  @!P2 LDG.E.U16 R30, desc[UR12][R82.64+-0xc] ;  /* 0xfffff40c521ea981 */ /* 0x000f62000c1e1500 */
[----:B------:R-:W-:Y:S02]  /*5530*/  @P5 HADD2.F32 R19, -RZ, R19.H0_H0 ;  /* 0x20000013ff135230 */ /* 0x000fe40000004100 */
[----:B------:R-:W-:-:S03]  /*5540*/  ISETP.GE.OR P0, PT, R26, UR4, P1 ;  /* 0x000000041a007c0c */ /* 0x000fc60008f06670 */
[----:B------:R-:W-:Y:S01]  /*5550*/  @P5 FFMA R44, R20, R19, R18 ;  /* 0x00000013142c5223 */ /* 0x000fe20000000012 */
[----:B-1----:R-:W-:Y:S01]  /*5560*/  IMAD R17, R17, UR10, R0 ;  /* 0x0000000a11117c24 */ /* 0x002fe2000f8e0200 */
[----:B------:R-:W1:Y:S01]  /*5570*/  @!P3 LDC R18, c[0x0][0x3e0] ;  /* 0x0000f800ff12bb82 */ /* 0x000e620000000800 */
[----:B------:R-:W-:Y:S01]  /*5580*/  ISETP.GE.OR P1, PT, R25, UR4, P1 ;  /* 0x0000000419007c0c */ /* 0x000fe20008f26670 */
[----:B------:R-:W-:Y:S02]  /*5590*/  @P6 HADD2.F32 R29, -RZ, R29.H0_H0 ;  /* 0x2000001dff1d6230 */ /* 0x000fe40000004100 */
[----:B------:R-:W-:-:S04]  /*55a0*/  @P6 HADD2.F32 R22, -RZ, R22.H0_H0 ;  /* 0x20000016ff166230 */ /* 0x000fc80000004100 */
[----:B------:R-:W5:Y:S01]  /*55b0*/  @!P0 LDG.E.U16 R25, desc[UR12][R78.64] ;  /* 0x0000000c4e198981 */ /* 0x000f62000c1e1500 */
[----:B--2---:R-:W-:Y:S02]  /*55c0*/  IMAD R14, R14, UR10, R0 ;  /* 0x0000000a0e0e7c24 */ /* 0x004fe4000f8e0200 */
[----:B------:R-:W-:Y:S01]  /*55d0*/  @P4 HADD2.F32 R16, -RZ, R16.H0_H0 ;  /* 0x20000010ff104230 */ /* 0x000fe20000004100 */
[----:B------:R-:W2:Y:S01]  /*55e0*/  @!P0 LDG.E.U16 R24, desc[UR12][R82.64+-0xc] ;  /* 0xfffff40c52188981 */ /* 0x000ea2000c1e1500 */
[----:B0-----:R-:W-:Y:S01]  /*55f0*/  @P6 FFMA R59, R22, R29, R21 ;  /* 0x0000001d163b6223 */ /* 0x001fe20000000015 */
[----:B------:R-:W-:Y:S01]  /*5600*/  @P4 HADD2.F32 R15, -RZ, R15.H0_H0 ;  /* 0x2000000fff0f4230 */ /* 0x000fe20000004100 */
[----:B------:R-:W-:Y:S01]  /*5610*/  ISETP.GE.AND P6, PT, R104, UR15, PT ;  /* 0x0000000f68007c0c */ /* 0x000fe2000bfc6270 */
[----:B------:R-:W2:Y:S01]  /*5620*/  @!P1 LDG.E.U16 R20, desc[UR12][R84.64] ;  /* 0x0000000c54149981 */ /* 0x000ea2000c1e1500 */
[----:B------:R-:W-:Y:S01]  /*5630*/  SHF.L.U32 R17, R17, 0x2, RZ ;  /* 0x0000000211117819 */ /* 0x000fe200000006ff */
[----:B------:R-:W-:Y:S01]  /*5640*/  @!P3 HADD2.F32 R10, -RZ, R10.H0_H0 ;  /* 0x2000000aff0ab230 */ /* 0x000fe20000004100 */
[----:B------:R-:W-:Y:S01]  /*5650*/  LEA R14, R14, 0x1, 0x2 ;  /* 0x000000010e0e7811 */ /* 0x000fe200078e10ff */
[----:B------:R-:W-:-:S02]  /*5660*/  @!P3 HADD2.F32 R7, -RZ, R7.H0_H0 ;  /* 0x20000007ff07b230 */ /* 0x000fc40000004100 */
[----:B----4-:R-:W-:Y:S01]  /*5670*/  @P4 FFMA R60, R16, R15, R13 ;  /* 0x0000000f103c4223 */ /* 0x010fe2000000000d */
[----:B------:R-:W-:Y:S01]  /*5680*/  ISETP.GE.OR P4, PT, R17, UR4, P6 ;  /* 0x0000000411007c0c */ /* 0x000fe2000b786670 */
[----:B------:R-:W4:Y:S01]  /*5690*/  @!P1 LDG.E.U16 R19, desc[UR12][R82.64+-0xc] ;  /* 0xfffff40c52139981 */ /* 0x000f22000c1e1500 */
[----:B------:R-:W-:Y:S01]  /*56a0*/  MOV R13, UR36 ;  /* 0x00000024000d7c02 */ /* 0x000fe20008000f00 */
[----:B-1----:R-:W-:Y:S01]  /*56b0*/  @!P3 FFMA R13, R7, R10, R18 ;  /* 0x0000000a070db223 */ /* 0x002fe20000000012 */
[----:B------:R-:W-:Y:S01]  /*56c0*/  ISETP.GE.OR P3, PT, R14, UR4, P6 ;  /* 0x000000040e007c0c */ /* 0x000fe2000b766670 */
[----:B------:R-:W0:Y:S08]  /*56d0*/  LDC R32, c[0x0][0x360] ;  /* 0x0000d800ff207b82 */ /* 0x000e300000000800 */
[----:B------:R-:W4:Y:S01]  /*56e0*/  @!P4 LDG.E.U16 R17, desc[UR12][R80.64] ;  /* 0x0000000c5011c981 */ /* 0x000f22000c1e1500 */
[----:B------:R-:W1:Y:S03]  /*56f0*/  @!P2 LDC R26, c[0x0][0x3e0] ;  /* 0x0000f800ff1aab82 */ /* 0x000e660000000800 */
[----:B------:R-:W4:Y:S04]  /*5700*/  @!P4 LDG.E.U16 R22, desc[UR12][R82.64+-0xa] ;  /* 0xfffff60c5216c981 */ /* 0x000f28000c1e1500 */
[----:B------:R-:W4:Y:S01]  /*5710*/  @!P3 LDG.E.U16 R10, desc[UR12][R76.64] ;  /* 0x0000000c4c0ab981 */ /* 0x000f22000c1e1500 */
[----:B------:R-:W2:Y:S03]  /*5720*/  @!P0 LDC R23, c[0x0][0x3e0] ;  /* 0x0000f800ff178b82 */ /* 0x000ea60000000800 */
[----:B------:R-:W4:Y:S05]  /*5730*/  @!P3 LDG.E.U16 R7, desc[UR12][R82.64+-0xa] ;  /* 0xfffff60c5207b981 */ /* 0x000f2a000c1e1500 */
[----:B------:R-:W2:Y:S08]  /*5740*/  LDC R14, c[0x0][0x360] ;  /* 0x0000d800ff0e7b82 */ /* 0x000eb00000000800 */
[----:B------:R-:W1:Y:S01]  /*5750*/  LDC R21, c[0x0][0x360] ;  /* 0x0000d800ff157b82 */ /* 0x000e620000000800 */
[----:B0-----:R-:W-:-:S07]  /*5760*/  IMAD R32, R32, UR10, R0 ;  /* 0x0000000a20207c24 */ /* 0x001fce000f8e0200 */
[----:B------:R-:W0:Y:S01]  /*5770*/  @!P1 LDC R18, c[0x0][0x3e0] ;  /* 0x0000f800ff129b82 */ /* 0x000e220000000800 */
[----:B------:R-:W-:-:S07]  /*5780*/  LEA R32, R32, 0x2, 0x2 ;  /* 0x0000000220207811 */ /* 0x000fce00078e10ff */
[----:B------:R-:W0:Y:S01]  /*5790*/  LDC R15, c[0x0][0x360] ;  /* 0x0000d800ff0f7b82 */ /* 0x000e220000000800 */
[----:B------:R-:W-:Y:S02]  /*57a0*/  MOV R29, UR36 ;  /* 0x00000024001d7c02 */ /* 0x000fe40008000f00 */
[----:B------:R-:W-:-:S05]  /*57b0*/  MOV R45, UR36 ;  /* 0x00000024002d7c02 */ /* 0x000fca0008000f00 */
[----:B------:R-:W4:Y:S01]  /*57c0*/  @!P4 LDC R16, c[0x0][0x3e0] ;  /* 0x0000f800ff10cb82 */ /* 0x000f220000000800 */
[--C-:B-1----:R-:W-:Y:S01]  /*57d0*/  IMAD R21, R21, UR10, R0.reuse ;  /* 0x0000000a15157c24 */ /* 0x102fe2000f8e0200 */
[----:B------:R-:W-:Y:S02]  /*57e0*/  MOV R61, UR36 ;  /* 0x00000024003d7c02 */ /* 0x000fe40008000f00 */
[----:B------:R-:W-:Y:S02]  /*57f0*/  ISETP.GE.AND P5, PT, R103, UR15, PT ;  /* 0x0000000f67007c0c */ /* 0x000fe4000bfa6270 */
[----:B------:R-:W-:Y:S01]  /*5800*/  SHF.L.U32 R21, R21, 0x2, RZ ;  /* 0x0000000215157819 */ /* 0x000fe200000006ff */
[----:B0-----:R-:W-:-:S05]  /*5810*/  IMAD R15, R15, UR10, R0 ;  /* 0x0000000a0f0f7c24 */ /* 0x001fca000f8e0200 */
[----:B------:R-:W-:Y:S01]  /*5820*/  LEA R15, R15, 0x1, 0x2 ;  /* 0x000000010f0f7811 */ /* 0x000fe200078e10ff */
[----:B---3--:R-:W-:Y:S02]  /*5830*/  @!P2 HADD2.F32 R31, -RZ, R31.H0_H0 ;  /* 0x2000001fff1fa230 */ /* 0x008fe40000004100 */
[----:B-----5:R-:W-:-:S05]  /*5840*/  @!P2 HADD2.F32 R30, -RZ, R30.H0_H0 ;  /* 0x2000001eff1ea230 */ /* 0x020fca0000004100 */
[----:B------:R-:W-:Y:S01]  /*5850*/  @!P2 FFMA R29, R31, R30, R26 ;  /* 0x0000001e1f1da223 */ /* 0x000fe2000000001a */
[----:B------:R-:W-:Y:S01]  /*5860*/  ISETP.GE.OR P2, PT, R32, UR4, P6 ;  /* 0x0000000420007c0c */ /* 0x000fe2000b746670 */
[----:B------:R-:W-:Y:S02]  /*5870*/  @!P0 HADD2.F32 R25, -RZ, R25.H0_H0 ;  /* 0x20000019ff198230 */ /* 0x000fe40000004100 */
[----:B--2---:R-:W-:-:S05]  /*5880*/  @!P0 HADD2.F32 R24, -RZ, R24.H0_H0 ;  /* 0x20000018ff188230 */ /* 0x004fca0000004100 */
[----:B------:R-:W-:Y:S01]  /*5890*/  @!P0 FFMA R45, R25, R24, R23 ;  /* 0x00000018192d8223 */ /* 0x000fe20000000017 */
[----:B------:R-:W-:Y:S01]  /*58a0*/  IMAD R24, R14, UR10, R0 ;  /* 0x0000000a0e187c24 */ /* 0x000fe2000f8e0200 */
[----:B------:R-:W0:Y:S01]  /*58b0*/  @!P3 LDC R23, c[0x0][0x3e0] ;  /* 0x0000f800ff17bb82 */ /* 0x000e220000000800 */
[----:B------:R-:W-:Y:S02]  /*58c0*/  @!P1 HADD2.F32 R20, -RZ, R20.H0_H0 ;  /* 0x20000014ff149230 */ /* 0x000fe40000004100 */
[----:B------:R-:W2:Y:S01]  /*58d0*/  @!P2 LDG.E.U16 R25, desc[UR12][R78.64] ;  /* 0x0000000c4e19a981 */ /* 0x000ea2000c1e1500 */
[----:B------:R-:W-:Y:S01]  /*58e0*/  LEA R24, R24, 0x3, 0x2 ;  /* 0x0000000318187811 */ /* 0x000fe200078e10ff */
[----:B----4-:R-:W-:Y:S01]  /*58f0*/  @!P1 HADD2.F32 R19, -RZ, R19.H0_H0 ;  /* 0x20000013ff139230 */ /* 0x010fe20000004100 */
[----:B------:R-:W-:-:S04]  /*5900*/  ISETP.GE.OR P0, PT, R21, UR4, P5 ;  /* 0x0000000415007c0c */ /* 0x000fc8000af06670 */
[----:B------:R-:W-:Y:S01]  /*5910*/  @!P1 FFMA R61, R20, R19, R18 ;  /* 0x00000013143d9223 */ /* 0x000fe20000000012 */
[----:B------:R-:W-:Y:S02]  /*5920*/  ISETP.GE.OR P1, PT, R24, UR4, P6 ;  /* 0x0000000418007c0c */ /* 0x000fe4000b726670 */
[----:B------:R-:W3:Y:S01]  /*5930*/  @!P2 LDG.E.U16 R24, desc[UR12][R82.64+-0xa] ;  /* 0xfffff60c5218a981 */ /* 0x000ee2000c1e1500 */
[----:B------:R-:W-:Y:S02]  /*5940*/  @!P4 HADD2.F32 R17, -RZ, R17.H0_H0 ;  /* 0x20000011ff11c230 */ /* 0x000fe40000004100 */
[----:B------:R-:W-:Y:S01]  /*5950*/  @!P4 HADD2.F32 R22, -RZ, R22.H0_H0 ;  /* 0x20000016ff16c230 */ /* 0x000fe20000004100 */
[----:B------:R-:W-:Y:S02]  /*5960*/  MOV R14, UR36 ;  /* 0x00000024000e7c02 */ /* 0x000fe40008000f00 */
[----:B------:R-:W4:Y:S01]  /*5970*/  @!P0 LDG.E.U16 R19, desc[UR12][R80.64] ;  /* 0x0000000c50138981 */ /* 0x000f22000c1e1500 */
[----:B------:R-:W-:-:S02]  /*5980*/  @!P3 HADD2.F32 R10, -RZ, R10.H0_H0 ;  /* 0x2000000aff0ab230 */ /* 0x000fc40000004100 */
[----:B------:R-:W-:Y:S01]  /*5990*/  @!P4 FFMA R14, R17, R22, R16 ;  /* 0x00000016110ec223 */ /* 0x000fe20000000010 */
[----:B------:R-:W-:Y:S01]  /*59a0*/  @!P3 HADD2.F32 R7, -RZ, R7.H0_H0 ;  /* 0x20000007ff07b230 */ /* 0x000fe20000004100 */
[----:B------:R-:W-:Y:S01]  /*59b0*/  MOV R30, UR36 ;  /* 0x00000024001e7c02 */ /* 0x000fe20008000f00 */
[----:B------:R-:W5:Y:S01]  /*59c0*/  @!P1 LDG.E.U16 R22, desc[UR12][R84.64] ;  /* 0x0000000c54169981 */ /* 0x000f62000c1e1500 */
[----:B------:R-:W1:Y:S02]  /*59d0*/  LDC R26, c[0x0][0x360] ;  /* 0x0000d800ff1a7b82 */ /* 0x000e640000000800 */
[----:B0-----:R-:W-:Y:S01]  /*59e0*/  @!P3 FFMA R30, R10, R7, R23 ;  /* 0x000000070a1eb223 */ /* 0x001fe20000000017 */
[----:B------:R-:W5:Y:S01]  /*59f0*/  @!P1 LDG.E.U16 R21, desc[UR12][R82.64+-0xa] ;  /* 0xfffff60c52159981 */ /* 0x000f62000c1e1500 */
[----:B------:R-:W-:-:S03]  /*5a00*/  ISETP.GE.OR P3, PT, R15, UR4, P5 ;  /* 0x000000040f007c0c */ /* 0x000fc6000af66670 */
[----:B------:R-:W5:Y:S01]  /*5a10*/  @!P0 LDG.E.U16 R23, desc[UR12][R82.64+-0x8] ;  /* 0xfffff80c52178981 */ /* 0x000f62000c1e1500 */
[----:B------:R-:W0:Y:S08]  /*5a20*/  @!P2 LDC R7, c[0x0][0x3e0] ;  /* 0x0000f800ff07ab82 */ /* 0x000e300000000800 */
[----:B------:R-:W5:Y:S01]  /*5a30*/  @!P1 LDC R20, c[0x0][0x3e0] ;  /* 0x0000f800ff149b82 */ /* 0x000f620000000800 */
[----:B------:R-:W5:Y:S04]  /*5a40*/  @!P3 LDG.E.U16 R16, desc[UR12][R76.64] ;  /* 0x0000000c4c10b981 */ /* 0x000f68000c1e1500 */
[----:B------:R-:W5:Y:S03]  /*5a50*/  @!P3 LDG.E.U16 R10, desc[UR12][R82.64+-0x8] ;  /* 0xfffff80c520ab981 */ /* 0x000f66000c1e1500 */
[----:B------:R-:W0:Y:S08]  /*5a60*/  LDC R15, c[0x0][0x360] ;  /* 0x0000d800ff0f7b82 */ /* 0x000e300000000800 */
[----:B------:R-:W1:Y:S08]  /*5a70*/  LDC R17, c[0x0][0x360] ;  /* 0x0000d800ff117b82 */ /* 0x000e700000000800 */
[----:B------:R-:W5:Y:S01]  /*5a80*/  @!P0 LDC R18, c[0x0][0x3e0] ;  /* 0x0000f800ff128b82 */ /* 0x000f620000000800 */
[----:B------:R-:W-:-:S02]  /*5a90*/  MOV R46, UR36 ;  /* 0x00000024002e7c02 */ /* 0x000fc40008000f00 */
[----:B------:R-:W-:Y:S02]  /*5aa0*/  MOV R62, UR36 ;  /* 0x00000024003e7c02 */ /* 0x000fe40008000f00 */
[----:B------:R-:W-:Y:S01]  /*5ab0*/  ISETP.GE.AND P4, PT, R102, UR15, PT ;  /* 0x0000000f66007c0c */ /* 0x000fe2000bf86270 */
[----:B-1----:R-:W-:-:S05]  /*5ac0*/  IMAD R17, R17, UR10, R0 ;  /* 0x0000000a11117c24 */ /* 0x002fca000f8e0200 */
[----:B------:R-:W-:Y:S02]  /*5ad0*/  SHF.L.U32 R17, R17, 0x2, RZ ;  /* 0x0000000211117819 */ /* 0x000fe400000006ff */
[----:B------:R-:W-:Y:S01]  /*5ae0*/  MOV R31, UR36 ;  /* 0x00000024001f7c02 */ /* 0x000fe20008000f00 */
[----:B------:R-:W-:-:S05]  /*5af0*/  IMAD R26, R26, UR10, R0 ;  /* 0x0000000a1a1a7c24 */ /* 0x000fca000f8e0200 */
[----:B------:R-:W-:Y:S01]  /*5b00*/  LEA R26, R26, 0x2, 0x2 ;  /* 0x000000021a1a7811 */ /* 0x000fe200078e10ff */
[----:B--2---:R-:W-:Y:S02]  /*5b10*/  @!P2 HADD2.F32 R25, -RZ, R25.H0_H0 ;  /* 0x20000019ff19a230 */ /* 0x004fe40000004100 */
[----:B---3--:R-:W-:-:S05]  /*5b20*/  @!P2 HADD2.F32 R24, -RZ, R24.H0_H0 ;  /* 0x20000018ff18a230 */ /* 0x008fca0000004100 */
[----:B0-----:R-:W-:Y:S01]  /*5b30*/  @!P2 FFMA R46, R25, R24, R7 ;  /* 0x00000018192ea223 */ /* 0x001fe20000000007 */
[----:B------:R-:W-:Y:S01]  /*5b40*/  IMAD R24, R15, UR10, R0 ;  /* 0x0000000a0f187c24 */ /* 0x000fe2000f8e0200 */
[----:B------:R-:W0:Y:S01]  /*5b50*/  @!P3 LDC R7, c[0x0][0x3e0] ;  /* 0x0000f800ff07bb82 */ /* 0x000e220000000800 */
[----:B----4-:R-:W-:-:S03]  /*5b60*/  @!P0 HADD2.F32 R19, -RZ, R19.H0_H0 ;  /* 0x20000013ff138230 */ /* 0x010fc60000004100 */
[----:B------:R-:W-:Y:S01]  /*5b70*/  LEA R24, R24, 0x3, 0x2 ;  /* 0x0000000318187811 */ /* 0x000fe200078e10ff */
[----:B-----5:R-:W-:Y:S02]  /*5b80*/  @!P1 HADD2.F32 R22, -RZ, R22.H0_H0 ;  /* 0x20000016ff169230 */ /* 0x020fe40000004100 */
[----:B------:R-:W-:Y:S02]  /*5b90*/  @!P1 HADD2.F32 R21, -RZ, R21.H0_H0 ;  /* 0x20000015ff159230 */ /* 0x000fe40000004100 */
[----:B------:R-:W-:-:S03]  /*5ba0*/  @!P0 HADD2.F32 R23, -RZ, R23.H0_H0 ;  /* 0x20000017ff178230 */ /* 0x000fc60000004100 */
[----:B------:R-:W-:Y:S01]  /*5bb0*/  @!P1 FFMA R62, R22, R21, R20 ;  /* 0x00000015163e9223 */ /* 0x000fe20000000014 */
[----:B------:R-:W-:Y:S02]  /*5bc0*/  MOV R15, UR36 ;  /* 0x00000024000f7c02 */ /* 0x000fe40008000f00 */
[----:B------:R-:W-:Y:S01]  /*5bd0*/  ISETP.GE.OR P1, PT, R24, UR4, P5 ;  /* 0x0000000418007c0c */ /* 0x000fe2000af26670 */
[----:B------:R-:W-:Y:S01]  /*5be0*/  @!P0 FFMA R15, R19, R23, R18 ;  /* 0x00000017130f8223 */ /* 0x000fe20000000012 */
[----:B------:R-:W-:Y:S01]  /*5bf0*/  ISETP.GE.OR P0, PT, R17, UR4, P4 ;  /* 0x0000000411007c0c */ /* 0x000fe2000a706670 */
[----:B------:R-:W-:Y:S02]  /*5c00*/  @!P3 HADD2.F32 R16, -RZ, R16.H0_H0 ;  /* 0x20000010ff10b230 */ /* 0x000fe40000004100 */
[----:B------:R-:W-:-:S08]  /*5c10*/  @!P3 HADD2.F32 R10, -RZ, R10.H0_H0 ;  /* 0x2000000aff0ab230 */ /* 0x000fd00000004100 */
[----:B------:R-:W2:Y:S01]  /*5c20*/  @!P1 LDG.E.U16 R20, desc[UR12][R84.64] ;  /* 0x0000000c54149981 */ /* 0x000ea2000c1e1500 */
[----:B0-----:R-:W-:-:S03]  /*5c30*/  @!P3 FFMA R31, R16, R10, R7 ;  /* 0x0000000a101fb223 */ /* 0x001fc60000000007 */
[----:B------:R-:W3:Y:S01]  /*5c40*/  @!P1 LDG.E.U16 R19, desc[UR12][R82.64+-0x8] ;  /* 0xfffff80c52139981 */ /* 0x000ee2000c1e1500 */
[----:B------:R-:W-:Y:S01]  /*5c50*/  ISETP.GE.OR P2, PT, R26, UR4, P5 ;  /* 0x000000041a007c0c */ /* 0x000fe2000af46670 */
[----:B------:R-:W0:Y:S02]  /*5c60*/  LDC R25, c[0x0][0x360] ;  /* 0x0000d800ff197b82 */ /* 0x000e240000000800 */
[----:B------:R-:W4:Y:S04]  /*5c70*/  @!P0 LDG.E.U16 R10, desc[UR12][R80.64] ;  /* 0x0000000c500a8981 */ /* 0x000f28000c1e1500 */
[----:B------:R-:W5:Y:S02]  /*5c80*/  @!P0 LDG.E.U16 R17, desc[UR12][R82.64+-0x6] ;  /* 0xfffffa0c52118981 */ /* 0x000f64000c1e1500 */
[----:B------:R-:W1:Y:S04]  /*5c90*/  @!P1 LDC R16, c[0x0][0x3e0] ;  /* 0x0000f800ff109b82 */ /* 0x000e680000000800 */
[----:B------:R-:W5:Y:S04]  /*5ca0*/  @!P2 LDG.E.U16 R23, desc[UR12][R78.64] ;  /* 0x0000000c4e17a981 */ /* 0x000f68000c1e1500 */
[----:B------:R-:W5:Y:S01]  /*5cb0*/  @!P2 LDG.E.U16 R22, desc[UR12][R82.64+-0x8] ;  /* 0xfffff80c5216a981 */ /* 0x000f62000c1e1500 */
[----:B------:R-:W0:Y:S08]  /*5cc0*/  LDC R24, c[0x0][0x360] ;  /* 0x0000d800ff187b82 */ /* 0x000e300000000800 */
[----:B------:R-:W1:Y:S08]  /*5cd0*/  LDC R18, c[0x0][0x360] ;  /* 0x0000d800ff127b82 */ /* 0x000e700000000800 */
[----:B------:R-:W5:Y:S01]  /*5ce0*/  @!P0 LDC R7, c[0x0][0x3e0] ;  /* 0x0000f800ff078b82 */ /* 0x000f620000000800 */
[----:B------:R-:W-:-:S07]  /*5cf0*/  MOV R63, UR36 ;  /* 0x00000024003f7c02 */ /* 0x000fce0008000f00 */
[----:B------:R-:W5:Y:S01]  /*5d00*/  @!P2 LDC R21, c[0x0][0x3e0] ;  /* 0x0000f800ff15ab82 */ /* 0x000f620000000800 */
[----:B-1----:R-:W-:-:S05]  /*5d10*/  IMAD R18, R18, UR10, R0 ;  /* 0x0000000a12127c24 */ /* 0x002fca000f8e0200 */
[----:B------:R-:W-:Y:S01]  /*5d20*/  LEA R18, R18, 0x3, 0x2 ;  /* 0x0000000312127811 */ /* 0x000fe200078e10ff */
[----:B0-----:R-:W-:-:S05]  /*5d30*/  IMAD R24, R24, UR10, R0 ;  /* 0x0000000a18187c24 */ /* 0x001fca000f8e0200 */
[----:B------:R-:W-:Y:S01]  /*5d40*/  LEA R24, R24, 0x2, 0x2 ;  /* 0x0000000218187811 */ /* 0x000fe200078e10ff */
[----:B------:R-:W-:Y:S01]  /*5d50*/  IMAD R25, R25, UR10, R0 ;  /* 0x0000000a19197c24 */ /* 0x000fe2000f8e0200 */
[----:B------:R-:W-:-:S04]  /*5d60*/  MOV R47, UR36 ;  /* 0x00000024002f7c02 */ /* 0x000fc80008000f00 */
[----:B------:R-:W-:Y:S01]  /*5d70*/  LEA R25, R25, 0x1, 0x2 ;  /* 0x0000000119197811 */ /* 0x000fe200078e10ff */
[----:B--2---:R-:W-:Y:S02]  /*5d80*/  @!P1 HADD2.F32 R20, -RZ, R20.H0_H0 ;  /* 0x20000014ff149230 */ /* 0x004fe40000004100 */
[----:B---3--:R-:W-:Y:S02]  /*5d90*/  @!P1 HADD2.F32 R19, -RZ, R19.H0_H0 ;  /* 0x20000013ff139230 */ /* 0x008fe40000004100 */
[----:B----4-:R-:W-:-:S03]  /*5da0*/  @!P0 HADD2.F32 R10, -RZ, R10.H0_H0 ;  /* 0x2000000aff0a8230 */ /* 0x010fc60000004100 */
[----:B------:R-:W-:Y:S01]  /*5db0*/  @!P1 FFMA R63, R20, R19, R16 ;  /* 0x00000013143f9223 */ /* 0x000fe20000000010 */
[----:B-----5:R-:W-:Y:S01]  /*5dc0*/  @!P0 HADD2.F32 R17, -RZ, R17.H0_H0 ;  /* 0x20000011ff118230 */ /* 0x020fe20000004100 */
[----:B------:R-:W-:-:S04]  /*5dd0*/  MOV R16, UR36 ;  /* 0x0000002400107c02 */ /* 0x000fc80008000f00 */
[----:B------:R-:W-:Y:S01]  /*5de0*/  @!P0 FFMA R16, R10, R17, R7 ;  /* 0x000000110a108223 */ /* 0x000fe20000000007 */
[----:B------:R-:W-:Y:S02]  /*5df0*/  ISETP.GE.OR P0, PT, R18, UR4, P4 ;  /* 0x0000000412007c0c */ /* 0x000fe4000a706670 */
[----:B------:R-:W-:Y:S01]  /*5e00*/  ISETP.GE.OR P1, PT, R24, UR4, P4 ;  /* 0x0000000418007c0c */ /* 0x000fe2000a726670 */
[----:B------:R-:W-:Y:S02]  /*5e10*/  @!P2 HADD2.F32 R23, -RZ, R23.H0_H0 ;  /* 0x20000017ff17a230 */ /* 0x000fe40000004100 */
[----:B------:R-:W-:-:S08]  /*5e20*/  @!P2 HADD2.F32 R22, -RZ, R22.H0_H0 ;  /* 0x20000016ff16a230 */ /* 0x000fd00000004100 */
[----:B------:R-:W2:Y:S01]  /*5e30*/  @!P0 LDG.E.U16 R17, desc[UR12][R84.64] ;  /* 0x0000000c54118981 */ /* 0x000ea2000c1e1500 */
[----:B------:R-:W0:Y:S03]  /*5e40*/  @!P0 LDC R7, c[0x0][0x3e0] ;  /* 0x0000f800ff078b82 */ /* 0x000e260000000800 */
[----:B------:R-:W3:Y:S01]  /*5e50*/  @!P0 LDG.E.U16 R10, desc[UR12][R82.64+-0x6] ;  /* 0xfffffa0c520a8981 */ /* 0x000ee2000c1e1500 */
[----:B------:R-:W-:Y:S01]  /*5e60*/  @!P2 FFMA R47, R23, R22, R21 ;  /* 0x00000016172fa223 */ /* 0x000fe20000000015 */
[----:B------:R-:W-:Y:S02]  /*5e70*/  ISETP.GE.OR P2, PT, R25, UR4, P4 ;  /* 0x0000000419007c0c */ /* 0x000fe4000a746670 */
[----:B------:R-:W4:Y:S01]  /*5e80*/  @!P1 LDG.E.U16 R20, desc[UR12][R78.64] ;  /* 0x0000000c4e149981 */ /* 0x000f22000c1e1500 */
[----:B------:R-:W1:Y:S03]  /*5e90*/  @!P1 LDC R18, c[0x0][0x3e0] ;  /* 0x0000f800ff129b82 */ /* 0x000e660000000800 */
[----:B------:R-:W5:Y:S07]  /*5ea0*/  @!P1 LDG.E.U16 R19, desc[UR12][R82.64+-0x6] ;  /* 0xfffffa0c52139981 */ /* 0x000f6e000c1e1500 */
[----:B------:R-:W5:Y:S01]  /*5eb0*/  @!P2 LDG.E.U16 R24, desc[UR12][R76.64] ;  /* 0x0000000c4c18a981 */ /* 0x000f62000c1e1500 */
[----:B------:R-:W0:Y:S03]  /*5ec0*/  LDC R25, c[0x0][0x360] ;  /* 0x0000d800ff197b82 */ /* 0x000e260000000800 */
[----:B------:R-:W5:Y:S05]  /*5ed0*/  @!P2 LDG.E.U16 R23, desc[UR12][R82.64+-0x6] ;  /* 0xfffffa0c5217a981 */ /* 0x000f6a000c1e1500 */
[----:B------:R-:W1:Y:S01]  /*5ee0*/  LDC R21, c[0x0][0x360] ;  /* 0x0000d800ff157b82 */ /* 0x000e620000000800 */
[----:B------:R-:W-:-:S02]  /*5ef0*/  ISETP.GE.AND P3, PT, R101, UR15, PT ;  /* 0x0000000f65007c0c */ /* 0x000fc4000bf66270 */
[----:B------:R-:W-:-:S05]  /*5f00*/  MOV R64, UR36 ;  /* 0x0000002400407c02 */ /* 0x000fca0008000f00 */
[----:B------:R-:W5:Y:S01]  /*5f10*/  @!P2 LDC R22, c[0x0][0x3e0] ;  /* 0x0000f800ff16ab82 */ /* 0x000f620000000800 */
[----:B-1----:R-:W-:-:S05]  /*5f20*/  IMAD R21, R21, UR10, R0 ;  /* 0x0000000a15157c24 */ /* 0x002fca000f8e0200 */
[----:B------:R-:W-:Y:S01]  /*5f30*/  LEA R21, R21, 0x1, 0x2 ;  /* 0x0000000115157811 */ /* 0x000fe200078e10ff */
[----:B0-----:R-:W-:Y:S01]  /*5f40*/  IMAD R25, R25, UR10, R0 ;  /* 0x0000000a19197c24 */ /* 0x001fe2000f8e0200 */
[----:B------:R-:W-:-:S04]  /*5f50*/  MOV R48, UR36 ;  /* 0x0000002400307c02 */ /* 0x000fc80008000f00 */
[----:B------:R-:W-:Y:S02]  /*5f60*/  SHF.L.U32 R25, R25, 0x2, RZ ;  /* 0x0000000219197819 */ /* 0x000fe400000006ff */
[----:B------:R-:W-:Y:S01]  /*5f70*/  MOV R32, UR36 ;  /* 0x0000002400207c02 */ /* 0x000fe20008000f00 */
[----:B--2---:R-:W-:Y:S02]  /*5f80*/  @!P0 HADD2.F32 R17, -RZ, R17.H0_H0 ;  /* 0x20000011ff118230 */ /* 0x004fe40000004100 */
[----:B---3--:R-:W-:-:S05]  /*5f90*/  @!P0 HADD2.F32 R10, -RZ, R10.H0_H0 ;  /* 0x2000000aff0a8230 */ /* 0x008fca0000004100 */
[----:B------:R-:W-:Y:S01]  /*5fa0*/  @!P0 FFMA R64, R17, R10, R7 ;  /* 0x0000000a11408223 */ /* 0x000fe20000000007 */
[----:B------:R-:W-:Y:S01]  /*5fb0*/  ISETP.GE.OR P0, PT, R21, UR4, P3 ;  /* 0x0000000415007c0c */ /* 0x000fe20009f06670 */
[----:B----4-:R-:W-:Y:S02]  /*5fc0*/  @!P1 HADD2.F32 R20, -RZ, R20.H0_H0 ;  /* 0x20000014ff149230 */ /* 0x010fe40000004100 */
[----:B-----5:R-:W-:-:S05]  /*5fd0*/  @!P1 HADD2.F32 R19, -RZ, R19.H0_H0 ;  /* 0x20000013ff139230 */ /* 0x020fca0000004100 */
[----:B------:R-:W-:Y:S01]  /*5fe0*/  @!P1 FFMA R48, R20, R19, R18 ;  /* 0x0000001314309223 */ /* 0x000fe20000000012 */
[----:B------:R-:W-:-:S04]  /*5ff0*/  ISETP.GE.OR P1, PT, R25, UR4, P3 ;  /* 0x0000000419007c0c */ /* 0x000fc80009f26670 */
[----:B------:R-:W2:Y:S01]  /*6000*/  @!P0 LDG.E.U16 R18, desc[UR12][R76.64] ;  /* 0x0000000c4c128981 */ /* 0x000ea2000c1e1500 */
[----:B------:R-:W-:Y:S01]  /*6010*/  @!P2 HADD2.F32 R24, -RZ, R24.H0_H0 ;  /* 0x20000018ff18a230 */ /* 0x000fe20000004100 */
[----:B------:R-:W0:Y:S02]  /*6020*/  @!P0 LDC R7, c[0x0][0x3e0] ;  /* 0x0000f800ff078b82 */ /* 0x000e240000000800 */
[----:B------:R-:W3:Y:S01]  /*6030*/  @!P0 LDG.E.U16 R10, desc[UR12][R82.64+-0x4] ;  /* 0xfffffc0c520a8981 */ /* 0x000ee2000c1e1500 */
[----:B------:R-:W-:-:S04]  /*6040*/  @!P2 HADD2.F32 R23, -RZ, R23.H0_H0 ;  /* 0x20000017ff17a230 */ /* 0x000fc80000004100 */
[----:B------:R-:W4:Y:S01]  /*6050*/  @!P1 LDG.E.U16 R20, desc[UR12][R80.64] ;  /* 0x0000000c50149981 */ /* 0x000f22000c1e1500 */
[----:B------:R-:W-:Y:S01]  /*6060*/  @!P2 FFMA R32, R24, R23, R22 ;  /* 0x000000171820a223 */ /* 0x000fe20000000016 */
[----:B------:R-:W1:Y:S02]  /*6070*/  @!P1 LDC R19, c[0x0][0x3e0] ;  /* 0x0000f800ff139b82 */ /* 0x000e640000000800 */
[----:B------:R-:W5:Y:S06]  /*6080*/  @!P1 LDG.E.U16 R23, desc[UR12][R82.64+-0x4] ;  /* 0xfffffc0c52179981 */ /* 0x000f6c000c1e1500 */
[----:B------:R-:W0:Y:S08]  /*6090*/  LDC R22, c[0x0][0x360] ;  /* 0x0000d800ff167b82 */ /* 0x000e300000000800 */
[----:B------:R-:W1:Y:S01]  /*60a0*/  LDC R21, c[0x0][0x360] ;  /* 0x0000d800ff157b82 */ /* 0x000e620000000800 */
[----:B------:R-:W-:-:S02]  /*60b0*/  MOV R33, UR36 ;  /* 0x0000002400217c02 */ /* 0x000fc40008000f00 */
[----:B------:R-:W-:Y:S01]  /*60c0*/  MOV R17, UR36 ;  /* 0x0000002400117c02 */ /* 0x000fe20008000f00 */
[----:B-1----:R-:W-:-:S05]  /*60d0*/  IMAD R21, R21, UR10, R0 ;  /* 0x0000000a15157c24 */ /* 0x002fca000f8e0200 */
[----:B------:R-:W-:Y:S01]  /*60e0*/  LEA R21, R21, 0x3, 0x2 ;  /* 0x0000000315157811 */ /* 0x000fe200078e10ff */
[----:B0-----:R-:W-:-:S05]  /*60f0*/  IMAD R22, R22, UR10, R0 ;  /* 0x0000000a16167c24 */ /* 0x001fca000f8e0200 */
[----:B------:R-:W-:Y:S01]  /*6100*/  LEA R22, R22, 0x2, 0x2 ;  /* 0x0000000216167811 */ /* 0x000fe200078e10ff */
        /* <DEDUP_REMOVED lines=9> */
[----:B------:R-:W0:Y:S03]  /*61a0*/  @!P0 LDC R7, c[0x0][0x3e0] ;  /* 0x0000f800ff078b82 */ /* 0x000e260000000800 */
[----:B------:R-:W3:Y:S05]  /*61b0*/  @!P0 LDG.E.U16 R10, desc[UR12][R82.64+-0x4] ;  /* 0xfffffc0c520a8981 */ /* 0x000eea000c1e1500 */
[----:B------:R-:W4:Y:S01]  /*61c0*/  @!P1 LDG.E.U16 R21, desc[UR12][R78.64] ;  /* 0x0000000c4e159981 */ /* 0x000f22000c1e1500 */
[----:B------:R-:W1:Y:S03]  /*61d0*/  LDC R22, c[0x0][0x360] ;  /* 0x0000d800ff167b82 */ /* 0x000e660000000800 */
[----:B------:R-:W5:Y:S05]  /*61e0*/  @!P1 LDG.E.U16 R20, desc[UR12][R82.64+-0x4] ;  /* 0xfffffc0c52149981 */ /* 0x000f6a000c1e1500 */
[----:B------:R-:W5:Y:S01]  /*61f0*/  @!P1 LDC R19, c[0x0][0x3e0] ;  /* 0x0000f800ff139b82 */ /* 0x000f620000000800 */
[----:B------:R-:W-:-:S02]  /*6200*/  ISETP.GE.AND P2, PT, R100, UR15, PT ;  /* 0x0000000f64007c0c */ /* 0x000fc4000bf46270 */
[----:B------:R-:W-:Y:S01]  /*6210*/  MOV R65, UR36 ;  /* 0x0000002400417c02 */ /* 0x000fe20008000f00 */
[----:B-1----:R-:W-:-:S05]  /*6220*/  IMAD R22, R22, UR10, R0 ;  /* 0x0000000a16167c24 */ /* 0x002fca000f8e0200 */
[----:B------:R-:W-:Y:S02]  /*6230*/  SHF.L.U32 R22, R22, 0x2, RZ ;  /* 0x0000000216167819 */ /* 0x000fe400000006ff */
[----:B------:R-:W-:Y:S01]  /*6240*/  MOV R49, UR36 ;  /* 0x0000002400317c02 */ /* 0x000fe20008000f00 */
[----:B--2---:R-:W-:Y:S02]  /*6250*/  @!P0 HADD2.F32 R18, -RZ, R18.H0_H0 ;  /* 0x20000012ff128230 */ /* 0x004fe40000004100 */
[----:B---3--:R-:W-:-:S05]  /*6260*/  @!P0 HADD2.F32 R10, -RZ, R10.H0_H0 ;  /* 0x2000000aff0a8230 */ /* 0x008fca0000004100 */
[----:B0-----:R-:W-:Y:S01]  /*6270*/  @!P0 FFMA R65, R18, R10, R7 ;  /* 0x0000000a12418223 */ /* 0x001fe20000000007 */
[----:B------:R-:W-:Y:S01]  /*6280*/  ISETP.GE.OR P0, PT, R22, UR4, P2 ;  /* 0x0000000416007c0c */ /* 0x000fe20009706670 */
[----:B----4-:R-:W-:Y:S02]  /*6290*/  @!P1 HADD2.F32 R21, -RZ, R21.H0_H0 ;  /* 0x20000015ff159230 */ /* 0x010fe40000004100 */
[----:B-----5:R-:W-:-:S05]  /*62a0*/  @!P1 HADD2.F32 R20, -RZ, R20.H0_H0 ;  /* 0x20000014ff149230 */ /* 0x020fca0000004100 */
[----:B------:R-:W-:-:S05]  /*62b0*/  @!P1 FFMA R49, R21, R20, R19 ;  /* 0x0000001415319223 */ /* 0x000fca0000000013 */
[----:B------:R-:W2:Y:S01]  /*62c0*/  @!P0 LDG.E.U16 R10, desc[UR12][R80.64] ;  /* 0x0000000c500a8981 */ /* 0x000ea2000c1e1500 */
[----:B------:R-:W0:Y:S03]  /*62d0*/  @!P0 LDC R7, c[0x0][0x3e0] ;  /* 0x0000f800ff078b82 */ /* 0x000e260000000800 */
[----:B------:R-:W3:Y:S05]  /*62e0*/  @!P0 LDG.E.U16 R20, desc[UR12][R82.64+-0x2] ;  /* 0xfffffe0c52148981 */ /* 0x000eea000c1e1500 */
[----:B------:R-:W1:Y:S01]  /*62f0*/  LDC R19, c[0x0][0x360] ;  /* 0x0000d800ff137b82 */ /* 0x000e620000000800 */
[----:B------:R-:W-:Y:S01]  /*6300*/  MOV R18, UR36 ;  /* 0x0000002400127c02 */ /* 0x000fe20008000f00 */
[----:B-1----:R-:W-:-:S05]  /*6310*/  IMAD R19, R19, UR10, R0 ;  /* 0x0000000a13137c24 */ /* 0x002fca000f8e0200 */
[----:B------:R-:W-:Y:S01]  /*6320*/  LEA R19, R19, 0x1, 0x2 ;  /* 0x0000000113137811 */ /* 0x000fe200078e10ff */
[----:B--2---:R-:W-:Y:S02]  /*6330*/  @!P0 HADD2.F32 R10, -RZ, R10.H0_H0 ;  /* 0x2000000aff0a8230 */ /* 0x004fe40000004100 */
[----:B---3--:R-:W-:-:S05]  /*6340*/  @!P0 HADD2.F32 R20, -RZ, R20.H0_H0 ;  /* 0x20000014ff148230 */ /* 0x008fca0000004100 */
[----:B0-----:R-:W-:Y:S01]  /*6350*/  @!P0 FFMA R18, R10, R20, R7 ;  /* 0x000000140a128223 */ /* 0x001fe20000000007 */
[----:B------:R-:W-:-:S13]  /*6360*/  ISETP.GE.OR P0, PT, R19, UR4, P2 ;  /* 0x0000000413007c0c */ /* 0x000fda0009706670 */
[----:B------:R-:W2:Y:S01]  /*6370*/  @!P0 LDG.E.U16 R19, desc[UR12][R76.64] ;  /* 0x0000000c4c138981 */ /* 0x000ea2000c1e1500 */
[----:B------:R-:W0:Y:S03]  /*6380*/  LDC R20, c[0x0][0x360] ;  /* 0x0000d800ff147b82 */ /* 0x000e260000000800 */
[----:B------:R-:W3:Y:S05]  /*6390*/  @!P0 LDG.E.U16 R10, desc[UR12][R82.64+-0x2] ;  /* 0xfffffe0c520a8981 */ /* 0x000eea000c1e1500 */
[----:B------:R-:W1:Y:S01]  /*63a0*/  @!P0 LDC R7, c[0x0][0x3e0] ;  /* 0x0000f800ff078b82 */ /* 0x000e620000000800 */
[----:B------:R-:W-:Y:S01]  /*63b0*/  MOV R34, UR36 ;  /* 0x0000002400227c02 */ /* 0x000fe20008000f00 */
[----:B0-----:R-:W-:-:S05]  /*63c0*/  IMAD R20, R20, UR10, R0 ;  /* 0x0000000a14147c24 */ /* 0x001fca000f8e0200 */
[----:B------:R-:W-:Y:S01]  /*63d0*/  LEA R20, R20, 0x2, 0x2 ;  /* 0x0000000214147811 */ /* 0x000fe200078e10ff */
[----:B--2---:R-:W-:Y:S02]  /*63e0*/  @!P0 HADD2.F32 R19, -RZ, R19.H0_H0 ;  /* 0x20000013ff138230 */ /* 0x004fe40000004100 */
[----:B---3--:R-:W-:-:S05]  /*63f0*/  @!P0 HADD2.F32 R10, -RZ, R10.H0_H0 ;  /* 0x2000000aff0a8230 */ /* 0x008fca0000004100 */
[----:B-1----:R-:W-:Y:S01]  /*6400*/  @!P0 FFMA R34, R19, R10, R7 ;  /* 0x0000000a13228223 */ /* 0x002fe20000000007 */
        /* <DEDUP_REMOVED lines=16> */
[----:B------:R-:W-:-:S02]  /*6510*/  ISETP.GE.AND P1, PT, R99, UR15, PT ;  /* 0x0000000f63007c0c */ /* 0x000fc4000bf26270 */
[----:B------:R-:W-:Y:S01]  /*6520*/  MOV R66, UR36 ;  /* 0x0000002400427c02 */ /* 0x000fe20008000f00 */
[----:B0-----:R-:W-:-:S05]  /*6530*/  IMAD R20, R20, UR10, R0 ;  /* 0x0000000a14147c24 */ /* 0x001fca000f8e0200 */
[----:B------:R-:W-:Y:S01]  /*6540*/  SHF.L.U32 R20, R20, 0x2, RZ ;  /* 0x0000000214147819 */ /* 0x000fe200000006ff */
[----:B--2---:R-:W-:Y:S02]  /*6550*/  @!P0 HADD2.F32 R19, -RZ, R19.H0_H0 ;  /* 0x20000013ff138230 */ /* 0x004fe40000004100 */
[----:B---3--:R-:W-:-:S05]  /*6560*/  @!P0 HADD2.F32 R10, -RZ, R10.H0_H0 ;  /* 0x2000000aff0a8230 */ /* 0x008fca0000004100 */
[----:B-1----:R-:W-:Y:S01]  /*6570*/  @!P0 FFMA R66, R19, R10, R7 ;  /* 0x0000000a13428223 */ /* 0x002fe20000000007 */
[----:B------:R-:W-:-:S13]  /*6580*/  ISETP.GE.OR P0, PT, R20, UR4, P1 ;  /* 0x0000000414007c0c */ /* 0x000fda0008f06670 */
[----:B------:R-:W2:Y:S01]  /*6590*/  @!P0 LDG.E.U16 R10, desc[UR12][R80.64] ;  /* 0x0000000c500a8981 */ /* 0x000ea2000c1e1500 */
[----:B------:R-:W0:Y:S03]  /*65a0*/  @!P0 LDC R7, c[0x0][0x3e0] ;  /* 0x0000f800ff078b82 */ /* 0x000e260000000800 */
[----:B------:R-:W3:Y:S01]  /*65b0*/  @!P0 LDG.E.U16 R20, desc[UR12][R82.64] ;  /* 0x0000000c52148981 */ /* 0x000ee2000c1e1500 */
[----:B------:R-:W-:Y:S01]  /*65c0*/  MOV R19, UR36 ;  /* 0x0000002400137c02 */ /* 0x000fe20008000f00 */
[----:B--2---:R-:W-:Y:S02]  /*65d0*/  @!P0 HADD2.F32 R10, -RZ, R10.H0_H0 ;  /* 0x2000000aff0a8230 */ /* 0x004fe40000004100 */
[----:B---3--:R-:W-:-:S05]  /*65e0*/  @!P0 HADD2.F32 R20, -RZ, R20.H0_H0 ;  /* 0x20000014ff148230 */ /* 0x008fca0000004100 */
[----:B0-----:R-:W-:Y:S02]  /*65f0*/  @!P0 FFMA R19, R10, R20, R7 ;  /* 0x000000140a138223 */ /* 0x001fe40000000007 */
[----:B------:R-:W0:Y:S02]  /*6600*/  LDC R7, c[0x0][0x360] ;  /* 0x0000d800ff077b82 */ /* 0x000e240000000800 */
[----:B0-----:R-:W-:-:S05]  /*6610*/  IMAD R7, R7, UR10, R0 ;  /* 0x0000000a07077c24 */ /* 0x001fca000f8e0200 */
[----:B------:R-:W-:-:S04]  /*6620*/  LEA R7, R7, 0x1, 0x2 ;  /* 0x0000000107077811 */ /* 0x000fc800078e10ff */
        /* <DEDUP_REMOVED lines=26> */
[----:B------:R-:W-:-:S04]  /*67d0*/  LOP3.LUT R93, R93, 0xffffffbf, RZ, 0xc0, !PT ;  /* 0xffffffbf5d5d7812 */ /* 0x000fc800078ec0ff */
[----:B------:R-:W-:-:S04]  /*67e0*/  @P6 LOP3.LUT R93, R93, 0x40, RZ, 0xfc, !PT ;  /* 0x000000405d5d6812 */ /* 0x000fc800078efcff */
[----:B------:R-:W-:Y:S02]  /*67f0*/  LOP3.LUT R93, R93, 0xffffffdf, RZ, 0xc0, !PT ;  /* 0xffffffdf5d5d7812 */ /* 0x000fe400078ec0ff */
[----:B------:R-:W-:Y:S02]  /*6800*/  MOV R67, UR36 ;  /* 0x0000002400437c02 */ /* 0x000fe40008000f00 */
[----:B------:R-:W-:-:S04]  /*6810*/  @P5 LOP3.LUT R93, R93, 0x20, RZ, 0xfc, !PT ;  /* 0x000000205d5d5812 */ /* 0x000fc800078efcff */
[----:B------:R-:W-:-:S04]  /*6820*/  LOP3.LUT R93, R93, 0xffffffef, RZ, 0xc0, !PT ;  /* 0xffffffef5d5d7812 */ /* 0x000fc800078ec0ff */
[----:B------:R-:W-:-:S04]  /*6830*/  @P4 LOP3.LUT R93, R93, 0x10, RZ, 0xfc, !PT ;  /* 0x000000105d5d4812 */ /* 0x000fc800078efcff */
[----:B------:R-:W-:-:S04]  /*6840*/  LOP3.LUT R93, R93, 0xfffffff7, RZ, 0xc0, !PT ;  /* 0xfffffff75d5d7812 */ /* 0x000fc800078ec0ff */
[----:B------:R-:W-:-:S04]  /*6850*/  @P3 LOP3.LUT R93, R93, 0x8, RZ, 0xfc, !PT ;  /* 0x000000085d5d3812 */ /* 0x000fc800078efcff */
[----:B------:R-:W-:-:S04]  /*6860*/  LOP3.LUT R93, R93, 0xfffffffb, RZ, 0xc0, !PT ;  /* 0xfffffffb5d5d7812 */ /* 0x000fc800078ec0ff */
[----:B------:R-:W-:-:S04]  /*6870*/  @P2 LOP3.LUT R93, R93, 0x4, RZ, 0xfc, !PT ;  /* 0x000000045d5d2812 */ /* 0x000fc800078efcff */
[----:B------:R-:W-:-:S04]  /*6880*/  LOP3.LUT R93, R93, 0xfffffffd, RZ, 0xc0, !PT ;  /* 0xfffffffd5d5d7812 */ /* 0x000fc800078ec0ff */
[----:B------:R-:W-:Y:S02]  /*6890*/  @P1 LOP3.LUT R93, R93, 0x2, RZ, 0xfc, !PT ;  /* 0x000000025d5d1812 */ /* 0x000fe400078efcff */
[----:B------:R-:W-:Y:S01]  /*68a0*/  ISETP.GE.AND P1, PT, R98, UR15, PT ;  /* 0x0000000f62007c0c */ /* 0x000fe2000bf26270 */
[----:B--2---:R-:W-:Y:S02]  /*68b0*/  @!P0 HADD2.F32 R20, -RZ, R20.H0_H0 ;  /* 0x20000014ff148230 */ /* 0x004fe40000004100 */
[----:B---3--:R-:W-:-:S05]  /*68c0*/  @!P0 HADD2.F32 R10, -RZ, R10.H0_H0 ;  /* 0x2000000aff0a8230 */ /* 0x008fca0000004100 */
[----:B0-----:R-:W-:Y:S02]  /*68d0*/  @!P0 FFMA R67, R20, R10, R7 ;  /* 0x0000000a14438223 */ /* 0x001fe40000000007 */
[----:B------:R-:W0:Y:S02]  /*68e0*/  LDC R7, c[0x0][0x360] ;  /* 0x0000d800ff077b82 */ /* 0x000e240000000800 */
[----:B0-----:R-:W-:-:S05]  /*68f0*/  IMAD R7, R7, UR10, R0 ;  /* 0x0000000a07077c24 */ /* 0x001fca000f8e0200 */
[----:B------:R-:W-:-:S04]  /*6900*/  SHF.L.U32 R7, R7, 0x2, RZ ;  /* 0x0000000207077819 */ /* 0x000fc800000006ff */
        /* <DEDUP_REMOVED lines=37> */
[----:B------:R-:W-:Y:S02]  /*6b60*/  MOV R68, UR36 ;  /* 0x0000002400447c02 */ /* 0x000fe40008000f00 */
        /* <DEDUP_REMOVED lines=274> */
[----:B0-----:R-:W-:Y:S01]  /*7c90*/  @!P0 FFMA R74, R75, R10, R7 ;  /* 0x0000000a4b4a8223 */ /* 0x001fe20000000007 */
[----:B------:R-:W-:-:S04]  /*7ca0*/  IADD3 R92, P0, PT, R84, 0x2, RZ ;  /* 0x00000002545c7810 */ /* 0x000fc80007f1e0ff */
[----:B------:R-:W-:Y:S02]  /*7cb0*/  IADD3.X R91, PT, PT, RZ, R85, RZ, P0, !PT ;  /* 0x00000055ff5b7210 */ /* 0x000fe400007fe4ff */
[----:B------:R-:W-:-:S04]  /*7cc0*/  IADD3 R90, P0, PT, R78, 0x2, RZ ;  /* 0x000000024e5a7810 */ /* 0x000fc80007f1e0ff */
[----:B------:R-:W-:Y:S02]  /*7cd0*/  IADD3.X R79, PT, PT, RZ, R79, RZ, P0, !PT ;  /* 0x0000004fff4f7210 */ /* 0x000fe400007fe4ff */
[----:B------:R-:W-:-:S04]  /*7ce0*/  IADD3 R76, P0, PT, R76, 0x2, RZ ;  /* 0x000000024c4c7810 */ /* 0x000fc80007f1e0ff */
[----:B------:R-:W-:Y:S02]  /*7cf0*/  IADD3.X R77, PT, PT, RZ, R77, RZ, P0, !PT ;  /* 0x0000004dff4d7210 */ /* 0x000fe400007fe4ff */
[----:B------:R-:W-:-:S04]  /*7d00*/  IADD3 R85, P0, PT, R82, UR35, RZ ;  /* 0x0000002352557c10 */ /* 0x000fc8000ff1e0ff */
[----:B------:R-:W-:Y:S02]  /*7d10*/  IADD3.X R84, PT, PT, R83, UR34, RZ, P0, !PT ;  /* 0x0000002253547c10 */ /* 0x000fe400087fe4ff */
[----:B------:R-:W-:-:S04]  /*7d20*/  IADD3 R78, P0, PT, R80, 0x2, RZ ;  /* 0x00000002504e7810 */ /* 0x000fc80007f1e0ff */
[----:B------:R-:W-:Y:S01]  /*7d30*/  IADD3.X R75, PT, PT, RZ, R81, RZ, P0, !PT ;  /* 0x00000051ff4b7210 */ /* 0x000fe200007fe4ff */
[----:B------:R-:W-:Y:S08]  /*7d40*/  BRA.U !UP4, `(.L_x_130) ;  /* 0x000000290c2c7547 */ /* 0x000ff0000b800000 */
[----:B------:R-:W0:Y:S01]  /*7d50*/  S2R R0, SR_TID.X ;  /* 0x0000000000007919 */ /* 0x000e220000002100 */
[----:B------:R-:W1:Y:S01]  /*7d60*/  LDCU.64 UR4, c[0x0][0x380] ;  /* 0x00007000ff0477ac */ /* 0x000e620008000a00 */
[----:B------:R-:W-:-:S05]  /*7d70*/  UMOV UR16, UR39 ;  /* 0x0000002700107c82 */ /* 0x000fca0008000000 */
.L_x_131:
[----:B------:R-:W-:Y:S01]  /*7d80*/  ISETP.GE.AND P3, PT, R2, UR7, PT ;  /* 0x0000000702007c0c */ /* 0x000fe2000bf66270 */
[----:B------:R-:W-:Y:S01]  /*7d90*/  UMOV UR10, UR37 ;  /* 0x00000025000a7c82 */ /* 0x000fe20008000000 */
[----:B------:R-:W-:Y:S01]  /*7da0*/  MOV R88, R78 ;  /* 0x0000004e00587202 */ /* 0x000fe20000000f00 */
[----:B------:R-:W-:Y:S01]  /*7db0*/  UIADD3 UR16, UPT, UPT, UR16, 0x1, URZ ;  /* 0x0000000110107890 */ /* 0x000fe2000fffe0ff */
[----:B------:R-:W-:Y:S02]  /*7dc0*/  ISETP.LT.AND P0, PT, R8, UR6, !P3 ;  /* 0x0000000608007c0c */ /* 0x000fe4000df01270 */
[----:B------:R-:W-:Y:S01]  /*7dd0*/  MOV R89, R75 ;  /* 0x0000004b00597202 */ /* 0x000fe20000000f00 */
[----:B------:R-:W-:Y:S01]  /*7de0*/  UISETP.NE.AND UP0, UPT, UR16, URZ, UPT ;  /* 0x000000ff1000728c */ /* 0x000fe2000bf05270 */
[----:B------:R-:W-:Y:S02]  /*7df0*/  MOV R80, R85 ;  /* 0x0000005500507202 */ /* 0x000fe40000000f00 */
[----:B------:R-:W-:Y:S02]  /*7e00*/  MOV R81, R84 ;  /* 0x0000005400517202 */ /* 0x000fe40000000f00 */
[----:B------:R-:W-:Y:S02]  /*7e10*/  ISETP.LT.AND P1, PT, R6, UR6, !P3 ;  /* 0x0000000606007c0c */ /* 0x000fe4000df21270 */
[----:B------:R-:W-:Y:S02]  /*7e20*/  MOV R86, R76 ;  /* 0x0000004c00567202 */ /* 0x000fe40000000f00 */
[----:B------:R-:W-:Y:S01]  /*7e30*/  MOV R87, R77 ;  /* 0x0000004d00577202 */ /* 0x000fe20000000f00 */
[----:B------:R-:W2:Y:S01]  /*7e40*/  @P0 LDG.E.U16 R7, desc[UR12][R88.64] ;  /* 0x0000000c58070981 */ /* 0x000ea2000c1e1500 */
[----:B------:R-:W-:Y:S02]  /*7e50*/  ISETP.LT.AND P2, PT, R5, UR6, !P3 ;  /* 0x0000000605007c0c */ /* 0x000fe4000df41270 */
[----:B------:R-:W-:Y:S01]  /*7e60*/  MOV R84, R90 ;  /* 0x0000005a00547202 */ /* 0x000fe20000000f00 */
[----:B------:R-:W3:Y:S01]  /*7e70*/  @P0 LDG.E.U16 R10, desc[UR12][R80.64+-0x10] ;  /* 0xfffff00c500a0981 */ /* 0x000ee2000c1e1500 */
[----:B------:R-:W-:Y:S02]  /*7e80*/  MOV R85, R79 ;  /* 0x0000004f00557202 */ /* 0x000fe40000000f00 */
[----:B------:R-:W-:Y:S01]  /*7e90*/  ISETP.LT.AND P3, PT, R4, UR6, !P3 ;  /* 0x0000000604007c0c */ /* 0x000fe2000df61270 */
[----:B------:R-:W4:Y:S01]  /*7ea0*/  @P1 LDG.E.U16 R77, desc[UR12][R86.64] ;  /* 0x0000000c564d1981 */ /* 0x000f22000c1e1500 */
[----:B------:R-:W-:Y:S02]  /*7eb0*/  MOV R82, R92 ;  /* 0x0000005c00527202 */ /* 0x000fe40000000f00 */
[----:B------:R-:W-:Y:S01]  /*7ec0*/  MOV R83, R91 ;  /* 0x0000005b00537202 */ /* 0x000fe20000000f00 */
[----:B------:R-:W5:Y:S01]  /*7ed0*/  @P1 LDG.E.U16 R75, desc[UR12][R80.64+-0x10] ;  /* 0xfffff00c504b1981 */ /* 0x000f62000c1e1500 */
[----:B------:R-:W-:Y:S02]  /*7ee0*/  ISETP.GE.AND P4, PT, R3, UR7, PT ;  /* 0x0000000703007c0c */ /* 0x000fe4000bf86270 */
[----:B-1----:R-:W-:Y:S01]  /*7ef0*/  ISETP.GE.AND P5, PT, R105, UR5, PT ;  /* 0x0000000569007c0c */ /* 0x002fe2000bfa6270 */
[----:B------:R-:W5:Y:S01]  /*7f00*/  @P2 LDG.E.U16 R76, desc[UR12][R80.64+-0x10] ;  /* 0xfffff00c504c2981 */ /* 0x000f62000c1e1500 */
[----:B------:R-:W-:Y:S02]  /*7f10*/  ISETP.GE.AND P6, PT, R97, UR5, PT ;  /* 0x0000000561007c0c */ /* 0x000fe4000bfc6270 */
[----:B------:R-:W-:Y:S01]  /*7f20*/  LOP3.LUT R93, R93, 0xffffff7f, RZ, 0xc0, !PT ;  /* 0xffffff7f5d5d7812 */ /* 0x000fe200078ec0ff */
[----:B------:R-:W5:Y:S04]  /*7f30*/  @P2 LDG.E.U16 R79, desc[UR12][R84.64] ;  /* 0x0000000c544f2981 */ /* 0x000f68000c1e1500 */
[----:B------:R-:W5:Y:S04]  /*7f40*/  @P3 LDG.E.U16 R90, desc[UR12][R82.64] ;  /* 0x0000000c525a3981 */ /* 0x000f68000c1e1500 */
[----:B------:R-:W5:Y:S01]  /*7f50*/  @P3 LDG.E.U16 R78, desc[UR12][R80.64+-0x10] ;  /* 0xfffff00c504e3981 */ /* 0x000f62000c1e1500 */
[----:B------:R-:W-:Y:S04]  /*7f60*/  @P5 LOP3.LUT R93, R93, 0x80, RZ, 0xfc, !PT ;  /* 0x000000805d5d5812 */ /* 0x000fe800078efcff */
[----:B------:R-:W-:Y:S01]  /*7f70*/  LOP3.LUT R93, R93, 0xffffffbf, RZ, 0xc0, !PT ;  /* 0xffffffbf5d5d7812 */ /* 0x000fe200078ec0ff */
[----:B--2---:R-:W-:Y:S02]  /*7f80*/  @P0 HADD2.F32 R7, -RZ, R7.H0_H0 ;  /* 0x20000007ff070230 */ /* 0x004fe40000004100 */
[----:B---3--:R-:W-:Y:S05]  /*7f90*/  @P0 HADD2.F32 R10, -RZ, R10.H0_H0 ;  /* 0x2000000aff0a0230 */ /* 0x008fea0000004100 */
[----:B------:R-:W-:Y:S01]  /*7fa0*/  @P0 FFMA R11, R7, R10, R11 ;  /* 0x0000000a070b0223 */ /* 0x000fe2000000000b */
[----:B------:R-:W-:Y:S01]  /*7fb0*/  ISETP.LT.AND P0, PT, R8, UR6, !P4 ;  /* 0x0000000608007c0c */ /* 0x000fe2000e701270 */
[----:B----4-:R-:W-:Y:S02]  /*7fc0*/  @P1 HADD2.F32 R7, -RZ, R77.H0_H0 ;  /* 0x2000004dff071230 */ /* 0x010fe40000004100 */
[----:B-----5:R-:W-:Y:S05]  /*7fd0*/  @P1 HADD2.F32 R10, -RZ, R75.H0_H0 ;  /* 0x2000004bff0a1230 */ /* 0x020fea0000004100 */
[----:B------:R-:W-:Y:S01]  /*7fe0*/  @P1 FFMA R27, R7, R10, R27 ;  /* 0x0000000a071b1223 */ /* 0x000fe2000000001b */
[----:B------:R-:W-:Y:S01]  /*7ff0*/  ISETP.LT.AND P1, PT, R6, UR6, !P4 ;  /* 0x0000000606007c0c */ /* 0x000fe2000e721270 */
[----:B------:R-:W-:Y:S02]  /*8000*/  @P2 HADD2.F32 R10, -RZ, R76.H0_H0 ;  /* 0x2000004cff0a2230 */ /* 0x000fe40000004100 */
[----:B------:R-:W-:Y:S01]  /*8010*/  @P2 HADD2.F32 R7, -RZ, R79.H0_H0 ;  /* 0x2000004fff072230 */ /* 0x000fe20000004100 */
[----:B------:R-:W2:Y:S04]  /*8020*/  @P0 LDG.E.U16 R77, desc[UR12][R88.64] ;  /* 0x0000000c584d0981 */ /* 0x000ea8000c1e1500 */
[----:B------:R-:W3:Y:S01]  /*8030*/  @P0 LDG.E.U16 R75, desc[UR12][R80.64+-0xe] ;  /* 0xfffff20c504b0981 */ /* 0x000ee2000c1e1500 */
[----:B------:R-:W-:Y:S01]  /*8040*/  @P2 FFMA R43, R7, R10, R43 ;  /* 0x0000000a072b2223 */ /* 0x000fe2000000002b */
[----:B------:R-:W-:Y:S01]  /*8050*/  ISETP.LT.AND P2, PT, R5, UR6, !P4 ;  /* 0x0000000605007c0c */ /* 0x000fe2000e741270 */
[----:B------:R-:W-:Y:S02]  /*8060*/  @P3 HADD2.F32 R7, -RZ, R90.H0_H0 ;  /* 0x2000005aff073230 */ /* 0x000fe40000004100 */
[----:B------:R-:W4:Y:S01]  /*8070*/  @P1 LDG.E.U16 R91, desc[UR12][R86.64] ;  /* 0x0000000c565b1981 */ /* 0x000f22000c1e1500 */
[----:B------:R-:W-:Y:S03]  /*8080*/  @P3 HADD2.F32 R10, -RZ, R78.H0_H0 ;  /* 0x2000004eff0a3230 */ /* 0x000fe60000004100 */
[----:B------:R-:W5:Y:S02]  /*8090*/  @P1 LDG.E.U16 R76, desc[UR12][R80.64+-0xe] ;  /* 0xfffff20c504c1981 */ /* 0x000f64000c1e1500 */
[----:B------:R-:W-:Y:S01]  /*80a0*/  @P3 FFMA R59, R7, R10, R59 ;  /* 0x0000000a073b3223 */ /* 0x000fe2000000003b */
[----:B------:R-:W-:Y:S02]  /*80b0*/  ISETP.LT.AND P3, PT, R4, UR6, !P4 ;  /* 0x0000000604007c0c */ /* 0x000fe4000e761270 */
[----:B------:R-:W-:Y:S01]  /*80c0*/  ISETP.GE.AND P4, PT, R95, UR5, PT ;  /* 0x000000055f007c0c */ /* 0x000fe2000bf86270 */
[----:B------:R-:W5:Y:S04]  /*80d0*/  @P2 LDG.E.U16 R90, desc[UR12][R84.64] ;  /* 0x0000000c545a2981 */ /* 0x000f68000c1e1500 */
[----:B------:R-:W5:Y:S06]  /*80e0*/  @P2 LDG.E.U16 R79, desc[UR12][R80.64+-0xe] ;  /* 0xfffff20c504f2981 */ /* 0x000f6c000c1e1500 */
[----:B------:R-:W5:Y:S01]  /*80f0*/  @P3 LDG.E.U16 R78, desc[UR12][R82.64] ;  /* 0x0000000c524e3981 */ /* 0x000f62000c1e1500 */
[----:B--2---:R-:W-:Y:S03]  /*8100*/  @P0 HADD2.F32 R7, -RZ, R77.H0_H0 ;  /* 0x2000004dff070230 */ /* 0x004fe60000004100 */
[----:B------:R-:W2:Y:S01]  /*8110*/  @P3 LDG.E.U16 R77, desc[UR12][R80.64+-0xe] ;  /* 0xfffff20c504d3981 */ /* 0x000ea2000c1e1500 */
[----:B---3--:R-:W-:Y:S02]  /*8120*/  @P0 HADD2.F32 R10, -RZ, R75.H0_H0 ;  /* 0x2000004bff0a0230 */ /* 0x008fe40000004100 */
[----:B------:R-:W0:Y:S03]  /*8130*/  LDC R75, c[0x0][0x360] ;  /* 0x0000d800ff4b7b82 */ /* 0x000e260000000800 */
[----:B------:R-:W-:Y:S01]  /*8140*/  @P0 FFMA R12, R7, R10, R12 ;  /* 0x0000000a070c0223 */ /* 0x000fe2000000000c */
[----:B----4-:R-:W-:Y:S02]  /*8150*/  @P1 HADD2.F32 R7, -RZ, R91.H0_H0 ;  /* 0x2000005bff071230 */ /* 0x010fe40000004100 */
[----:B-----5:R-:W-:Y:S05]  /*8160*/  @P1 HADD2.F32 R10, -RZ, R76.H0_H0 ;  /* 0x2000004cff0a1230 */ /* 0x020fea0000004100 */
[----:B------:R-:W-:Y:S01]  /*8170*/  @P1 FFMA R28, R7, R10, R28 ;  /* 0x0000000a071c1223 */ /* 0x000fe2000000001c */
[----:B------:R-:W-:Y:S02]  /*8180*/  @P2 HADD2.F32 R10, -RZ, R79.H0_H0 ;  /* 0x2000004fff0a2230 */ /* 0x000fe40000004100 */
[----:B0-----:R-:W-:Y:S05]  /*8190*/  IMAD R7, R75, UR10, R0 ;  /* 0x0000000a4b077c24 */ /* 0x001fea000f8e0200 */
[----:B------:R-:W-:Y:S04]  /*81a0*/  SHF.L.U32 R7, R7, 0x2, RZ ;  /* 0x0000000207077819 */ /* 0x000fe800000006ff */
[----:B------:R-:W-:Y:S01]  /*81b0*/  ISETP.GE.OR P0, PT, R7, UR4, P5 ;  /* 0x0000000407007c0c */ /* 0x000fe2000af06670 */
[----:B------:R-:W-:Y:S05]  /*81c0*/  @P2 HADD2.F32 R7, -RZ, R90.H0_H0 ;  /* 0x2000005aff072230 */ /* 0x000fea0000004100 */
[----:B------:R-:W-:Y:S02]  /*81d0*/  @P2 FFMA R44, R7, R10, R44 ;  /* 0x0000000a072c2223 */ /* 0x000fe4000000002c */
[----:B------:R-:W0:Y:S05]  /*81e0*/  LDC R7, c[0x0][0x360] ;  /* 0x0000d800ff077b82 */ /* 0x000e2a0000000800 */
[----:B------:R-:W3:Y:S04]  /*81f0*/  @!P0 LDG.E.U16 R76, desc[UR12][R88.64] ;  /* 0x0000000c584c8981 */ /* 0x000ee8000c1e1500 */
[----:B------:R-:W4:Y:S01]  /*8200*/  @!P0 LDG.E.U16 R75, desc[UR12][R80.64+-0xc] ;  /* 0xfffff40c504b8981 */ /* 0x000f22000c1e1500 */
[----:B0-----:R-:W-:Y:S05]  /*8210*/  IMAD R7, R7, UR10, R0 ;  /* 0x0000000a07077c24 */ /* 0x001fea000f8e0200 */
[----:B------:R-:W-:Y:S04]  /*8220*/  LEA R7, R7, 0x1, 0x2 ;  /* 0x0000000107077811 */ /* 0x000fe800078e10ff */
[----:B------:R-:W-:Y:S01]  /*8230*/  ISETP.GE.OR P1, PT, R7, UR4, P5 ;  /* 0x0000000407007c0c */ /* 0x000fe2000af26670 */
[----:B------:R-:W-:Y:S11]  /*8240*/  @P3 HADD2.F32 R7, -RZ, R78.H0_H0 ;  /* 0x2000004eff073230 */ /* 0x000ff60000004100 */
[----:B------:R-:W-:Y:S01]  /*8250*/  @!UPT UIADD3 URZ, UPT, UPT, URZ, URZ, URZ ;  /* 0x000000fffffff290 */ /* 0x000fe2000fffe0ff */
[----:B------:R-:W5:Y:S04]  /*8260*/  @!P1 LDG.E.U16 R90, desc[UR12][R86.64] ;  /* 0x0000000c565a9981 */ /* 0x000f68000c1e1500 */
[----:B------:R-:W5:Y:S01]  /*8270*/  @!P1 LDG.E.U16 R78, desc[UR12][R80.64+-0xc] ;  /* 0xfffff40c504e9981 */ /* 0x000f62000c1e1500 */
[----:B--2---:R-:W-:Y:S05]  /*8280*/  @P3 HADD2.F32 R10, -RZ, R77.H0_H0 ;  /* 0x2000004dff0a3230 */ /* 0x004fea0000004100 */
[----:B------:R-:W-:Y:S01]  /*8290*/  @P3 FFMA R60, R7, R10, R60 ;  /* 0x0000000a073c3223 */ /* 0x000fe2000000003c */
[----:B------:R-:W-:Y:S01]  /*82a0*/  ISETP.GE.AND P3, PT, R104, UR5, PT ;  /* 0x0000000568007c0c */ /* 0x000fe2000bf66270 */
[----:B------:R-:W0:Y:S11]  /*82b0*/  LDC R7, c[0x0][0x360] ;  /* 0x0000d800ff077b82 */ /* 0x000e360000000800 */
[----:B------:R-:W-:Y:S01]  /*82c0*/  @!UPT UIADD3 URZ, UPT, UPT, URZ, URZ, URZ ;  /* 0x000000fffffff290 */ /* 0x000fe2000fffe0ff */
[----:B------:R-:W-:Y:S04]  /*82d0*/  @P3 LOP3.LUT R93, R93, 0x40, RZ, 0xfc, !PT ;  /* 0x000000405d5d3812 */ /* 0x000fe800078efcff */
[----:B------:R-:W-:Y:S01]  /*82e0*/  LOP3.LUT R93, R93, 0xffffffdf, RZ, 0xc0, !PT ;  /* 0xffffffdf5d5d7812 */ /* 0x000fe200078ec0ff */
[--C-:B0-----:R-:W-:Y:S05]  /*82f0*/  IMAD R7, R7, UR10, R0.reuse ;  /* 0x0000000a07077c24 */ /* 0x101fea000f8e0200 */
[----:B------:R-:W-:Y:S04]  /*8300*/  LEA R7, R7, 0x2, 0x2 ;  /* 0x0000000207077811 */ /* 0x000fe800078e10ff */
[----:B------:R-:W-:Y:S01]  /*8310*/  ISETP.GE.OR P2, PT, R7, UR4, P5 ;  /* 0x0000000407007c0c */ /* 0x000fe2000af46670 */
[----:B---3--:R-:W-:Y:S11]  /*8320*/  @!P0 HADD2.F32 R7, -RZ, R76.H0_H0 ;  /* 0x2000004cff078230 */ /* 0x008ff60000004100 */
[----:B------:R-:W-:Y:S01]  /*8330*/  @!UPT UIADD3 URZ, UPT, UPT, URZ, URZ, URZ ;  /* 0x000000fffffff290 */ /* 0x000fe2000fffe0ff */
[----:B------:R-:W2:Y:S01]  /*8340*/  @!P2 LDG.E.U16 R79, desc[UR12][R84.64] ;  /* 0x0000000c544fa981 */ /* 0x000ea2000c1e1500 */
[----:B----4-:R-:W-:Y:S03]  /*8350*/  @!P0 HADD2.F32 R10, -RZ, R75.H0_H0 ;  /* 0x2000004bff0a8230 */ /* 0x010fe60000004100 */
[----:B------:R-:W3:Y:S02]  /*8360*/  @!P2 LDG.E.U16 R77, desc[UR12][R80.64+-0xc] ;  /* 0xfffff40c504da981 */ /* 0x000ee4000c1e1500 */
[----:B------:R-:W-:Y:S02]  /*8370*/  @!P0 FFMA R13, R7, R10, R13 ;  /* 0x0000000a070d8223 */ /* 0x000fe4000000000d */
[----:B------:R-:W0:Y:S02]  /*8380*/  LDC R7, c[0x0][0x360] ;  /* 0x0000d800ff077b82 */ /* 0x000e240000000800 */
[--C-:B0-----:R-:W-:Y:S05]  /*8390*/  IMAD R7, R7, UR10, R0.reuse ;  /* 0x0000000a07077c24 */ /* 0x101fea000f8e0200 */
[----:B------:R-:W-:Y:S04]  /*83a0*/  LEA R7, R7, 0x3, 0x2 ;  /* 0x0000000307077811 */ /* 0x000fe800078e10ff */
[----:B------:R-:W-:Y:S01]  /*83b0*/  ISETP.GE.OR P0, PT, R7, UR4, P5 ;  /* 0x0000000407007c0c */ /* 0x000fe2000af06670 */
[----:B-----5:R-:W-:Y:S01]  /*83c0*/  @!P1 HADD2.F32 R7, -RZ, R90.H0_H0 ;  /* 0x2000005aff079230 */ /* 0x020fe20000004100 */
[----:B------:R-:W-:Y:S01]  /*83d0*/  ISETP.GE.AND P5, PT, R96, UR5, PT ;  /* 0x0000000560007c0c */ /* 0x000fe2000bfa6270 */
[----:B------:R-:W-:Y:S05]  /*83e0*/  @!P1 HADD2.F32 R10, -RZ, R78.H0_H0 ;  /* 0x2000004eff0a9230 */ /* 0x000fea0000004100 */
[----:B------:R-:W-:Y:S02]  /*83f0*/  @!P1 FFMA R29, R7, R10, R29 ;  /* 0x0000000a071d9223 */ /* 0x000fe4000000001d */
[----:B------:R-:W0:Y:S03]  /*8400*/  LDC R7, c[0x0][0x360] ;  /* 0x0000d800ff077b82 */ /* 0x000e260000000800 */
[----:B------:R-:W4:Y:S04]  /*8410*/  @!P0 LDG.E.U16 R76, desc[UR12][R82.64] ;  /* 0x0000000c524c8981 */ /* 0x000f28000c1e1500 */
[----:B------:R-:W5:Y:S01]  /*8420*/  @!P0 LDG.E.U16 R75, desc[UR12][R80.64+-0xc] ;  /* 0xfffff40c504b8981 */ /* 0x000f62000c1e1500 */
[--C-:B0-----:R-:W-:Y:S05]  /*8430*/  IMAD R7, R7, UR10, R0.reuse ;  /* 0x0000000a07077c24 */ /* 0x101fea000f8e0200 */
[----:B------:R-:W-:Y:S04]  /*8440*/  SHF.L.U32 R7, R7, 0x2, RZ ;  /* 0x0000000207077819 */ /* 0x000fe800000006ff */
[----:B------:R-:W-:Y:S11]  /*8450*/  ISETP.GE.OR P1, PT, R7, UR4, P3 ;  /* 0x0000000407007c0c */ /* 0x000ff60009f26670 */
[----:B------:R-:W-:Y:S02]  /*8460*/  @!UPT UIADD3 URZ, UPT, UPT, URZ, URZ, URZ ;  /* 0x000000fffffff290 */ /* 0x000fe4000fffe0ff */
[----:B------:R-:W5:Y:S04]  /*8470*/  @!P1 LDG.E.U16 R90, desc[UR12][R88.64] ;  /* 0x0000000c585a9981 */ /* 0x000f68000c1e1500 */
[----:B------:R-:W5:Y:S01]  /*8480*/  @!P1 LDG.E.U16 R78, desc[UR12][R80.64+-0xa] ;  /* 0xfffff60c504e9981 */ /* 0x000f62000c1e1500 */
[----:B--2---:R-:W-:Y:S02]  /*8490*/  @!P2 HADD2.F32 R7, -RZ, R79.H0_H0 ;  /* 0x2000004fff07a230 */ /* 0x004fe40000004100 */
[----:B---3--:R-:W-:Y:S05]  /*84a0*/  @!P2 HADD2.F32 R10, -RZ, R77.H0_H0 ;  /* 0x2000004dff0aa230 */ /* 0x008fea0000004100 */
[----:B------:R-:W-:Y:S02]  /*84b0*/  @!P2 FFMA R45, R7, R10, R45 ;  /* 0x0000000a072da223 */ /* 0x000fe4000000002d */
[----:B------:R-:W0:Y:S02]  /*84c0*/  LDC R7, c[0x0][0x360] ;  /* 0x0000d800ff077b82 */ /* 0x000e240000000800 */
[--C-:B0-----:R-:W-:Y:S05]  /*84d0*/  IMAD R7, R7, UR10, R0.reuse ;  /* 0x0000000a07077c24 */ /* 0x101fea000f8e0200 */
[----:B------:R-:W-:Y:S04]  /*84e0*/  LEA R7, R7, 0x1, 0x2 ;  /* 0x0000000107077811 */ /* 0x000fe800078e10ff */
[----:B------:R-:W-:Y:S01]  /*84f0*/  ISETP.GE.OR P2, PT, R7, UR4, P3 ;  /* 0x0000000407007c0c */ /* 0x000fe20009f46670 */
[----:B----4-:R-:W-:Y:S11]  /*8500*/  @!P0 HADD2.F32 R7, -RZ, R76.H0_H0 ;  /* 0x2000004cff078230 */ /* 0x010ff60000004100 */
[----:B------:R-:W-:Y:S01]  /*8510*/  @!UPT UIADD3 URZ, UPT, UPT, URZ, URZ, URZ ;  /* 0x000000fffffff290 */ /* 0x000fe2000fffe0ff */
[----:B------:R-:W2:Y:S01]  /*8520*/  @!P2 LDG.E.U16 R79, desc[UR12][R86.64] ;  /* 0x0000000c564fa981 */ /* 0x000ea2000c1e1500 */
[----:B-----5:R-:W-:Y:S03]  /*8530*/  @!P0 HADD2.F32 R10, -RZ, R75.H0_H0 ;  /* 0x2000004bff0a8230 */ /* 0x020fe60000004100 */
[----:B------:R-:W3:Y:S02]  /*8540*/  @!P2 LDG.E.U16 R75, desc[UR12][R80.64+-0xa] ;  /* 0xfffff60c504ba981 */ /* 0x000ee4000c1e1500 */
[----:B------:R-:W-:Y:S02]  /*8550*/  @!P0 FFMA R61, R7, R10, R61 ;  /* 0x0000000a073d8223 */ /* 0x000fe4000000003d */
[----:B------:R-:W0:Y:S02]  /*8560*/  LDC R7, c[0x0][0x360] ;  /* 0x0000d800ff077b82 */ /* 0x000e240000000800 */
[----:B0-----:R-:W-:Y:S05]  /*8570*/  IMAD R7, R7, UR10, R0 ;  /* 0x0000000a07077c24 */ /* 0x001fea000f8e0200 */
[----:B------:R-:W-:Y:S04]  /*8580*/  LEA R7, R7, 0x2, 0x2 ;  /* 0x0000000207077811 */ /* 0x000fe800078e10ff */
[----:B------:R-:W-:Y:S01]  /*8590*/  ISETP.GE.OR P0, PT, R7, UR4, P3 ;  /* 0x0000000407007c0c */ /* 0x000fe20009f06670 */
[----:B------:R-:W-:Y:S02]  /*85a0*/  @!P1 HADD2.F32 R7, -RZ, R90.H0_H0 ;  /* 0x2000005aff079230 */ /* 0x000fe40000004100 */
[----:B------:R-:W-:Y:S05]  /*85b0*/  @!P1 HADD2.F32 R10, -RZ, R78.H0_H0 ;  /* 0x2000004eff0a9230 */ /* 0x000fea0000004100 */
[----:B------:R-:W-:Y:S02]  /*85c0*/  @!P1 FFMA R14, R7, R10, R14 ;  /* 0x0000000a070e9223 */ /* 0x000fe4000000000e */
[----:B------:R-:W0:Y:S03]  /*85d0*/  LDC R7, c[0x0][0x360] ;  /* 0x0000d800ff077b82 */ /* 0x000e260000000800 */
[----:B------:R-:W4:Y:S04]  /*85e0*/  @!P0 LDG.E.U16 R77, desc[UR12][R84.64] ;  /* 0x0000000c544d8981 */ /* 0x000f28000c1e1500 */
[----:B------:R-:W5:Y:S01]  /*85f0*/  @!P0 LDG.E.U16 R76, desc[UR12][R80.64+-0xa] ;  /* 0xfffff60c504c8981 */ /* 0x000f62000c1e1500 */
[----:B0-----:R-:W-:Y:S05]  /*8600*/  IMAD R7, R7, UR10, R0 ;  /* 0x0000000a07077c24 */ /* 0x001fea000f8e0200 */
[----:B------:R-:W-:Y:S04]  /*8610*/  LEA R7, R7, 0x3, 0x2 ;  /* 0x0000000307077811 */ /* 0x000fe800078e10ff */
[----:B------:R-:W-:Y:S02]  /*8620*/  ISETP.GE.OR P1, PT, R7, UR4, P3 ;  /* 0x0000000407007c0c */ /* 0x000fe40009f26670 */
[----:B------:R-:W-:Y:S11]  /*8630*/  ISETP.GE.AND P3, PT, R103, UR5, PT ;  /* 0x0000000567007c0c */ /* 0x000ff6000bf66270 */
[----:B------:R-:W5:Y:S02]  /*8640*/  @!P1 LDG.E.U16 R90, desc[UR12][R82.64] ;  /* 0x0000000c525a9981 */ /* 0x000f64000c1e1500 */
[----:B------:R-:W-:Y:S04]  /*8650*/  @P3 LOP3.LUT R93, R93, 0x20, RZ, 0xfc, !PT ;  /* 0x000000205d5d3812 */ /* 0x000fe800078efcff */
[----:B------:R-:W-:Y:S01]  /*8660*/  LOP3.LUT R93, R93, 0xffffffef, RZ, 0xc0, !PT ;  /* 0xffffffef5d5d7812 */ /* 0x000fe200078ec0ff */
[----:B--2---:R-:W-:Y:S02]  /*8670*/  @!P2 HADD2.F32 R7, -RZ, R79.H0_H0 ;  /* 0x2000004fff07a230 */ /* 0x004fe40000004100 */
[----:B---3--:R-:W-:Y:S02]  /*8680*/  @!P2 HADD2.F32 R10, -RZ, R75.H0_H0 ;  /* 0x2000004bff0aa230 */ /* 0x008fe40000004100 */
[----:B------:R-:W2:Y:S03]  /*8690*/  @!P1 LDG.E.U16 R75, desc[UR12][R80.64+-0xa] ;  /* 0xfffff60c504b9981 */ /* 0x000ea6000c1e1500 */
[----:B------:R-:W-:Y:S02]  /*86a0*/  @!P2 FFMA R30, R7, R10, R30 ;  /* 0x0000000a071ea223 */ /* 0x000fe4000000001e */
[----:B------:R-:W0:Y:S02]  /*86b0*/  LDC R7, c[0x0][0x360] ;  /* 0x0000d800ff077b82 */ /* 0x000e240000000800 */
[----:B0-----:R-:W-:Y:S05]  /*86c0*/  IMAD R7, R7, UR10, R0 ;  /* 0x0000000a07077c24 */ /* 0x001fea000f8e0200 */
[----:B------:R-:W-:Y:S04]  /*86d0*/  SHF.L.U32 R7, R7, 0x2, RZ ;  /* 0x0000000207077819 */ /* 0x000fe800000006ff */
[----:B------:R-:W-:Y:S01]  /*86e0*/  ISETP.GE.OR P2, PT, R7, UR4, P3 ;  /* 0x0000000407007c0c */ /* 0x000fe20009f46670 */
[----:B----4-:R-:W-:Y:S11]  /*86f0*/  @!P0 HADD2.F32 R7, -RZ, R77.H0_H0 ;  /* 0x2000004dff078230 */ /* 0x010ff60000004100 */
[----:B------:R-:W-:Y:S01]  /*8700*/  @!UPT UIADD3 URZ, UPT, UPT, URZ, URZ, URZ ;  /* 0x000000fffffff290 */ /* 0x000fe2000fffe0ff */
[----:B------:R-:W3:Y:S01]  /*8710*/  @!P2 LDG.E.U16 R79, desc[UR12][R88.64] ;  /* 0x0000000c584fa981 */ /* 0x000ee2000c1e1500 */
[----:B-----5:R-:W-:Y:S03]  /*8720*/  @!P0 HADD2.F32 R10, -RZ, R76.H0_H0 ;  /* 0x2000004cff0a8230 */ /* 0x020fe60000004100 */
[----:B------:R-:W4:Y:S02]  /*8730*/  @!P2 LDG.E.U16 R76, desc[UR12][R80.64+-0x8] ;  /* 0xfffff80c504ca981 */ /* 0x000f24000c1e1500 */
[----:B------:R-:W-:Y:S02]  /*8740*/  @!P0 FFMA R46, R7, R10, R46 ;  /* 0x0000000a072e8223 */ /* 0x000fe4000000002e */
[----:B------:R-:W0:Y:S02]  /*8750*/  LDC R7, c[0x0][0x360] ;  /* 0x0000d800ff077b82 */ /* 0x000e240000000800 */
[----:B0-----:R-:W-:Y:S05]  /*8760*/  IMAD R7, R7, UR10, R0 ;  /* 0x0000000a07077c24 */ /* 0x001fea000f8e0200 */
[----:B------:R-:W-:Y:S04]  /*8770*/  LEA R7, R7, 0x1, 0x2 ;  /* 0x0000000107077811 */ /* 0x000fe800078e10ff */
[----:B------:R-:W-:Y:S01]  /*8780*/  ISETP.GE.OR P0, PT, R7, UR4, P3 ;  /* 0x0000000407007c0c */ /* 0x000fe20009f06670 */
[----:B------:R-:W-:Y:S11]  /*8790*/  @!P1 HADD2.F32 R7, -RZ, R90.H0_H0 ;  /* 0x2000005aff079230 */ /* 0x000ff60000004100 */
[----:B------:R-:W-:Y:S01]  /*87a0*/  @!UPT UIADD3 URZ, UPT, UPT, URZ, URZ, URZ ;  /* 0x000000fffffff290 */ /* 0x000fe2000fffe0ff */
[----:B------:R-:W5:Y:S04]  /*87b0*/  @!P0 LDG.E.U16 R78, desc[UR12][R86.64] ;  /* 0x0000000c564e8981 */ /* 0x000f68000c1e1500 */
[----:B------:R-:W5:Y:S01]  /*87c0*/  @!P0 LDG.E.U16 R77, desc[UR12][R80.64+-0x8] ;  /* 0xfffff80c504d8981 */ /* 0x000f62000c1e1500 */
[----:B--2---:R-:W-:Y:S05]  /*87d0*/  @!P1 HADD2.F32 R10, -RZ, R75.H0_H0 ;  /* 0x2000004bff0a9230 */ /* 0x004fea0000004100 */
[----:B------:R-:W-:Y:S02]  /*87e0*/  @!P1 FFMA R62, R7, R10, R62 ;  /* 0x0000000a073e9223 */ /* 0x000fe4000000003e */
[----:B------:R-:W0:Y:S02]  /*87f0*/  LDC R7, c[0x0][0x360] ;  /* 0x0000d800ff077b82 */ /* 0x000e240000000800 */
        /* <DEDUP_REMOVED lines=9> */
[----:B------:R-:W0:Y:S08]  /*8890*/  LDC R7, c[0x0][0x360] ;  /* 0x0000d800ff077b82 */ /* 0x000e300000000800 */
[----:B------:R-:W1:Y:S01]  /*88a0*/  LDC R75, c[0x0][0x360] ;  /* 0x0000d800ff4b7b82 */ /* 0x000e620000000800 */
[--C-:B0-----:R-:W-:Y:S05]  /*88b0*/  IMAD R7, R7, UR10, R0.reuse ;  /* 0x0000000a07077c24 */ /* 0x101fea000f8e0200 */
[----:B------:R-:W-:Y:S04]  /*88c0*/  LEA R7, R7, 0x3, 0x2 ;  /* 0x0000000307077811 */ /* 0x000fe800078e10ff */
[----:B------:R-:W-:Y:S02]  /*88d0*/  ISETP.GE.OR P2, PT, R7, UR4, P3 ;  /* 0x0000000407007c0c */ /* 0x000fe40009f46670 */
[----:B------:R-:W-:Y:S01]  /*88e0*/  ISETP.GE.AND P3, PT, R102, UR5, PT ;  /* 0x0000000566007c0c */ /* 0x000fe2000bf66270 */
[----:B-----5:R-:W-:Y:S10]  /*88f0*/  @!P0 HADD2.F32 R7, -RZ, R78.H0_H0 ;  /* 0x2000004eff078230 */ /* 0x020ff40000004100 */
[----:B------:R-:W4:Y:S01]  /*8900*/  @!P2 LDG.E.U16 R90, desc[UR12][R82.64] ;  /* 0x0000000c525aa981 */ /* 0x000f22000c1e1500 */
[----:B------:R-:W-:Y:S01]  /*8910*/  @!P0 HADD2.F32 R10, -RZ, R77.H0_H0 ;  /* 0x2000004dff0a8230 */ /* 0x000fe20000004100 */
[----:B------:R-:W-:Y:S02]  /*8920*/  @P3 LOP3.LUT R93, R93, 0x10, RZ, 0xfc, !PT ;  /* 0x000000105d5d3812 */ /* 0x000fe400078efcff */
[----:B------:R-:W5:Y:S02]  /*8930*/  @!P2 LDG.E.U16 R79, desc[UR12][R80.64+-0x8] ;  /* 0xfffff80c504fa981 */ /* 0x000f64000c1e1500 */
[----:B------:R-:W-:Y:S01]  /*8940*/  @!P0 FFMA R31, R7, R10, R31 ;  /* 0x0000000a071f8223 */ /* 0x000fe2000000001f */
[--C-:B-1----:R-:W-:Y:S01]  /*8950*/  IMAD R7, R75, UR10, R0.reuse ;  /* 0x0000000a4b077c24 */ /* 0x102fe2000f8e0200 */
[----:B------:R-:W-:Y:S04]  /*8960*/  LOP3.LUT R93, R93, 0xfffffff7, RZ, 0xc0, !PT ;  /* 0xfffffff75d5d7812 */ /* 0x000fe800078ec0ff */
        /* <DEDUP_REMOVED lines=8> */
[----:B------:R-:W0:Y:S08]  /*89f0*/  LDC R7, c[0x0][0x360] ;  /* 0x0000d800ff077b82 */ /* 0x000e300000000800 */
[----:B------:R-:W1:Y:S08]  /*8a00*/  LDC R75, c[0x0][0x360] ;  /* 0x0000d800ff4b7b82 */ /* 0x000e700000000800 */
[----:B------:R-:W2:Y:S01]  /*8a10*/  LDC R76, c[0x0][0x360] ;  /* 0x0000d800ff4c7b82 */ /* 0x000ea20000000800 */
[--C-:B0-----:R-:W-:Y:S05]  /*8a20*/  IMAD R7, R7, UR10, R0.reuse ;  /* 0x0000000a07077c24 */ /* 0x101fea000f8e0200 */
[----:B------:R-:W-:Y:S04]  /*8a30*/  LEA R7, R7, 0x1, 0x2 ;  /* 0x0000000107077811 */ /* 0x000fe800078e10ff */
[----:B------:R-:W-:Y:S01]  /*8a40*/  ISETP.GE.OR P1, PT, R7, UR4, P3 ;  /* 0x0000000407007c0c */ /* 0x000fe20009f26670 */
[----:B----4-:R-:W-:Y:S11]  /*8a50*/  @!P2 HADD2.F32 R7, -RZ, R90.H0_H0 ;  /* 0x2000005aff07a230 */ /* 0x010ff60000004100 */
[----:B------:R-:W-:Y:S01]  /*8a60*/  @!UPT UIADD3 URZ, UPT, UPT, URZ, URZ, URZ ;  /* 0x000000fffffff290 */ /* 0x000fe2000fffe0ff */
[----:B------:R-:W3:Y:S01]  /*8a70*/  @!P1 LDG.E.U16 R90, desc[UR12][R86.64] ;  /* 0x0000000c565a9981 */ /* 0x000ee2000c1e1500 */
[----:B-----5:R-:W-:Y:S03]  /*8a80*/  @!P2 HADD2.F32 R10, -RZ, R79.H0_H0 ;  /* 0x2000004fff0aa230 */ /* 0x020fe60000004100 */
[----:B------:R-:W4:Y:S02]  /*8a90*/  @!P1 LDG.E.U16 R79, desc[UR12][R80.64+-0x6] ;  /* 0xfffffa0c504f9981 */ /* 0x000f24000c1e1500 */
[----:B------:R-:W-:Y:S01]  /*8aa0*/  @!P2 FFMA R63, R7, R10, R63 ;  /* 0x0000000a073fa223 */ /* 0x000fe2000000003f */
[--C-:B-1----:R-:W-:Y:S02]  /*8ab0*/  IMAD R7, R75, UR10, R0.reuse ;  /* 0x0000000a4b077c24 */ /* 0x102fe4000f8e0200 */
[----:B--2---:R-:W-:Y:S03]  /*8ac0*/  IMAD R10, R76, UR10, R0 ;  /* 0x0000000a4c0a7c24 */ /* 0x004fe6000f8e0200 */
[----:B------:R-:W-:Y:S02]  /*8ad0*/  LEA R7, R7, 0x2, 0x2 ;  /* 0x0000000207077811 */ /* 0x000fe400078e10ff */
[----:B------:R-:W-:Y:S02]  /*8ae0*/  LEA R10, R10, 0x3, 0x2 ;  /* 0x000000030a0a7811 */ /* 0x000fe400078e10ff */
[----:B------:R-:W-:Y:S01]  /*8af0*/  ISETP.GE.OR P2, PT, R7, UR4, P3 ;  /* 0x0000000407007c0c */ /* 0x000fe20009f46670 */
[----:B------:R-:W-:Y:S02]  /*8b00*/  @!P0 HADD2.F32 R75, -RZ, R78.H0_H0 ;  /* 0x2000004eff4b8230 */ /* 0x000fe40000004100 */
[----:B------:R-:W-:Y:S05]  /*8b10*/  @!P0 HADD2.F32 R76, -RZ, R77.H0_H0 ;  /* 0x2000004dff4c8230 */ /* 0x000fea0000004100 */
[----:B------:R-:W-:Y:S01]  /*8b20*/  @!P0 FFMA R16, R75, R76, R16 ;  /* 0x0000004c4b108223 */ /* 0x000fe20000000010 */
[----:B------:R-:W-:Y:S04]  /*8b30*/  ISETP.GE.OR P0, PT, R10, UR4, P3 ;  /* 0x000000040a007c0c */ /* 0x000fe80009f06670 */
[----:B------:R-:W2:Y:S01]  /*8b40*/  @!P2 LDG.E.U16 R75, desc[UR12][R84.64] ;  /* 0x0000000c544ba981 */ /* 0x000ea2000c1e1500 */
[----:B------:R-:W-:Y:S03]  /*8b50*/  ISETP.GE.AND P3, PT, R101, UR5, PT ;  /* 0x0000000565007c0c */ /* 0x000fe6000bf66270 */
[----:B------:R-:W5:Y:S05]  /*8b60*/  @!P2 LDG.E.U16 R76, desc[UR12][R80.64+-0x6] ;  /* 0xfffffa0c504ca981 */ /* 0x000f6a000c1e1500 */
[----:B------:R-:W5:Y:S05]  /*8b70*/  @!P0 LDG.E.U16 R77, desc[UR12][R82.64] ;  /* 0x0000000c524d8981 */ /* 0x000f6a000c1e1500 */
[----:B------:R-:W-:Y:S01]  /*8b80*/  @P3 LOP3.LUT R93, R93, 0x8, RZ, 0xfc, !PT ;  /* 0x000000085d5d3812 */ /* 0x000fe200078efcff */
[----:B------:R-:W5:Y:S03]  /*8b90*/  @!P0 LDG.E.U16 R78, desc[UR12][R80.64+-0x6] ;  /* 0xfffffa0c504e8981 */ /* 0x000f66000c1e1500 */
[----:B------:R-:W-:Y:S01]  /*8ba0*/  LOP3.LUT R93, R93, 0xfffffffb, RZ, 0xc0, !PT ;  /* 0xfffffffb5d5d7812 */ /* 0x000fe200078ec0ff */
[----:B---3--:R-:W-:Y:S02]  /*8bb0*/  @!P1 HADD2.F32 R7, -RZ, R90.H0_H0 ;  /* 0x2000005aff079230 */ /* 0x008fe40000004100 */
[----:B----4-:R-:W-:Y:S05]  /*8bc0*/  @!P1 HADD2.F32 R10, -RZ, R79.H0_H0 ;  /* 0x2000004fff0a9230 */ /* 0x010fea0000004100 */
[----:B------:R-:W-:Y:S02]  /*8bd0*/  @!P1 FFMA R32, R7, R10, R32 ;  /* 0x0000000a07209223 */ /* 0x000fe40000000020 */
[----:B------:R-:W0:Y:S08]  /*8be0*/  LDC R7, c[0x0][0x360] ;  /* 0x0000d800ff077b82 */ /* 0x000e300000000800 */
[----:B------:R-:W1:Y:S01]  /*8bf0*/  LDC R10, c[0x0][0x360] ;  /* 0x0000d800ff0a7b82 */ /* 0x000e620000000800 */
[--C-:B0-----:R-:W-:Y:S02]  /*8c00*/  IMAD R7, R7, UR10, R0.reuse ;  /* 0x0000000a07077c24 */ /* 0x101fe4000f8e0200 */
[----:B--2---:R-:W-:Y:S03]  /*8c10*/  @!P2 HADD2.F32 R75, -RZ, R75.H0_H0 ;  /* 0x2000004bff4ba230 */ /* 0x004fe60000004100 */
[----:B------:R-:W-:Y:S01]  /*8c20*/  SHF.L.U32 R7, R7, 0x2, RZ ;  /* 0x0000000207077819 */ /* 0x000fe200000006ff */
[----:B-----5:R-:W-:Y:S02]  /*8c30*/  @!P2 HADD2.F32 R76, -RZ, R76.H0_H0 ;  /* 0x2000004cff4ca230 */ /* 0x020fe40000004100 */
[----:B-1----:R-:W-:Y:S01]  /*8c40*/  IMAD R10, R10, UR10, R0 ;  /* 0x0000000a0a0a7c24 */ /* 0x002fe2000f8e0200 */
[----:B------:R-:W-:Y:S02]  /*8c50*/  ISETP.GE.OR P1, PT, R7, UR4, P3 ;  /* 0x0000000407007c0c */ /* 0x000fe40009f26670 */
[----:B------:R-:W-:Y:S01]  /*8c60*/  @!P2 FFMA R48, R75, R76, R48 ;  /* 0x0000004c4b30a223 */ /* 0x000fe20000000030 */
[----:B------:R-:W-:Y:S01]  /*8c70*/  ISETP.GE.AND P2, PT, R100, UR5, PT ;  /* 0x0000000564007c0c */ /* 0x000fe2000bf46270 */
[----:B------:R-:W0:Y:S01]  /*8c80*/  LDC R7, c[0x0][0x360] ;  /* 0x0000d800ff077b82 */ /* 0x000e220000000800 */
[----:B------:R-:W-:Y:S01]  /*8c90*/  @!P0 HADD2.F32 R77, -RZ, R77.H0_H0 ;  /* 0x2000004dff4d8230 */ /* 0x000fe20000004100 */
[----:B------:R-:W-:Y:S01]  /*8ca0*/  LEA R10, R10, 0x1, 0x2 ;  /* 0x000000010a0a7811 */ /* 0x000fe200078e10ff */
[----:B------:R-:W-:Y:S06]  /*8cb0*/  @!P0 HADD2.F32 R78, -RZ, R78.H0_H0 ;  /* 0x2000004eff4e8230 */ /* 0x000fec0000004100 */
[----:B------:R-:W2:Y:S01]  /*8cc0*/  @!P1 LDG.E.U16 R75, desc[UR12][R88.64] ;  /* 0x0000000c584b9981 */ /* 0x000ea2000c1e1500 */
[----:B------:R-:W-:Y:S01]  /*8cd0*/  @!P0 FFMA R64, R77, R78, R64 ;  /* 0x0000004e4d408223 */ /* 0x000fe20000000040 */
[----:B------:R-:W-:Y:S02]  /*8ce0*/  ISETP.GE.OR P0, PT, R10, UR4, P3 ;  /* 0x000000040a007c0c */ /* 0x000fe40009f06670 */
[----:B------:R-:W3:Y:S01]  /*8cf0*/  @!P1 LDG.E.U16 R76, desc[UR12][R80.64+-0x4] ;  /* 0xfffffc0c504c9981 */ /* 0x000ee2000c1e1500 */
[----:B------:R-:W1:Y:S01]  /*8d00*/  LDC R10, c[0x0][0x360] ;  /* 0x0000d800ff0a7b82 */ /* 0x000e620000000800 */
[----:B------:R-:W-:Y:S04]  /*8d10*/  @P2 LOP3.LUT R93, R93, 0x4, RZ, 0xfc, !PT ;  /* 0x000000045d5d2812 */ /* 0x000fe800078efcff */
[----:B------:R-:W-:Y:S05]  /*8d20*/  LOP3.LUT R93, R93, 0xfffffffd, RZ, 0xc0, !PT ;  /* 0xfffffffd5d5d7812 */ /* 0x000fea00078ec0ff */
[----:B------:R-:W4:Y:S01]  /*8d30*/  @!P0 LDG.E.U16 R77, desc[UR12][R86.64] ;  /* 0x0000000c564d8981 */ /* 0x000f22000c1e1500 */
[--C-:B0-----:R-:W-:Y:S03]  /*8d40*/  IMAD R7, R7, UR10, R0.reuse ;  /* 0x0000000a07077c24 */ /* 0x101fe6000f8e0200 */
[----:B------:R-:W5:Y:S02]  /*8d50*/  @!P0 LDG.E.U16 R78, desc[UR12][R80.64+-0x4] ;  /* 0xfffffc0c504e8981 */ /* 0x000f64000c1e1500 */
[----:B------:R-:W-:Y:S01]  /*8d60*/  LEA R7, R7, 0x2, 0x2 ;  /* 0x0000000207077811 */ /* 0x000fe200078e10ff */
[--C-:B-1----:R-:W-:Y:S05]  /*8d70*/  IMAD R10, R10, UR10, R0.reuse ;  /* 0x0000000a0a0a7c24 */ /* 0x102fea000f8e0200 */
[----:B------:R-:W-:Y:S01]  /*8d80*/  LEA R10, R10, 0x3, 0x2 ;  /* 0x000000030a0a7811 */ /* 0x000fe200078e10ff */
[----:B--2---:R-:W-:Y:S02]  /*8d90*/  @!P1 HADD2.F32 R75, -RZ, R75.H0_H0 ;  /* 0x2000004bff4b9230 */ /* 0x004fe40000004100 */
[----:B---3--:R-:W-:Y:S05]  /*8da0*/  @!P1 HADD2.F32 R76, -RZ, R76.H0_H0 ;  /* 0x2000004cff4c9230 */ /* 0x008fea0000004100 */
[----:B------:R-:W-:Y:S01]  /*8db0*/  @!P1 FFMA R17, R75, R76, R17 ;  /* 0x0000004c4b119223 */ /* 0x000fe20000000011 */
[----:B------:R-:W-:Y:S02]  /*8dc0*/  ISETP.GE.OR P1, PT, R7, UR4, P3 ;  /* 0x0000000407007c0c */ /* 0x000fe40009f26670 */
[----:B------:R-:W0:Y:S01]  /*8dd0*/  LDC R7, c[0x0][0x360] ;  /* 0x0000d800ff077b82 */ /* 0x000e220000000800 */
[----:B----4-:R-:W-:Y:S02]  /*8de0*/  @!P0 HADD2.F32 R77, -RZ, R77.H0_H0 ;  /* 0x2000004dff4d8230 */ /* 0x010fe40000004100 */
[----:B-----5:R-:W-:Y:S08]  /*8df0*/  @!P0 HADD2.F32 R78, -RZ, R78.H0_H0 ;  /* 0x2000004eff4e8230 */ /* 0x020ff00000004100 */
[----:B------:R-:W2:Y:S01]  /*8e00*/  @!P1 LDG.E.U16 R75, desc[UR12][R80.64+-0x4] ;  /* 0xfffffc0c504b9981 */ /* 0x000ea2000c1e1500 */
[----:B------:R-:W-:Y:S01]  /*8e10*/  @!P0 FFMA R33, R77, R78, R33 ;  /* 0x0000004e4d218223 */ /* 0x000fe20000000021 */
[----:B------:R-:W-:Y:S02]  /*8e20*/  ISETP.GE.OR P0, PT, R10, UR4, P3 ;  /* 0x000000040a007c0c */ /* 0x000fe40009f06670 */
[----:B------:R-:W3:Y:S01]  /*8e30*/  @!P1 LDG.E.U16 R10, desc[UR12][R84.64] ;  /* 0x0000000c540a9981 */ /* 0x000ee2000c1e1500 */
[----:B------:R-:W-:Y:S01]  /*8e40*/  ISETP.GE.AND P3, PT, R109, UR5, PT ;  /* 0x000000056d007c0c */ /* 0x000fe2000bf66270 */
[--C-:B0-----:R-:W-:Y:S09]  /*8e50*/  IMAD R7, R7, UR10, R0.reuse ;  /* 0x0000000a07077c24 */ /* 0x101ff2000f8e0200 */
[----:B------:R-:W4:Y:S01]  /*8e60*/  @!P0 LDG.E.U16 R76, desc[UR12][R82.64] ;  /* 0x0000000c524c8981 */ /* 0x000f22000c1e1500 */
[----:B------:R-:W-:Y:S03]  /*8e70*/  SHF.L.U32 R7, R7, 0x2, RZ ;  /* 0x0000000207077819 */ /* 0x000fe600000006ff */
[----:B------:R-:W5:Y:S01]  /*8e80*/  @!P0 LDG.E.U16 R77, desc[UR12][R80.64+-0x4] ;  /* 0xfffffc0c504d8981 */ /* 0x000f62000c1e1500 */
[----:B--2---:R-:W-:Y:S02]  /*8e90*/  @!P1 HADD2.F32 R75, -RZ, R75.H0_H0 ;  /* 0x2000004bff4b9230 */ /* 0x004fe40000004100 */
[----:B---3--:R-:W-:Y:S05]  /*8ea0*/  @!P1 HADD2.F32 R10, -RZ, R10.H0_H0 ;  /* 0x2000000aff0a9230 */ /* 0x008fea0000004100 */
[----:B------:R-:W-:Y:S01]  /*8eb0*/  @!P1 FFMA R49, R10, R75, R49 ;  /* 0x0000004b0a319223 */ /* 0x000fe20000000031 */
[----:B------:R-:W-:Y:S01]  /*8ec0*/  ISETP.GE.AND P1, PT, R99, UR5, PT ;  /* 0x0000000563007c0c */ /* 0x000fe2000bf26270 */
[----:B----4-:R-:W-:Y:S02]  /*8ed0*/  @!P0 HADD2.F32 R76, -RZ, R76.H0_H0 ;  /* 0x2000004cff4c8230 */ /* 0x010fe40000004100 */
[----:B-----5:R-:W-:Y:S10]  /*8ee0*/  @!P0 HADD2.F32 R77, -RZ, R77.H0_H0 ;  /* 0x2000004dff4d8230 */ /* 0x020ff40000004100 */
[----:B------:R-:W-:Y:S01]  /*8ef0*/  @P1 LOP3.LUT R93, R93, 0x2, RZ, 0xfc, !PT ;  /* 0x000000025d5d1812 */ /* 0x000fe200078efcff */
[----:B------:R-:W-:Y:S01]  /*8f00*/  @!P0 FFMA R65, R76, R77, R65 ;  /* 0x0000004d4c418223 */ /* 0x000fe20000000041 */
[----:B------:R-:W-:Y:S02]  /*8f10*/  IADD3 R76, P0, PT, R86, 0x2, RZ ;  /* 0x00000002564c7810 */ /* 0x000fe40007f1e0ff */
[----:B------:R-:W-:Y:S02]  /*8f20*/  LOP3.LUT R93, R93, 0xfffffffe, RZ, 0xc0, !PT ;  /* 0xfffffffe5d5d7812 */ /* 0x000fe400078ec0ff */
[----:B------:R-:W-:Y:S02]  /*8f30*/  IADD3.X R77, PT, PT, RZ, R87, RZ, P0, !PT ;  /* 0x00000057ff4d7210 */ /* 0x000fe400007fe4ff */
[----:B------:R-:W-:Y:S02]  /*8f40*/  ISETP.GE.OR P0, PT, R7, UR4, P2 ;  /* 0x0000000407007c0c */ /* 0x000fe40009706670 */
[----:B------:R-:W0:Y:S11]  /*8f50*/  LDC R7, c[0x0][0x360] ;  /* 0x0000d800ff077b82 */ /* 0x000e360000000800 */
[----:B------:R-:W2:Y:S04]  /*8f60*/  @!P0 LDG.E.U16 R10, desc[UR12][R88.64] ;  /* 0x0000000c580a8981 */ /* 0x000ea8000c1e1500 */
[----:B------:R-:W3:Y:S01]  /*8f70*/  @!P0 LDG.E.U16 R75, desc[UR12][R80.64+-0x2] ;  /* 0xfffffe0c504b8981 */ /* 0x000ee2000c1e1500 */
[----:B0-----:R-:W-:Y:S05]  /*8f80*/  IMAD R7, R7, UR10, R0 ;  /* 0x0000000a07077c24 */ /* 0x001fea000f8e0200 */
[----:B------:R-:W-:Y:S01]  /*8f90*/  LEA R7, R7, 0x1, 0x2 ;  /* 0x0000000107077811 */ /* 0x000fe200078e10ff */
[----:B--2---:R-:W-:Y:S02]  /*8fa0*/  @!P0 HADD2.F32 R10, -RZ, R10.H0_H0 ;  /* 0x2000000aff0a8230 */ /* 0x004fe40000004100 */
[----:B---3--:R-:W-:Y:S05]  /*8fb0*/  @!P0 HADD2.F32 R75, -RZ, R75.H0_H0 ;  /* 0x2000004bff4b8230 */ /* 0x008fea0000004100 */
[----:B------:R-:W-:Y:S01]  /*8fc0*/  @!P0 FFMA R18, R10, R75, R18 ;  /* 0x0000004b0a128223 */ /* 0x000fe20000000012 */
        /* <DEDUP_REMOVED lines=18> */
[----:B------:R-:W-:Y:S01]  /*90f0*/  ISETP.GE.OR P0, PT, R7, UR4, P2 ;  /* 0x0000000407007c0c */ /* 0x000fe20009706670 */
[----:B------:R-:W0:Y:S01]  /*9100*/  LDC R75, c[0x0][0x360] ;  /* 0x0000d800ff4b7b82 */ /* 0x000e220000000800 */
[----:B------:R-:W-:Y:S11]  /*9110*/  ISETP.GE.AND P2, PT, R108, UR5, PT ;  /* 0x000000056c007c0c */ /* 0x000ff6000bf46270 */
[----:B------:R-:W2:Y:S04]  /*9120*/  @!P0 LDG.E.U16 R7, desc[UR12][R82.64] ;  /* 0x0000000c52078981 */ /* 0x000ea8000c1e1500 */
[----:B------:R-:W3:Y:S01]  /*9130*/  @!P0 LDG.E.U16 R10, desc[UR12][R80.64+-0x2] ;  /* 0xfffffe0c500a8981 */ /* 0x000ee2000c1e1500 */
[----:B--2---:R-:W-:Y:S02]  /*9140*/  @!P0 HADD2.F32 R7, -RZ, R7.H0_H0 ;  /* 0x20000007ff078230 */ /* 0x004fe40000004100 */
[----:B---3--:R-:W-:Y:S05]  /*9150*/  @!P0 HADD2.F32 R10, -RZ, R10.H0_H0 ;  /* 0x2000000aff0a8230 */ /* 0x008fea0000004100 */
[----:B------:R-:W-:Y:S01]  /*9160*/  @!P0 FFMA R66, R7, R10, R66 ;  /* 0x0000000a07428223 */ /* 0x000fe20000000042 */
[--C-:B0-----:R-:W-:Y:S01]  /*9170*/  IMAD R7, R75, UR10, R0.reuse ;  /* 0x0000000a4b077c24 */ /* 0x101fe2000f8e0200 */
[----:B------:R-:W-:Y:S04]  /*9180*/  IADD3 R78, P0, PT, R88, 0x2, RZ ;  /* 0x00000002584e7810 */ /* 0x000fe80007f1e0ff */
[----:B------:R-:W-:Y:S02]  /*9190*/  SHF.L.U32 R7, R7, 0x2, RZ ;  /* 0x0000000207077819 */ /* 0x000fe400000006ff */
[----:B------:R-:W-:Y:S02]  /*91a0*/  IADD3.X R75, PT, PT, RZ, R89, RZ, P0, !PT ;  /* 0x00000059ff4b7210 */ /* 0x000fe400007fe4ff */
[----:B------:R-:W-:Y:S11]  /*91b0*/  ISETP.GE.OR P0, PT, R7, UR4, P1 ;  /* 0x0000000407007c0c */ /* 0x000ff60008f06670 */
[----:B------:R-:W-:Y:S02]  /*91c0*/  @!UPT UIADD3 URZ, UPT, UPT, URZ, URZ, URZ ;  /* 0x000000fffffff290 */ /* 0x000fe4000fffe0ff */
[----:B------:R-:W2:Y:S04]  /*91d0*/  @!P0 LDG.E.U16 R7, desc[UR12][R88.64] ;  /* 0x0000000c58078981 */ /* 0x000ea8000c1e1500 */
[----:B------:R-:W3:Y:S01]  /*91e0*/  @!P0 LDG.E.U16 R10, desc[UR12][R80.64] ;  /* 0x0000000c500a8981 */ /* 0x000ee2000c1e1500 */
[----:B--2---:R-:W-:Y:S02]  /*91f0*/  @!P0 HADD2.F32 R7, -RZ, R7.H0_H0 ;  /* 0x20000007ff078230 */ /* 0x004fe40000004100 */
[----:B---3--:R-:W-:Y:S05]  /*9200*/  @!P0 HADD2.F32 R10, -RZ, R10.H0_H0 ;  /* 0x2000000aff0a8230 */ /* 0x008fea0000004100 */
[----:B------:R-:W-:Y:S02]  /*9210*/  @!P0 FFMA R19, R7, R10, R19 ;  /* 0x0000000a07138223 */ /* 0x000fe40000000013 */
[----:B------:R-:W0:Y:S02]  /*9220*/  LDC R7, c[0x0][0x360] ;  /* 0x0000d800ff077b82 */ /* 0x000e240000000800 */
[--C-:B0-----:R-:W-:Y:S05]  /*9230*/  IMAD R7, R7, UR10, R0.reuse ;  /* 0x0000000a07077c24 */ /* 0x101fea000f8e0200 */
[----:B------:R-:W-:Y:S04]  /*9240*/  LEA R7, R7, 0x1, 0x2 ;  /* 0x0000000107077811 */ /* 0x000fe800078e10ff */
        /* <DEDUP_REMOVED lines=20> */
[----:B------:R-:W-:Y:S02]  /*9390*/  ISETP.GE.OR P0, PT, R7, UR4, P1 ;  /* 0x0000000407007c0c */ /* 0x000fe40008f06670 */
[----:B------:R-:W-:Y:S11]  /*93a0*/  ISETP.GE.AND P1, PT, R98, UR5, PT ;  /* 0x0000000562007c0c */ /* 0x000ff6000bf26270 */
[----:B------:R-:W2:Y:S02]  /*93b0*/  @!P0 LDG.E.U16 R7, desc[UR12][R82.64] ;  /* 0x0000000c52078981 */ /* 0x000ea4000c1e1500 */
[----:B------:R-:W-:Y:S02]  /*93c0*/  @P1 LOP3.LUT R93, R93, 0x1, RZ, 0xfc, !PT ;  /* 0x000000015d5d1812 */ /* 0x000fe400078efcff */
[----:B------:R-:W3:Y:S01]  /*93d0*/  @!P0 LDG.E.U16 R10, desc[UR12][R80.64] ;  /* 0x0000000c500a8981 */ /* 0x000ee2000c1e1500 */
[----:B--2---:R-:W-:Y:S02]  /*93e0*/  @!P0 HADD2.F32 R7, -RZ, R7.H0_H0 ;  /* 0x20000007ff078230 */ /* 0x004fe40000004100 */
[----:B---3--:R-:W-:Y:S05]  /*93f0*/  @!P0 HADD2.F32 R10, -RZ, R10.H0_H0 ;  /* 0x2000000aff0a8230 */ /* 0x008fea0000004100 */
[----:B------:R-:W-:Y:S02]  /*9400*/  @!P0 FFMA R67, R7, R10, R67 ;  /* 0x0000000a07438223 */ /* 0x000fe40000000043 */
[----:B------:R-:W0:Y:S02]  /*9410*/  LDC R7, c[0x0][0x360] ;  /* 0x0000d800ff077b82 */ /* 0x000e240000000800 */
[----:B0-----:R-:W-:Y:S05]  /*9420*/  IMAD R7, R7, UR10, R0 ;  /* 0x0000000a07077c24 */ /* 0x001fea000f8e0200 */
[----:B------:R-:W-:Y:S04]  /*9430*/  SHF.L.U32 R7, R7, 0x2, RZ ;  /* 0x0000000207077819 */ /* 0x000fe800000006ff */
        /* <DEDUP_REMOVED lines=8> */
[----:B0-----:R-:W-:Y:S05]  /*94c0*/  IMAD R7, R7, UR10, R0 ;  /* 0x0000000a07077c24 */ /* 0x001fea000f8e0200 */
        /* <DEDUP_REMOVED lines=21> */
[----:B------:R-:W-:Y:S02]  /*9620*/  ISETP.GE.OR P0, PT, R7, UR4, P1 ;  /* 0x0000000407007c0c */ /* 0x000fe40008f06670 */
[----:B------:R-:W-:Y:S11]  /*9630*/  ISETP.GE.AND P1, PT, R107, UR5, PT ;  /* 0x000000056b007c0c */ /* 0x000ff6000bf26270 */
[----:B------:R-:W2:Y:S04]  /*9640*/  @!P0 LDG.E.U16 R7, desc[UR12][R82.64] ;  /* 0x0000000c52078981 */ /* 0x000ea8000c1e1500 */
[----:B------:R-:W3:Y:S01]  /*9650*/  @!P0 LDG.E.U16 R10, desc[UR12][R80.64+0x2] ;  /* 0x0000020c500a8981 */ /* 0x000ee2000c1e1500 */
[----:B--2---:R-:W-:Y:S02]  /*9660*/  @!P0 HADD2.F32 R7, -RZ, R7.H0_H0 ;  /* 0x20000007ff078230 */ /* 0x004fe40000004100 */
[----:B---3--:R-:W-:Y:S05]  /*9670*/  @!P0 HADD2.F32 R10, -RZ, R10.H0_H0 ;  /* 0x2000000aff0a8230 */ /* 0x008fea0000004100 */
[----:B------:R-:W-:Y:S02]  /*9680*/  @!P0 FFMA R68, R7, R10, R68 ;  /* 0x0000000a07448223 */ /* 0x000fe40000000044 */
[----:B------:R-:W0:Y:S02]  /*9690*/  LDC R7, c[0x0][0x360] ;  /* 0x0000d800ff077b82 */ /* 0x000e240000000800 */
[--C-:B0-----:R-:W-:Y:S05]  /*96a0*/  IMAD R7, R7, UR10, R0.reuse ;  /* 0x0000000a07077c24 */ /* 0x101fea000f8e0200 */
        /* <DEDUP_REMOVED lines=217> */
[----:B------:R-:W-:Y:S01]  /*a440*/  @!P0 FFMA R42, R7, R10, R42 ;  /* 0x0000000a072a8223 */ /* 0x000fe2000000002a */
[----:B------:R-:W-:Y:S01]  /*a450*/  IADD3 R90, P0, PT, R84, 0x2, RZ ;  /* 0x00000002545a7810 */ /* 0x000fe20007f1e0ff */
[----:B------:R-:W0:Y:S03]  /*a460*/  LDC R7, c[0x0][0x360] ;  /* 0x0000d800ff077b82 */ /* 0x000e260000000800 */
[----:B------:R-:W-:Y:S01]  /*a470*/  IADD3.X R79, PT, PT, RZ, R85, RZ, P0, !PT ;  /* 0x00000055ff4f7210 */ /* 0x000fe200007fe4ff */
        /* <DEDUP_REMOVED lines=11> */
[----:B------:R-:W-:Y:S02]  /*a530*/  IADD3.X R91, PT, PT, RZ, R83, RZ, P0, !PT ;  /* 0x00000053ff5b7210 */ /* 0x000fe400007fe4ff */
[----:B------:R-:W-:Y:S04]  /*a540*/  IADD3 R85, P0, PT, R80, UR35, RZ ;  /* 0x0000002350557c10 */ /* 0x000fe8000ff1e0ff */
[----:B------:R-:W-:Y:S01]  /*a550*/  IADD3.X R84, PT, PT, R81, UR34, RZ, P0, !PT ;  /* 0x0000002251547c10 */ /* 0x000fe200087fe4ff */
        /* <DEDUP_REMOVED lines=9> */
[----:B------:R-:W-:Y:S09]  /*a5f0*/  BRA.U UP0, `(.L_x_131) ;  /* 0xffffffd500e07547 */ /* 0x000ff2000b83ffff */
.L_x_130:
[C---:B------:R-:W-:Y:S01]  /*a600*/  LEA R78, P0, R114.reuse, UR24, 0x1 ;  /* 0x00000018724e7c11 */ /* 0x040fe2000f8008ff */
[----:B------:R-:W-:Y:S01]  /*a610*/  BSSY.RECONVERGENT B0, `(.L_x_132) ;  /* 0x0000014000007945 */ /* 0x000fe20003800200 */
[----:B------:R-:W-:Y:S02]  /*a620*/  LOP3.LUT R93, R93, 0xfffffeff, RZ, 0xc0, !PT ;  /* 0xfffffeff5d5d7812 */ /* 0x000fe400078ec0ff */
[----:B------:R-:W-:Y:S02]  /*a630*/  LEA.HI.X R79, R114, UR23, R94, 0x1, P0 ;  /* 0x00000017724f7c11 */ /* 0x000fe400080f0c5e */
[----:B------:R-:W-:-:S04]  /*a640*/  LEA R76, P0, R116, UR22, 0x1 ;  /* 0x00000016744c7c11 */ /* 0x000fc8000f8008ff */
[----:B------:R-:W-:Y:S02]  /*a650*/  IADD3.X R77, PT, PT, R106, UR11, RZ, P0, !PT ;  /* 0x0000000b6a4d7c10 */ /* 0x000fe400087fe4ff */
[----:B------:R-:W-:-:S13]  /*a660*/  ISETP.GE.AND P0, PT, R2, UR7, PT ;  /* 0x0000000702007c0c */ /* 0x000fda000bf06270 */
[----:B------:R-:W-:Y:S02]  /*a670*/  @P0 LOP3.LUT R93, R93, 0x100, RZ, 0xfc, !PT ;  /* 0x000001005d5d0812 */ /* 0x000fe400078efcff */
[----:B------:R-:W-:-:S13]  /*a680*/  ISETP.LT.AND P0, PT, R8, UR6, !P0 ;  /* 0x0000000608007c0c */ /* 0x000fda000c701270 */
[----:B------:R-:W-:Y:S05]  /*a690*/  @!P0 BRA `(.L_x_133) ;  /* 0x00000000002c8947 */ /* 0x000fea0003800000 */
[----:B------:R-:W0:Y:S01]  /*a6a0*/  LDCU UR5, c[0x0][0x38c] ;  /* 0x00007180ff0577ac */ /* 0x000e220008000800 */
[----:B------:R-:W-:-:S04]  /*a6b0*/  UISETP.NE.U32.AND UP0, UPT, UR9, URZ, UPT ;  /* 0x000000ff0900728c */ /* 0x000fc8000bf05070 */
[----:B------:R-:W-:Y:S01]  /*a6c0*/  UISETP.NE.AND.EX UP0, UPT, UR8, URZ, UPT, UP0 ;  /* 0x000000ff0800728c */ /* 0x000fe2000bf05300 */
[----:B0-----:R-:W-:-:S08]  /*a6d0*/  FMUL R11, R11, UR5 ;  /* 0x000000050b0b7c20 */ /* 0x001fd00008400000 */
[----:B------:R-:W-:Y:S05]  /*a6e0*/  BRA.U !UP0, `(.L_x_134) ;  /* 0x0000000108107547 */ /* 0x000fea000b800000 */
[----:B------:R-:W2:Y:S01]  /*a6f0*/  LDG.E.U16 R7, desc[UR12][R76.64] ;  /* 0x0000000c4c077981 */ /* 0x000ea2000c1e1500 */
[----:B------:R-:W0:Y:S01]  /*a700*/  LDCU UR5, c[0x0][0x3bc] ;  /* 0x00007780ff0577ac */ /* 0x000e220008000800 */
[----:B--2---:R-:W-:-:S05]  /*a710*/  HADD2.F32 R7, -RZ, R7.H0_H0 ;  /* 0x20000007ff077230 */ /* 0x004fca0000004100 */
[----:B0-----:R-:W-:-:S07]  /*a720*/  FFMA R11, R7, UR5, R11 ;  /* 0x00000005070b7c23 */ /* 0x001fce000800000b */
.L_x_134:
[----:B------:R-:W-:-:S05]  /*a730*/  F2FP.F16.F32.PACK_AB R7, RZ, R11 ;  /* 0x0000000bff07723e */ /* 0x000fca00000000ff */
[----:B------:R0:W-:Y:S02]  /*a740*/  STG.E.U16 desc[UR12][R78.64], R7 ;  /* 0x000000074e007986 */ /* 0x0001e4000c10150c */
.L_x_133:
[----:B------:R-:W-:Y:S05]  /*a750*/  BSYNC.RECONVERGENT B0 ;  /* 0x0000000000007941 */ /* 0x000fea0003800200 */
.L_x_132:
[----:B------:R-:W-:Y:S01]  /*a760*/  ISETP.GE.AND P0, PT, R2, UR7, PT ;  /* 0x0000000702007c0c */ /* 0x000fe2000bf06270 */
[----:B------:R-:W-:Y:S03]  /*a770*/  BSSY.RECONVERGENT B0, `(.L_x_135) ;  /* 0x000000e000007945 */ /* 0x000fe60003800200 */
[----:B------:R-:W-:-:S13]  /*a780*/  ISETP.LT.AND P0, PT, R6, UR6, !P0 ;  /* 0x0000000606007c0c */ /* 0x000fda000c701270 */
[----:B------:R-:W-:Y:S05]  /*a790*/  @!P0 BRA `(.L_x_136) ;  /* 0x00000000002c8947 */ /* 0x000fea0003800000 */
[----:B------:R-:W1:Y:S01]  /*a7a0*/  LDCU UR5, c[0x0][0x38c] ;  /* 0x00007180ff0577ac */ /* 0x000e620008000800 */
[----:B------:R-:W-:-:S04]  /*a7b0*/  UISETP.NE.U32.AND UP0, UPT, UR9, URZ, UPT ;  /* 0x000000ff0900728c */ /* 0x000fc8000bf05070 */
[----:B------:R-:W-:Y:S01]  /*a7c0*/  UISETP.NE.AND.EX UP0, UPT, UR8, URZ, UPT, UP0 ;  /* 0x000000ff0800728c */ /* 0x000fe2000bf05300 */
[----:B-1----:R-:W-:-:S08]  /*a7d0*/  FMUL R27, R27, UR5 ;  /* 0x000000051b1b7c20 */ /* 0x002fd00008400000 */
[----:B------:R-:W-:Y:S05]  /*a7e0*/  BRA.U !UP0, `(.L_x_137) ;  /* 0x0000000108107547 */ /* 0x000fea000b800000 */
[----:B0-----:R-:W2:Y:S01]  /*a7f0*/  LDG.E.U16 R7, desc[UR12][R76.64+0x2] ;  /* 0x0000020c4c077981 */ /* 0x001ea2000c1e1500 */
[----:B------:R-:W0:Y:S01]  /*a800*/  LDCU UR5, c[0x0][0x3bc] ;  /* 0x00007780ff0577ac */ /* 0x000e220008000800 */
[----:B--2---:R-:W-:-:S05]  /*a810*/  HADD2.F32 R7, -RZ, R7.H0_H0 ;  /* 0x20000007ff077230 */ /* 0x004fca0000004100 */
[----:B0-----:R-:W-:-:S07]  /*a820*/  FFMA R27, R7, UR5, R27 ;  /* 0x00000005071b7c23 */ /* 0x001fce000800001b */
.L_x_137:
[----:B0-----:R-:W-:-:S05]  /*a830*/  F2FP.F16.F32.PACK_AB R7, RZ, R27 ;  /* 0x0000001bff07723e */ /* 0x001fca00000000ff */
[----:B------:R1:W-:Y:S02]  /*a840*/  STG.E.U16 desc[UR12][R78.64+0x2], R7 ;  /* 0x000002074e007986 */ /* 0x0003e4000c10150c */
.L_x_136:
[----:B------:R-:W-:Y:S05]  /*a850*/  BSYNC.RECONVERGENT B0 ;  /* 0x0000000000007941 */ /* 0x000fea0003800200 */
.L_x_135:
[----:B------:R-:W-:Y:S01]  /*a860*/  ISETP.GE.AND P0, PT, R2, UR7, PT ;  /* 0x0000000702007c0c */ /* 0x000fe2000bf06270 */
[----:B------:R-:W-:Y:S03]  /*a870*/  BSSY.RECONVERGENT B0, `(.L_x_138) ;  /* 0x000000e000007945 */ /* 0x000fe60003800200 */
[----:B------:R-:W-:-:S13]  /*a880*/  ISETP.LT.AND P0, PT, R5, UR6, !P0 ;  /* 0x0000000605007c0c */ /* 0x000fda000c701270 */
[----:B------:R-:W-:Y:S05]  /*a890*/  @!P0 BRA `(.L_x_139) ;  /* 0x00000000002c8947 */ /* 0x000fea0003800000 */
[----:B------:R-:W2:Y:S01]  /*a8a0*/  LDCU UR5, c[0x0][0x38c] ;  /* 0x00007180ff0577ac */ /* 0x000ea20008000800 */
[----:B------:R-:W-:-:S04]  /*a8b0*/  UISETP.NE.U32.AND UP0, UPT, UR9, URZ, UPT ;  /* 0x000000ff0900728c */ /* 0x000fc8000bf05070 */
[----:B------:R-:W-:Y:S01]  /*a8c0*/  UISETP.NE.AND.EX UP0, UPT, UR8, URZ, UPT, UP0 ;  /* 0x000000ff0800728c */ /* 0x000fe2000bf05300 */
[----:B--2---:R-:W-:-:S08]  /*a8d0*/  FMUL R43, R43, UR5 ;  /* 0x000000052b2b7c20 */ /* 0x004fd00008400000 */
[----:B------:R-:W-:Y:S05]  /*a8e0*/  BRA.U !UP0, `(.L_x_140) ;  /* 0x0000000108107547 */ /* 0x000fea000b800000 */
[----:B01----:R-:W2:Y:S01]  /*a8f0*/  LDG.E.U16 R7, desc[UR12][R76.64+0x4] ;  /* 0x0000040c4c077981 */ /* 0x003ea2000c1e1500 */
[----:B------:R-:W0:Y:S01]  /*a900*/  LDCU UR5, c[0x0][0x3bc] ;  /* 0x00007780ff0577ac */ /* 0x000e220008000800 */
[----:B--2---:R-:W-:-:S05]  /*a910*/  HADD2.F32 R7, -RZ, R7.H0_H0 ;  /* 0x20000007ff077230 */ /* 0x004fca0000004100 */
[----:B0-----:R-:W-:-:S07]  /*a920*/  FFMA R43, R7, UR5, R43 ;  /* 0x00000005072b7c23 */ /* 0x001fce000800002b */
.L_x_140:
[----:B01----:R-:W-:-:S05]  /*a930*/  F2FP.F16.F32.PACK_AB R7, RZ, R43 ;  /* 0x0000002bff07723e */ /* 0x003fca00000000ff */
[----:B------:R2:W-:Y:S02]  /*a940*/  STG.E.U16 desc[UR12][R78.64+0x4], R7 ;  /* 0x000004074e007986 */ /* 0x0005e4000c10150c */
.L_x_139:
[----:B------:R-:W-:Y:S05]  /*a950*/  BSYNC.RECONVERGENT B0 ;  /* 0x0000000000007941 */ /* 0x000fea0003800200 */
.L_x_138:
[----:B------:R-:W-:Y:S01]  /*a960*/  ISETP.GE.AND P0, PT, R2, UR7, PT ;  /* 0x0000000702007c0c */ /* 0x000fe2000bf06270 */
[----:B------:R-:W-:Y:S03]  /*a970*/  BSSY.RECONVERGENT B0, `(.L_x_141) ;  /* 0x000000e000007945 */ /* 0x000fe60003800200 */
[----:B------:R-:W-:-:S13]  /*a980*/  ISETP.LT.AND P0, PT, R4, UR6, !P0 ;  /* 0x0000000604007c0c */ /* 0x000fda000c701270 */
[----:B------:R-:W-:Y:S05]  /*a990*/  @!P0 BRA `(.L_x_142) ;  /* 0x00000000002c8947 */ /* 0x000fea0003800000 */
[----:B------:R-:W3:Y:S01]  /*a9a0*/  LDCU UR5, c[0x0][0x38c] ;  /* 0x00007180ff0577ac */ /* 0x000ee20008000800 */
[----:B------:R-:W-:-:S04]  /*a9b0*/  UISETP.NE.U32.AND UP0, UPT, UR9, URZ, UPT ;  /* 0x000000ff0900728c */ /* 0x000fc8000bf05070 */
[----:B------:R-:W-:Y:S01]  /*a9c0*/  UISETP.NE.AND.EX UP0, UPT, UR8, URZ, UPT, UP0 ;  /* 0x000000ff0800728c */ /* 0x000fe2000bf05300 */
[----:B---3--:R-:W-:-:S08]  /*a9d0*/  FMUL R59, R59, UR5 ;  /* 0x000000053b3b7c20 */ /* 0x008fd00008400000 */
[----:B------:R-:W-:Y:S05]  /*a9e0*/  BRA.U !UP0, `(.L_x_143) ;  /* 0x0000000108107547 */ /* 0x000fea000b800000 */
[----:B012---:R-:W2:Y:S01]  /*a9f0*/  LDG.E.U16 R7, desc[UR12][R76.64+0x6] ;  /* 0x0000060c4c077981 */ /* 0x007ea2000c1e1500 */
[----:B------:R-:W0:Y:S01]  /*aa00*/  LDCU UR5, c[0x0][0x3bc] ;  /* 0x00007780ff0577ac */ /* 0x000e220008000800 */
[----:B--2---:R-:W-:-:S05]  /*aa10*/  HADD2.F32 R7, -RZ, R7.H0_H0 ;  /* 0x20000007ff077230 */ /* 0x004fca0000004100 */
[----:B0-----:R-:W-:-:S07]  /*aa20*/  FFMA R59, R7, UR5, R59 ;  /* 0x00000005073b7c23 */ /* 0x001fce000800003b */
.L_x_143:
[----:B012---:R-:W-:-:S05]  /*aa30*/  F2FP.F16.F32.PACK_AB R7, RZ, R59 ;  /* 0x0000003bff07723e */ /* 0x007fca00000000ff */
[----:B------:R3:W-:Y:S02]  /*aa40*/  STG.E.U16 desc[UR12][R78.64+0x6], R7 ;  /* 0x000006074e007986 */ /* 0x0007e4000c10150c */
.L_x_142:
[----:B------:R-:W-:Y:S05]  /*aa50*/  BSYNC.RECONVERGENT B0 ;  /* 0x0000000000007941 */ /* 0x000fea0003800200 */
.L_x_141:
[----:B------:R-:W4:Y:S01]  /*aa60*/  LDC.64 R10, c[0x0][0x3c8] ;  /* 0x0000f200ff0a7b82 */ /* 0x000f220000000a00 */
[----:B------:R-:W5:Y:S01]  /*aa70*/  LDCU.64 UR16, c[0x0][0x3d8] ;  /* 0x00007b00ff1077ac */ /* 0x000f620008000a00 */
[----:B------:R-:W-:Y:S01]  /*aa80*/  LOP3.LUT R93, R93, 0xfffffeff, RZ, 0xc0, !PT ;  /* 0xfffffeff5d5d7812 */ /* 0x000fe200078ec0ff */
[----:B------:R-:W-:Y:S01]  /*aa90*/  BSSY.RECONVERGENT B0, `(.L_x_144) ;  /* 0x0000016000007945 */ /* 0x000fe20003800200 */
[----:B-----5:R-:W-:-:S04]  /*aaa0*/  IADD3 R27, P0, PT, R114, UR16, RZ ;  /* 0x00000010721b7c10 */ /* 0x020fc8000ff1e0ff */
[----:B0123--:R-:W-:Y:S02]  /*aab0*/  IADD3.X R7, PT, PT, R94, UR17, RZ, P0, !PT ;  /* 0x000000115e077c10 */ /* 0x00ffe400087fe4ff */
[----:B----4-:R-:W-:-:S04]  /*aac0*/  LEA R78, P0, R10, R76, 0x1 ;  /* 0x0000004c0a4e7211 */ /* 0x010fc800078008ff */
[----:B------:R-:W-:Y:S02]  /*aad0*/  LEA.HI.X R79, R10, R77, R11, 0x1, P0 ;  /* 0x0000004d0a4f7211 */ /* 0x000fe400000f0c0b */
[----:B------:R-:W-:-:S04]  /*aae0*/  LEA R76, P0, R27, UR24, 0x1 ;  /* 0x000000181b4c7c11 */ /* 0x000fc8000f8008ff */
[----:B------:R-:W-:Y:S02]  /*aaf0*/  LEA.HI.X R77, R27, UR23, R7, 0x1, P0 ;  /* 0x000000171b4d7c11 */ /* 0x000fe400080f0c07 */
        /* <DEDUP_REMOVED lines=13> */
.L_x_146:
[----:B------:R-:W-:-:S05]  /*abd0*/  F2FP.F16.F32.PACK_AB R7, RZ, R12 ;  /* 0x0000000cff07723e */ /* 0x000fca00000000ff */
[----:B------:R0:W-:Y:S02]  /*abe0*/  STG.E.U16 desc[UR12][R76.64], R7 ;  /* 0x000000074c007986 */ /* 0x0001e4000c10150c */
.L_x_145:
[----:B------:R-:W-:Y:S05]  /*abf0*/  BSYNC.RECONVERGENT B0 ;  /* 0x0000000000007941 */ /* 0x000fea0003800200 */
.L_x_144:
        /* <DEDUP_REMOVED lines=13> */
.L_x_149:
[----:B0-----:R-:W-:-:S05]  /*acd0*/  F2FP.F16.F32.PACK_AB R7, RZ, R28 ;  /* 0x0000001cff07723e */ /* 0x001fca00000000ff */
[----:B------:R1:W-:Y:S02]  /*ace0*/  STG.E.U16 desc[UR12][R76.64+0x2], R7 ;  /* 0x000002074c007986 */ /* 0x0003e4000c10150c */
.L_x_148:
[----:B------:R-:W-:Y:S05]  /*acf0*/  BSYNC.RECONVERGENT B0 ;  /* 0x0000000000007941 */ /* 0x000fea0003800200 */
.L_x_147:
        /* <DEDUP_REMOVED lines=13> */
.L_x_152:
[----:B01----:R-:W-:-:S05]  /*add0*/  F2FP.F16.F32.PACK_AB R7, RZ, R44 ;  /* 0x0000002cff07723e */ /* 0x003fca00000000ff */
[----:B------:R2:W-:Y:S02]  /*ade0*/  STG.E.U16 desc[UR12][R76.64+0x4], R7 ;  /* 0x000004074c007986 */ /* 0x0005e4000c10150c */
.L_x_151:
[----:B------:R-:W-:Y:S05]  /*adf0*/  BSYNC.RECONVERGENT B0 ;  /* 0x0000000000007941 */ /* 0x000fea0003800200 */
.L_x_150:
[----:B------:R-:W-:Y:S01]  /*ae00*/  ISETP.GE.AND P0, PT, R3, UR7, PT ;  /* 0x0000000703007c0c */ /* 0x000fe2000bf06270 */
[----:B------:R-:W-:Y:S03]  /*ae10*/  BSSY.RECONVERGENT B0, `(.L_x_153) ;  /* 0x000000e000007945 */ /* 0x000fe60003800200 */
[----:B------:R-:W-:-:S13]  /*ae20*/  ISETP.LT.AND P0, PT, R4, UR6, !P0 ;  /* 0x0000000604007c0c */ /* 0x000fda000c701270 */
[----:B------:R-:W-:Y:S05]  /*ae30*/  @!P0 BRA `(.L_x_154) ;  /* 0x00000000002c8947 */ /* 0x000fea0003800000 */
[----:B------:R-:W0:Y:S01]  /*ae40*/  LDCU UR5, c[0x0][0x38c] ;  /* 0x00007180ff0577ac */ /* 0x000e220008000800 */
[----:B------:R-:W-:-:S04]  /*ae50*/  UISETP.NE.U32.AND UP0, UPT, UR9, URZ, UPT ;  /* 0x000000ff0900728c */ /* 0x000fc8000bf05070 */
[----:B------:R-:W-:Y:S01]  /*ae60*/  UISETP.NE.AND.EX UP0, UPT, UR8, URZ, UPT, UP0 ;  /* 0x000000ff0800728c */ /* 0x000fe2000bf05300 */
[----:B012---:R-:W-:-:S08]  /*ae70*/  FMUL R7, R60, UR5 ;  /* 0x000000053c077c20 */ /* 0x007fd00008400000 */
[----:B------:R-:W-:Y:S05]  /*ae80*/  BRA.U !UP0, `(.L_x_155) ;  /* 0x0000000108107547 */ /* 0x000fea000b800000 */
[----:B------:R-:W2:Y:S01]  /*ae90*/  LDG.E.U16 R12, desc[UR12][R78.64+0x6] ;  /* 0x0000060c4e0c7981 */ /* 0x000ea2000c1e1500 */
[----:B------:R-:W0:Y:S01]  /*aea0*/  LDCU UR5, c[0x0][0x3bc] ;  /* 0x00007780ff0577ac */ /* 0x000e220008000800 */
[----:B--2---:R-:W-:-:S05]  /*aeb0*/  HADD2.F32 R12, -RZ, R12.H0_H0 ;  /* 0x2000000cff0c7230 */ /* 0x004fca0000004100 */
[----:B0-----:R-:W-:-:S07]  /*aec0*/  FFMA R7, R12, UR5, R7 ;  /* 0x000000050c077c23 */ /* 0x001fce0008000007 */
.L_x_155:
[----:B------:R-:W-:-:S05]  /*aed0*/  F2FP.F16.F32.PACK_AB R7, RZ, R7 ;  /* 0x00000007ff07723e */ /* 0x000fca00000000ff */
[----:B------:R3:W-:Y:S02]  /*aee0*/  STG.E.U16 desc[UR12][R76.64+0x6], R7 ;  /* 0x000006074c007986 */ /* 0x0007e4000c10150c */
.L_x_154:
[----:B------:R-:W-:Y:S05]  /*aef0*/  BSYNC.RECONVERGENT B0 ;  /* 0x0000000000007941 */ /* 0x000fea0003800200 */
.L_x_153:
[----:B0123--:R-:W-:Y:S01]  /*af00*/  MOV R77, R119 ;  /* 0x00000077004d7202 */ /* 0x00ffe20000000f00 */
[----:B------:R-:W-:Y:S01]  /*af10*/  IMAD.MOV.U32 R76, RZ, RZ, R8 ;  /* 0x000000ffff4c7224 */ /* 0x000fe200078e0008 */
[----:B------:R-:W-:Y:S03]  /*af20*/  BSSY.RECONVERGENT B0, `(.L_x_156) ;  /* 0x000001a000007945 */ /* 0x000fe60003800200 */
[----:B------:R-:W-:-:S04]  /*af30*/  IMAD.WIDE.U32 R80, R105, UR16, R76 ;  /* 0x0000001069507c25 */ /* 0x000fc8000f8e004c */
[C---:B------:R-:W-:Y:S01]  /*af40*/  IMAD R7, R105.reuse, UR17, R81 ;  /* 0x0000001169077c24 */ /* 0x040fe2000f8e0251 */
[----:B------:R-:W-:Y:S01]  /*af50*/  LEA R78, P0, R80, UR24, 0x1 ;  /* 0x00000018504e7c11 */ /* 0x000fe2000f8008ff */
[----:B------:R-:W-:-:S03]  /*af60*/  IMAD.WIDE.U32 R82, R105, R10, R76 ;  /* 0x0000000a69527225 */ /* 0x000fc600078e004c */
[----:B------:R-:W-:Y:S01]  /*af70*/  LEA.HI.X R79, R80, UR23, R7, 0x1, P0 ;  /* 0x00000017504f7c11 */ /* 0x000fe200080f0c07 */
[----:B------:R-:W-:Y:S01]  /*af80*/  IMAD R7, R105, R11, R83 ;  /* 0x0000000b69077224 */ /* 0x000fe200078e0253 */
[----:B------:R-:W-:-:S04]  /*af90*/  LEA R80, P0, R82, UR22, 0x1 ;  /* 0x0000001652507c11 */ /* 0x000fc8000f8008ff */
[----:B------:R-:W-:Y:S02]  /*afa0*/  LEA.HI.X R81, R82, UR11, R7, 0x1, P0 ;  /* 0x0000000b52517c11 */ /* 0x000fe400080f0c07 */
[----:B------:R-:W0:Y:S01]  /*afb0*/  LDC R7, c[0x0][0x360] ;  /* 0x0000d800ff077b82 */ /* 0x000e220000000800 */
[----:B------:R-:W-:Y:S01]  /*afc0*/  LOP3.LUT P0, RZ, R93, 0x80, RZ, 0xc0, !PT ;  /* 0x000000805dff7812 */ /* 0x000fe2000780c0ff */
[----:B0-----:R-:W-:-:S04]  /*afd0*/  IMAD R7, R7, UR10, R0 ;  /* 0x0000000a07077c24 */ /* 0x001fc8000f8e0200 */
[----:B------:R-:W-:-:S05]  /*afe0*/  IMAD.SHL.U32 R7, R7, 0x4, RZ ;  /* 0x0000000407077824 */ /* 0x000fca00078e00ff */
[----:B------:R-:W-:-:S13]  /*aff0*/  ISETP.GE.OR P0, PT, R7, UR4, P0 ;  /* 0x0000000407007c0c */ /* 0x000fda0008706670 */
[----:B------:R-:W-:Y:S05]  /*b000*/  @P0 BRA `(.L_x_157) ;  /* 0x00000000002c0947 */ /* 0x000fea0003800000 */
        /* <DEDUP_REMOVED lines=9> */
.L_x_158:
[----:B------:R-:W-:-:S05]  /*b0a0*/  F2FP.F16.F32.PACK_AB R7, RZ, R13 ;  /* 0x0000000dff07723e */ /* 0x000fca00000000ff */
[----:B------:R0:W-:Y:S02]  /*b0b0*/  STG.E.U16 desc[UR12][R78.64], R7 ;  /* 0x000000074e007986 */ /* 0x0001e4000c10150c */
.L_x_157:
[----:B------:R-:W-:Y:S05]  /*b0c0*/  BSYNC.RECONVERGENT B0 ;  /* 0x0000000000007941 */ /* 0x000fea0003800200 */
.L_x_156:
[----:B0-----:R-:W0:Y:S01]  /*b0d0*/  LDC R7, c[0x0][0x360] ;  /* 0x0000d800ff077b82 */ /* 0x001e220000000800 */
[----:B------:R-:W-:Y:S01]  /*b0e0*/  LOP3.LUT P0, RZ, R93, 0x80, RZ, 0xc0, !PT ;  /* 0x000000805dff7812 */ /* 0x000fe2000780c0ff */
[----:B------:R-:W-:Y:S01]  /*b0f0*/  BSSY.RECONVERGENT B0, `(.L_x_159) ;  /* 0x0000010000007945 */ /* 0x000fe20003800200 */
[----:B0-----:R-:W-:-:S05]  /*b100*/  IMAD R7, R7, UR10, R0 ;  /* 0x0000000a07077c24 */ /* 0x001fca000f8e0200 */
[----:B------:R-:W-:-:S04]  /*b110*/  LEA R7, R7, 0x1, 0x2 ;  /* 0x0000000107077811 */ /* 0x000fc800078e10ff */
        /* <DEDUP_REMOVED lines=11> */
.L_x_161:
[----:B------:R-:W-:-:S05]  /*b1d0*/  F2FP.F16.F32.PACK_AB R7, RZ, R29 ;  /* 0x0000001dff07723e */ /* 0x000fca00000000ff */
[----:B------:R0:W-:Y:S02]  /*b1e0*/  STG.E.U16 desc[UR12][R78.64+0x2], R7 ;  /* 0x000002074e007986 */ /* 0x0001e4000c10150c */
.L_x_160:
[----:B------:R-:W-:Y:S05]  /*b1f0*/  BSYNC.RECONVERGENT B0 ;  /* 0x0000000000007941 */ /* 0x000fea0003800200 */
.L_x_159:
        /* <DEDUP_REMOVED lines=16> */
.L_x_164:
[----:B------:R-:W-:-:S05]  /*b300*/  F2FP.F16.F32.PACK_AB R7, RZ, R45 ;  /* 0x0000002dff07723e */ /* 0x000fca00000000ff */
[----:B------:R0:W-:Y:S02]  /*b310*/  STG.E.U16 desc[UR12][R78.64+0x4], R7 ;  /* 0x000004074e007986 */ /* 0x0001e4000c10150c */
.L_x_163:
[----:B------:R-:W-:Y:S05]  /*b320*/  BSYNC.RECONVERGENT B0 ;  /* 0x0000000000007941 */ /* 0x000fea0003800200 */
.L_x_162:
        /* <DEDUP_REMOVED lines=16> */
.L_x_167:
[----:B------:R-:W-:-:S05]  /*b430*/  F2FP.F16.F32.PACK_AB R7, RZ, R7 ;  /* 0x00000007ff07723e */ /* 0x000fca00000000ff */
[----:B------:R0:W-:Y:S02]  /*b440*/  STG.E.U16 desc[UR12][R78.64+0x6], R7 ;  /* 0x000006074e007986 */ /* 0x0001e4000c10150c */
.L_x_166:
[----:B------:R-:W-:Y:S05]  /*b450*/  BSYNC.RECONVERGENT B0 ;  /* 0x0000000000007941 */ /* 0x000fea0003800200 */
.L_x_165:
[C---:B------:R-:W-:Y:S01]  /*b460*/  IMAD.WIDE.U32 R28, R104.reuse, UR16, R76 ;  /* 0x00000010681c7c25 */ /* 0x040fe2000f8e004c */
[----:B------:R-:W-:Y:S03]  /*b470*/  BSSY.RECONVERGENT B0, `(.L_x_168) ;  /* 0x0000019000007945 */ /* 0x000fe60003800200 */
[----:B0-----:R-:W-:Y:S01]  /*b480*/  IMAD R7, R104, UR17, R29 ;  /* 0x0000001168077c24 */ /* 0x001fe2000f8e021d */
        /* <DEDUP_REMOVED lines=8> */
[----:B0-----:R-:W-:-:S05]  /*b510*/  IMAD R7, R7, UR10, R0 ;  /* 0x0000000a07077c24 */ /* 0x001fca000f8e0200 */
[----:B------:R-:W-:-:S04]  /*b520*/  SHF.L.U32 R7, R7, 0x2, RZ ;  /* 0x0000000207077819 */ /* 0x000fc800000006ff */
        /* <DEDUP_REMOVED lines=11> */
.L_x_170:
[----:B------:R-:W-:-:S05]  /*b5e0*/  F2FP.F16.F32.PACK_AB R7, RZ, R14 ;  /* 0x0000000eff07723e */ /* 0x000fca00000000ff */
[----:B------:R0:W-:Y:S02]  /*b5f0*/  STG.E.U16 desc[UR12][R12.64], R7 ;  /* 0x000000070c007986 */ /* 0x0001e4000c10150c */
.L_x_169:
[----:B------:R-:W-:Y:S05]  /*b600*/  BSYNC.RECONVERGENT B0 ;  /* 0x0000000000007941 */ /* 0x000fea0003800200 */
.L_x_168:
        /* <DEDUP_REMOVED lines=16> */
.L_x_173:
[----:B------:R-:W-:-:S05]  /*b710*/  F2FP.F16.F32.PACK_AB R7, RZ, R30 ;  /* 0x0000001eff07723e */ /* 0x000fca00000000ff */
[----:B------:R0:W-:Y:S02]  /*b720*/  STG.E.U16 desc[UR12][R12.64+0x2], R7 ;  /* 0x000002070c007986 */ /* 0x0001e4000c10150c */
.L_x_172:
[----:B------:R-:W-:Y:S05]  /*b730*/  BSYNC.RECONVERGENT B0 ;  /* 0x0000000000007941 */ /* 0x000fea0003800200 */
.L_x_171:
        /* <DEDUP_REMOVED lines=16> */
.L_x_176:
[----:B------:R-:W-:-:S05]  /*b840*/  F2FP.F16.F32.PACK_AB R7, RZ, R46 ;  /* 0x0000002eff07723e */ /* 0x000fca00000000ff */
[----:B------:R0:W-:Y:S02]  /*b850*/  STG.E.U16 desc[UR12][R12.64+0x4], R7 ;  /* 0x000004070c007986 */ /* 0x0001e4000c10150c */
.L_x_175:
[----:B------:R-:W-:Y:S05]  /*b860*/  BSYNC.RECONVERGENT B0 ;  /* 0x0000000000007941 */ /* 0x000fea0003800200 */
.L_x_174:
        /* <DEDUP_REMOVED lines=16> */
.L_x_179:
[----:B------:R-:W-:-:S05]  /*b970*/  F2FP.F16.F32.PACK_AB R7, RZ, R7 ;  /* 0x00000007ff07723e */ /* 0x000fca00000000ff */
[----:B------:R0:W-:Y:S02]  /*b980*/  STG.E.U16 desc[UR12][R12.64+0x6], R7 ;  /* 0x000006070c007986 */ /* 0x0001e4000c10150c */
.L_x_178:
[----:B------:R-:W-:Y:S05]  /*b990*/  BSYNC.RECONVERGENT B0 ;  /* 0x0000000000007941 */ /* 0x000fea0003800200 */
.L_x_177:
[C---:B------:R-:W-:Y:S01]  /*b9a0*/  IMAD.WIDE.U32 R28, R103.reuse, UR16, R76 ;  /* 0x00000010671c7c25 */ /* 0x040fe2000f8e004c */
[----:B------:R-:W-:Y:S03]  /*b9b0*/  BSSY.RECONVERGENT B0, `(.L_x_180) ;  /* 0x0000019000007945 */ /* 0x000fe60003800200 */
[C---:B0-----:R-:W-:Y:S01]  /*b9c0*/  IMAD R7, R103.reuse, UR17, R29 ;  /* 0x0000001167077c24 */ /* 0x041fe2000f8e021d */
        /* <DEDUP_REMOVED lines=21> */
.L_x_182:
[----:B------:R-:W-:-:S05]  /*bb20*/  F2FP.F16.F32.PACK_AB R7, RZ, R15 ;  /* 0x0000000fff07723e */ /* 0x000fca00000000ff */
[----:B------:R0:W-:Y:S02]  /*bb30*/  STG.E.U16 desc[UR12][R12.64], R7 ;  /* 0x000000070c007986 */ /* 0x0001e4000c10150c */
.L_x_181:
[----:B------:R-:W-:Y:S05]  /*bb40*/  BSYNC.RECONVERGENT B0 ;  /* 0x0000000000007941 */ /* 0x000fea0003800200 */
.L_x_180:
        /* <DEDUP_REMOVED lines=16> */
.L_x_185:
[----:B------:R-:W-:-:S05]  /*bc50*/  F2FP.F16.F32.PACK_AB R7, RZ, R31 ;  /* 0x0000001fff07723e */ /* 0x000fca00000000ff */
[----:B------:R0:W-:Y:S02]  /*bc60*/  STG.E.U16 desc[UR12][R12.64+0x2], R7 ;  /* 0x000002070c007986 */ /* 0x0001e4000c10150c */
.L_x_184:
[----:B------:R-:W-:Y:S05]  /*bc70*/  BSYNC.RECONVERGENT B0 ;  /* 0x0000000000007941 */ /* 0x000fea0003800200 */
.L_x_183:
        /* <DEDUP_REMOVED lines=16> */
.L_x_188:
[----:B------:R-:W-:-:S05]  /*bd80*/  F2FP.F16.F32.PACK_AB R7, RZ, R47 ;  /* 0x0000002fff07723e */ /* 0x000fca00000000ff */
[----:B------:R0:W-:Y:S02]  /*bd90*/  STG.E.U16 desc[UR12][R12.64+0x4], R7 ;  /* 0x000004070c007986 */ /* 0x0001e4000c10150c */
.L_x_187:
[----:B------:R-:W-:Y:S05]  /*bda0*/  BSYNC.RECONVERGENT B0 ;  /* 0x0000000000007941 */ /* 0x000fea0003800200 */
.L_x_186:
        /* <DEDUP_REMOVED lines=16> */
.L_x_191:
[----:B------:R-:W-:-:S05]  /*beb0*/  F2FP.F16.F32.PACK_AB R7, RZ, R7 ;  /* 0x00000007ff07723e */ /* 0x000fca00000000ff */
[----:B------:R0:W-:Y:S02]  /*bec0*/  STG.E.U16 desc[UR12][R12.64+0x6], R7 ;  /* 0x000006070c007986 */ /* 0x0001e4000c10150c */
.L_x_190:
[----:B------:R-:W-:Y:S05]  /*bed0*/  BSYNC.RECONVERGENT B0 ;  /* 0x0000000000007941 */ /* 0x000fea0003800200 */
.L_x_189:
        /* <DEDUP_REMOVED lines=24> */
.L_x_194:
[----:B------:R-:W-:-:S05]  /*c060*/  F2FP.F16.F32.PACK_AB R7, RZ, R16 ;  /* 0x00000010ff07723e */ /* 0x000fca00000000ff */
[----:B------:R0:W-:Y:S02]  /*c070*/  STG.E.U16 desc[UR12][R12.64], R7 ;  /* 0x000000070c007986 */ /* 0x0001e4000c10150c */
.L_x_193:
[----:B------:R-:W-:Y:S05]  /*c080*/  BSYNC.RECONVERGENT B0 ;  /* 0x0000000000007941 */ /* 0x000fea0003800200 */
.L_x_192:
        /* <DEDUP_REMOVED lines=16> */
.L_x_197:
[----:B------:R-:W-:-:S05]  /*c190*/  F2FP.F16.F32.PACK_AB R7, RZ, R32 ;  /* 0x00000020ff07723e */ /* 0x000fca00000000ff */
[----:B------:R0:W-:Y:S02]  /*c1a0*/  STG.E.U16 desc[UR12][R12.64+0x2], R7 ;  /* 0x000002070c007986 */ /* 0x0001e4000c10150c */
.L_x_196:
[----:B------:R-:W-:Y:S05]  /*c1b0*/  BSYNC.RECONVERGENT B0 ;  /* 0x0000000000007941 */ /* 0x000fea0003800200 */
.L_x_195:
        /* <DEDUP_REMOVED lines=16> */
.L_x_200:
[----:B------:R-:W-:-:S05]  /*c2c0*/  F2FP.F16.F32.PACK_AB R7, RZ, R48 ;  /* 0x00000030ff07723e */ /* 0x000fca00000000ff */
[----:B------:R0:W-:Y:S02]  /*c2d0*/  STG.E.U16 desc[UR12][R12.64+0x4], R7 ;  /* 0x000004070c007986 */ /* 0x0001e4000c10150c */
.L_x_199:
[----:B------:R-:W-:Y:S05]  /*c2e0*/  BSYNC.RECONVERGENT B0 ;  /* 0x0000000000007941 */ /* 0x000fea0003800200 */
.L_x_198:
        /* <DEDUP_REMOVED lines=16> */
.L_x_203:
[----:B------:R-:W-:-:S05]  /*c3f0*/  F2FP.F16.F32.PACK_AB R7, RZ, R7 ;  /* 0x00000007ff07723e */ /* 0x000fca00000000ff */
[----:B------:R0:W-:Y:S02]  /*c400*/  STG.E.U16 desc[UR12][R12.64+0x6], R7 ;  /* 0x000006070c007986 */ /* 0x0001e4000c10150c */
.L_x_202:
[----:B------:R-:W-:Y:S05]  /*c410*/  BSYNC.RECONVERGENT B0 ;  /* 0x0000000000007941 */ /* 0x000fea0003800200 */
.L_x_201:
        /* <DEDUP_REMOVED lines=24> */
.L_x_206:
[----:B------:R-:W-:-:S05]  /*c5a0*/  F2FP.F16.F32.PACK_AB R7, RZ, R17 ;  /* 0x00000011ff07723e */ /* 0x000fca00000000ff */
[----:B------:R0:W-:Y:S02]  /*c5b0*/  STG.E.U16 desc[UR12][R12.64], R7 ;  /* 0x000000070c007986 */ /* 0x0001e4000c10150c */
.L_x_205:
[----:B------:R-:W-:Y:S05]  /*c5c0*/  BSYNC.RECONVERGENT B0 ;  /* 0x0000000000007941 */ /* 0x000fea0003800200 */
.L_x_204:
        /* <DEDUP_REMOVED lines=16> */
.L_x_209:
[----:B------:R-:W-:-:S05]  /*c6d0*/  F2FP.F16.F32.PACK_AB R7, RZ, R33 ;  /* 0x00000021ff07723e */ /* 0x000fca00000000ff */
[----:B------:R0:W-:Y:S02]  /*c6e0*/  STG.E.U16 desc[UR12][R12.64+0x2], R7 ;  /* 0x000002070c007986 */ /* 0x0001e4000c10150c */
.L_x_208:
[----:B------:R-:W-:Y:S05]  /*c6f0*/  BSYNC.RECONVERGENT B0 ;  /* 0x0000000000007941 */ /* 0x000fea0003800200 */
.L_x_207:
        /* <DEDUP_REMOVED lines=16> */
.L_x_212:
[----:B------:R-:W-:-:S05]  /*c800*/  F2FP.F16.F32.PACK_AB R7, RZ, R49 ;  /* 0x00000031ff07723e */ /* 0x000fca00000000ff */
[----:B------:R0:W-:Y:S02]  /*c810*/  STG.E.U16 desc[UR12][R12.64+0x4], R7 ;  /* 0x000004070c007986 */ /* 0x0001e4000c10150c */
.L_x_211:
[----:B------:R-:W-:Y:S05]  /*c820*/  BSYNC.RECONVERGENT B0 ;  /* 0x0000000000007941 */ /* 0x000fea0003800200 */
.L_x_210:
        /* <DEDUP_REMOVED lines=16> */
.L_x_215:
[----:B------:R-:W-:-:S05]  /*c930*/  F2FP.F16.F32.PACK_AB R7, RZ, R7 ;  /* 0x00000007ff07723e */ /* 0x000fca00000000ff */
[----:B------:R0:W-:Y:S02]  /*c940*/  STG.E.U16 desc[UR12][R12.64+0x6], R7 ;  /* 0x000006070c007986 */ /* 0x0001e4000c10150c */
.L_x_214:
[----:B------:R-:W-:Y:S05]  /*c950*/  BSYNC.RECONVERGENT B0 ;  /* 0x0000000000007941 */ /* 0x000fea0003800200 */
.L_x_213:
        /* <DEDUP_REMOVED lines=24> */
.L_x_218:
[----:B------:R-:W-:-:S05]  /*cae0*/  F2FP.F16.F32.PACK_AB R7, RZ, R18 ;  /* 0x00000012ff07723e */ /* 0x000fca00000000ff */
[----:B------:R0:W-:Y:S02]  /*caf0*/  STG.E.U16 desc[UR12][R12.64], R7 ;  /* 0x000000070c007986 */ /* 0x0001e4000c10150c */
.L_x_217:
[----:B------:R-:W-:Y:S05]  /*cb00*/  BSYNC.RECONVERGENT B0 ;  /* 0x0000000000007941 */ /* 0x000fea0003800200 */
.L_x_216:
        /* <DEDUP_REMOVED lines=16> */
.L_x_221:
[----:B------:R-:W-:-:S05]  /*cc10*/  F2FP.F16.F32.PACK_AB R7, RZ, R34 ;  /* 0x00000022ff07723e */ /* 0x000fca00000000ff */
[----:B------:R0:W-:Y:S02]  /*cc20*/  STG.E.U16 desc[UR12][R12.64+0x2], R7 ;  /* 0x000002070c007986 */ /* 0x0001e4000c10150c */
.L_x_220:
[----:B------:R-:W-:Y:S05]  /*cc30*/  BSYNC.RECONVERGENT B0 ;  /* 0x0000000000007941 */ /* 0x000fea0003800200 */
.L_x_219:
        /* <DEDUP_REMOVED lines=16> */
.L_x_224:
[----:B------:R-:W-:-:S05]  /*cd40*/  F2FP.F16.F32.PACK_AB R7, RZ, R50 ;  /* 0x00000032ff07723e */ /* 0x000fca00000000ff */
[----:B------:R0:W-:Y:S02]  /*cd50*/  STG.E.U16 desc[UR12][R12.64+0x4], R7 ;  /* 0x000004070c007986 */ /* 0x0001e4000c10150c */
.L_x_223:
[----:B------:R-:W-:Y:S05]  /*cd60*/  BSYNC.RECONVERGENT B0 ;  /* 0x0000000000007941 */ /* 0x000fea0003800200 */
.L_x_222:
        /* <DEDUP_REMOVED lines=16> */
.L_x_227:
[----:B------:R-:W-:-:S05]  /*ce70*/  F2FP.F16.F32.PACK_AB R7, RZ, R7 ;  /* 0x00000007ff07723e */ /* 0x000fca00000000ff */
[----:B------:R0:W-:Y:S02]  /*ce80*/  STG.E.U16 desc[UR12][R12.64+0x6], R7 ;  /* 0x000006070c007986 */ /* 0x0001e4000c10150c */
.L_x_226:
[----:B------:R-:W-:Y:S05]  /*ce90*/  BSYNC.RECONVERGENT B0 ;  /* 0x0000000000007941 */ /* 0x000fea0003800200 */
.L_x_225:
        /* <DEDUP_REMOVED lines=24> */
.L_x_230:
[----:B------:R-:W-:-:S05]  /*d020*/  F2FP.F16.F32.PACK_AB R7, RZ, R19 ;  /* 0x00000013ff07723e */ /* 0x000fca00000000ff */
[----:B------:R0:W-:Y:S02]  /*d030*/  STG.E.U16 desc[UR12][R12.64], R7 ;  /* 0x000000070c007986 */ /* 0x0001e4000c10150c */
.L_x_229:
[----:B------:R-:W-:Y:S05]  /*d040*/  BSYNC.RECONVERGENT B0 ;  /* 0x0000000000007941 */ /* 0x000fea0003800200 */
.L_x_228:
        /* <DEDUP_REMOVED lines=16> */
.L_x_233:
[----:B------:R-:W-:-:S05]  /*d150*/  F2FP.F16.F32.PACK_AB R7, RZ, R35 ;  /* 0x00000023ff07723e */ /* 0x000fca00000000ff */
[----:B------:R0:W-:Y:S02]  /*d160*/  STG.E.U16 desc[UR12][R12.64+0x2], R7 ;  /* 0x000002070c007986 */ /* 0x0001e4000c10150c */
.L_x_232:
[----:B------:R-:W-:Y:S05]  /*d170*/  BSYNC.RECONVERGENT B0 ;  /* 0x0000000000007941 */ /* 0x000fea0003800200 */
.L_x_231:
        /* <DEDUP_REMOVED lines=16> */
.L_x_236:
[----:B------:R-:W-:-:S05]  /*d280*/  F2FP.F16.F32.PACK_AB R7, RZ, R51 ;  /* 0x00000033ff07723e */ /* 0x000fca00000000ff */
[----:B------:R0:W-:Y:S02]  /*d290*/  STG.E.U16 desc[UR12][R12.64+0x4], R7 ;  /* 0x000004070c007986 */ /* 0x0001e4000c10150c */
.L_x_235:
[----:B------:R-:W-:Y:S05]  /*d2a0*/  BSYNC.RECONVERGENT B0 ;  /* 0x0000000000007941 */ /* 0x000fea0003800200 */
.L_x_234:
        /* <DEDUP_REMOVED lines=16> */
.L_x_239:
[----:B------:R-:W-:-:S05]  /*d3b0*/  F2FP.F16.F32.PACK_AB R7, RZ, R7 ;  /* 0x00000007ff07723e */ /* 0x000fca00000000ff */
[----:B------:R0:W-:Y:S02]  /*d3c0*/  STG.E.U16 desc[UR12][R12.64+0x6], R7 ;  /* 0x000006070c007986 */ /* 0x0001e4000c10150c */
.L_x_238:
[----:B------:R-:W-:Y:S05]  /*d3d0*/  BSYNC.RECONVERGENT B0 ;  /* 0x0000000000007941 */ /* 0x000fea0003800200 */
.L_x_237:
        /* <DEDUP_REMOVED lines=24> */
.L_x_242:
[----:B------:R-:W-:-:S05]  /*d560*/  F2FP.F16.F32.PACK_AB R7, RZ, R20 ;  /* 0x00000014ff07723e */ /* 0x000fca00000000ff */
[----:B------:R0:W-:Y:S02]  /*d570*/  STG.E.U16 desc[UR12][R12.64], R7 ;  /* 0x000000070c007986 */ /* 0x0001e4000c10150c */
.L_x_241:
[----:B------:R-:W-:Y:S05]  /*d580*/  BSYNC.RECONVERGENT B0 ;  /* 0x0000000000007941 */ /* 0x000fea0003800200 */
.L_x_240:
        /* <DEDUP_REMOVED lines=16> */
.L_x_245:
[----:B------:R-:W-:-:S05]  /*d690*/  F2FP.F16.F32.PACK_AB R7, RZ, R36 ;  /* 0x00000024ff07723e */ /* 0x000fca00000000ff */
[----:B------:R0:W-:Y:S02]  /*d6a0*/  STG.E.U16 desc[UR12][R12.64+0x2], R7 ;  /* 0x000002070c007986 */ /* 0x0001e4000c10150c */
.L_x_244:
[----:B------:R-:W-:Y:S05]  /*d6b0*/  BSYNC.RECONVERGENT B0 ;  /* 0x0000000000007941 */ /* 0x000fea0003800200 */
.L_x_243:
        /* <DEDUP_REMOVED lines=16> */
.L_x_248:
[----:B------:R-:W-:-:S05]  /*d7c0*/  F2FP.F16.F32.PACK_AB R7, RZ, R52 ;  /* 0x00000034ff07723e */ /* 0x000fca00000000ff */
[----:B------:R0:W-:Y:S02]  /*d7d0*/  STG.E.U16 desc[UR12][R12.64+0x4], R7 ;  /* 0x000004070c007986 */ /* 0x0001e4000c10150c */
.L_x_247:
[----:B------:R-:W-:Y:S05]  /*d7e0*/  BSYNC.RECONVERGENT B0 ;  /* 0x0000000000007941 */ /* 0x000fea0003800200 */
.L_x_246:
        /* <DEDUP_REMOVED lines=16> */
.L_x_251:
[----:B------:R-:W-:-:S05]  /*d8f0*/  F2FP.F16.F32.PACK_AB R7, RZ, R7 ;  /* 0x00000007ff07723e */ /* 0x000fca00000000ff */
[----:B------:R0:W-:Y:S02]  /*d900*/  STG.E.U16 desc[UR12][R12.64+0x6], R7 ;  /* 0x000006070c007986 */ /* 0x0001e4000c10150c */
.L_x_250:
[----:B------:R-:W-:Y:S05]  /*d910*/  BSYNC.RECONVERGENT B0 ;  /* 0x0000000000007941 */ /* 0x000fea0003800200 */
.L_x_249:
[----:B0-----:R-:W0:Y:S01]  /*d920*/  LDC R13, c[0x0][0x360] ;  /* 0x0000d800ff0d7b82 */ /* 0x001e220000000800 */
[C---:B------:R-:W-:Y:S01]  /*d930*/  IMAD.WIDE.U32 R16, R97.reuse, UR16, R76 ;  /* 0x0000001061107c25 */ /* 0x040fe2000f8e004c */
[----:B------:R-:W-:Y:S03]  /*d940*/  BSSY.RECONVERGENT B0, `(.L_x_252) ;  /* 0x0000017000007945 */ /* 0x000fe60003800200 */
[C---:B------:R-:W-:Y:S01]  /*d950*/  IMAD R7, R97.reuse, UR17, R17 ;  /* 0x0000001161077c24 */ /* 0x040fe2000f8e0211 */
[----:B------:R-:W-:Y:S01]  /*d960*/  LEA R14, P0, R16, UR24, 0x1 ;  /* 0x00000018100e7c11 */ /* 0x000fe2000f8008ff */
[----:B------:R-:W-:-:S03]  /*d970*/  IMAD.WIDE.U32 R18, R97, R10, R76 ;  /* 0x0000000a61127225 */ /* 0x000fc600078e004c */
[----:B------:R-:W-:Y:S01]  /*d980*/  LEA.HI.X R15, R16, UR23, R7, 0x1, P0 ;  /* 0x00000017100f7c11 */ /* 0x000fe200080f0c07 */
[----:B------:R-:W-:Y:S01]  /*d990*/  IMAD R12, R97, R11, R19 ;  /* 0x0000000b610c7224 */ /* 0x000fe200078e0213 */
[----:B------:R-:W-:-:S04]  /*d9a0*/  LEA R16, P0, R18, UR22, 0x1 ;  /* 0x0000001612107c11 */ /* 0x000fc8000f8008ff */
[----:B------:R-:W-:Y:S01]  /*d9b0*/  LEA.HI.X R17, R18, UR11, R12, 0x1, P0 ;  /* 0x0000000b12117c11 */ /* 0x000fe200080f0c0c */
        /* <DEDUP_REMOVED lines=13> */
.L_x_254:
[----:B------:R-:W-:-:S05]  /*da90*/  F2FP.F16.F32.PACK_AB R7, RZ, R21 ;  /* 0x00000015ff07723e */ /* 0x000fca00000000ff */
[----:B------:R0:W-:Y:S02]  /*daa0*/  STG.E.U16 desc[UR12][R14.64], R7 ;  /* 0x000000070e007986 */ /* 0x0001e4000c10150c */
.L_x_253:
[----:B------:R-:W-:Y:S05]  /*dab0*/  BSYNC.RECONVERGENT B0 ;  /* 0x0000000000007941 */ /* 0x000fea0003800200 */
.L_x_252:
[----:B0-----:R-:W0:Y:S01]  /*dac0*/  LDC R7, c[0x0][0x360] ;  /* 0x0000d800ff077b82 */ /* 0x001e220000000800 */
        /* <DEDUP_REMOVED lines=14> */
.L_x_257:
[----:B------:R-:W-:-:S05]  /*dbb0*/  F2FP.F16.F32.PACK_AB R7, RZ, R37 ;  /* 0x00000025ff07723e */ /* 0x000fca00000000ff */
[----:B------:R0:W-:Y:S02]  /*dbc0*/  STG.E.U16 desc[UR12][R14.64+0x2], R7 ;  /* 0x000002070e007986 */ /* 0x0001e4000c10150c */
.L_x_256:
[----:B------:R-:W-:Y:S05]  /*dbd0*/  BSYNC.RECONVERGENT B0 ;  /* 0x0000000000007941 */ /* 0x000fea0003800200 */
.L_x_255:
        /* <DEDUP_REMOVED lines=15> */
.L_x_260:
[----:B------:R-:W-:-:S05]  /*dcd0*/  F2FP.F16.F32.PACK_AB R7, RZ, R53 ;  /* 0x00000035ff07723e */ /* 0x000fca00000000ff */
[----:B------:R0:W-:Y:S02]  /*dce0*/  STG.E.U16 desc[UR12][R14.64+0x4], R7 ;  /* 0x000004070e007986 */ /* 0x0001e4000c10150c */
.L_x_259:
[----:B------:R-:W-:Y:S05]  /*dcf0*/  BSYNC.RECONVERGENT B0 ;  /* 0x0000000000007941 */ /* 0x000fea0003800200 */
.L_x_258:
        /* <DEDUP_REMOVED lines=15> */
.L_x_263:
[----:B------:R-:W-:-:S05]  /*ddf0*/  F2FP.F16.F32.PACK_AB R7, RZ, R7 ;  /* 0x00000007ff07723e */ /* 0x000fca00000000ff */
[----:B------:R0:W-:Y:S02]  /*de00*/  STG.E.U16 desc[UR12][R14.64+0x6], R7 ;  /* 0x000006070e007986 */ /* 0x0001e4000c10150c */
.L_x_262:
[----:B------:R-:W-:Y:S05]  /*de10*/  BSYNC.RECONVERGENT B0 ;  /* 0x0000000000007941 */ /* 0x000fea0003800200 */
.L_x_261:
[----:B------:R-:W1:Y:S01]  /*de20*/  LDC R13, c[0x0][0x360] ;  /* 0x0000d800ff0d7b82 */ /* 0x000e620000000800 */
        /* <DEDUP_REMOVED lines=8> */
[----:B------:R-:W-:Y:S01]  /*deb0*/  LEA.HI.X R17, R18, UR11, R12, 0x1, P0 ;  /* 0x0000000b12117c11 */ /* 0x000fe200080f0c0c */
[----:B-1----:R-:W-:-:S05]  /*dec0*/  IMAD R13, R13, UR10, R0 ;  /* 0x0000000a0d0d7c24 */ /* 0x002fca000f8e0200 */
        /* <DEDUP_REMOVED lines=12> */
.L_x_266:
[----:B------:R-:W-:-:S05]  /*df90*/  F2FP.F16.F32.PACK_AB R7, RZ, R22 ;  /* 0x00000016ff07723e */ /* 0x000fca00000000ff */
[----:B------:R0:W-:Y:S02]  /*dfa0*/  STG.E.U16 desc[UR12][R14.64], R7 ;  /* 0x000000070e007986 */ /* 0x0001e4000c10150c */
.L_x_265:
[----:B------:R-:W-:Y:S05]  /*dfb0*/  BSYNC.RECONVERGENT B0 ;  /* 0x0000000000007941 */ /* 0x000fea0003800200 */
.L_x_264:
        /* <DEDUP_REMOVED lines=15> */
.L_x_269:
[----:B------:R-:W-:-:S05]  /*e0b0*/  F2FP.F16.F32.PACK_AB R7, RZ, R38 ;  /* 0x00000026ff07723e */ /* 0x000fca00000000ff */
[----:B------:R0:W-:Y:S02]  /*e0c0*/  STG.E.U16 desc[UR12][R14.64+0x2], R7 ;  /* 0x000002070e007986 */ /* 0x0001e4000c10150c */
.L_x_268:
[----:B------:R-:W-:Y:S05]  /*e0d0*/  BSYNC.RECONVERGENT B0 ;  /* 0x0000000000007941 */ /* 0x000fea0003800200 */
.L_x_267:
        /* <DEDUP_REMOVED lines=15> */
.L_x_272:
[----:B------:R-:W-:-:S05]  /*e1d0*/  F2FP.F16.F32.PACK_AB R7, RZ, R54 ;  /* 0x00000036ff07723e */ /* 0x000fca00000000ff */
[----:B------:R0:W-:Y:S02]  /*e1e0*/  STG.E.U16 desc[UR12][R14.64+0x4], R7 ;  /* 0x000004070e007986 */ /* 0x0001e4000c10150c */
.L_x_271:
[----:B------:R-:W-:Y:S05]  /*e1f0*/  BSYNC.RECONVERGENT B0 ;  /* 0x0000000000007941 */ /* 0x000fea0003800200 */
.L_x_270:
        /* <DEDUP_REMOVED lines=15> */
.L_x_275:
[----:B------:R-:W-:-:S05]  /*e2f0*/  F2FP.F16.F32.PACK_AB R7, RZ, R7 ;  /* 0x00000007ff07723e */ /* 0x000fca00000000ff */
[----:B------:R0:W-:Y:S02]  /*e300*/  STG.E.U16 desc[UR12][R14.64+0x6], R7 ;  /* 0x000006070e007986 */ /* 0x0001e4000c10150c */
.L_x_274:
[----:B------:R-:W-:Y:S05]  /*e310*/  BSYNC.RECONVERGENT B0 ;  /* 0x0000000000007941 */ /* 0x000fea0003800200 */
.L_x_273:
[----:B------:R-:W1:Y:S01]  /*e320*/  LDC R13, c[0x0][0x360] ;  /* 0x0000d800ff0d7b82 */ /* 0x000e620000000800 */
[C-C-:B------:R-:W-:Y:S01]  /*e330*/  IMAD.WIDE.U32 R18, R95.reuse, UR16, R76.reuse ;  /* 0x000000105f127c25 */ /* 0x140fe2000f8e004c */
[----:B------:R-:W-:Y:S03]  /*e340*/  BSSY.RECONVERGENT B0, `(.L_x_276) ;  /* 0x0000017000007945 */ /* 0x000fe60003800200 */
[----:B------:R-:W-:Y:S01]  /*e350*/  IMAD.WIDE.U32 R20, R95, R10, R76 ;  /* 0x0000000a5f147225 */ /* 0x000fe200078e004c */
[----:B0-----:R-:W-:-:S03]  /*e360*/  LEA R14, P5, R18, UR24, 0x1 ;  /* 0x00000018120e7c11 */ /* 0x001fc6000f8a08ff */
[C---:B------:R-:W-:Y:S01]  /*e370*/  IMAD R7, R95.reuse, UR17, R19 ;  /* 0x000000115f077c24 */ /* 0x040fe2000f8e0213 */
[----:B------:R-:W-:Y:S01]  /*e380*/  LEA R16, P0, R20, UR22, 0x1 ;  /* 0x0000001614107c11 */ /* 0x000fe2000f8008ff */
[----:B------:R-:W-:-:S03]  /*e390*/  IMAD R12, R95, R11, R21 ;  /* 0x0000000b5f0c7224 */ /* 0x000fc600078e0215 */
[----:B------:R-:W-:Y:S02]  /*e3a0*/  LEA.HI.X R15, R18, UR23, R7, 0x1, P5 ;  /* 0x00000017120f7c11 */ /* 0x000fe4000a8f0c07 */
        /* <DEDUP_REMOVED lines=14> */
.L_x_278:
[----:B------:R-:W-:-:S05]  /*e490*/  F2FP.F16.F32.PACK_AB R7, RZ, R23 ;  /* 0x00000017ff07723e */ /* 0x000fca00000000ff */
[----:B------:R0:W-:Y:S02]  /*e4a0*/  STG.E.U16 desc[UR12][R14.64], R7 ;  /* 0x000000070e007986 */ /* 0x0001e4000c10150c */
.L_x_277:
[----:B------:R-:W-:Y:S05]  /*e4b0*/  BSYNC.RECONVERGENT B0 ;  /* 0x0000000000007941 */ /* 0x000fea0003800200 */
.L_x_276:
        /* <DEDUP_REMOVED lines=15> */
.L_x_281:
[----:B------:R-:W-:-:S05]  /*e5b0*/  F2FP.F16.F32.PACK_AB R7, RZ, R39 ;  /* 0x00000027ff07723e */ /* 0x000fca00000000ff */
[----:B------:R0:W-:Y:S02]  /*e5c0*/  STG.E.U16 desc[UR12][R14.64+0x2], R7 ;  /* 0x000002070e007986 */ /* 0x0001e4000c10150c */
.L_x_280:
[----:B------:R-:W-:Y:S05]  /*e5d0*/  BSYNC.RECONVERGENT B0 ;  /* 0x0000000000007941 */ /* 0x000fea0003800200 */
.L_x_279:
        /* <DEDUP_REMOVED lines=15> */
.L_x_284:
[----:B------:R-:W-:-:S05]  /*e6d0*/  F2FP.F16.F32.PACK_AB R7, RZ, R55 ;  /* 0x00000037ff07723e */ /* 0x000fca00000000ff */
[----:B------:R0:W-:Y:S02]  /*e6e0*/  STG.E.U16 desc[UR12][R14.64+0x4], R7 ;  /* 0x000004070e007986 */ /* 0x0001e4000c10150c */
.L_x_283:
[----:B------:R-:W-:Y:S05]  /*e6f0*/  BSYNC.RECONVERGENT B0 ;  /* 0x0000000000007941 */ /* 0x000fea0003800200 */
.L_x_282:
        /* <DEDUP_REMOVED lines=15> */
.L_x_287:
[----:B------:R-:W-:-:S05]  /*e7f0*/  F2FP.F16.F32.PACK_AB R7, RZ, R7 ;  /* 0x00000007ff07723e */ /* 0x000fca00000000ff */
[----:B------:R0:W-:Y:S02]  /*e800*/  STG.E.U16 desc[UR12][R14.64+0x6], R7 ;  /* 0x000006070e007986 */ /* 0x0001e4000c10150c */
.L_x_286:
[----:B------:R-:W-:Y:S05]  /*e810*/  BSYNC.RECONVERGENT B0 ;  /* 0x0000000000007941 */ /* 0x000fea0003800200 */
.L_x_285:
        /* <DEDUP_REMOVED lines=23> */
.L_x_290:
[----:B------:R-:W-:-:S05]  /*e990*/  F2FP.F16.F32.PACK_AB R7, RZ, R24 ;  /* 0x00000018ff07723e */ /* 0x000fca00000000ff */
[----:B------:R0:W-:Y:S02]  /*e9a0*/  STG.E.U16 desc[UR12][R14.64], R7 ;  /* 0x000000070e007986 */ /* 0x0001e4000c10150c */
.L_x_289:
[----:B------:R-:W-:Y:S05]  /*e9b0*/  BSYNC.RECONVERGENT B0 ;  /* 0x0000000000007941 */ /* 0x000fea0003800200 */
.L_x_288:
        /* <DEDUP_REMOVED lines=15> */
.L_x_293:
[----:B------:R-:W-:-:S05]  /*eab0*/  F2FP.F16.F32.PACK_AB R7, RZ, R40 ;  /* 0x00000028ff07723e */ /* 0x000fca00000000ff */
[----:B------:R0:W-:Y:S02]  /*eac0*/  STG.E.U16 desc[UR12][R14.64+0x2], R7 ;  /* 0x000002070e007986 */ /* 0x0001e4000c10150c */
.L_x_292:
[----:B------:R-:W-:Y:S05]  /*ead0*/  BSYNC.RECONVERGENT B0 ;  /* 0x0000000000007941 */ /* 0x000fea0003800200 */
.L_x_291:
        /* <DEDUP_REMOVED lines=15> */
.L_x_296:
[----:B------:R-:W-:-:S05]  /*ebd0*/  F2FP.F16.F32.PACK_AB R7, RZ, R56 ;  /* 0x00000038ff07723e */ /* 0x000fca00000000ff */
[----:B------:R0:W-:Y:S02]  /*ebe0*/  STG.E.U16 desc[UR12][R14.64+0x4], R7 ;  /* 0x000004070e007986 */ /* 0x0001e4000c10150c */
.L_x_295:
[----:B------:R-:W-:Y:S05]  /*ebf0*/  BSYNC.RECONVERGENT B0 ;  /* 0x0000000000007941 */ /* 0x000fea0003800200 */
.L_x_294:
        /* <DEDUP_REMOVED lines=15> */
.L_x_299:
[----:B------:R-:W-:-:S05]  /*ecf0*/  F2FP.F16.F32.PACK_AB R7, RZ, R7 ;  /* 0x00000007ff07723e */ /* 0x000fca00000000ff */
[----:B------:R0:W-:Y:S02]  /*ed00*/  STG.E.U16 desc[UR12][R14.64+0x6], R7 ;  /* 0x000006070e007986 */ /* 0x0001e4000c10150c */
.L_x_298:
[----:B------:R-:W-:Y:S05]  /*ed10*/  BSYNC.RECONVERGENT B0 ;  /* 0x0000000000007941 */ /* 0x000fea0003800200 */
.L_x_297:
[----:B------:R-:W1:Y:S01]  /*ed20*/  LDC R13, c[0x0][0x360] ;  /* 0x0000d800ff0d7b82 */ /* 0x000e620000000800 */
[C-C-:B------:R-:W-:Y:S01]  /*ed30*/  IMAD.WIDE.U32 R18, R108.reuse, UR16, R76.reuse ;  /* 0x000000106c127c25 */ /* 0x140fe2000f8e004c */
[----:B------:R-:W-:Y:S03]  /*ed40*/  BSSY.RECONVERGENT B0, `(.L_x_300) ;  /* 0x0000017000007945 */ /* 0x000fe60003800200 */
[----:B------:R-:W-:Y:S01]  /*ed50*/  IMAD.WIDE.U32 R20, R108, R10, R76 ;  /* 0x0000000a6c147225 */ /* 0x000fe200078e004c */
[----:B0-----:R-:W-:-:S03]  /*ed60*/  LEA R14, P3, R18, UR24, 0x1 ;  /* 0x00000018120e7c11 */ /* 0x001fc6000f8608ff */
[----:B------:R-:W-:Y:S01]  /*ed70*/  IMAD R7, R108, UR17, R19 ;  /* 0x000000116c077c24 */ /* 0x000fe2000f8e0213 */
        /* <DEDUP_REMOVED lines=17> */
.L_x_302:
[----:B------:R-:W-:-:S05]  /*ee90*/  F2FP.F16.F32.PACK_AB R7, RZ, R25 ;  /* 0x00000019ff07723e */ /* 0x000fca00000000ff */
[----:B------:R0:W-:Y:S02]  /*eea0*/  STG.E.U16 desc[UR12][R14.64], R7 ;  /* 0x000000070e007986 */ /* 0x0001e4000c10150c */
.L_x_301:
[----:B------:R-:W-:Y:S05]  /*eeb0*/  BSYNC.RECONVERGENT B0 ;  /* 0x0000000000007941 */ /* 0x000fea0003800200 */
.L_x_300:
        /* <DEDUP_REMOVED lines=15> */
.L_x_305:
[----:B------:R-:W-:-:S05]  /*efb0*/  F2FP.F16.F32.PACK_AB R7, RZ, R41 ;  /* 0x00000029ff07723e */ /* 0x000fca00000000ff */
[----:B------:R0:W-:Y:S02]  /*efc0*/  STG.E.U16 desc[UR12][R14.64+0x2], R7 ;  /* 0x000002070e007986 */ /* 0x0001e4000c10150c */
.L_x_304:
[----:B------:R-:W-:Y:S05]  /*efd0*/  BSYNC.RECONVERGENT B0 ;  /* 0x0000000000007941 */ /* 0x000fea0003800200 */
.L_x_303:
        /* <DEDUP_REMOVED lines=15> */
.L_x_308:
[----:B------:R-:W-:-:S05]  /*f0d0*/  F2FP.F16.F32.PACK_AB R7, RZ, R57 ;  /* 0x00000039ff07723e */ /* 0x000fca00000000ff */
[----:B------:R0:W-:Y:S02]  /*f0e0*/  STG.E.U16 desc[UR12][R14.64+0x4], R7 ;  /* 0x000004070e007986 */ /* 0x0001e4000c10150c */
.L_x_307:
[----:B------:R-:W-:Y:S05]  /*f0f0*/  BSYNC.RECONVERGENT B0 ;  /* 0x0000000000007941 */ /* 0x000fea0003800200 */
.L_x_306:
        /* <DEDUP_REMOVED lines=15> */
.L_x_311:
[----:B------:R-:W-:-:S05]  /*f1f0*/  F2FP.F16.F32.PACK_AB R7, RZ, R7 ;  /* 0x00000007ff07723e */ /* 0x000fca00000000ff */
[----:B------:R0:W-:Y:S02]  /*f200*/  STG.E.U16 desc[UR12][R14.64+0x6], R7 ;  /* 0x000006070e007986 */ /* 0x0001e4000c10150c */
.L_x_310:
[----:B------:R-:W-:Y:S05]  /*f210*/  BSYNC.RECONVERGENT B0 ;  /* 0x0000000000007941 */ /* 0x000fea0003800200 */
.L_x_309:
[----:B0-----:R-:W0:Y:S01]  /*f220*/  LDC R7, c[0x0][0x360] ;  /* 0x0000d800ff077b82 */ /* 0x001e220000000800 */
[C-C-:B------:R-:W-:Y:S01]  /*f230*/  IMAD.WIDE.U32 R16, R107.reuse, R10, R76.reuse ;  /* 0x0000000a6b107225 */ /* 0x140fe200078e004c */
[----:B------:R-:W-:Y:S03]  /*f240*/  BSSY.RECONVERGENT B0, `(.L_x_312) ;  /* 0x0000017000007945 */ /* 0x000fe60003800200 */
[----:B------:R-:W-:Y:S01]  /*f250*/  IMAD.WIDE.U32 R76, R107, UR16, R76 ;  /* 0x000000106b4c7c25 */ /* 0x000fe2000f8e004c */
[----:B------:R-:W-:-:S03]  /*f260*/  LEA R14, P0, R16, UR22, 0x1 ;  /* 0x00000016100e7c11 */ /* 0x000fc6000f8008ff */
[----:B------:R-:W-:Y:S01]  /*f270*/  IMAD R11, R107, R11, R17 ;  /* 0x0000000b6b0b7224 */ /* 0x000fe200078e0211 */
[----:B------:R-:W-:-:S04]  /*f280*/  LEA R12, P2, R76, UR24, 0x1 ;  /* 0x000000184c0c7c11 */ /* 0x000fc8000f8408ff */
[----:B------:R-:W-:Y:S01]  /*f290*/  LEA.HI.X R15, R16, UR11, R11, 0x1, P0 ;  /* 0x0000000b100f7c11 */ /* 0x000fe200080f0c0b */
[----:B0-----:R-:W-:-:S05]  /*f2a0*/  IMAD R7, R7, UR10, R0 ;  /* 0x0000000a07077c24 */ /* 0x001fca000f8e0200 */
[----:B------:R-:W-:Y:S01]  /*f2b0*/  SHF.L.U32 R10, R7, 0x2, RZ ;  /* 0x00000002070a7819 */ /* 0x000fe200000006ff */
[----:B------:R-:W-:-:S03]  /*f2c0*/  IMAD R7, R107, UR17, R77 ;  /* 0x000000116b077c24 */ /* 0x000fc6000f8e024d */
[----:B------:R-:W-:Y:S02]  /*f2d0*/  ISETP.GE.OR P3, PT, R10, UR4, P1 ;  /* 0x000000040a007c0c */ /* 0x000fe40008f66670 */
[----:B------:R-:W-:-:S11]  /*f2e0*/  LEA.HI.X R13, R76, UR23, R7, 0x1, P2 ;  /* 0x000000174c0d7c11 */ /* 0x000fd600090f0c07 */
        /* <DEDUP_REMOVED lines=10> */
.L_x_314:
[----:B------:R-:W-:-:S05]  /*f390*/  F2FP.F16.F32.PACK_AB R7, RZ, R26 ;  /* 0x0000001aff07723e */ /* 0x000fca00000000ff */
[----:B------:R0:W-:Y:S02]  /*f3a0*/  STG.E.U16 desc[UR12][R12.64], R7 ;  /* 0x000000070c007986 */ /* 0x0001e4000c10150c */
.L_x_313:
[----:B------:R-:W-:Y:S05]  /*f3b0*/  BSYNC.RECONVERGENT B0 ;  /* 0x0000000000007941 */ /* 0x000fea0003800200 */
.L_x_312:
        /* <DEDUP_REMOVED lines=15> */
.L_x_317:
[----:B------:R-:W-:-:S05]  /*f4b0*/  F2FP.F16.F32.PACK_AB R7, RZ, R42 ;  /* 0x0000002aff07723e */ /* 0x000fca00000000ff */
[----:B------:R0:W-:Y:S02]  /*f4c0*/  STG.E.U16 desc[UR12][R12.64+0x2], R7 ;  /* 0x000002070c007986 */ /* 0x0001e4000c10150c */
.L_x_316:
[----:B------:R-:W-:Y:S05]  /*f4d0*/  BSYNC.RECONVERGENT B0 ;  /* 0x0000000000007941 */ /* 0x000fea0003800200 */
.L_x_315:
        /* <DEDUP_REMOVED lines=15> */
.L_x_320:
[----:B------:R-:W-:-:S05]  /*f5d0*/  F2FP.F16.F32.PACK_AB R7, RZ, R58 ;  /* 0x0000003aff07723e */ /* 0x000fca00000000ff */
[----:B------:R0:W-:Y:S02]  /*f5e0*/  STG.E.U16 desc[UR12][R12.64+0x4], R7 ;  /* 0x000004070c007986 */ /* 0x0001e4000c10150c */
.L_x_319:
[----:B------:R-:W-:Y:S05]  /*f5f0*/  BSYNC.RECONVERGENT B0 ;  /* 0x0000000000007941 */ /* 0x000fea0003800200 */
.L_x_318:
        /* <DEDUP_REMOVED lines=15> */
.L_x_323:
[----:B------:R-:W-:-:S05]  /*f6f0*/  F2FP.F16.F32.PACK_AB R0, RZ, R0 ;  /* 0x00000000ff00723e */ /* 0x000fca00000000ff */
[----:B------:R0:W-:Y:S02]  /*f700*/  STG.E.U16 desc[UR12][R12.64+0x6], R0 ;  /* 0x000006000c007986 */ /* 0x0001e4000c10150c */
.L_x_322:
[----:B------:R-:W-:Y:S05]  /*f710*/  BSYNC.RECONVERGENT B0 ;  /* 0x0000000000007941 */ /* 0x000fea0003800200 */
.L_x_321:
[----:B------:R-:W1:Y:S01]  /*f720*/  LDCU.64 UR4, c[0x0][0x3e8] ;  /* 0x00007d00ff0477ac */ /* 0x000e620008000a00 */
[----:B------:R-:W2:Y:S01]  /*f730*/  LDCU.128 UR16, c[0x0][0x3f0] ;  /* 0x00007e00ff1077ac */ /* 0x000ea20008000c00 */
[----:B------:R-:W-:Y:S02]  /*f740*/  ULEA UR24, UP1, UR32, UR24, 0x1 ;  /* 0x0000001820187291 */ /* 0x000fe4000f8208ff */
[----:B------:R-:W-:Y:S02]  /*f750*/  UISETP.NE.U32.AND UP0, UPT, UR9, URZ, UPT ;  /* 0x000000ff0900728c */ /* 0x000fe4000bf05070 */
[----:B------:R-:W-:Y:S02]  /*f760*/  ULEA.HI.X UR23, UR32, UR23, UR25, 0x1, UP1 ;  /* 0x0000001720177291 */ /* 0x000fe400088f0c19 */
[----:B------:R-:W-:Y:S02]  /*f770*/  UISETP.NE.AND.EX UP0, UPT, UR8, URZ, UPT, UP0 ;  /* 0x000000ff0800728c */ /* 0x000fe4000bf05300 */
[----:B------:R-:W-:-:S02]  /*f780*/  UIADD3 UR27, UPT, UPT, UR26, UR27, URZ ;  /* 0x0000001b1a1b7290 */ /* 0x000fc4000fffe0ff */
[----:B-1----:R-:W-:Y:S01]  /*f790*/  UIMAD.WIDE.U32 UR44, UR26, UR4, URZ ;  /* 0x000000041a2c72a5 */ /* 0x002fe2000f8e00ff */
[----:B------:R-:W1:Y:S01]  /*f7a0*/  LDCU UR4, c[0x0][0x3e4] ;  /* 0x00007c80ff0477ac */ /* 0x000e620008000800 */
[----:B--2---:R-:W-:Y:S02]  /*f7b0*/  UIMAD.WIDE.U32 UR42, UR26, UR18, URZ ;  /* 0x000000121a2a72a5 */ /* 0x004fe4000f8e00ff */
[----:B------:R-:W-:Y:S02]  /*f7c0*/  UIMAD.WIDE.U32 UR40, UR26, UR16, URZ ;  /* 0x000000101a2872a5 */ /* 0x000fe4000f8e00ff */
[----:B------:R-:W-:Y:S02]  /*f7d0*/  UIMAD UR19, UR26, UR19, UR43 ;  /* 0x000000131a1372a4 */ /* 0x000fe4000f8e022b */
[----:B------:R-:W-:Y:S02]  /*f7e0*/  ULEA UR9, UP1, UR42, UR9, 0x1 ;  /* 0x000000092a097291 */ /* 0x000fe4000f8208ff */
[----:B------:R-:W-:-:S02]  /*f7f0*/  USEL UR10, UR42, URZ, UP0 ;  /* 0x000000ff2a0a7287 */ /* 0x000fc40008000000 */
[----:B------:R-:W-:Y:S02]  /*f800*/  ULEA.HI.X UR8, UR42, UR8, UR19, 0x1, UP1 ;  /* 0x000000082a087291 */ /* 0x000fe400088f0c13 */
[----:B------:R-:W-:Y:S02]  /*f810*/  USEL UR19, UR19, URZ, UP0 ;  /* 0x000000ff13137287 */ /* 0x000fe40008000000 */
[----:B------:R-:W-:Y:S02]  /*f820*/  USEL UR9, UR9, URZ, UP0 ;  /* 0x000000ff09097287 */ /* 0x000fe40008000000 */
[----:B------:R-:W-:Y:S02]  /*f830*/  USEL UR8, UR8, URZ, UP0 ;  /* 0x000000ff08087287 */ /* 0x000fe40008000000 */
[----:B-1----:R-:W-:Y:S02]  /*f840*/  UISETP.GE.AND UP0, UPT, UR27, UR4, UPT ;  /* 0x000000041b00728c */ /* 0x002fe4000bf06270 */
[----:B------:R-:W-:-:S02]  /*f850*/  UIMAD UR17, UR26, UR17, UR41 ;  /* 0x000000111a1172a4 */ /* 0x000fc4000f8e0229 */
[----:B------:R-:W-:Y:S02]  /*f860*/  UIMAD UR5, UR26, UR5, UR45 ;  /* 0x000000051a0572a4 */ /* 0x000fe4000f8e022d */
[----:B------:R-:W-:Y:S02]  /*f870*/  ULEA UR29, UP3, UR44, UR29, 0x1 ;  /* 0x0000001d2c1d7291 */ /* 0x000fe4000f8608ff */
[----:B------:R-:W-:Y:S02]  /*f880*/  ULEA UR31, UP2, UR40, UR31, 0x1 ;  /* 0x0000001f281f7291 */ /* 0x000fe4000f8408ff */
[----:B------:R-:W-:Y:S02]  /*f890*/  ULEA UR22, UP1, UR10, UR22, 0x1 ;  /* 0x000000160a167291 */ /* 0x000fe4000f8208ff */
[----:B------:R-:W-:Y:S02]  /*f8a0*/  ULEA.HI.X UR28, UR44, UR28, UR5, 0x1, UP3 ;  /* 0x0000001c2c1c7291 */ /* 0x000fe400098f0c05 */
[----:B------:R-:W-:-:S02]  /*f8b0*/  ULEA.HI.X UR30, UR40, UR30, UR17, 0x1, UP2 ;  /* 0x0000001e281e7291 */ /* 0x000fc400090f0c11 */
[----:B------:R-:W-:Y:S01]  /*f8c0*/  ULEA.HI.X UR11, UR10, UR11, UR19, 0x1, UP1 ;  /* 0x0000000b0a0b7291 */ /* 0x000fe200088f0c13 */
[----:B------:R-:W-:Y:S11]  /*f8d0*/  BRA.U !UP0, `(.L_x_324) ;  /* 0xffffff5508807547 */ /* 0x000ff6000b83ffff */
[----:B------:R-:W-:Y:S01]  /*f8e0*/  NOP ;  /* 0x0000000000007918 */ /* 0x000fe20000000000 */
[----:B------:R-:W-:Y:S05]  /*f8f0*/  EXIT ;  /* 0x000000000000794d */ /* 0x000fea0003800000 */
.L_x_325:
[----:B------:R-:W-:-:S00]  /*f900*/  BRA `(.L_x_325) ;  /* 0xfffffffc00fc7947 */ /* 0x000fc0000383ffff */
[----:B------:R-:W-:-:S00]  /*f910*/  NOP ;  /* 0x0000000000007918 */ /* 0x000fc00000000000 */
        /* <DEDUP_REMOVED lines=14> */
.L_x_4357:


//--------------------- .text._ZN7cutlass9reference6device6kernel11GemmComplexINS_6half_tENS_6layout8RowMajorES4_S6_S4_NS5_11ColumnMajorEffS4_NS_16NumericConverterIS4_fLNS_15FloatRoundStyleE2EEENS_12multiply_addIfffEELi4ELi4EEEvNS_4gemm9GemmCoordET5_NS_9TensorRefIT_T0_EENS_16ComplexTransformENSG_IT1_T2_EESK_SF_NSG_IT3_T4_EENSG_IT7_SP_EET6_illll --------------------------
	.section	.text._ZN7cutlass9reference6device6kernel11GemmComplexINS_6half_tENS_6layout8RowMajorES4_S6_S4_NS5_11ColumnMajorEffS4_NS_16NumericConverterIS4_fLNS_15FloatRoundStyleE2EEENS_12multiply_addIfffEELi4ELi4EEEvNS_4gemm9GemmCoordET5_NS_9TensorRefIT_T0_EENS_16ComplexTransformENSG_IT1_T2_EESK_SF_NSG_IT3_T4_EENSG_IT7_SP_EET6_illll,"ax",@progbits
	.align	128
        .global         _ZN7cutlass9reference6device6kernel11GemmComplexINS_6half_tENS_6layout8RowMajorES4_S6_S4_NS5_11ColumnMajorEffS4_NS_16NumericConverterIS4_fLNS_15FloatRoundStyleE2EEENS_12multiply_addIfffEELi4ELi4EEEvNS_4gemm9GemmCoordET5_NS_9TensorRefIT_T0_EENS_16ComplexTransformENSG_IT1_T2_EESK_SF_NSG_IT3_T4_EENSG_IT7_SP_EET6_illll
        .type           _ZN7cutlass9reference6device6kernel11GemmComplexINS_6half_tENS_6layout8RowMajorES4_S6_S4_NS5_11ColumnMajorEffS4_NS_16NumericConverterIS4_fLNS_15FloatRoundStyleE2EEENS_12multiply_addIfffEELi4ELi4EEEvNS_4gemm9GemmCoordET5_NS_9TensorRefIT_T0_EENS_16ComplexTransformENSG_IT1_T2_EESK_SF_NSG_IT3_T4_EENSG_IT7_SP_EET6_illll,@function
        .size           _ZN7cutlass9reference6device6kernel11GemmComplexINS_6half_tENS_6layout8RowMajorES4_S6_S4_NS5_11ColumnMajorEffS4_NS_16NumericConverterIS4_fLNS_15FloatRoundStyleE2EEENS_12multiply_addIfffEELi4ELi4EEEvNS_4gemm9GemmCoordET5_NS_9TensorRefIT_T0_EENS_16ComplexTransformENSG_IT1_T2_EESK_SF_NSG_IT3_T4_EENSG_IT7_SP_EET6_illll,(.L_x_4358 - _ZN7cutlass9reference6device6kernel11GemmComplexINS_6half_tENS_6layout8RowMajorES4_S6_S4_NS5_11ColumnMajorEffS4_NS_16NumericConverterIS4_fLNS_15FloatRoundStyleE2EEENS_12multiply_addIfffEELi4ELi4EEEvNS_4gemm9GemmCoordET5_NS_9TensorRefIT_T0_EENS_16ComplexTransformENSG_IT1_T2_EESK_SF_NSG_IT3_T4_EENSG_IT7_SP_EET6_illll)
        .other          _ZN7cutlass9reference6device6kernel11GemmComplexINS_6half_tENS_6layout8RowMajorES4_S6_S4_NS5_11ColumnMajorEffS4_NS_16NumericConverterIS4_fLNS_15FloatRoundStyleE2EEENS_12multiply_addIfffEELi4ELi4EEEvNS_4gemm9GemmCoordET5_NS_9TensorRefIT_T0_EENS_16ComplexTransformENSG_IT1_T2_EESK_SF_NSG_IT3_T4_EENSG_IT7_SP_EET6_illll,@"STO_CUDA_ENTRY STV_DEFAULT"
_ZN7cutlass9reference6device6kernel11GemmComplexINS_6half_tENS_6layout8RowMajorES4_S6_S4_NS5_11ColumnMajorEffS4_NS_16NumericConverterIS4_fLNS_15FloatRoundStyleE2EEENS_12multiply_addIfffEELi4ELi4EEEvNS_4gemm9GemmCoordET5_NS_9TensorRefIT_T0_EENS_16ComplexTransformENSG_IT1_T2_EESK_SF_NSG_IT3_T4_EENSG_IT7_SP_EET6_illll:
.text._ZN7cutlass9reference6device6kernel11GemmComplexINS_6half_tENS_6layout8RowMajorES4_S6_S4_NS5_11ColumnMajorEffS4_NS_16NumericConverterIS4_fLNS_15FloatRoundStyleE2EEENS_12multiply_addIfffEELi4ELi4EEEvNS_4gemm9GemmCoordET5_NS_9TensorRefIT_T0_EENS_16ComplexTransformENSG_IT1_T2_EESK_SF_NSG_IT3_T4_EENSG_IT7_SP_EET6_illll:
[----:B------:R-:W-:Y:S08]  /*0000*/  LDC R1, c[0x0][0x37c] ;  /* 0x0000df00ff017b82 */ /* 0x000ff00000000800 */
[----:B------:R-:W0:Y:S01]  /*0010*/  S2UR UR27, SR_CTAID.Z ;  /* 0x00000000001b79c3 */ /* 0x000e220000002700 */
[----:B------:R-:W0:Y:S01]  /*0020*/  LDCU.64 UR4, c[0x0][0x3e8] ;  /* 0x00007d00ff0477ac */ /* 0x000e220008000a00 */
[----:B------:R-:W1:Y:S01]  /*0030*/  S2R R50, SR_TID.Y ;  /* 0x0000000000327919 */ /* 0x000e620000002200 */
        /* <DEDUP_REMOVED lines=14> */
[----:B------:R-:W3:Y:S01]  /*0120*/  S2R R0, SR_TID.X ;  /* 0x0000000000007919 */ /* 0x000ee20000002100 */
[----:B----4-:R-:W-:Y:S02]  /*0130*/  UIMAD.WIDE.U32 UR24, UR27, UR6, URZ ;  /* 0x000000061b1872a5 */ /* 0x010fe4000f8e00ff */
[----:B------:R-:W-:Y:S02]  /*0140*/  UIMAD UR9, UR27, UR9, UR23 ;  /* 0x000000091b0972a4 */ /* 0x000fe4000f8e0217 */
[----:B-----5:R-:W-:-:S02]  /*0150*/  ULEA UR30, UP2, UR18, UR16, 0x1 ;  /* 0x00000010121e7291 */ /* 0x020fc4000f8408ff */
[----:B------:R-:W-:-:S04]  /*0160*/  ULEA UR32, UP1, UR22, UR14, 0x1 ;  /* 0x0000000e16207291 */ /* 0x000fc8000f8208ff */
[----:B012---:R-:W-:Y:S08]  /*0170*/  @P0 EXIT ;  /* 0x000000000000094d */ /* 0x007ff00003800000 */
[----:B------:R-:W-:Y:S01]  /*0180*/  UIMAD UR14, UR27, UR7, UR25 ;  /* 0x000000071b0e72a4 */ /* 0x000fe2000f8e0219 */
[----:B------:R-:W3:Y:S01]  /*0190*/  S2UR UR8, SR_CTAID.X ;  /* 0x00000000000879c3 */ /* 0x000ee20000002500 */
[----:B------:R-:W-:Y:S01]  /*01a0*/  ULEA UR25, UP0, UR24, UR4, 0x1 ;  /* 0x0000000418197291 */ /* 0x000fe2000f8008ff */
[----:B------:R-:W-:Y:S01]  /*01b0*/  IMAD R50, R3, UR20, R50 ;  /* 0x0000001403327c24 */ /* 0x000fe2000f8e0232 */
[----:B------:R-:W-:Y:S02]  /*01c0*/  ULEA.HI.X UR31, UR22, UR15, UR9, 0x1, UP1 ;  /* 0x0000000f161f7291 */ /* 0x000fe400088f0c09 */
[----:B------:R-:W-:Y:S02]  /*01d0*/  ULEA.HI.X UR24, UR24, UR5, UR14, 0x1, UP0 ;  /* 0x0000000518187291 */ /* 0x000fe400080f0c0e */
[----:B------:R-:W-:Y:S01]  /*01e0*/  UIMAD.WIDE.U32 UR4, UR27, UR10, URZ ;  /* 0x0000000a1b0472a5 */ /* 0x000fe2000f8e00ff */
[----:B------:R-:W-:Y:S01]  /*01f0*/  SHF.L.U32 R39, R50, 0x2, RZ ;  /* 0x0000000232277819 */ /* 0x000fe200000006ff */
[----:B------:R-:W0:Y:S02]  /*0200*/  LDCU UR26, c[0x0][0x378] ;  /* 0x00006f00ff1a77ac */ /* 0x000e240008000800 */
[----:B------:R-:W-:-:S02]  /*0210*/  UIMAD UR5, UR27, UR11, UR5 ;  /* 0x0000000b1b0572a4 */ /* 0x000fc4000f8e0205 */
[----:B------:R-:W-:Y:S02]  /*0220*/  UISETP.NE.U32.AND UP1, UPT, UR12, URZ, UPT ;  /* 0x000000ff0c00728c */ /* 0x000fe4000bf25070 */
[----:B------:R-:W-:Y:S02]  /*0230*/  ULEA UR12, UP0, UR4, UR12, 0x1 ;  /* 0x0000000c040c7291 */ /* 0x000fe4000f8008ff */
[----:B------:R-:W-:Y:S01]  /*0240*/  USHF.L.U64.HI UR5, UR4, 0x1, UR5 ;  /* 0x0000000104057899 */ /* 0x000fe20008010205 */
[----:B------:R-:W1:Y:S01]  /*0250*/  LDCU UR4, c[0x0][0x388] ;  /* 0x00007100ff0477ac */ /* 0x000e620008000800 */
[----:B---3--:R-:W-:Y:S01]  /*0260*/  IMAD R0, R5, UR8, R0 ;  /* 0x0000000805007c24 */ /* 0x008fe2000f8e0200 */
[----:B------:R-:W-:Y:S02]  /*0270*/  ULEA.HI.X UR29, UR18, UR17, UR29, 0x1, UP2 ;  /* 0x00000011121d7291 */ /* 0x000fe400090f0c1d */
[----:B0-----:R-:W-:Y:S02]  /*0280*/  UIMAD.WIDE.U32 UR18, UR26, UR6, URZ ;  /* 0x000000061a1272a5 */ /* 0x001fe4000f8e00ff */
[----:B------:R-:W-:Y:S01]  /*0290*/  UIADD3.X UR6, UPT, UPT, UR5, UR13, URZ, UP0, !UPT ;  /* 0x0000000d05067290 */ /* 0x000fe200087fe4ff */
[----:B------:R-:W-:Y:S01]  /*02a0*/  SHF.L.U32 R20, R0, 0x2, RZ ;  /* 0x0000000200147819 */ /* 0x000fe200000006ff */
[----:B------:R-:W-:-:S02]  /*02b0*/  UISETP.NE.AND.EX UP1, UPT, UR13, URZ, UPT, UP1 ;  /* 0x000000ff0d00728c */ /* 0x000fc4000bf25310 */
[----:B------:R-:W-:Y:S02]  /*02c0*/  UIMAD UR5, UR26, UR7, UR19 ;  /* 0x000000071a0572a4 */ /* 0x000fe4000f8e0213 */
[----:B------:R-:W-:Y:S02]  /*02d0*/  USEL UR7, UR12, URZ, UP1 ;  /* 0x000000ff0c077287 */ /* 0x000fe40008800000 */
[----:B------:R-:W-:Y:S02]  /*02e0*/  USEL UR6, UR6, URZ, UP1 ;  /* 0x000000ff06067287 */ /* 0x000fe40008800000 */
[----:B-1----:R-:W-:Y:S01]  /*02f0*/  UISETP.GT.AND UP0, UPT, UR4, URZ, UPT ;  /* 0x000000ff0400728c */ /* 0x002fe2000bf04270 */
[----:B------:R-:W0:Y:S02]  /*0300*/  LDCU.64 UR8, c[0x0][0x358] ;  /* 0x00006b00ff0877ac */ /* 0x000e240008000a00 */
[----:B------:R-:W-:Y:S02]  /*0310*/  UMOV UR23, UR7 ;  /* 0x0000000700177c82 */ /* 0x000fe40008000000 */
[----:B------:R-:W-:-:S04]  /*0320*/  UMOV UR22, UR6 ;  /* 0x0000000600167c82 */ /* 0x000fc80008000000 */
[----:B------:R-:W-:Y:S05]  /*0330*/  BRA.U UP0, `(.L_x_326) ;  /* 0x0000001500207547 */ /* 0x000fea000b800000 */
[----:B------:R-:W1:Y:S01]  /*0340*/  LDCU.64 UR12, c[0x0][0x3d8] ;  /* 0x00007b00ff0c77ac */ /* 0x000e620008000a00 */
[--C-:B------:R-:W-:Y:S01]  /*0350*/  SHF.R.S32.HI R21, RZ, 0x1f, R20.reuse ;  /* 0x0000001fff157819 */ /* 0x100fe20000011414 */
[C---:B------:R-:W-:Y:S01]  /*0360*/  VIADD R0, R39.reuse, 0x1 ;  /* 0x0000000127007836 */ /* 0x040fe20000000000 */
[----:B------:R-:W2:Y:S01]  /*0370*/  LDC.64 R14, c[0x0][0x3c8] ;  /* 0x0000f200ff0e7b82 */ /* 0x000ea20000000a00 */
[----:B------:R-:W3:Y:S01]  /*0380*/  LDCU.64 UR16, c[0x0][0x380] ;  /* 0x00007000ff1077ac */ /* 0x000ee20008000a00 */
[C---:B------:R-:W-:Y:S02]  /*0390*/  VIADD R8, R20.reuse, 0x1 ;  /* 0x0000000114087836 */ /* 0x040fe40000000000 */
[C---:B------:R-:W-:Y:S01]  /*03a0*/  VIADD R7, R20.reuse, 0x2 ;  /* 0x0000000214077836 */ /* 0x040fe20000000000 */
[----:B------:R-:W4:Y:S01]  /*03b0*/  LDCU.64 UR14, c[0x0][0x3c8] ;  /* 0x00007900ff0e77ac */ /* 0x000f220008000a00 */
[----:B------:R-:W-:Y:S02]  /*03c0*/  VIADD R6, R20, 0x3 ;  /* 0x0000000314067836 */ /* 0x000fe40000000000 */
[C---:B------:R-:W-:Y:S01]  /*03d0*/  VIADD R9, R39.reuse, 0x2 ;  /* 0x0000000227097836 */ /* 0x040fe20000000000 */
[----:B------:R-:W5:Y:S01]  /*03e0*/  LDCU UR4, c[0x0][0x38c] ;  /* 0x00007180ff0477ac */ /* 0x000f620008000800 */
[C---:B------:R-:W-:Y:S01]  /*03f0*/  VIADD R4, R39.reuse, 0x3 ;  /* 0x0000000327047836 */ /* 0x040fe20000000000 */
[----:B------:R-:W-:Y:S01]  /*0400*/  UIMAD.WIDE.U32 UR20, UR26, UR10, URZ ;  /* 0x0000000a1a1472a5 */ /* 0x000fe2000f8e00ff */
[----:B-1----:R-:W-:Y:S01]  /*0410*/  IMAD.WIDE.U32 R2, R39, UR12, R20 ;  /* 0x0000000c27027c25 */ /* 0x002fe2000f8e0014 */
[----:B------:R-:W-:-:S02]  /*0420*/  USHF.L.U64.HI UR5, UR18, 0x1, UR5 ;  /* 0x0000000112057899 */ /* 0x000fc40008010205 */
[----:B------:R-:W-:Y:S01]  /*0430*/  UIMAD UR11, UR26, UR11, UR21 ;  /* 0x0000000b1a0b72a4 */ /* 0x000fe2000f8e0215 */
[C---:B------:R-:W-:Y:S01]  /*0440*/  IMAD R31, R39.reuse, UR13, R3 ;  /* 0x0000000d271f7c24 */ /* 0x040fe2000f8e0203 */
[C---:B------:R-:W-:Y:S01]  /*0450*/  IADD3 R16, P0, PT, R2.reuse, UR12, RZ ;  /* 0x0000000c02107c10 */ /* 0x040fe2000ff1e0ff */
[----:B------:R-:W-:Y:S01]  /*0460*/  IMAD.SHL.U32 R32, R2, 0x2, RZ ;  /* 0x0000000202207824 */ /* 0x000fe200078e00ff */
[----:B------:R-:W-:Y:S01]  /*0470*/  USHF.L.U32 UR18, UR18, 0x1, URZ ;  /* 0x0000000112127899 */ /* 0x000fe200080006ff */
[----:B----4-:R-:W-:Y:S01]  /*0480*/  IMAD.WIDE.U32 R10, R39, UR14, R20 ;  /* 0x0000000e270a7c25 */ /* 0x010fe2000f8e0014 */
[----:B------:R-:W-:Y:S01]  /*0490*/  IADD3.X R5, PT, PT, R31, UR13, RZ, P0, !PT ;  /* 0x0000000d1f057c10 */ /* 0x000fe200087fe4ff */
[----:B------:R-:W1:Y:S01]  /*04a0*/  LDCU UR10, c[0x0][0x3e4] ;  /* 0x00007c80ff0a77ac */ /* 0x000e620008000800 */
[----:B------:R-:W-:Y:S01]  /*04b0*/  IADD3 R18, P0, PT, R16, UR12, RZ ;  /* 0x0000000c10127c10 */ /* 0x000fe2000ff1e0ff */
[----:B------:R-:W-:Y:S01]  /*04c0*/  IMAD R3, R39, UR15, R11 ;  /* 0x0000000f27037c24 */ /* 0x000fe2000f8e020b */
[----:B------:R-:W-:Y:S01]  /*04d0*/  SHF.L.U64.HI R31, R2, 0x1, R31 ;  /* 0x00000001021f7819 */ /* 0x000fe2000001021f */
[----:B------:R-:W-:Y:S01]  /*04e0*/  IMAD.SHL.U32 R30, R10, 0x2, RZ ;  /* 0x000000020a1e7824 */ /* 0x000fe200078e00ff */
[----:B------:R-:W-:-:S02]  /*04f0*/  IADD3.X R17, PT, PT, R5, UR13, RZ, P0, !PT ;  /* 0x0000000d05117c10 */ /* 0x000fc400087fe4ff */
[----:B------:R-:W-:Y:S01]  /*0500*/  IADD3 R34, P1, PT, R18, UR12, RZ ;  /* 0x0000000c12227c10 */ /* 0x000fe2000ff3e0ff */
[----:B------:R-:W-:Y:S01]  /*0510*/  USHF.L.U64.HI UR12, UR20, 0x1, UR11 ;  /* 0x00000001140c7899 */ /* 0x000fe2000801020b */
[----:B---3--:R-:W-:Y:S02]  /*0520*/  ISETP.GE.AND P0, PT, R0, UR17, PT ;  /* 0x0000001100007c0c */ /* 0x008fe4000bf06270 */
[----:B------:R-:W-:Y:S01]  /*0530*/  IADD3.X R33, PT, PT, R17, UR13, RZ, P1, !PT ;  /* 0x0000000d11217c10 */ /* 0x000fe20008ffe4ff */
[----:B------:R-:W5:Y:S01]  /*0540*/  LDC R0, c[0x0][0x3e0] ;  /* 0x0000f800ff007b82 */ /* 0x000f620000000800 */
[----:B------:R-:W-:Y:S01]  /*0550*/  ISETP.GE.AND P1, PT, R39, UR17, PT ;  /* 0x0000001127007c0c */ /* 0x000fe2000bf26270 */
[----:B------:R-:W-:Y:S01]  /*0560*/  USHF.L.U32 UR13, UR20, 0x1, URZ ;  /* 0x00000001140d7899 */ /* 0x000fe200080006ff */
[C---:B------:R-:W-:Y:S01]  /*0570*/  SHF.L.U64.HI R33, R34.reuse, 0x1, R33 ;  /* 0x0000000122217819 */ /* 0x040fe20000010221 */
[----:B------:R-:W-:Y:S01]  /*0580*/  IMAD.SHL.U32 R34, R34, 0x2, RZ ;  /* 0x0000000222227824 */ /* 0x000fe200078e00ff */
[----:B------:R-:W-:-:S02]  /*0590*/  ISETP.LT.AND P2, PT, R20, UR16, !P1 ;  /* 0x0000001014007c0c */ /* 0x000fc4000cf41270 */
[----:B------:R-:W-:Y:S02]  /*05a0*/  ISETP.LT.AND P4, PT, R8, UR16, !P1 ;  /* 0x0000001008007c0c */ /* 0x000fe4000cf81270 */
[----:B------:R-:W-:Y:S02]  /*05b0*/  P2R R29, PR, RZ, 0x4 ;  /* 0x00000004ff1d7803 */ /* 0x000fe40000000000 */
[----:B------:R-:W-:Y:S02]  /*05c0*/  ISETP.LT.AND P3, PT, R7, UR16, !P1 ;  /* 0x0000001007007c0c */ /* 0x000fe4000cf61270 */
[----:B------:R-:W-:Y:S02]  /*05d0*/  ISETP.LT.AND P2, PT, R6, UR16, !P1 ;  /* 0x0000001006007c0c */ /* 0x000fe4000cf41270 */
[----:B------:R-:W-:Y:S02]  /*05e0*/  ISETP.LT.AND P1, PT, R20, UR16, !P0 ;  /* 0x0000001014007c0c */ /* 0x000fe4000c721270 */
[----:B------:R-:W-:-:S02]  /*05f0*/  P2R R27, PR, RZ, 0x8 ;  /* 0x00000008ff1b7803 */ /* 0x000fc40000000000 */
[----:B------:R-:W-:Y:S02]  /*0600*/  P2R R26, PR, RZ, 0x4 ;  /* 0x00000004ff1a7803 */ /* 0x000fe40000000000 */
[----:B------:R-:W-:Y:S02]  /*0610*/  P2R R25, PR, RZ, 0x2 ;  /* 0x00000002ff197803 */ /* 0x000fe40000000000 */
[----:B------:R-:W-:Y:S01]  /*0620*/  ISETP.LT.AND P3, PT, R8, UR16, !P0 ;  /* 0x0000001008007c0c */ /* 0x000fe2000c761270 */
[----:B-----5:R-:W-:Y:S01]  /*0630*/  FMUL R0, R0, UR4 ;  /* 0x0000000400007c20 */ /* 0x020fe20008400000 */
[----:B------:R-:W-:Y:S02]  /*0640*/  ISETP.LT.AND P2, PT, R7, UR16, !P0 ;  /* 0x0000001007007c0c */ /* 0x000fe4000c741270 */
[----:B------:R-:W-:Y:S02]  /*0650*/  ISETP.LT.AND P1, PT, R6, UR16, !P0 ;  /* 0x0000001006007c0c */ /* 0x000fe4000c721270 */
[----:B------:R-:W-:-:S02]  /*0660*/  ISETP.GE.AND P0, PT, R9, UR17, PT ;  /* 0x0000001109007c0c */ /* 0x000fc4000bf06270 */
[----:B------:R-:W-:Y:S02]  /*0670*/  P2R R23, PR, RZ, 0x4 ;  /* 0x00000004ff177803 */ /* 0x000fe40000000000 */
[----:B------:R-:W-:Y:S02]  /*0680*/  P2R R22, PR, RZ, 0x2 ;  /* 0x00000002ff167803 */ /* 0x000fe40000000000 */
[----:B------:R-:W-:Y:S02]  /*0690*/  ISETP.LT.AND P2, PT, R20, UR16, !P0 ;  /* 0x0000001014007c0c */ /* 0x000fe4000c741270 */
[----:B------:R-:W-:Y:S02]  /*06a0*/  ISETP.LT.AND P1, PT, R8, UR16, !P0 ;  /* 0x0000001008007c0c */ /* 0x000fe4000c721270 */
[----:B------:R-:W-:Y:S02]  /*06b0*/  ISETP.LT.AND P6, PT, R7, UR16, !P0 ;  /* 0x0000001007007c0c */ /* 0x000fe4000c7c1270 */
[----:B------:R-:W-:-:S02]  /*06c0*/  ISETP.LT.AND P5, PT, R6, UR16, !P0 ;  /* 0x0000001006007c0c */ /* 0x000fc4000c7a1270 */
[----:B------:R-:W-:Y:S02]  /*06d0*/  ISETP.GE.AND P0, PT, R4, UR17, PT ;  /* 0x0000001104007c0c */ /* 0x000fe4000bf06270 */
[----:B------:R-:W-:Y:S02]  /*06e0*/  P2R R28, PR, RZ, 0x10 ;  /* 0x00000010ff1c7803 */ /* 0x000fe40000000000 */
[----:B------:R-:W-:Y:S02]  /*06f0*/  P2R R24, PR, RZ, 0x8 ;  /* 0x00000008ff187803 */ /* 0x000fe40000000000 */
[----:B------:R-:W-:Y:S02]  /*0700*/  P2R R21, PR, RZ, 0x4 ;  /* 0x00000004ff157803 */ /* 0x000fe40000000000 */
[----:B------:R-:W-:Y:S02]  /*0710*/  P2R R19, PR, RZ, 0x2 ;  /* 0x00000002ff137803 */ /* 0x000fe40000000000 */
[----:B------:R-:W-:-:S02]  /*0720*/  ISETP.LT.AND P4, PT, R20, UR16, !P0 ;  /* 0x0000001014007c0c */ /* 0x000fc4000c781270 */
[----:B------:R-:W-:Y:S02]  /*0730*/  ISETP.LT.AND P3, PT, R8, UR16, !P0 ;  /* 0x0000001008007c0c */ /* 0x000fe4000c761270 */
[----:B------:R-:W-:Y:S02]  /*0740*/  ISETP.LT.AND P2, PT, R7, UR16, !P0 ;  /* 0x0000001007007c0c */ /* 0x000fe4000c741270 */
[----:B------:R-:W-:Y:S02]  /*0750*/  ISETP.LT.AND P1, PT, R6, UR16, !P0 ;  /* 0x0000001006007c0c */ /* 0x000fe4000c721270 */
[----:B-12---:R-:W-:-:S11]  /*0760*/  SHF.L.U64.HI R20, R10, 0x1, R3 ;  /* 0x000000010a147819 */ /* 0x006fd60000010203 */
.L_x_359:
[----:B--2-4-:R-:W-:Y:S01]  /*0770*/  IADD3 R12, P0, PT, R30, UR23, RZ ;  /* 0x000000171e0c7c10 */ /* 0x014fe2000ff1e0ff */
[----:B------:R-:W-:Y:S03]  /*0780*/  BSSY.RECONVERGENT B0, `(.L_x_327) ;  /* 0x000001d000007945 */ /* 0x000fe60003800200 */
[----:B---3--:R-:W-:Y:S02]  /*0790*/  IADD3.X R13, PT, PT, R20, UR22, RZ, P0, !PT ;  /* 0x00000016140d7c10 */ /* 0x008fe400087fe4ff */
[----:B01----:R-:W-:Y:S04]  /*07a0*/  IADD3 R42, P0, PT, R32, UR25, RZ ;  /* 0x00000019202a7c10 */ /* 0x003fe8000ff1e0ff */
[----:B------:R-:W-:Y:S02]  /*07b0*/  IADD3.X R43, PT, PT, R31, UR24, RZ, P0, !PT ;  /* 0x000000181f2b7c10 */ /* 0x000fe400087fe4ff */
[C---:B------:R-:W-:Y:S04]  /*07c0*/  LEA R40, P0, R16.reuse, UR25, 0x1 ;  /* 0x0000001910287c11 */ /* 0x040fe8000f8008ff */
[----:B------:R-:W-:Y:S02]  /*07d0*/  LEA.HI.X R41, R16, UR24, R5, 0x1, P0 ;  /* 0x0000001810297c11 */ /* 0x000fe400080f0c05 */
[C---:B------:R-:W-:Y:S04]  /*07e0*/  LEA R38, P0, R18.reuse, UR25, 0x1 ;  /* 0x0000001912267c11 */ /* 0x040fe8000f8008ff */
[----:B------:R-:W-:Y:S02]  /*07f0*/  LEA.HI.X R39, R18, UR24, R17, 0x1, P0 ;  /* 0x0000001812277c11 */ /* 0x000fe400080f0c11 */
[----:B------:R-:W-:Y:S04]  /*0800*/  IADD3 R36, P0, PT, R34, UR25, RZ ;  /* 0x0000001922247c10 */ /* 0x000fe8000ff1e0ff */
[----:B------:R-:W-:Y:S02]  /*0810*/  IADD3.X R37, PT, PT, R33, UR24, RZ, P0, !PT ;  /* 0x0000001821257c10 */ /* 0x000fe400087fe4ff */
[C---:B------:R-:W-:Y:S04]  /*0820*/  LEA R10, P0, R14.reuse, R12, 0x1 ;  /* 0x0000000c0e0a7211 */ /* 0x040fe800078008ff */
[C-C-:B------:R-:W-:Y:S02]  /*0830*/  LEA.HI.X R11, R14.reuse, R13, R15.reuse, 0x1, P0 ;  /* 0x0000000d0e0b7211 */ /* 0x140fe400000f0c0f */
[C---:B------:R-:W-:Y:S04]  /*0840*/  LEA R8, P0, R14.reuse, R10, 0x1 ;  /* 0x0000000a0e087211 */ /* 0x040fe800078008ff */
[C-C-:B------:R-:W-:Y:S02]  /*0850*/  LEA.HI.X R9, R14.reuse, R11, R15.reuse, 0x1, P0 ;  /* 0x0000000b0e097211 */ /* 0x140fe400000f0c0f */
[C---:B------:R-:W-:Y:S04]  /*0860*/  LEA R6, P0, R14.reuse, R8, 0x1 ;  /* 0x000000080e067211 */ /* 0x040fe800078008ff */
[----:B------:R-:W-:Y:S02]  /*0870*/  LEA.HI.X R7, R14, R9, R15, 0x1, P0 ;  /* 0x000000090e077211 */ /* 0x000fe400000f0c0f */
[----:B------:R-:W-:Y:S11]  /*0880*/  ISETP.NE.AND P0, PT, R29, RZ, PT ;  /* 0x000000ff1d00720c */ /* 0x000ff60003f05270 */
[----:B------:R-:W-:Y:S02]  /*0890*/  @!UPT UIADD3 URZ, UPT, UPT, URZ, URZ, URZ ;  /* 0x000000fffffff290 */ /* 0x000fe4000fffe0ff */
[----:B------:R-:W-:Y:S05]  /*08a0*/  @!P0 BRA `(.L_x_328) ;  /* 0x0000000000288947 */ /* 0x000fea0003800000 */
        /* <DEDUP_REMOVED lines=10> */
.L_x_328:
[----:B0-----:R-:W-:Y:S05]  /*0950*/  BSYNC.RECONVERGENT B0 ;  /* 0x0000000000007941 */ /* 0x001fea0003800200 */
.L_x_327:
[----:B------:R-:W-:Y:S01]  /*0960*/  ISETP.NE.AND P0, PT, R28, RZ, PT ;  /* 0x000000ff1c00720c */ /* 0x000fe20003f05270 */
[----:B------:R-:W-:Y:S11]  /*0970*/  BSSY.RECONVERGENT B0, `(.L_x_329) ;  /* 0x000000d000007945 */ /* 0x000ff60003800200 */
[----:B------:R-:W-:Y:S01]  /*0980*/  @!UPT UIADD3 URZ, UPT, UPT, URZ, URZ, URZ ;  /* 0x000000fffffff290 */ /* 0x000fe2000fffe0ff */
[----:B------:R-:W-:Y:S05]  /*0990*/  @!P0 BRA `(.L_x_330) ;  /* 0x0000000000288947 */ /* 0x000fea0003800000 */
[----:B------:R-:W-:Y:S02]  /*09a0*/  ISETP.NE.U32.AND P0, PT, RZ, UR7, PT ;  /* 0x00000007ff007c0c */ /* 0x000fe4000bf05070 */
[----:B------:R-:W-:Y:S02]  /*09b0*/  MOV R2, R0 ;  /* 0x0000000000027202 */ /* 0x000fe40000000f00 */
[----:B------:R-:W-:Y:S11]  /*09c0*/  ISETP.NE.AND.EX P0, PT, RZ, UR6, PT, P0 ;  /* 0x00000006ff007c0c */ /* 0x000ff6000bf05300 */
[----:B------:R-:W-:Y:S02]  /*09d0*/  @!UPT UIADD3 URZ, UPT, UPT, URZ, URZ, URZ ;  /* 0x000000fffffff290 */ /* 0x000fe4000fffe0ff */
[----:B------:R-:W0:Y:S01]  /*09e0*/  @P0 LDC R4, c[0x0][0x3bc] ;  /* 0x0000ef00ff040b82 */ /* 0x000e220000000800 */
[----:B------:R-:W2:Y:S02]  /*09f0*/  @P0 LDG.E.U16 R3, desc[UR8][R12.64+0x2] ;  /* 0x000002080c030981 */ /* 0x000ea4000c1e1500 */
[----:B--2---:R-:W-:Y:S05]  /*0a00*/  @P0 HADD2.F32 R3, -RZ, R3.H0_H0 ;  /* 0x20000003ff030230 */ /* 0x004fea0000004100 */
[----:B0-----:R-:W-:Y:S05]  /*0a10*/  @P0 FFMA R2, R3, R4, R0 ;  /* 0x0000000403020223 */ /* 0x001fea0000000000 */
[----:B-1----:R-:W-:Y:S05]  /*0a20*/  F2FP.F16.F32.PACK_AB R35, RZ, R2 ;  /* 0x00000002ff23723e */ /* 0x002fea00000000ff */
[----:B------:R0:W-:Y:S02]  /*0a30*/  STG.E.U16 desc[UR8][R42.64+0x2], R35 ;  /* 0x000002232a007986 */ /* 0x0001e4000c101508 */
.L_x_330:
[----:B------:R-:W-:Y:S05]  /*0a40*/  BSYNC.RECONVERGENT B0 ;  /* 0x0000000000007941 */ /* 0x000fea0003800200 */
.L_x_329:
        /* <DEDUP_REMOVED lines=8> */
[----:B------:R-:W2:Y:S01]  /*0ad0*/  @P0 LDC R4, c[0x0][0x3bc] ;  /* 0x0000ef00ff040b82 */ /* 0x000ea20000000800 */
[----:B------:R-:W3:Y:S02]  /*0ae0*/  @P0 LDG.E.U16 R3, desc[UR8][R12.64+0x4] ;  /* 0x000004080c030981 */ /* 0x000ee4000c1e1500 */
[----:B---3--:R-:W-:Y:S05]  /*0af0*/  @P0 HADD2.F32 R3, -RZ, R3.H0_H0 ;  /* 0x20000003ff030230 */ /* 0x008fea0000004100 */
[----:B--2---:R-:W-:Y:S05]  /*0b00*/  @P0 FFMA R2, R3, R4, R0 ;  /* 0x0000000403020223 */ /* 0x004fea0000000000 */
[----:B01----:R-:W-:Y:S05]  /*0b10*/  F2FP.F16.F32.PACK_AB R35, RZ, R2 ;  /* 0x00000002ff23723e */ /* 0x003fea00000000ff */
[----:B------:R2:W-:Y:S02]  /*0b20*/  STG.E.U16 desc[UR8][R42.64+0x4], R35 ;  /* 0x000004232a007986 */ /* 0x0005e4000c101508 */
.L_x_332:
[----:B------:R-:W-:Y:S05]  /*0b30*/  BSYNC.RECONVERGENT B0 ;  /* 0x0000000000007941 */ /* 0x000fea0003800200 */
.L_x_331:
        /* <DEDUP_REMOVED lines=8> */
[----:B------:R-:W3:Y:S01]  /*0bc0*/  @P0 LDC R4, c[0x0][0x3bc] ;  /* 0x0000ef00ff040b82 */ /* 0x000ee20000000800 */
[----:B------:R-:W4:Y:S02]  /*0bd0*/  @P0 LDG.E.U16 R3, desc[UR8][R12.64+0x6] ;  /* 0x000006080c030981 */ /* 0x000f24000c1e1500 */
[----:B----4-:R-:W-:Y:S05]  /*0be0*/  @P0 HADD2.F32 R3, -RZ, R3.H0_H0 ;  /* 0x20000003ff030230 */ /* 0x010fea0000004100 */
[----:B---3--:R-:W-:Y:S05]  /*0bf0*/  @P0 FFMA R2, R3, R4, R0 ;  /* 0x0000000403020223 */ /* 0x008fea0000000000 */
[----:B------:R-:W-:Y:S05]  /*0c00*/  F2FP.F16.F32.PACK_AB R13, RZ, R2 ;  /* 0x00000002ff0d723e */ /* 0x000fea00000000ff */
[----:B------:R3:W-:Y:S02]  /*0c10*/  STG.E.U16 desc[UR8][R42.64+0x6], R13 ;  /* 0x0000060d2a007986 */ /* 0x0007e4000c101508 */
.L_x_334:
[----:B------:R-:W-:Y:S05]  /*0c20*/  BSYNC.RECONVERGENT B0 ;  /* 0x0000000000007941 */ /* 0x000fea0003800200 */
.L_x_333:
        /* <DEDUP_REMOVED lines=8> */
[----:B------:R-:W4:Y:S01]  /*0cb0*/  @P0 LDC R4, c[0x0][0x3bc] ;  /* 0x0000ef00ff040b82 */ /* 0x000f220000000800 */
[----:B------:R-:W5:Y:S02]  /*0cc0*/  @P0 LDG.E.U16 R3, desc[UR8][R10.64] ;  /* 0x000000080a030981 */ /* 0x000f64000c1e1500 */
[----:B-----5:R-:W-:Y:S05]  /*0cd0*/  @P0 HADD2.F32 R3, -RZ, R3.H0_H0 ;  /* 0x20000003ff030230 */ /* 0x020fea0000004100 */
[----:B----4-:R-:W-:Y:S05]  /*0ce0*/  @P0 FFMA R2, R3, R4, R0 ;  /* 0x0000000403020223 */ /* 0x010fea0000000000 */
[----:B------:R-:W-:Y:S05]  /*0cf0*/  F2FP.F16.F32.PACK_AB R12, RZ, R2 ;  /* 0x00000002ff0c723e */ /* 0x000fea00000000ff */
[----:B------:R4:W-:Y:S02]  /*0d00*/  STG.E.U16 desc[UR8][R40.64], R12 ;  /* 0x0000000c28007986 */ /* 0x0009e4000c101508 */
.L_x_336:
[----:B------:R-:W-:Y:S05]  /*0d10*/  BSYNC.RECONVERGENT B0 ;  /* 0x0000000000007941 */ /* 0x000fea0003800200 */
.L_x_335:
        /* <DEDUP_REMOVED lines=8> */
[----:B------:R-:W5:Y:S01]  /*0da0*/  @P0 LDC R4, c[0x0][0x3bc] ;  /* 0x0000ef00ff040b82 */ /* 0x000f620000000800 */
[----:B------:R-:W2:Y:S02]  /*0db0*/  @P0 LDG.E.U16 R3, desc[UR8][R10.64+0x2] ;  /* 0x000002080a030981 */ /* 0x000ea4000c1e1500 */
[----:B--2---:R-:W-:Y:S05]  /*0dc0*/  @P0 HADD2.F32 R3, -RZ, R3.H0_H0 ;  /* 0x20000003ff030230 */ /* 0x004fea0000004100 */
[----:B-----5:R-:W-:Y:S05]  /*0dd0*/  @P0 FFMA R2, R3, R4, R0 ;  /* 0x0000000403020223 */ /* 0x020fea0000000000 */
[----:B----4-:R-:W-:Y:S05]  /*0de0*/  F2FP.F16.F32.PACK_AB R12, RZ, R2 ;  /* 0x00000002ff0c723e */ /* 0x010fea00000000ff */
[----:B------:R2:W-:Y:S02]  /*0df0*/  STG.E.U16 desc[UR8][R40.64+0x2], R12 ;  /* 0x0000020c28007986 */ /* 0x0005e4000c101508 */
.L_x_338:
[----:B------:R-:W-:Y:S05]  /*0e00*/  BSYNC.RECONVERGENT B0 ;  /* 0x0000000000007941 */ /* 0x000fea0003800200 */
.L_x_337:
        /* <DEDUP_REMOVED lines=9> */
[----:B------:R-:W3:Y:S02]  /*0ea0*/  @P0 LDG.E.U16 R3, desc[UR8][R10.64+0x4] ;  /* 0x000004080a030981 */ /* 0x000ee4000c1e1500 */
[----:B---3--:R-:W-:Y:S05]  /*0eb0*/  @P0 HADD2.F32 R3, -RZ, R3.H0_H0 ;  /* 0x20000003ff030230 */ /* 0x008fea0000004100 */
[----:B-----5:R-:W-:Y:S05]  /*0ec0*/  @P0 FFMA R2, R3, R4, R0 ;  /* 0x0000000403020223 */ /* 0x020fea0000000000 */
[----:B--2-4-:R-:W-:Y:S05]  /*0ed0*/  F2FP.F16.F32.PACK_AB R12, RZ, R2 ;  /* 0x00000002ff0c723e */ /* 0x014fea00000000ff */
[----:B------:R2:W-:Y:S02]  /*0ee0*/  STG.E.U16 desc[UR8][R40.64+0x4], R12 ;  /* 0x0000040c28007986 */ /* 0x0005e4000c101508 */
.L_x_340:
[----:B------:R-:W-:Y:S05]  /*0ef0*/  BSYNC.RECONVERGENT B0 ;  /* 0x0000000000007941 */ /* 0x000fea0003800200 */
.L_x_339:
        /* <DEDUP_REMOVED lines=12> */
[----:B------:R-:W-:Y:S05]  /*0fc0*/  F2FP.F16.F32.PACK_AB R11, RZ, R2 ;  /* 0x00000002ff0b723e */ /* 0x000fea00000000ff */
[----:B------:R3:W-:Y:S02]  /*0fd0*/  STG.E.U16 desc[UR8][R40.64+0x6], R11 ;  /* 0x0000060b28007986 */ /* 0x0007e4000c101508 */
.L_x_342:
[----:B------:R-:W-:Y:S05]  /*0fe0*/  BSYNC.RECONVERGENT B0 ;  /* 0x0000000000007941 */ /* 0x000fea0003800200 */
.L_x_341:
        /* <DEDUP_REMOVED lines=12> */
[----:B------:R-:W-:Y:S05]  /*10b0*/  F2FP.F16.F32.PACK_AB R10, RZ, R2 ;  /* 0x00000002ff0a723e */ /* 0x000fea00000000ff */
[----:B------:R2:W-:Y:S02]  /*10c0*/  STG.E.U16 desc[UR8][R38.64], R10 ;  /* 0x0000000a26007986 */ /* 0x0005e4000c101508 */
.L_x_344:
[----:B------:R-:W-:Y:S05]  /*10d0*/  BSYNC.RECONVERGENT B0 ;  /* 0x0000000000007941 */ /* 0x000fea0003800200 */
.L_x_343:
        /* <DEDUP_REMOVED lines=12> */
[----:B--2---:R-:W-:Y:S05]  /*11a0*/  F2FP.F16.F32.PACK_AB R10, RZ, R2 ;  /* 0x00000002ff0a723e */ /* 0x004fea00000000ff */
[----:B------:R2:W-:Y:S02]  /*11b0*/  STG.E.U16 desc[UR8][R38.64+0x2], R10 ;  /* 0x0000020a26007986 */ /* 0x0005e4000c101508 */
.L_x_346:
[----:B------:R-:W-:Y:S05]  /*11c0*/  BSYNC.RECONVERGENT B0 ;  /* 0x0000000000007941 */ /* 0x000fea0003800200 */
.L_x_345:
[----:B------:R-:W-:Y:S04]  /*11d0*/  BSSY.RECONVERGENT B0, `(.L_x_347) ;  /* 0x000000c000007945 */ /* 0x000fe80003800200 */
        /* <DEDUP_REMOVED lines=11> */
.L_x_348:
[----:B------:R-:W-:Y:S05]  /*1290*/  BSYNC.RECONVERGENT B0 ;  /* 0x0000000000007941 */ /* 0x000fea0003800200 */
.L_x_347:
        /* <DEDUP_REMOVED lines=12> */
.L_x_350:
[----:B------:R-:W-:Y:S05]  /*1360*/  BSYNC.RECONVERGENT B0 ;  /* 0x0000000000007941 */ /* 0x000fea0003800200 */
.L_x_349:
[----:B------:R-:W-:Y:S04]  /*1370*/  BSSY.RECONVERGENT B0, `(.L_x_351) ;  /* 0x000000c000007945 */ /* 0x000fe80003800200 */
        /* <DEDUP_REMOVED lines=11> */
.L_x_352:
[----:B------:R-:W-:Y:S05]  /*1430*/  BSYNC.RECONVERGENT B0 ;  /* 0x0000000000007941 */ /* 0x000fea0003800200 */
.L_x_351:
        /* <DEDUP_REMOVED lines=12> */
.L_x_354:
[----:B------:R-:W-:Y:S05]  /*1500*/  BSYNC.RECONVERGENT B0 ;  /* 0x0000000000007941 */ /* 0x000fea0003800200 */
.L_x_353:
        /* <DEDUP_REMOVED lines=12> */
.L_x_356:
[----:B------:R-:W-:Y:S05]  /*15d0*/  BSYNC.RECONVERGENT B0 ;  /* 0x0000000000007941 */ /* 0x000fea0003800200 */
.L_x_355:
        /* <DEDUP_REMOVED lines=12> */
.L_x_358:
[----:B------:R-:W-:Y:S05]  /*16a0*/  BSYNC.RECONVERGENT B0 ;  /* 0x0000000000007941 */ /* 0x000fea0003800200 */
.L_x_357:
        /* <DEDUP_REMOVED lines=17> */
.L_x_326:
[----:B------:R-:W1:Y:S01]  /*17c0*/  LDCU.64 UR34, c[0x0][0x3b0] ;  /* 0x00007600ff2277ac */ /* 0x000e620008000a00 */
[C---:B------:R-:W-:Y:S01]  /*17d0*/  VIADD R0, R39.reuse, 0x1 ;  /* 0x0000000127007836 */ /* 0x040fe20000000000 */
[----:B------:R-:W2:Y:S01]  /*17e0*/  S2UR UR36, SR_CTAID.X ;  /* 0x00000000002479c3 */ /* 0x000ea20000002500 */
[--C-:B------:R-:W-:Y:S01]  /*17f0*/  SHF.R.S32.HI R49, RZ, 0x1f, R20.reuse ;  /* 0x0000001fff317819 */ /* 0x100fe20000011414 */
[----:B------:R-:W3:Y:S01]  /*1800*/  LDCU.64 UR4, c[0x0][0x380] ;  /* 0x00007000ff0477ac */ /* 0x000ee20008000a00 */
[----:B------:R-:W-:Y:S02]  /*1810*/  IMAD.MOV.U32 R48, RZ, RZ, R20 ;  /* 0x000000ffff307224 */ /* 0x000fe400078e0014 */
[----:B------:R-:W-:Y:S01]  /*1820*/  VIADD R2, R20, 0x1 ;  /* 0x0000000114027836 */ /* 0x000fe20000000000 */
[----:B------:R-:W4:Y:S01]  /*1830*/  LDCU.64 UR14, c[0x0][0x3c8] ;  /* 0x00007900ff0e77ac */ /* 0x000f220008000a00 */
[C---:B------:R-:W-:Y:S02]  /*1840*/  VIADD R40, R39.reuse, 0x2 ;  /* 0x0000000227287836 */ /* 0x040fe40000000000 */
[----:B------:R-:W-:Y:S01]  /*1850*/  IMAD.WIDE.U32 R50, R50, 0x8, RZ ;  /* 0x0000000832327825 */ /* 0x000fe200078e00ff */
[----:B------:R-:W5:Y:S01]  /*1860*/  LDCU.64 UR12, c[0x0][0x3d8] ;  /* 0x00007b00ff0c77ac */ /* 0x000f620008000a00 */
[----:B------:R-:W0:Y:S01]  /*1870*/  LDCU UR37, c[0x0][0x388] ;  /* 0x00007100ff2577ac */ /* 0x000e220008000800 */
[----:B-1----:R-:W-:Y:S01]  /*1880*/  USHF.L.U64.HI UR33, UR34, 0x1, UR35 ;  /* 0x0000000122217899 */ /* 0x002fe20008010223 */
[----:B------:R-:W1:Y:S01]  /*1890*/  S2UR UR35, SR_CTAID.X ;  /* 0x00000000002379c3 */ /* 0x000e620000002500 */
[----:B---3--:R-:W-:Y:S01]  /*18a0*/  ISETP.GE.AND P5, PT, R0, UR5, PT ;  /* 0x0000000500007c0c */ /* 0x008fe2000bfa6270 */
[----:B------:R-:W-:Y:S01]  /*18b0*/  VIADD R0, R20, 0x2 ;  /* 0x0000000214007836 */ /* 0x000fe20000000000 */
[C---:B------:R-:W-:Y:S01]  /*18c0*/  ISETP.GE.AND P4, PT, R39.reuse, UR5, PT ;  /* 0x0000000527007c0c */ /* 0x040fe2000bf86270 */
[----:B------:R-:W-:Y:S01]  /*18d0*/  USHF.L.U32 UR34, UR34, 0x1, URZ ;  /* 0x0000000122227899 */ /* 0x000fe200080006ff */
[C-C-:B----4-:R-:W-:Y:S01]  /*18e0*/  IMAD.WIDE.U32 R46, R39.reuse, UR14, R48.reuse ;  /* 0x0000000e272e7c25 */ /* 0x150fe2000f8e0030 */
[----:B------:R-:W-:Y:S01]  /*18f0*/  ISETP.LT.AND P6, PT, R2, UR4, !P5 ;  /* 0x0000000402007c0c */ /* 0x000fe2000efc1270 */
[----:B------:R-:W3:Y:S01]  /*1900*/  LDCU UR28, c[0x0][0x3e0] ;  /* 0x00007c00ff1c77ac */ /* 0x000ee20008000800 */
[C---:B------:R-:W-:Y:S01]  /*1910*/  ISETP.LT.AND P3, PT, R0.reuse, UR4, !P4 ;  /* 0x0000000400007c0c */ /* 0x040fe2000e761270 */
[C---:B-----5:R-:W-:Y:S01]  /*1920*/  IMAD.WIDE.U32 R44, R39.reuse, UR12, R48 ;  /* 0x0000000c272c7c25 */ /* 0x060fe2000f8e0030 */
[----:B------:R-:W-:Y:S01]  /*1930*/  ISETP.LT.AND P0, PT, R0, UR4, !P5 ;  /* 0x0000000400007c0c */ /* 0x000fe2000ef01270 */
[----:B------:R-:W4:Y:S01]  /*1940*/  LDCU.64 UR10, c[0x0][0x398] ;  /* 0x00007300ff0a77ac */ /* 0x000f220008000a00 */
[----:B------:R-:W-:Y:S01]  /*1950*/  ISETP.LT.AND P2, PT, R2, UR4, !P4 ;  /* 0x0000000402007c0c */ /* 0x000fe2000e741270 */
[C---:B------:R-:W-:Y:S01]  /*1960*/  VIADD R0, R20.reuse, 0x3 ;  /* 0x0000000314007836 */ /* 0x040fe20000000000 */
[----:B------:R-:W-:Y:S01]  /*1970*/  P2R R36, PR, RZ, 0x1 ;  /* 0x00000001ff247803 */ /* 0x000fe20000000000 */
[C---:B------:R-:W-:Y:S01]  /*1980*/  IMAD R37, R39.reuse, UR15, R47 ;  /* 0x0000000f27257c24 */ /* 0x040fe2000f8e022f */
[----:B0-----:R-:W-:Y:S01]  /*1990*/  UIADD3 UR37, UPT, UPT, -UR37, 0x1, URZ ;  /* 0x0000000125257890 */ /* 0x001fe2000fffe1ff */
[----:B------:R-:W-:Y:S01]  /*19a0*/  ISETP.LT.AND P1, PT, R20, UR4, !P4 ;  /* 0x0000000414007c0c */ /* 0x000fe2000e721270 */
[C---:B------:R-:W-:Y:S01]  /*19b0*/  IMAD R38, R39.reuse, UR13, R45 ;  /* 0x0000000d27267c24 */ /* 0x040fe2000f8e022d */
[C---:B------:R-:W-:Y:S01]  /*19c0*/  ISETP.LT.AND P0, PT, R0.reuse, UR4, !P5 ;  /* 0x0000000400007c0c */ /* 0x040fe2000ef01270 */
[----:B------:R-:W-:Y:S01]  /*19d0*/  VIADD R39, R39, 0x3 ;  /* 0x0000000327277836 */ /* 0x000fe20000000000 */
[----:B------:R-:W-:Y:S01]  /*19e0*/  ISETP.LT.AND P4, PT, R0, UR4, !P4 ;  /* 0x0000000400007c0c */ /* 0x000fe2000e781270 */
[----:B------:R-:W0:Y:S01]  /*19f0*/  LDCU.64 UR18, c[0x0][0x398] ;  /* 0x00007300ff1277ac */ /* 0x000e220008000a00 */
[----:B------:R-:W-:-:S02]  /*1a00*/  ISETP.LT.AND P5, PT, R20, UR4, !P5 ;  /* 0x0000000414007c0c */ /* 0x000fc4000efa1270 */
[----:B------:R-:W-:Y:S01]  /*1a10*/  P2R R43, PR, RZ, 0x1 ;  /* 0x00000001ff2b7803 */ /* 0x000fe20000000000 */
[----:B------:R-:W0:Y:S01]  /*1a20*/  LDCU.64 UR16, c[0x0][0x380] ;  /* 0x00007000ff1077ac */ /* 0x000e220008000a00 */
[----:B------:R-:W-:Y:S01]  /*1a30*/  SHF.L.U64.HI R37, R46, 0x1, R37 ;  /* 0x000000012e257819 */ /* 0x000fe20000010225 */
[----:B-123--:R-:W-:-:S11]  /*1a40*/  UISETP.NE.AND UP5, UPT, UR37, URZ, UPT ;  /* 0x000000ff2500728c */ /* 0x00efd6000bfa5270 */
.L_x_410:
[----:B------:R-:W-:Y:S01]  /*1a50*/  LOP3.LUT R56, R50, 0x4, RZ, 0xfc, !PT ;  /* 0x0000000432387812 */ /* 0x000fe200078efcff */
[----:B0-----:R-:W-:Y:S01]  /*1a60*/  IMAD R3, R49, UR18, RZ ;  /* 0x0000001231037c24 */ /* 0x001fe2000f8e02ff */
[C---:B------:R-:W-:Y:S01]  /*1a70*/  IADD3 R2, PT, PT, R20.reuse, 0x3, RZ ;  /* 0x0000000314027810 */ /* 0x040fe20007ffe0ff */
[----:B-1----:R-:W-:Y:S01]  /*1a80*/  IMAD.WIDE.U32 R4, R20, UR18, RZ ;  /* 0x0000001214047c25 */ /* 0x002fe2000f8e00ff */
[----:B------:R-:W-:Y:S01]  /*1a90*/  IADD3 R56, P0, PT, R56, UR32, RZ ;  /* 0x0000002038387c10 */ /* 0x000fe2000ff1e0ff */
[----:B------:R-:W-:Y:S01]  /*1aa0*/  UMOV UR5, UR36 ;  /* 0x0000002400057c82 */ /* 0x000fe20008000000 */
[----:B------:R-:W-:Y:S01]  /*1ab0*/  P2R R8, PR, RZ, 0x4 ;  /* 0x00000004ff087803 */ /* 0x000fe20000000000 */
[----:B------:R-:W-:Y:S01]  /*1ac0*/  IMAD R0, R20, UR19, R3 ;  /* 0x0000001314007c24 */ /* 0x000fe2000f8e0203 */
[----:B------:R-:W-:Y:S01]  /*1ad0*/  SHF.R.S32.HI R3, RZ, 0x1f, R2 ;  /* 0x0000001fff037819 */ /* 0x000fe20000011402 */
[----:B------:R-:W-:Y:S01]  /*1ae0*/  UMOV UR4, UR16 ;  /* 0x0000001000047c82 */ /* 0x000fe20008000000 */
[----:B------:R-:W-:-:S02]  /*1af0*/  IADD3.X R57, PT, PT, R51, UR31, RZ, P0, !PT ;  /* 0x0000001f33397c10 */ /* 0x000fc400087fe4ff */
[----:B------:R-:W-:Y:S01]  /*1b00*/  IADD3 R0, PT, PT, R5, R0, RZ ;  /* 0x0000000005007210 */ /* 0x000fe20007ffe0ff */
[----:B----4-:R-:W-:Y:S01]  /*1b10*/  IMAD R3, R3, UR10, RZ ;  /* 0x0000000a03037c24 */ /* 0x010fe2000f8e02ff */
[----:B------:R-:W-:Y:S02]  /*1b20*/  LEA R26, P0, R4, UR30, 0x1 ;  /* 0x0000001e041a7c11 */ /* 0x000fe4000f8008ff */
[----:B------:R-:W-:Y:S02]  /*1b30*/  ISETP.GE.AND P2, PT, R40, UR17, PT ;  /* 0x0000001128007c0c */ /* 0x000fe4000bf46270 */
[----:B------:R-:W-:Y:S01]  /*1b40*/  LEA.HI.X R27, R4, UR29, R0, 0x1, P0 ;  /* 0x0000001d041b7c11 */ /* 0x000fe200080f0c00 */
[C---:B------:R-:W-:Y:S01]  /*1b50*/  IMAD R0, R2.reuse, UR11, R3 ;  /* 0x0000000b02007c24 */ /* 0x040fe2000f8e0203 */
[----:B------:R-:W-:Y:S01]  /*1b60*/  MOV R13, UR28 ;  /* 0x0000001c000d7c02 */ /* 0x000fe20008000f00 */
[----:B------:R-:W-:Y:S01]  /*1b70*/  IMAD.WIDE.U32 R2, R2, UR10, RZ ;  /* 0x0000000a02027c25 */ /* 0x000fe2000f8e00ff */
[----:B------:R-:W-:Y:S01]  /*1b80*/  MOV R17, UR28 ;  /* 0x0000001c00117c02 */ /* 0x000fe20008000f00 */
[----:B------:R-:W2:Y:S01]  /*1b90*/  @P1 LDG.E.U16 R9, desc[UR8][R26.64] ;  /* 0x000000081a091981 */ /* 0x000ea2000c1e1500 */
[----:B------:R-:W-:-:S02]  /*1ba0*/  P2R R10, PR, RZ, 0x40 ;  /* 0x00000040ff0a7803 */ /* 0x000fc40000000000 */
[----:B------:R-:W-:Y:S02]  /*1bb0*/  IADD3 R0, PT, PT, R3, R0, RZ ;  /* 0x0000000003007210 */ /* 0x000fe40007ffe0ff */
[C---:B------:R-:W-:Y:S02]  /*1bc0*/  LEA R28, P0, R2.reuse, UR30, 0x1 ;  /* 0x0000001e021c7c11 */ /* 0x040fe4000f8008ff */
[----:B------:R-:W-:Y:S02]  /*1bd0*/  SHF.L.U64.HI R0, R2, 0x1, R0 ;  /* 0x0000000102007819 */ /* 0x000fe40000010200 */
[----:B------:R-:W-:Y:S02]  /*1be0*/  IADD3 R2, PT, PT, R20, 0x2, RZ ;  /* 0x0000000214027810 */ /* 0x000fe40007ffe0ff */
[----:B------:R-:W-:Y:S02]  /*1bf0*/  IADD3.X R29, PT, PT, R0, UR29, RZ, P0, !PT ;  /* 0x0000001d001d7c10 */ /* 0x000fe400087fe4ff */
[----:B------:R-:W-:Y:S01]  /*1c00*/  SHF.R.S32.HI R3, RZ, 0x1f, R2 ;  /* 0x0000001fff037819 */ /* 0x000fe20000011402 */
[----:B------:R-:W-:Y:S01]  /*1c10*/  IMAD.U32 R5, RZ, RZ, UR28 ;  /* 0x0000001cff057e24 */ /* 0x000fe2000f8e00ff */
[----:B------:R-:W-:Y:S01]  /*1c20*/  MOV R6, UR28 ;  /* 0x0000001c00067c02 */ /* 0x000fe20008000f00 */
[----:B------:R-:W-:Y:S01]  /*1c30*/  IMAD.U32 R14, RZ, RZ, UR28 ;  /* 0x0000001cff0e7e24 */ /* 0x000fe2000f8e00ff */
[----:B------:R-:W-:Y:S01]  /*1c40*/  MOV R18, UR28 ;  /* 0x0000001c00127c02 */ /* 0x000fe20008000f00 */
[----:B------:R-:W-:Y:S01]  /*1c50*/  IMAD R3, R3, UR10, RZ ;  /* 0x0000000a03037c24 */ /* 0x000fe2000f8e02ff */
[----:B------:R-:W-:-:S03]  /*1c60*/  P2R R53, PR, RZ, 0x4 ;  /* 0x00000004ff357803 */ /* 0x000fc60000000000 */
[C---:B------:R-:W-:Y:S02]  /*1c70*/  IMAD R0, R2.reuse, UR11, R3 ;  /* 0x0000000b02007c24 */ /* 0x040fe4000f8e0203 */
[----:B------:R-:W-:-:S05]  /*1c80*/  IMAD.WIDE.U32 R2, R2, UR10, RZ ;  /* 0x0000000a02027c25 */ /* 0x000fca000f8e00ff */
[----:B------:R-:W-:Y:S02]  /*1c90*/  IADD3 R0, PT, PT, R3, R0, RZ ;  /* 0x0000000003007210 */ /* 0x000fe40007ffe0ff */
[C---:B------:R-:W-:Y:S01]  /*1ca0*/  LEA R22, P0, R2.reuse, UR30, 0x1 ;  /* 0x0000001e02167c11 */ /* 0x040fe2000f8008ff */
[----:B------:R-:W0:Y:S01]  /*1cb0*/  LDC R3, c[0x0][0x360] ;  /* 0x0000d800ff037b82 */ /* 0x000e220000000800 */
[----:B------:R-:W-:-:S04]  /*1cc0*/  SHF.L.U64.HI R0, R2, 0x1, R0 ;  /* 0x0000000102007819 */ /* 0x000fc80000010200 */
[----:B------:R-:W-:Y:S02]  /*1cd0*/  IADD3.X R23, PT, PT, R0, UR29, RZ, P0, !PT ;  /* 0x0000001d00177c10 */ /* 0x000fe400087fe4ff */
[----:B------:R-:W0:Y:S02]  /*1ce0*/  S2R R0, SR_TID.X ;  /* 0x0000000000007919 */ /* 0x000e240000002100 */
[----:B0-----:R-:W-:-:S05]  /*1cf0*/  IMAD R2, R3, UR5, R0 ;  /* 0x0000000503027c24 */ /* 0x001fca000f8e0200 */
[----:B------:R-:W-:-:S04]  /*1d00*/  SHF.L.U32 R2, R2, 0x2, RZ ;  /* 0x0000000202027819 */ /* 0x000fc800000006ff */
[----:B------:R-:W-:-:S13]  /*1d10*/  ISETP.GE.OR P0, PT, R2, UR4, P2 ;  /* 0x0000000402007c0c */ /* 0x000fda0009706670 */
[----:B------:R-:W3:Y:S01]  /*1d20*/  @!P0 LDG.E.U16 R4, desc[UR8][R56.64] ;  /* 0x0000000838048981 */ /* 0x000ee2000c1e1500 */
[----:B------:R-:W0:Y:S03]  /*1d30*/  @!P0 LDC R2, c[0x0][0x3e0] ;  /* 0x0000f800ff028b82 */ /* 0x000e260000000800 */
[----:B------:R-:W4:Y:S05]  /*1d40*/  @!P0 LDG.E.U16 R3, desc[UR8][R26.64] ;  /* 0x000000081a038981 */ /* 0x000f2a000c1e1500 */
[----:B------:R-:W1:Y:S01]  /*1d50*/  LDC R19, c[0x0][0x360] ;  /* 0x0000d800ff137b82 */ /* 0x000e620000000800 */
[----:B---3--:R-:W-:-:S02]  /*1d60*/  @!P0 HADD2.F32 R4, -RZ, R4.H0_H0 ;  /* 0x20000004ff048230 */ /* 0x008fc40000004100 */
[----:B----4-:R-:W-:-:S05]  /*1d70*/  @!P0 HADD2.F32 R3, -RZ, R3.H0_H0 ;  /* 0x20000003ff038230 */ /* 0x010fca0000004100 */
[----:B0-----:R-:W-:Y:S02]  /*1d80*/  @!P0 FFMA R5, R3, R4, R2 ;  /* 0x0000000403058223 */ /* 0x001fe40000000002 */
[----:B------:R-:W0:Y:S02]  /*1d90*/  LDC R3, c[0x0][0x360] ;  /* 0x0000d800ff037b82 */ /* 0x000e240000000800 */
[----:B0-----:R-:W-:-:S05]  /*1da0*/  IMAD R2, R3, UR5, R0 ;  /* 0x0000000503027c24 */ /* 0x001fca000f8e0200 */
[----:B------:R-:W-:-:S04]  /*1db0*/  LEA R2, R2, 0x2, 0x2 ;  /* 0x0000000202027811 */ /* 0x000fc800078e10ff */
[----:B------:R-:W-:-:S13]  /*1dc0*/  ISETP.GE.OR P0, PT, R2, UR4, P2 ;  /* 0x0000000402007c0c */ /* 0x000fda0009706670 */
[----:B------:R-:W3:Y:S01]  /*1dd0*/  @!P0 LDG.E.U16 R3, desc[UR8][R56.64] ;  /* 0x0000000838038981 */ /* 0x000ee2000c1e1500 */
[----:B------:R-:W0:Y:S03]  /*1de0*/  @!P0 LDC R2, c[0x0][0x3e0] ;  /* 0x0000f800ff028b82 */ /* 0x000e260000000800 */
[----:B------:R-:W4:Y:S01]  /*1df0*/  @!P0 LDG.E.U16 R7, desc[UR8][R22.64] ;  /* 0x0000000816078981 */ /* 0x000f22000c1e1500 */
[----:B---3--:R-:W-:Y:S02]  /*1e00*/  @!P0 HADD2.F32 R3, -RZ, R3.H0_H0 ;  /* 0x20000003ff038230 */ /* 0x008fe40000004100 */
[----:B----4-:R-:W-:-:S05]  /*1e10*/  @!P0 HADD2.F32 R7, -RZ, R7.H0_H0 ;  /* 0x20000007ff078230 */ /* 0x010fca0000004100 */
[----:B0-----:R-:W-:Y:S02]  /*1e20*/  @!P0 FFMA R13, R7, R3, R2 ;  /* 0x00000003070d8223 */ /* 0x001fe40000000002 */
[----:B------:R-:W0:Y:S02]  /*1e30*/  LDC R3, c[0x0][0x360] ;  /* 0x0000d800ff037b82 */ /* 0x000e240000000800 */
[----:B0-----:R-:W-:-:S05]  /*1e40*/  IMAD R2, R3, UR5, R0 ;  /* 0x0000000503027c24 */ /* 0x001fca000f8e0200 */
[----:B------:R-:W-:-:S04]  /*1e50*/  LEA R2, R2, 0x3, 0x2 ;  /* 0x0000000302027811 */ /* 0x000fc800078e10ff */
[----:B------:R-:W-:Y:S02]  /*1e60*/  ISETP.GE.OR P0, PT, R2, UR4, P2 ;  /* 0x0000000402007c0c */ /* 0x000fe40009706670 */
[----:B------:R-:W-:Y:S01]  /*1e70*/  ISETP.GE.AND P6, PT, R39, UR17, PT ;  /* 0x0000001127007c0c */ /* 0x000fe2000bfc6270 */
[----:B--2---:R-:W-:Y:S01]  /*1e80*/  @P1 HADD2.F32 R9, -RZ, R9.H0_H0 ;  /* 0x20000009ff091230 */ /* 0x004fe20000004100 */
[----:B------:R-:W-:-:S09]  /*1e90*/  ISETP.NE.AND P2, PT, R43, RZ, PT ;  /* 0x000000ff2b00720c */ /* 0x000fd20003f45270 */
[----:B------:R-:W2:Y:S01]  /*1ea0*/  @!P0 LDG.E.U16 R3, desc[UR8][R56.64] ;  /* 0x0000000838038981 */ /* 0x000ea2000c1e1500 */
[----:B------:R-:W0:Y:S03]  /*1eb0*/  @!P0 LDC R2, c[0x0][0x3e0] ;  /* 0x0000f800ff028b82 */ /* 0x000e260000000800 */
[----:B------:R-:W3:Y:S01]  /*1ec0*/  @!P0 LDG.E.U16 R7, desc[UR8][R28.64] ;  /* 0x000000081c078981 */ /* 0x000ee2000c1e1500 */
[----:B------:R-:W-:Y:S02]  /*1ed0*/  MOV R15, UR28 ;  /* 0x0000001c000f7c02 */ /* 0x000fe40008000f00 */
[----:B------:R-:W-:Y:S01]  /*1ee0*/  MOV R16, UR28 ;  /* 0x0000001c00107c02 */ /* 0x000fe20008000f00 */
[----:B------:R-:W-:Y:S01]  /*1ef0*/  IMAD.U32 R11, RZ, RZ, UR28 ;  /* 0x0000001cff0b7e24 */ /* 0x000fe2000f8e00ff */
[----:B------:R-:W-:Y:S02]  /*1f00*/  MOV R12, UR28 ;  /* 0x0000001c000c7c02 */ /* 0x000fe40008000f00 */
[----:B------:R-:W-:Y:S01]  /*1f10*/  P2R R35, PR, RZ, 0x40 ;  /* 0x00000040ff237803 */ /* 0x000fe20000000000 */
[----:B--2---:R-:W-:-:S02]  /*1f20*/  @!P0 HADD2.F32 R3, -RZ, R3.H0_H0 ;  /* 0x20000003ff038230 */ /* 0x004fc40000004100 */
        /* <DEDUP_REMOVED lines=8> */
[----:B------:R-:W3:Y:S05]  /*1fb0*/  @!P0 LDG.E.U16 R4, desc[UR8][R56.64+0x2] ;  /* 0x0000020838048981 */ /* 0x000eea000c1e1500 */
[----:B------:R-:W4:Y:S01]  /*1fc0*/  LDC R25, c[0x0][0x360] ;  /* 0x0000d800ff197b82 */ /* 0x000f220000000800 */
[----:B--2---:R-:W-:-:S02]  /*1fd0*/  @!P0 HADD2.F32 R3, -RZ, R3.H0_H0 ;  /* 0x20000003ff038230 */ /* 0x004fc40000004100 */
        /* <DEDUP_REMOVED lines=22> */
[----:B------:R-:W2:Y:S01]  /*2140*/  @P1 LDG.E.U16 R7, desc[UR8][R56.64+-0x4] ;  /* 0xfffffc0838071981 */ /* 0x000ea2000c1e1500 */
[----:B------:R-:W0:Y:S01]  /*2150*/  @P1 LDC R2, c[0x0][0x3e0] ;  /* 0x0000f800ff021b82 */ /* 0x000e220000000800 */
[----:B------:R-:W-:Y:S01]  /*2160*/  MOV R3, UR28 ;  /* 0x0000001c00037c02 */ /* 0x000fe20008000f00 */
[----:B--2---:R-:W-:-:S05]  /*2170*/  @P1 HADD2.F32 R7, -RZ, R7.H0_H0 ;  /* 0x20000007ff071230 */ /* 0x004fca0000004100 */
[----:B0-----:R-:W-:Y:S02]  /*2180*/  @P1 FFMA R3, R9, R7, R2 ;  /* 0x0000000709031223 */ /* 0x001fe40000000002 */
[----:B------:R-:W2:Y:S01]  /*2190*/  @P5 LDG.E.U16 R9, desc[UR8][R56.64+-0x2] ;  /* 0xfffffe0838095981 */ /* 0x000ea2000c1e1500 */
[----:B------:R-:W0:Y:S03]  /*21a0*/  @P5 LDC R2, c[0x0][0x3e0] ;  /* 0x0000f800ff025b82 */ /* 0x000e260000000800 */
[----:B------:R-:W3:Y:S01]  /*21b0*/  @P5 LDG.E.U16 R7, desc[UR8][R26.64] ;  /* 0x000000081a075981 */ /* 0x000ee2000c1e1500 */
[----:B------:R-:W-:Y:S01]  /*21c0*/  MOV R4, UR28 ;  /* 0x0000001c00047c02 */ /* 0x000fe20008000f00 */
[----:B--2---:R-:W-:Y:S02]  /*21d0*/  @P5 HADD2.F32 R9, -RZ, R9.H0_H0 ;  /* 0x20000009ff095230 */ /* 0x004fe40000004100 */
[----:B---3--:R-:W-:-:S05]  /*21e0*/  @P5 HADD2.F32 R7, -RZ, R7.H0_H0 ;  /* 0x20000007ff075230 */ /* 0x008fca0000004100 */
[----:B0-----:R-:W-:Y:S02]  /*21f0*/  @P5 FFMA R4, R7, R9, R2 ;  /* 0x0000000907045223 */ /* 0x001fe40000000002 */
[----:B------:R-:W2:Y:S01]  /*2200*/  @P4 LDG.E.U16 R7, desc[UR8][R56.64+-0x4] ;  /* 0xfffffc0838074981 */ /* 0x000ea2000c1e1500 */
[----:B------:R-:W0:Y:S03]  /*2210*/  @P4 LDC R2, c[0x0][0x3e0] ;  /* 0x0000f800ff024b82 */ /* 0x000e260000000800 */
[----:B------:R-:W3:Y:S01]  /*2220*/  @P4 LDG.E.U16 R9, desc[UR8][R28.64] ;  /* 0x000000081c094981 */ /* 0x000ee2000c1e1500 */
        /* <DEDUP_REMOVED lines=12> */
[----:B------:R-:W-:Y:S01]  /*22f0*/  ISETP.NE.AND P2, PT, R36, RZ, PT ;  /* 0x000000ff2400720c */ /* 0x000fe20003f45270 */
[----:B--2---:R-:W-:Y:S02]  /*2300*/  @P3 HADD2.F32 R7, -RZ, R7.H0_H0 ;  /* 0x20000007ff073230 */ /* 0x004fe40000004100 */
[----:B---3--:R-:W-:-:S05]  /*2310*/  @P3 HADD2.F32 R9, -RZ, R9.H0_H0 ;  /* 0x20000009ff093230 */ /* 0x008fca0000004100 */
[----:B0-----:R-:W-:Y:S01]  /*2320*/  @P3 FFMA R11, R7, R9, R2 ;  /* 0x00000009070b3223 */ /* 0x001fe20000000002 */
[----:B------:R-:W-:-:S04]  /*2330*/  IADD3 R7, PT, PT, R20, 0x1, RZ ;  /* 0x0000000114077810 */ /* 0x000fc80007ffe0ff */
[----:B------:R-:W2:Y:S01]  /*2340*/  @P2 LDG.E.U16 R9, desc[UR8][R22.64] ;  /* 0x0000000816092981 */ /* 0x000ea2000c1e1500 */
[----:B------:R-:W-:Y:S01]  /*2350*/  SHF.R.S32.HI R2, RZ, 0x1f, R7 ;  /* 0x0000001fff027819 */ /* 0x000fe20000011407 */
[----:B------:R-:W-:-:S04]  /*2360*/  IMAD.WIDE.U32 R54, R7, UR10, RZ ;  /* 0x0000000a07367c25 */ /* 0x000fc8000f8e00ff */
[----:B------:R-:W-:-:S04]  /*2370*/  IMAD R2, R2, UR10, RZ ;  /* 0x0000000a02027c24 */ /* 0x000fc8000f8e02ff */
[----:B------:R-:W-:Y:S02]  /*2380*/  IMAD R2, R7, UR11, R2 ;  /* 0x0000000b07027c24 */ /* 0x000fe4000f8e0202 */
[----:B------:R-:W3:Y:S03]  /*2390*/  @P2 LDG.E.U16 R7, desc[UR8][R56.64+-0x2] ;  /* 0xfffffe0838072981 */ /* 0x000ee6000c1e1500 */
[----:B------:R-:W-:-:S04]  /*23a0*/  IADD3 R2, PT, PT, R55, R2, RZ ;  /* 0x0000000237027210 */ /* 0x000fc80007ffe0ff */
[C---:B------:R-:W-:Y:S02]  /*23b0*/  SHF.L.U64.HI R2, R54.reuse, 0x1, R2 ;  /* 0x0000000136027819 */ /* 0x040fe40000010202 */
[----:B------:R-:W-:-:S04]  /*23c0*/  LEA R54, P0, R54, UR30, 0x1 ;  /* 0x0000001e36367c11 */ /* 0x000fc8000f8008ff */
[----:B------:R-:W-:Y:S02]  /*23d0*/  IADD3.X R55, PT, PT, R2, UR29, RZ, P0, !PT ;  /* 0x0000001d02377c10 */ /* 0x000fe400087fe4ff */
[----:B------:R-:W0:Y:S01]  /*23e0*/  @P2 LDC R2, c[0x0][0x3e0] ;  /* 0x0000f800ff022b82 */ /* 0x000e220000000800 */
[----:B------:R-:W-:Y:S01]  /*23f0*/  ISETP.NE.AND P0, PT, R53, RZ, PT ;  /* 0x000000ff3500720c */ /* 0x000fe20003f05270 */
[----:B--2---:R-:W-:Y:S02]  /*2400*/  @P2 HADD2.F32 R9, -RZ, R9.H0_H0 ;  /* 0x20000009ff092230 */ /* 0x004fe40000004100 */
[----:B---3--:R-:W-:-:S05]  /*2410*/  @P2 HADD2.F32 R7, -RZ, R7.H0_H0 ;  /* 0x20000007ff072230 */ /* 0x008fca0000004100 */
[----:B0-----:R-:W-:Y:S01]  /*2420*/  @P2 FFMA R12, R9, R7, R2 ;  /* 0x00000007090c2223 */ /* 0x001fe20000000002 */
[----:B-1----:R-:W-:-:S05]  /*2430*/  IMAD R2, R19, UR5, R0 ;  /* 0x0000000513027c24 */ /* 0x002fca000f8e0200 */
[----:B------:R-:W-:-:S04]  /*2440*/  LEA R2, R2, 0x1, 0x2 ;  /* 0x0000000102027811 */ /* 0x000fc800078e10ff */
[----:B------:R-:W-:-:S13]  /*2450*/  ISETP.GE.OR P0, PT, R2, UR4, P0 ;  /* 0x0000000402007c0c */ /* 0x000fda0008706670 */
[----:B------:R-:W2:Y:S01]  /*2460*/  @!P0 LDG.E.U16 R7, desc[UR8][R56.64] ;  /* 0x0000000838078981 */ /* 0x000ea2000c1e1500 */
[----:B------:R-:W0:Y:S03]  /*2470*/  @!P0 LDC R2, c[0x0][0x3e0] ;  /* 0x0000f800ff028b82 */ /* 0x000e260000000800 */
[----:B------:R-:W3:Y:S01]  /*2480*/  @!P0 LDG.E.U16 R19, desc[UR8][R54.64] ;  /* 0x0000000836138981 */ /* 0x000ee2000c1e1500 */
[----:B------:R-:W-:Y:S02]  /*2490*/  ISETP.NE.AND P2, PT, R8, RZ, PT ;  /* 0x000000ff0800720c */ /* 0x000fe40003f45270 */
[----:B------:R-:W-:-:S11]  /*24a0*/  MOV R9, UR28 ;  /* 0x0000001c00097c02 */ /* 0x000fd60008000f00 */
[----:B------:R-:W5:Y:S01]  /*24b0*/  @P2 LDG.E.U16 R8, desc[UR8][R54.64] ;  /* 0x0000000836082981 */ /* 0x000f62000c1e1500 */
[----:B--2---:R-:W-:Y:S02]  /*24c0*/  @!P0 HADD2.F32 R7, -RZ, R7.H0_H0 ;  /* 0x20000007ff078230 */ /* 0x004fe40000004100 */
[----:B---3--:R-:W-:-:S05]  /*24d0*/  @!P0 HADD2.F32 R19, -RZ, R19.H0_H0 ;  /* 0x20000013ff138230 */ /* 0x008fca0000004100 */
[----:B0-----:R-:W-:Y:S02]  /*24e0*/  @!P0 FFMA R9, R19, R7, R2 ;  /* 0x0000000713098223 */ /* 0x001fe40000000002 */
[----:B------:R-:W2:Y:S01]  /*24f0*/  @P2 LDG.E.U16 R19, desc[UR8][R56.64+-0x4] ;  /* 0xfffffc0838132981 */ /* 0x000ea2000c1e1500 */
[----:B------:R-:W0:Y:S01]  /*2500*/  @P2 LDC R2, c[0x0][0x3e0] ;  /* 0x0000f800ff022b82 */ /* 0x000e220000000800 */
[----:B------:R-:W-:Y:S01]  /*2510*/  MOV R7, UR28 ;  /* 0x0000001c00077c02 */ /* 0x000fe20008000f00 */
[----:B-----5:R-:W-:Y:S02]  /*2520*/  @P2 HADD2.F32 R8, -RZ, R8.H0_H0 ;  /* 0x20000008ff082230 */ /* 0x020fe40000004100 */
[----:B--2---:R-:W-:-:S05]  /*2530*/  @P2 HADD2.F32 R19, -RZ, R19.H0_H0 ;  /* 0x20000013ff132230 */ /* 0x004fca0000004100 */
[----:B0-----:R-:W-:Y:S01]  /*2540*/  @P2 FFMA R7, R19, R8, R2 ;  /* 0x0000000813072223 */ /* 0x001fe20000000002 */
[----:B----4-:R-:W-:-:S05]  /*2550*/  IMAD R2, R25, UR5, R0 ;  /* 0x0000000519027c24 */ /* 0x010fca000f8e0200 */
[----:B------:R-:W-:-:S04]  /*2560*/  LEA R2, R2, 0x1, 0x2 ;  /* 0x0000000102027811 */ /* 0x000fc800078e10ff */
[----:B------:R-:W-:-:S13]  /*2570*/  ISETP.GE.OR P0, PT, R2, UR4, P6 ;  /* 0x0000000402007c0c */ /* 0x000fda000b706670 */
[----:B------:R-:W2:Y:S01]  /*2580*/  @!P0 LDG.E.U16 R19, desc[UR8][R56.64+0x2] ;  /* 0x0000020838138981 */ /* 0x000ea2000c1e1500 */
[----:B------:R-:W0:Y:S03]  /*2590*/  @!P0 LDC R2, c[0x0][0x3e0] ;  /* 0x0000f800ff028b82 */ /* 0x000e260000000800 */
[----:B------:R-:W3:Y:S01]  /*25a0*/  @!P0 LDG.E.U16 R25, desc[UR8][R54.64] ;  /* 0x0000000836198981 */ /* 0x000ee2000c1e1500 */
[----:B------:R-:W-:Y:S01]  /*25b0*/  ISETP.NE.AND P6, PT, R10, RZ, PT ;  /* 0x000000ff0a00720c */ /* 0x000fe20003fc5270 */
[----:B------:R-:W-:Y:S02]  /*25c0*/  IMAD.U32 R10, RZ, RZ, UR28 ;  /* 0x0000001cff0a7e24 */ /* 0x000fe4000f8e00ff */
[----:B--2---:R-:W-:Y:S02]  /*25d0*/  @!P0 HADD2.F32 R19, -RZ, R19.H0_H0 ;  /* 0x20000013ff138230 */ /* 0x004fe40000004100 */
[----:B---3--:R-:W-:-:S05]  /*25e0*/  @!P0 HADD2.F32 R25, -RZ, R25.H0_H0 ;  /* 0x20000019ff198230 */ /* 0x008fca0000004100 */
[----:B0-----:R-:W-:Y:S01]  /*25f0*/  @!P0 FFMA R10, R25, R19, R2 ;  /* 0x00000013190a8223 */ /* 0x001fe20000000002 */
[----:B------:R-:W-:Y:S02]  /*2600*/  IADD3 R24, P0, PT, R56, UR34, RZ ;  /* 0x0000002238187c10 */ /* 0x000fe4000ff1e0ff */
[----:B------:R-:W2:Y:S01]  /*2610*/  @P6 LDG.E.U16 R19, desc[UR8][R56.64+-0x2] ;  /* 0xfffffe0838136981 */ /* 0x000ea2000c1e1500 */
[----:B------:R-:W0:Y:S01]  /*2620*/  @P6 LDC R2, c[0x0][0x3e0] ;  /* 0x0000f800ff026b82 */ /* 0x000e220000000800 */
[----:B------:R-:W-:Y:S02]  /*2630*/  IADD3.X R25, PT, PT, R57, UR33, RZ, P0, !PT ;  /* 0x0000002139197c10 */ /* 0x000fe400087fe4ff */
[----:B------:R-:W-:-:S04]  /*2640*/  IADD3 R26, P0, PT, R26, 0x2, RZ ;  /* 0x000000021a1a7810 */ /* 0x000fc80007f1e0ff */
[----:B------:R-:W-:Y:S02]  /*2650*/  IADD3.X R27, PT, PT, RZ, R27, RZ, P0, !PT ;  /* 0x0000001bff1b7210 */ /* 0x000fe400007fe4ff */
[----:B------:R-:W-:-:S04]  /*2660*/  IADD3 R32, P0, PT, R28, 0x2, RZ ;  /* 0x000000021c207810 */ /* 0x000fc80007f1e0ff */
[----:B------:R-:W-:Y:S02]  /*2670*/  IADD3.X R33, PT, PT, RZ, R29, RZ, P0, !PT ;  /* 0x0000001dff217210 */ /* 0x000fe400007fe4ff */
[----:B------:R-:W-:-:S04]  /*2680*/  IADD3 R30, P0, PT, R22, 0x2, RZ ;  /* 0x00000002161e7810 */ /* 0x000fc80007f1e0ff */
[----:B------:R-:W-:Y:S02]  /*2690*/  IADD3.X R31, PT, PT, RZ, R23, RZ, P0, !PT ;  /* 0x00000017ff1f7210 */ /* 0x000fe400007fe4ff */
[----:B------:R-:W3:Y:S01]  /*26a0*/  @P6 LDG.E.U16 R23, desc[UR8][R54.64] ;  /* 0x0000000836176981 */ /* 0x000ee2000c1e1500 */
[----:B------:R-:W-:Y:S02]  /*26b0*/  IADD3 R28, P0, PT, R54, 0x2, RZ ;  /* 0x00000002361c7810 */ /* 0x000fe40007f1e0ff */
[----:B------:R-:W-:Y:S02]  /*26c0*/  MOV R8, UR28 ;  /* 0x0000001c00087c02 */ /* 0x000fe40008000f00 */
[----:B------:R-:W-:Y:S01]  /*26d0*/  IADD3.X R29, PT, PT, RZ, R55, RZ, P0, !PT ;  /* 0x00000037ff1d7210 */ /* 0x000fe200007fe4ff */
[----:B--2---:R-:W-:Y:S02]  /*26e0*/  @P6 HADD2.F32 R19, -RZ, R19.H0_H0 ;  /* 0x20000013ff136230 */ /* 0x004fe40000004100 */
[----:B---3--:R-:W-:-:S05]  /*26f0*/  @P6 HADD2.F32 R23, -RZ, R23.H0_H0 ;  /* 0x20000017ff176230 */ /* 0x008fca0000004100 */
[----:B0-----:R-:W-:Y:S01]  /*2700*/  @P6 FFMA R8, R23, R19, R2 ;  /* 0x0000001317086223 */ /* 0x001fe20000000002 */
[----:B------:R-:W-:Y:S06]  /*2710*/  BRA.U !UP5, `(.L_x_360) ;  /* 0x000000090d547547 */ /* 0x000fec000b800000 */
[----:B------:R-:W0:Y:S01]  /*2720*/  LDCU.64 UR4, c[0x0][0x380] ;  /* 0x00007000ff0477ac */ /* 0x000e220008000a00 */
[----:B------:R-:W1:Y:S01]  /*2730*/  S2R R0, SR_TID.X ;  /* 0x0000000000007919 */ /* 0x000e620000002100 */
[----:B------:R-:W-:Y:S01]  /*2740*/  UMOV UR12, UR37 ;  /* 0x00000025000c7c82 */ /* 0x000fe20008000000 */
[----:B0-----:R-:W-:-:S04]  /*2750*/  ISETP.GE.AND P0, PT, R40, UR5, PT ;  /* 0x0000000528007c0c */ /* 0x001fc8000bf06270 */
[----:B------:R-:W-:Y:S02]  /*2760*/  P2R R42, PR, RZ, 0x1 ;  /* 0x00000001ff2a7803 */ /* 0x000fe40000000000 */
[----:B------:R-:W-:-:S04]  /*2770*/  ISETP.GE.AND P0, PT, R39, UR5, PT ;  /* 0x0000000527007c0c */ /* 0x000fc8000bf06270 */
[----:B------:R-:W-:-:S09]  /*2780*/  P2R R41, PR, RZ, 0x1 ;  /* 0x00000001ff297803 */ /* 0x000fd20000000000 */
.L_x_361:
[----:B------:R-:W2:Y:S01]  /*2790*/  @P1 LDG.E.U16 R22, desc[UR8][R26.64] ;  /* 0x000000081a161981 */ /* 0x000ea2000c1e1500 */
[----:B------:R-:W-:Y:S01]  /*27a0*/  ISETP.NE.AND P0, PT, R36, RZ, PT ;  /* 0x000000ff2400720c */ /* 0x000fe20003f05270 */
[----:B------:R-:W-:Y:S01]  /*27b0*/  UMOV UR5, UR35 ;  /* 0x0000002300057c82 */ /* 0x000fe20008000000 */
[----:B------:R-:W-:Y:S01]  /*27c0*/  P2R R54, PR, RZ, 0x4 ;  /* 0x00000004ff367803 */ /* 0x000fe20000000000 */
[----:B------:R-:W3:Y:S01]  /*27d0*/  @P1 LDG.E.U16 R19, desc[UR8][R24.64+-0x4] ;  /* 0xfffffc0818131981 */ /* 0x000ee2000c1e1500 */
[----:B------:R-:W-:Y:S01]  /*27e0*/  P2R R52, PR, RZ, 0x2 ;  /* 0x00000002ff347803 */ /* 0x000fe20000000000 */
[----:B------:R-:W-:Y:S02]  /*27f0*/  UIADD3 UR12, UPT, UPT, UR12, 0x1, URZ ;  /* 0x000000010c0c7890 */ /* 0x000fe4000fffe0ff */
[----:B------:R-:W4:Y:S02]  /*2800*/  @P2 LDG.E.U16 R34, desc[UR8][R28.64] ;  /* 0x000000081c222981 */ /* 0x000f24000c1e1500 */
[----:B------:R-:W-:Y:S02]  /*2810*/  UISETP.NE.AND UP0, UPT, UR12, URZ, UPT ;  /* 0x000000ff0c00728c */ /* 0x000fe4000bf05270 */
[----:B------:R-:W5:Y:S04]  /*2820*/  @P3 LDG.E.U16 R35, desc[UR8][R30.64] ;  /* 0x000000081e233981 */ /* 0x000f68000c1e1500 */
[----:B------:R-:W5:Y:S01]  /*2830*/  @P3 LDG.E.U16 R23, desc[UR8][R24.64+-0x4] ;  /* 0xfffffc0818173981 */ /* 0x000f62000c1e1500 */
[----:B--2---:R-:W-:Y:S02]  /*2840*/  @P1 HADD2.F32 R22, -RZ, R22.H0_H0 ;  /* 0x20000016ff161230 */ /* 0x004fe40000004100 */
[----:B---3--:R-:W-:Y:S05]  /*2850*/  @P1 HADD2.F32 R19, -RZ, R19.H0_H0 ;  /* 0x20000013ff131230 */ /* 0x008fea0000004100 */
[----:B------:R-:W-:Y:S01]  /*2860*/  @P1 FFMA R3, R22, R19, R3 ;  /* 0x0000001316031223 */ /* 0x000fe20000000003 */
[----:B----4-:R-:W-:Y:S01]  /*2870*/  @P2 HADD2.F32 R22, -RZ, R34.H0_H0 ;  /* 0x20000022ff162230 */ /* 0x010fe20000004100 */
[----:B------:R-:W2:Y:S01]  /*2880*/  @P2 LDG.E.U16 R19, desc[UR8][R24.64+-0x4] ;  /* 0xfffffc0818132981 */ /* 0x000ea2000c1e1500 */
[----:B------:R-:W-:Y:S03]  /*2890*/  ISETP.NE.AND P1, PT, R42, RZ, PT ;  /* 0x000000ff2a00720c */ /* 0x000fe60003f25270 */
[----:B------:R-:W3:Y:S01]  /*28a0*/  @P5 LDG.E.U16 R34, desc[UR8][R26.64] ;  /* 0x000000081a225981 */ /* 0x000ee2000c1e1500 */
[----:B------:R-:W-:Y:S01]  /*28b0*/  P2R R53, PR, RZ, 0x2 ;  /* 0x00000002ff357803 */ /* 0x000fe20000000000 */
[----:B--2---:R-:W-:Y:S05]  /*28c0*/  @P2 HADD2.F32 R19, -RZ, R19.H0_H0 ;  /* 0x20000013ff132230 */ /* 0x004fea0000004100 */
[----:B------:R-:W-:Y:S01]  /*28d0*/  @P2 FFMA R7, R22, R19, R7 ;  /* 0x0000001316072223 */ /* 0x000fe20000000007 */
[----:B-----5:R-:W-:Y:S01]  /*28e0*/  @P3 HADD2.F32 R22, -RZ, R35.H0_H0 ;  /* 0x20000023ff163230 */ /* 0x020fe20000004100 */
[----:B------:R-:W-:Y:S01]  /*28f0*/  ISETP.NE.AND P2, PT, R43, RZ, PT ;  /* 0x000000ff2b00720c */ /* 0x000fe20003f45270 */
[----:B------:R-:W2:Y:S01]  /*2900*/  @P4 LDG.E.U16 R35, desc[UR8][R24.64+-0x4] ;  /* 0xfffffc0818234981 */ /* 0x000ea2000c1e1500 */
[----:B------:R-:W-:Y:S03]  /*2910*/  @P3 HADD2.F32 R19, -RZ, R23.H0_H0 ;  /* 0x20000017ff133230 */ /* 0x000fe60000004100 */
[----:B------:R-:W4:Y:S02]  /*2920*/  @P5 LDG.E.U16 R23, desc[UR8][R24.64+-0x2] ;  /* 0xfffffe0818175981 */ /* 0x000f24000c1e1500 */
[----:B------:R-:W-:Y:S02]  /*2930*/  @P3 FFMA R11, R22, R19, R11 ;  /* 0x00000013160b3223 */ /* 0x000fe4000000000b */
[----:B------:R-:W5:Y:S01]  /*2940*/  @P4 LDG.E.U16 R22, desc[UR8][R32.64] ;  /* 0x0000000820164981 */ /* 0x000f62000c1e1500 */
[----:B--2---:R-:W-:Y:S03]  /*2950*/  @P4 HADD2.F32 R19, -RZ, R35.H0_H0 ;  /* 0x20000023ff134230 */ /* 0x004fe60000004100 */
[----:B------:R-:W2:Y:S01]  /*2960*/  @P0 LDG.E.U16 R35, desc[UR8][R30.64] ;  /* 0x000000081e230981 */ /* 0x000ea2000c1e1500 */
[----:B-----5:R-:W-:Y:S05]  /*2970*/  @P4 HADD2.F32 R22, -RZ, R22.H0_H0 ;  /* 0x20000016ff164230 */ /* 0x020fea0000004100 */
[----:B------:R-:W-:Y:S01]  /*2980*/  @P4 FFMA R15, R22, R19, R15 ;  /* 0x00000013160f4223 */ /* 0x000fe2000000000f */
[----:B----4-:R-:W-:Y:S02]  /*2990*/  @P5 HADD2.F32 R22, -RZ, R23.H0_H0 ;  /* 0x20000017ff165230 */ /* 0x010fe40000004100 */
[----:B------:R-:W4:Y:S01]  /*29a0*/  @P6 LDG.E.U16 R23, desc[UR8][R28.64] ;  /* 0x000000081c176981 */ /* 0x000f22000c1e1500 */
[----:B---3--:R-:W-:Y:S03]  /*29b0*/  @P5 HADD2.F32 R19, -RZ, R34.H0_H0 ;  /* 0x20000022ff135230 */ /* 0x008fe60000004100 */
[----:B------:R-:W3:Y:S02]  /*29c0*/  @P0 LDG.E.U16 R34, desc[UR8][R24.64+-0x2] ;  /* 0xfffffe0818220981 */ /* 0x000ee4000c1e1500 */
[----:B------:R-:W-:Y:S02]  /*29d0*/  @P5 FFMA R4, R19, R22, R4 ;  /* 0x0000001613045223 */ /* 0x000fe40000000004 */
[----:B------:R-:W5:Y:S01]  /*29e0*/  @P6 LDG.E.U16 R22, desc[UR8][R24.64+-0x2] ;  /* 0xfffffe0818166981 */ /* 0x000f62000c1e1500 */
[----:B----4-:R-:W-:Y:S02]  /*29f0*/  @P6 HADD2.F32 R19, -RZ, R23.H0_H0 ;  /* 0x20000017ff136230 */ /* 0x010fe40000004100 */
[----:B------:R-:W1:Y:S01]  /*2a00*/  LDC R23, c[0x0][0x360] ;  /* 0x0000d800ff177b82 */ /* 0x000e620000000800 */
[----:B-----5:R-:W-:Y:S05]  /*2a10*/  @P6 HADD2.F32 R22, -RZ, R22.H0_H0 ;  /* 0x20000016ff166230 */ /* 0x020fea0000004100 */
[----:B------:R-:W-:Y:S01]  /*2a20*/  @P6 FFMA R8, R19, R22, R8 ;  /* 0x0000001613086223 */ /* 0x000fe20000000008 */
[----:B--2---:R-:W-:Y:S02]  /*2a30*/  @P0 HADD2.F32 R19, -RZ, R35.H0_H0 ;  /* 0x20000023ff130230 */ /* 0x004fe40000004100 */
[----:B---3--:R-:W-:Y:S05]  /*2a40*/  @P0 HADD2.F32 R22, -RZ, R34.H0_H0 ;  /* 0x20000022ff160230 */ /* 0x008fea0000004100 */
[----:B------:R-:W-:Y:S02]  /*2a50*/  @P0 FFMA R12, R19, R22, R12 ;  /* 0x00000016130c0223 */ /* 0x000fe4000000000c */
[----:B------:R-:W2:Y:S01]  /*2a60*/  @P2 LDG.E.U16 R22, desc[UR8][R24.64+-0x2] ;  /* 0xfffffe0818162981 */ /* 0x000ea2000c1e1500 */
[----:B-1----:R-:W-:Y:S03]  /*2a70*/  IMAD R2, R23, UR5, R0 ;  /* 0x0000000517027c24 */ /* 0x002fe6000f8e0200 */
[----:B------:R-:W3:Y:S02]  /*2a80*/  @P2 LDG.E.U16 R19, desc[UR8][R32.64] ;  /* 0x0000000820132981 */ /* 0x000ee4000c1e1500 */
[----:B------:R-:W-:Y:S04]  /*2a90*/  SHF.L.U32 R2, R2, 0x2, RZ ;  /* 0x0000000202027819 */ /* 0x000fe800000006ff */
[----:B------:R-:W-:Y:S11]  /*2aa0*/  ISETP.GE.OR P0, PT, R2, UR4, P1 ;  /* 0x0000000402007c0c */ /* 0x000ff60008f06670 */
[----:B------:R-:W-:Y:S02]  /*2ab0*/  @!UPT UIADD3 URZ, UPT, UPT, URZ, URZ, URZ ;  /* 0x000000fffffff290 */ /* 0x000fe4000fffe0ff */
[----:B------:R-:W4:Y:S04]  /*2ac0*/  @!P0 LDG.E.U16 R34, desc[UR8][R26.64] ;  /* 0x000000081a228981 */ /* 0x000f28000c1e1500 */
[----:B------:R-:W5:Y:S01]  /*2ad0*/  @!P0 LDG.E.U16 R23, desc[UR8][R24.64] ;  /* 0x0000000818178981 */ /* 0x000f62000c1e1500 */
[----:B--2---:R-:W-:Y:S02]  /*2ae0*/  @P2 HADD2.F32 R22, -RZ, R22.H0_H0 ;  /* 0x20000016ff162230 */ /* 0x004fe40000004100 */
[----:B---3--:R-:W-:Y:S05]  /*2af0*/  @P2 HADD2.F32 R19, -RZ, R19.H0_H0 ;  /* 0x20000013ff132230 */ /* 0x008fea0000004100 */
[----:B------:R-:W-:Y:S01]  /*2b00*/  @P2 FFMA R16, R19, R22, R16 ;  /* 0x0000001613102223 */ /* 0x000fe20000000010 */
[----:B------:R-:W-:Y:S01]  /*2b10*/  ISETP.NE.AND P2, PT, R54, RZ, PT ;  /* 0x000000ff3600720c */ /* 0x000fe20003f45270 */
[----:B----4-:R-:W-:Y:S02]  /*2b20*/  @!P0 HADD2.F32 R22, -RZ, R34.H0_H0 ;  /* 0x20000022ff168230 */ /* 0x010fe40000004100 */
[----:B-----5:R-:W-:Y:S05]  /*2b30*/  @!P0 HADD2.F32 R19, -RZ, R23.H0_H0 ;  /* 0x20000017ff138230 */ /* 0x020fea0000004100 */
        /* <DEDUP_REMOVED lines=25> */
[----:B------:R-:W-:Y:S04]  /*2cd0*/  ISETP.NE.AND P1, PT, R41, RZ, PT ;  /* 0x000000ff2900720c */ /* 0x000fe80003f25270 */
[----:B------:R-:W-:Y:S07]  /*2ce0*/  P2R R35, PR, RZ, 0x2 ;  /* 0x00000002ff237803 */ /* 0x000fee0000000000 */
        /* <DEDUP_REMOVED lines=39> */
[----:B------:R-:W-:Y:S11]  /*2f60*/  ISETP.NE.AND P1, PT, R52, RZ, PT ;  /* 0x000000ff3400720c */ /* 0x000ff60003f25270 */
[----:B------:R-:W2:Y:S04]  /*2f70*/  @!P0 LDG.E.U16 R19, desc[UR8][R32.64] ;  /* 0x0000000820138981 */ /* 0x000ea8000c1e1500 */
[----:B------:R-:W3:Y:S01]  /*2f80*/  @!P0 LDG.E.U16 R22, desc[UR8][R24.64+0x2] ;  /* 0x0000020818168981 */ /* 0x000ee2000c1e1500 */
[----:B--2---:R-:W-:Y:S02]  /*2f90*/  @!P0 HADD2.F32 R19, -RZ, R19.H0_H0 ;  /* 0x20000013ff138230 */ /* 0x004fe40000004100 */
[----:B---3--:R-:W-:Y:S05]  /*2fa0*/  @!P0 HADD2.F32 R22, -RZ, R22.H0_H0 ;  /* 0x20000016ff168230 */ /* 0x008fea0000004100 */
[----:B------:R-:W-:Y:S01]  /*2fb0*/  @!P0 FFMA R18, R19, R22, R18 ;  /* 0x0000001613128223 */ /* 0x000fe20000000012 */
[----:B------:R-:W-:Y:S04]  /*2fc0*/  IADD3 R32, P0, PT, R32, 0x2, RZ ;  /* 0x0000000220207810 */ /* 0x000fe80007f1e0ff */
[----:B------:R-:W-:Y:S02]  /*2fd0*/  IADD3.X R33, PT, PT, RZ, R33, RZ, P0, !PT ;  /* 0x00000021ff217210 */ /* 0x000fe400007fe4ff */
[----:B------:R-:W-:Y:S04]  /*2fe0*/  IADD3 R30, P0, PT, R30, 0x2, RZ ;  /* 0x000000021e1e7810 */ /* 0x000fe80007f1e0ff */
[----:B------:R-:W-:Y:S02]  /*2ff0*/  IADD3.X R31, PT, PT, RZ, R31, RZ, P0, !PT ;  /* 0x0000001fff1f7210 */ /* 0x000fe400007fe4ff */
[----:B------:R-:W-:Y:S04]  /*3000*/  IADD3 R28, P0, PT, R28, 0x2, RZ ;  /* 0x000000021c1c7810 */ /* 0x000fe80007f1e0ff */
[----:B------:R-:W-:Y:S02]  /*3010*/  IADD3.X R29, PT, PT, RZ, R29, RZ, P0, !PT ;  /* 0x0000001dff1d7210 */ /* 0x000fe400007fe4ff */
[----:B------:R-:W-:Y:S04]  /*3020*/  IADD3 R26, P0, PT, R26, 0x2, RZ ;  /* 0x000000021a1a7810 */ /* 0x000fe80007f1e0ff */
[----:B------:R-:W-:Y:S02]  /*3030*/  IADD3.X R27, PT, PT, RZ, R27, RZ, P0, !PT ;  /* 0x0000001bff1b7210 */ /* 0x000fe400007fe4ff */
[----:B------:R-:W-:Y:S04]  /*3040*/  IADD3 R24, P0, PT, R24, UR34, RZ ;  /* 0x0000002218187c10 */ /* 0x000fe8000ff1e0ff */
[----:B------:R-:W-:Y:S01]  /*3050*/  IADD3.X R25, PT, PT, R25, UR33, RZ, P0, !PT ;  /* 0x0000002119197c10 */ /* 0x000fe200087fe4ff */
[----:B------:R-:W-:Y:S10]  /*3060*/  BRA.U UP0, `(.L_x_361) ;  /* 0xfffffff500c87547 */ /* 0x000ff4000b83ffff */
.L_x_360:
[C---:B------:R-:W-:Y:S01]  /*3070*/  LEA R24, P0, R44.reuse, UR25, 0x1 ;  /* 0x000000192c187c11 */ /* 0x040fe2000f8008ff */
[----:B------:R-:W-:Y:S03]  /*3080*/  BSSY.RECONVERGENT B0, `(.L_x_362) ;  /* 0x0000010000007945 */ /* 0x000fe60003800200 */
[----:B------:R-:W-:Y:S02]  /*3090*/  LEA.HI.X R25, R44, UR24, R38, 0x1, P0 ;  /* 0x000000182c197c11 */ /* 0x000fe400080f0c26 */
[----:B------:R-:W-:-:S04]  /*30a0*/  LEA R22, P0, R46, UR23, 0x1 ;  /* 0x000000172e167c11 */ /* 0x000fc8000f8008ff */
[----:B------:R-:W-:Y:S01]  /*30b0*/  IADD3.X R23, PT, PT, R37, UR22, RZ, P0, !PT ;  /* 0x0000001625177c10 */ /* 0x000fe200087fe4ff */
        /* <DEDUP_REMOVED lines=10> */
.L_x_364:
[----:B------:R-:W-:-:S05]  /*3160*/  F2FP.F16.F32.PACK_AB R2, RZ, R3 ;  /* 0x00000003ff02723e */ /* 0x000fca00000000ff */
[----:B------:R0:W-:Y:S02]  /*3170*/  STG.E.U16 desc[UR8][R24.64], R2 ;  /* 0x0000000218007986 */ /* 0x0001e4000c101508 */
.L_x_363:
[----:B------:R-:W-:Y:S05]  /*3180*/  BSYNC.RECONVERGENT B0 ;  /* 0x0000000000007941 */ /* 0x000fea0003800200 */
.L_x_362:
[----:B------:R-:W-:Y:S04]  /*3190*/  BSSY.RECONVERGENT B0, `(.L_x_365) ;  /* 0x000000d000007945 */ /* 0x000fe80003800200 */
        /* <DEDUP_REMOVED lines=10> */
.L_x_367:
[----:B0-----:R-:W-:-:S05]  /*3240*/  F2FP.F16.F32.PACK_AB R2, RZ, R7 ;  /* 0x00000007ff02723e */ /* 0x001fca00000000ff */
[----:B------:R1:W-:Y:S02]  /*3250*/  STG.E.U16 desc[UR8][R24.64+0x2], R2 ;  /* 0x0000020218007986 */ /* 0x0003e4000c101508 */
.L_x_366:
[----:B------:R-:W-:Y:S05]  /*3260*/  BSYNC.RECONVERGENT B0 ;  /* 0x0000000000007941 */ /* 0x000fea0003800200 */
.L_x_365:
[----:B------:R-:W-:Y:S04]  /*3270*/  BSSY.RECONVERGENT B0, `(.L_x_368) ;  /* 0x000000d000007945 */ /* 0x000fe80003800200 */
        /* <DEDUP_REMOVED lines=10> */
.L_x_370:
[----:B01----:R-:W-:-:S05]  /*3320*/  F2FP.F16.F32.PACK_AB R2, RZ, R11 ;  /* 0x0000000bff02723e */ /* 0x003fca00000000ff */
[----:B------:R2:W-:Y:S02]  /*3330*/  STG.E.U16 desc[UR8][R24.64+0x4], R2 ;  /* 0x0000040218007986 */ /* 0x0005e4000c101508 */
.L_x_369:
[----:B------:R-:W-:Y:S05]  /*3340*/  BSYNC.RECONVERGENT B0 ;  /* 0x0000000000007941 */ /* 0x000fea0003800200 */
.L_x_368:
[----:B------:R-:W-:Y:S04]  /*3350*/  BSSY.RECONVERGENT B0, `(.L_x_371) ;  /* 0x000000d000007945 */ /* 0x000fe80003800200 */
        /* <DEDUP_REMOVED lines=10> */
.L_x_373:
[----:B012---:R-:W-:-:S05]  /*3400*/  F2FP.F16.F32.PACK_AB R2, RZ, R15 ;  /* 0x0000000fff02723e */ /* 0x007fca00000000ff */
[----:B------:R3:W-:Y:S02]  /*3410*/  STG.E.U16 desc[UR8][R24.64+0x6], R2 ;  /* 0x0000060218007986 */ /* 0x0007e4000c101508 */
.L_x_372:
[----:B------:R-:W-:Y:S05]  /*3420*/  BSYNC.RECONVERGENT B0 ;  /* 0x0000000000007941 */ /* 0x000fea0003800200 */
.L_x_371:
[----:B0123--:R-:W0:Y:S01]  /*3430*/  LDC.64 R2, c[0x0][0x3c8] ;  /* 0x0000f200ff027b82 */ /* 0x00fe220000000a00 */
[----:B------:R-:W1:Y:S01]  /*3440*/  LDCU.64 UR12, c[0x0][0x3d8] ;  /* 0x00007b00ff0c77ac */ /* 0x000e620008000a00 */
[----:B------:R-:W-:Y:S01]  /*3450*/  BSSY.RECONVERGENT B0, `(.L_x_374) ;  /* 0x0000013000007945 */ /* 0x000fe20003800200 */
[----:B-1----:R-:W-:-:S04]  /*3460*/  IADD3 R24, P0, PT, R44, UR12, RZ ;  /* 0x0000000c2c187c10 */ /* 0x002fc8000ff1e0ff */
[----:B------:R-:W-:Y:S02]  /*3470*/  IADD3.X R7, PT, PT, R38, UR13, RZ, P0, !PT ;  /* 0x0000000d26077c10 */ /* 0x000fe400087fe4ff */
[----:B0-----:R-:W-:-:S04]  /*3480*/  LEA R26, P0, R2, R22, 0x1 ;  /* 0x00000016021a7211 */ /* 0x001fc800078008ff */
[----:B------:R-:W-:Y:S02]  /*3490*/  LEA.HI.X R27, R2, R23, R3, 0x1, P0 ;  /* 0x00000017021b7211 */ /* 0x000fe400000f0c03 */
[----:B------:R-:W-:-:S04]  /*34a0*/  LEA R22, P0, R24, UR25, 0x1 ;  /* 0x0000001918167c11 */ /* 0x000fc8000f8008ff */
[----:B------:R-:W-:Y:S01]  /*34b0*/  LEA.HI.X R23, R24, UR24, R7, 0x1, P0 ;  /* 0x0000001818177c11 */ /* 0x000fe200080f0c07 */
[----:B------:R-:W-:Y:S08]  /*34c0*/  @!P5 BRA `(.L_x_375) ;  /* 0x00000000002cd947 */ /* 0x000ff00003800000 */
        /* <DEDUP_REMOVED lines=9> */
.L_x_376:
[----:B------:R-:W-:-:S05]  /*3560*/  F2FP.F16.F32.PACK_AB R4, RZ, R7 ;  /* 0x00000007ff04723e */ /* 0x000fca00000000ff */
[----:B------:R0:W-:Y:S02]  /*3570*/  STG.E.U16 desc[UR8][R22.64], R4 ;  /* 0x0000000416007986 */ /* 0x0001e4000c101508 */
.L_x_375:
[----:B------:R-:W-:Y:S05]  /*3580*/  BSYNC.RECONVERGENT B0 ;  /* 0x0000000000007941 */ /* 0x000fea0003800200 */
.L_x_374:
        /* <DEDUP_REMOVED lines=11> */
.L_x_379:
[----:B0-----:R-:W-:-:S05]  /*3640*/  F2FP.F16.F32.PACK_AB R4, RZ, R7 ;  /* 0x00000007ff04723e */ /* 0x001fca00000000ff */
[----:B------:R1:W-:Y:S02]  /*3650*/  STG.E.U16 desc[UR8][R22.64+0x2], R4 ;  /* 0x0000020416007986 */ /* 0x0003e4000c101508 */
.L_x_378:
[----:B------:R-:W-:Y:S05]  /*3660*/  BSYNC.RECONVERGENT B0 ;  /* 0x0000000000007941 */ /* 0x000fea0003800200 */
.L_x_377:
[----:B------:R-:W-:Y:S01]  /*3670*/  ISETP.NE.AND P0, PT, R36, RZ, PT ;  /* 0x000000ff2400720c */ /* 0x000fe20003f05270 */
[----:B------:R-:W-:-:S12]  /*3680*/  BSSY.RECONVERGENT B0, `(.L_x_380) ;  /* 0x000000d000007945 */ /* 0x000fd80003800200 */
        /* <DEDUP_REMOVED lines=10> */
.L_x_382:
[----:B01----:R-:W-:-:S05]  /*3730*/  F2FP.F16.F32.PACK_AB R4, RZ, R7 ;  /* 0x00000007ff04723e */ /* 0x003fca00000000ff */
[----:B------:R2:W-:Y:S02]  /*3740*/  STG.E.U16 desc[UR8][R22.64+0x4], R4 ;  /* 0x0000040416007986 */ /* 0x0005e4000c101508 */
.L_x_381:
[----:B------:R-:W-:Y:S05]  /*3750*/  BSYNC.RECONVERGENT B0 ;  /* 0x0000000000007941 */ /* 0x000fea0003800200 */
.L_x_380:
[----:B------:R-:W-:Y:S01]  /*3760*/  ISETP.NE.AND P0, PT, R43, RZ, PT ;  /* 0x000000ff2b00720c */ /* 0x000fe20003f05270 */
[----:B------:R-:W-:-:S12]  /*3770*/  BSSY.RECONVERGENT B0, `(.L_x_383) ;  /* 0x000000d000007945 */ /* 0x000fd80003800200 */
        /* <DEDUP_REMOVED lines=10> */
.L_x_385:
[----:B------:R-:W-:-:S05]  /*3820*/  F2FP.F16.F32.PACK_AB R4, RZ, R4 ;  /* 0x00000004ff04723e */ /* 0x000fca00000000ff */
[----:B------:R3:W-:Y:S02]  /*3830*/  STG.E.U16 desc[UR8][R22.64+0x6], R4 ;  /* 0x0000060416007986 */ /* 0x0007e4000c101508 */
.L_x_384:
[----:B------:R-:W-:Y:S05]  /*3840*/  BSYNC.RECONVERGENT B0 ;  /* 0x0000000000007941 */ /* 0x000fea0003800200 */
.L_x_383:
[----:B------:R-:W4:Y:S01]  /*3850*/  LDC R7, c[0x0][0x360] ;  /* 0x0000d800ff077b82 */ /* 0x000f220000000800 */
[----:B0123--:R-:W-:Y:S01]  /*3860*/  MOV R23, R49 ;  /* 0x0000003100177202 */ /* 0x00ffe20000000f00 */
[----:B------:R-:W-:Y:S01]  /*3870*/  IMAD.MOV.U32 R22, RZ, RZ, R20 ;  /* 0x000000ffff167224 */ /* 0x000fe200078e0014 */
[----:B------:R-:W-:Y:S03]  /*3880*/  BSSY.RECONVERGENT B0, `(.L_x_386) ;  /* 0x0000019000007945 */ /* 0x000fe60003800200 */
[----:B------:R-:W-:-:S04]  /*3890*/  IMAD.WIDE.U32 R26, R40, UR12, R22 ;  /* 0x0000000c281a7c25 */ /* 0x000fc8000f8e0016 */
[----:B------:R-:W-:Y:S01]  /*38a0*/  IMAD R4, R40, UR13, R27 ;  /* 0x0000000d28047c24 */ /* 0x000fe2000f8e021b */
[----:B------:R-:W-:Y:S01]  /*38b0*/  LEA R24, P0, R26, UR25, 0x1 ;  /* 0x000000191a187c11 */ /* 0x000fe2000f8008ff */
[----:B------:R-:W-:-:S03]  /*38c0*/  IMAD.WIDE.U32 R28, R40, R2, R22 ;  /* 0x00000002281c7225 */ /* 0x000fc600078e0016 */
[----:B------:R-:W-:Y:S01]  /*38d0*/  LEA.HI.X R25, R26, UR24, R4, 0x1, P0 ;  /* 0x000000181a197c11 */ /* 0x000fe200080f0c04 */
[----:B------:R-:W-:Y:S01]  /*38e0*/  IMAD R4, R40, R3, R29 ;  /* 0x0000000328047224 */ /* 0x000fe200078e021d */
[----:B------:R-:W-:-:S04]  /*38f0*/  LEA R26, P0, R28, UR23, 0x1 ;  /* 0x000000171c1a7c11 */ /* 0x000fc8000f8008ff */
[----:B------:R-:W-:Y:S02]  /*3900*/  LEA.HI.X R27, R28, UR22, R4, 0x1, P0 ;  /* 0x000000161c1b7c11 */ /* 0x000fe400080f0c04 */
[----:B------:R-:W-:Y:S01]  /*3910*/  ISETP.NE.AND P0, PT, R53, RZ, PT ;  /* 0x000000ff3500720c */ /* 0x000fe20003f05270 */
[----:B----4-:R-:W-:-:S04]  /*3920*/  IMAD R4, R7, UR5, R0 ;  /* 0x0000000507047c24 */ /* 0x010fc8000f8e0200 */
        /* <DEDUP_REMOVED lines=12> */
.L_x_388:
[----:B------:R-:W-:-:S05]  /*39f0*/  F2FP.F16.F32.PACK_AB R4, RZ, R5 ;  /* 0x00000005ff04723e */ /* 0x000fca00000000ff */
[----:B------:R0:W-:Y:S02]  /*3a00*/  STG.E.U16 desc[UR8][R24.64], R4 ;  /* 0x0000000418007986 */ /* 0x0001e4000c101508 */
.L_x_387:
[----:B------:R-:W-:Y:S05]  /*3a10*/  BSYNC.RECONVERGENT B0 ;  /* 0x0000000000007941 */ /* 0x000fea0003800200 */
.L_x_386:
[----:B------:R-:W0:Y:S01]  /*3a20*/  LDC R5, c[0x0][0x360] ;  /* 0x0000d800ff057b82 */ /* 0x000e220000000800 */
[----:B------:R-:W-:Y:S01]  /*3a30*/  ISETP.NE.AND P0, PT, R53, RZ, PT ;  /* 0x000000ff3500720c */ /* 0x000fe20003f05270 */
        /* <DEDUP_REMOVED lines=14> */
.L_x_391:
[----:B------:R-:W-:-:S05]  /*3b20*/  F2FP.F16.F32.PACK_AB R4, RZ, R9 ;  /* 0x00000009ff04723e */ /* 0x000fca00000000ff */
[----:B------:R0:W-:Y:S02]  /*3b30*/  STG.E.U16 desc[UR8][R24.64+0x2], R4 ;  /* 0x0000020418007986 */ /* 0x0001e4000c101508 */
.L_x_390:
[----:B------:R-:W-:Y:S05]  /*3b40*/  BSYNC.RECONVERGENT B0 ;  /* 0x0000000000007941 */ /* 0x000fea0003800200 */
.L_x_389:
        /* <DEDUP_REMOVED lines=16> */
.L_x_394:
[----:B------:R-:W-:-:S05]  /*3c50*/  F2FP.F16.F32.PACK_AB R4, RZ, R13 ;  /* 0x0000000dff04723e */ /* 0x000fca00000000ff */
[----:B------:R0:W-:Y:S02]  /*3c60*/  STG.E.U16 desc[UR8][R24.64+0x4], R4 ;  /* 0x0000040418007986 */ /* 0x0001e4000c101508 */
.L_x_393:
[----:B------:R-:W-:Y:S05]  /*3c70*/  BSYNC.RECONVERGENT B0 ;  /* 0x0000000000007941 */ /* 0x000fea0003800200 */
.L_x_392:
        /* <DEDUP_REMOVED lines=16> */
.L_x_397:
[----:B------:R-:W-:-:S05]  /*3d80*/  F2FP.F16.F32.PACK_AB R4, RZ, R4 ;  /* 0x00000004ff04723e */ /* 0x000fca00000000ff */
[----:B------:R0:W-:Y:S02]  /*3d90*/  STG.E.U16 desc[UR8][R24.64+0x6], R4 ;  /* 0x0000060418007986 */ /* 0x0001e4000c101508 */
.L_x_396:
[----:B------:R-:W-:Y:S05]  /*3da0*/  BSYNC.RECONVERGENT B0 ;  /* 0x0000000000007941 */ /* 0x000fea0003800200 */
.L_x_395:
[C---:B------:R-:W-:Y:S01]  /*3db0*/  IMAD.WIDE.U32 R8, R39.reuse, UR12, R22 ;  /* 0x0000000c27087c25 */ /* 0x040fe2000f8e0016 */
[----:B------:R-:W-:Y:S03]  /*3dc0*/  BSSY.RECONVERGENT B0, `(.L_x_398) ;  /* 0x0000019000007945 */ /* 0x000fe60003800200 */
[C---:B------:R-:W-:Y:S01]  /*3dd0*/  IMAD R5, R39.reuse, UR13, R9 ;  /* 0x0000000d27057c24 */ /* 0x040fe2000f8e0209 */
[----:B0-----:R-:W-:Y:S01]  /*3de0*/  LEA R4, P0, R8, UR25, 0x1 ;  /* 0x0000001908047c11 */ /* 0x001fe2000f8008ff */
[----:B------:R-:W-:-:S03]  /*3df0*/  IMAD.WIDE.U32 R22, R39, R2, R22 ;  /* 0x0000000227167225 */ /* 0x000fc600078e0016 */
[----:B------:R-:W-:Y:S01]  /*3e00*/  LEA.HI.X R5, R8, UR24, R5, 0x1, P0 ;  /* 0x0000001808057c11 */ /* 0x000fe200080f0c05 */
[----:B------:R-:W-:Y:S01]  /*3e10*/  IMAD R3, R39, R3, R23 ;  /* 0x0000000327037224 */ /* 0x000fe200078e0217 */
[----:B------:R-:W-:-:S04]  /*3e20*/  LEA R8, P0, R22, UR23, 0x1 ;  /* 0x0000001716087c11 */ /* 0x000fc8000f8008ff */
[----:B------:R-:W-:Y:S02]  /*3e30*/  LEA.HI.X R9, R22, UR22, R3, 0x1, P0 ;  /* 0x0000001616097c11 */ /* 0x000fe400080f0c03 */
[----:B------:R-:W0:Y:S01]  /*3e40*/  LDC R3, c[0x0][0x360] ;  /* 0x0000d800ff037b82 */ /* 0x000e220000000800 */
[----:B------:R-:W-:Y:S01]  /*3e50*/  ISETP.NE.AND P0, PT, R35, RZ, PT ;  /* 0x000000ff2300720c */ /* 0x000fe20003f05270 */
        /* <DEDUP_REMOVED lines=13> */
.L_x_400:
[----:B------:R-:W-:-:S05]  /*3f30*/  F2FP.F16.F32.PACK_AB R2, RZ, R3 ;  /* 0x00000003ff02723e */ /* 0x000fca00000000ff */
[----:B------:R0:W-:Y:S02]  /*3f40*/  STG.E.U16 desc[UR8][R4.64], R2 ;  /* 0x0000000204007986 */ /* 0x0001e4000c101508 */
.L_x_399:
[----:B------:R-:W-:Y:S05]  /*3f50*/  BSYNC.RECONVERGENT B0 ;  /* 0x0000000000007941 */ /* 0x000fea0003800200 */
.L_x_398:
        /* <DEDUP_REMOVED lines=16> */
.L_x_403:
[----:B------:R-:W-:-:S05]  /*4060*/  F2FP.F16.F32.PACK_AB R2, RZ, R3 ;  /* 0x00000003ff02723e */ /* 0x000fca00000000ff */
[----:B------:R0:W-:Y:S02]  /*4070*/  STG.E.U16 desc[UR8][R4.64+0x2], R2 ;  /* 0x0000020204007986 */ /* 0x0001e4000c101508 */
.L_x_402:
[----:B------:R-:W-:Y:S05]  /*4080*/  BSYNC.RECONVERGENT B0 ;  /* 0x0000000000007941 */ /* 0x000fea0003800200 */
.L_x_401:
        /* <DEDUP_REMOVED lines=16> */
.L_x_406:
[----:B------:R-:W-:-:S05]  /*4190*/  F2FP.F16.F32.PACK_AB R2, RZ, R3 ;  /* 0x00000003ff02723e */ /* 0x000fca00000000ff */
[----:B------:R0:W-:Y:S02]  /*41a0*/  STG.E.U16 desc[UR8][R4.64+0x4], R2 ;  /* 0x0000040204007986 */ /* 0x0001e4000c101508 */
.L_x_405:
[----:B------:R-:W-:Y:S05]  /*41b0*/  BSYNC.RECONVERGENT B0 ;  /* 0x0000000000007941 */ /* 0x000fea0003800200 */
.L_x_404:
[----:B------:R-:W1:Y:S01]  /*41c0*/  LDC R3, c[0x0][0x360] ;  /* 0x0000d800ff037b82 */ /* 0x000e620000000800 */
[----:B------:R-:W-:Y:S01]  /*41d0*/  ISETP.NE.AND P0, PT, R35, RZ, PT ;  /* 0x000000ff2300720c */ /* 0x000fe20003f05270 */
[----:B------:R-:W-:Y:S01]  /*41e0*/  BSSY.RECONVERGENT B0, `(.L_x_407) ;  /* 0x0000010000007945 */ /* 0x000fe20003800200 */
[----:B-1----:R-:W-:-:S05]  /*41f0*/  IMAD R0, R3, UR5, R0 ;  /* 0x0000000503007c24 */ /* 0x002fca000f8e0200 */
[----:B------:R-:W-:-:S04]  /*4200*/  LEA R0, R0, 0x3, 0x2 ;  /* 0x0000000300007811 */ /* 0x000fc800078e10ff */
[----:B------:R-:W-:-:S13]  /*4210*/  ISETP.GE.OR P0, PT, R0, UR4, P0 ;  /* 0x0000000400007c0c */ /* 0x000fda0008706670 */
[----:B------:R-:W-:Y:S05]  /*4220*/  @P0 BRA `(.L_x_408) ;  /* 0x00000000002c0947 */ /* 0x000fea0003800000 */
[----:B------:R-:W1:Y:S01]  /*4230*/  LDCU UR4, c[0x0][0x38c] ;  /* 0x00007180ff0477ac */ /* 0x000e620008000800 */
[----:B------:R-:W-:-:S04]  /*4240*/  UISETP.NE.U32.AND UP0, UPT, UR7, URZ, UPT ;  /* 0x000000ff0700728c */ /* 0x000fc8000bf05070 */
[----:B------:R-:W-:Y:S01]  /*4250*/  UISETP.NE.AND.EX UP0, UPT, UR6, URZ, UPT, UP0 ;  /* 0x000000ff0600728c */ /* 0x000fe2000bf05300 */
[----:B-1----:R-:W-:-:S08]  /*4260*/  FMUL R0, R18, UR4 ;  /* 0x0000000412007c20 */ /* 0x002fd00008400000 */
[----:B------:R-:W-:Y:S05]  /*4270*/  BRA.U !UP0, `(.L_x_409) ;  /* 0x0000000108107547 */ /* 0x000fea000b800000 */
[----:B------:R-:W2:Y:S01]  /*4280*/  LDG.E.U16 R3, desc[UR8][R8.64+0x6] ;  /* 0x0000060808037981 */ /* 0x000ea2000c1e1500 */
[----:B------:R-:W1:Y:S01]  /*4290*/  LDCU UR4, c[0x0][0x3bc] ;  /* 0x00007780ff0477ac */ /* 0x000e620008000800 */
[----:B--2---:R-:W-:-:S05]  /*42a0*/  HADD2.F32 R3, -RZ, R3.H0_H0 ;  /* 0x20000003ff037230 */ /* 0x004fca0000004100 */
[----:B-1----:R-:W-:-:S07]  /*42b0*/  FFMA R0, R3, UR4, R0 ;  /* 0x0000000403007c23 */ /* 0x002fce0008000000 */
.L_x_409:
[----:B------:R-:W-:-:S05]  /*42c0*/  F2FP.F16.F32.PACK_AB R0, RZ, R0 ;  /* 0x00000000ff00723e */ /* 0x000fca00000000ff */
[----:B------:R1:W-:Y:S02]  /*42d0*/  STG.E.U16 desc[UR8][R4.64+0x6], R0 ;  /* 0x0000060004007986 */ /* 0x0003e4000c101508 */
.L_x_408:
[----:B------:R-:W-:Y:S05]  /*42e0*/  BSYNC.RECONVERGENT B0 ;  /* 0x0000000000007941 */ /* 0x000fea0003800200 */
.L_x_407:
[----:B------:R-:W2:Y:S01]  /*42f0*/  LDCU.64 UR4, c[0x0][0x400] ;  /* 0x00008000ff0477ac */ /* 0x000ea20008000a00 */
[----:B------:R-:W3:Y:S01]  /*4300*/  LDCU.128 UR12, c[0x0][0x3f0] ;  /* 0x00007e00ff0c77ac */ /* 0x000ee20008000c00 */
[----:B------:R-:W4:Y:S01]  /*4310*/  LDCU.64 UR20, c[0x0][0x3e8] ;  /* 0x00007d00ff1477ac */ /* 0x000f220008000a00 */
[----:B------:R-:W-:Y:S02]  /*4320*/  UISETP.NE.U32.AND UP0, UPT, UR7, URZ, UPT ;  /* 0x000000ff0700728c */ /* 0x000fe4000bf05070 */
[----:B------:R-:W-:Y:S02]  /*4330*/  UIADD3 UR27, UPT, UPT, UR26, UR27, URZ ;  /* 0x0000001b1a1b7290 */ /* 0x000fe4000fffe0ff */
[----:B------:R-:W-:Y:S02]  /*4340*/  UISETP.NE.AND.EX UP0, UPT, UR6, URZ, UPT, UP0 ;  /* 0x000000ff0600728c */ /* 0x000fe4000bf05300 */
[----:B--2---:R-:W-:Y:S01]  /*4350*/  UIMAD.WIDE.U32 UR44, UR26, UR4, URZ ;  /* 0x000000041a2c72a5 */ /* 0x004fe2000f8e00ff */
[----:B------:R-:W2:Y:S01]  /*4360*/  LDCU UR4, c[0x0][0x3e4] ;  /* 0x00007c80ff0477ac */ /* 0x000ea20008000800 */
[----:B---3--:R-:W-:-:S02]  /*4370*/  UIMAD.WIDE.U32 UR40, UR26, UR14, URZ ;  /* 0x0000000e1a2872a5 */ /* 0x008fc4000f8e00ff */
[----:B------:R-:W-:Y:S02]  /*4380*/  UIMAD.WIDE.U32 UR38, UR26, UR12, URZ ;  /* 0x0000000c1a2672a5 */ /* 0x000fe4000f8e00ff */
[----:B------:R-:W-:Y:S02]  /*4390*/  UIMAD UR15, UR26, UR15, UR41 ;  /* 0x0000000f1a0f72a4 */ /* 0x000fe4000f8e0229 */
[----:B------:R-:W-:Y:S02]  /*43a0*/  ULEA UR7, UP2, UR40, UR7, 0x1 ;  /* 0x0000000728077291 */ /* 0x000fe4000f8408ff */
[----:B------:R-:W-:Y:S02]  /*43b0*/  USEL UR12, UR40, URZ, UP0 ;  /* 0x000000ff280c7287 */ /* 0x000fe40008000000 */
[----:B------:R-:W-:Y:S02]  /*43c0*/  ULEA.HI.X UR6, UR40, UR6, UR15, 0x1, UP2 ;  /* 0x0000000628067291 */ /* 0x000fe400090f0c0f */
[----:B------:R-:W-:-:S02]  /*43d0*/  USEL UR15, UR15, URZ, UP0 ;  /* 0x000000ff0f0f7287 */ /* 0x000fc40008000000 */
[----:B------:R-:W-:Y:S02]  /*43e0*/  USEL UR7, UR7, URZ, UP0 ;  /* 0x000000ff07077287 */ /* 0x000fe40008000000 */
[----:B------:R-:W-:Y:S02]  /*43f0*/  USEL UR6, UR6, URZ, UP0 ;  /* 0x000000ff06067287 */ /* 0x000fe40008000000 */
[----:B--2---:R-:W-:Y:S02]  /*4400*/  UISETP.GE.AND UP0, UPT, UR27, UR4, UPT ;  /* 0x000000041b00728c */ /* 0x004fe4000bf06270 */
[----:B----4-:R-:W-:Y:S02]  /*4410*/  UIMAD.WIDE.U32 UR42, UR26, UR20, URZ ;  /* 0x000000141a2a72a5 */ /* 0x010fe4000f8e00ff */
[----:B------:R-:W-:Y:S02]  /*4420*/  UIMAD UR13, UR26, UR13, UR39 ;  /* 0x0000000d1a0d72a4 */ /* 0x000fe4000f8e0227 */
[----:B------:R-:W-:-:S02]  /*4430*/  UIMAD UR21, UR26, UR21, UR43 ;  /* 0x000000151a1572a4 */ /* 0x000fc4000f8e022b */
[----:B------:R-:W-:Y:S02]  /*4440*/  UIMAD UR5, UR26, UR5, UR45 ;  /* 0x000000051a0572a4 */ /* 0x000fe4000f8e022d */
[----:B------:R-:W-:Y:S02]  /*4450*/  ULEA UR30, UP4, UR42, UR30, 0x1 ;  /* 0x0000001e2a1e7291 */ /* 0x000fe4000f8808ff */
[----:B------:R-:W-:Y:S02]  /*4460*/  ULEA UR32, UP3, UR38, UR32, 0x1 ;  /* 0x0000002026207291 */ /* 0x000fe4000f8608ff */
[----:B------:R-:W-:Y:S02]  /*4470*/  ULEA UR25, UP1, UR44, UR25, 0x1 ;  /* 0x000000192c197291 */ /* 0x000fe4000f8208ff */
[----:B------:R-:W-:Y:S02]  /*4480*/  ULEA UR23, UP2, UR12, UR23, 0x1 ;  /* 0x000000170c177291 */ /* 0x000fe4000f8408ff */
[----:B------:R-:W-:-:S02]  /*4490*/  ULEA.HI.X UR29, UR42, UR29, UR21, 0x1, UP4 ;  /* 0x0000001d2a1d7291 */ /* 0x000fc4000a0f0c15 */
[----:B------:R-:W-:Y:S02]  /*44a0*/  ULEA.HI.X UR31, UR38, UR31, UR13, 0x1, UP3 ;  /* 0x0000001f261f7291 */ /* 0x000fe400098f0c0d */
[----:B------:R-:W-:Y:S02]  /*44b0*/  ULEA.HI.X UR24, UR44, UR24, UR5, 0x1, UP1 ;  /* 0x000000182c187291 */ /* 0x000fe400088f0c05 */
[----:B------:R-:W-:Y:S01]  /*44c0*/  ULEA.HI.X UR22, UR12, UR22, UR15, 0x1, UP2 ;  /* 0x000000160c167291 */ /* 0x000fe200090f0c0f */
[----:B------:R-:W-:Y:S11]  /*44d0*/  BRA.U !UP0, `(.L_x_410) ;  /* 0xffffffd5085c7547 */ /* 0x000ff6000b83ffff */
[----:B------:R-:W-:Y:S01]  /*44e0*/  NOP ;  /* 0x0000000000007918 */ /* 0x000fe20000000000 */
[----:B------:R-:W-:Y:S05]  /*44f0*/  EXIT ;  /* 0x000000000000794d */ /* 0x000fea0003800000 */
.L_x_411:
        /* <DEDUP_REMOVED lines=16> */
.L_x_4358:


//--------------------- .text._ZN7cutlass9reference6device6kernel11GemmComplexINS_6half_tENS_6layout11ColumnMajorES4_S6_S4_NS5_8RowMajorEffS4_NS_16NumericConverterIS4_fLNS_15FloatRoundStyleE2EEENS_12multiply_addIfffEELi4ELi16EEEvNS_4gemm9GemmCoordET5_NS_9TensorRefIT_T0_EENS_16ComplexTransformENSG_IT1_T2_EESK_SF_NSG_IT3_T4_EENSG_IT7_SP_EET6_illll --------------------------
	.section	.text._ZN7cutlass9reference6device6kernel11GemmComplexINS_6half_tENS_6layout11ColumnMajorES4_S6_S4_NS5_8RowMajorEffS4_NS_16NumericConverterIS4_fLNS_15FloatRoundStyleE2EEENS_12multiply_addIfffEELi4ELi16EEEvNS_4gemm9GemmCoordET5_NS_9TensorRefIT_T0_EENS_16ComplexTransformENSG_IT1_T2_EESK_SF_NSG_IT3_T4_EENSG_IT7_SP_EET6_illll,"ax",@progbits
	.align	128
        .global         _ZN7cutlass9reference6device6kernel11GemmComplexINS_6half_tENS_6layout11ColumnMajorES4_S6_S4_NS5_8RowMajorEffS4_NS_16NumericConverterIS4_fLNS_15FloatRoundStyleE2EEENS_12multiply_addIfffEELi4ELi16EEEvNS_4gemm9GemmCoordET5_NS_9TensorRefIT_T0_EENS_16ComplexTransformENSG_IT1_T2_EESK_SF_NSG_IT3_T4_EENSG_IT7_SP_EET6_illll
        .type           _ZN7cutlass9reference6device6kernel11GemmComplexINS_6half_tENS_6layout11ColumnMajorES4_S6_S4_NS5_8RowMajorEffS4_NS_16NumericConverterIS4_fLNS_15FloatRoundStyleE2EEENS_12multiply_addIfffEELi4ELi16EEEvNS_4gemm9GemmCoordET5_NS_9TensorRefIT_T0_EENS_16ComplexTransformENSG_IT1_T2_EESK_SF_NSG_IT3_T4_EENSG_IT7_SP_EET6_illll,@function
        .size           _ZN7cutlass9reference6device6kernel11GemmComplexINS_6half_tENS_6layout11ColumnMajorES4_S6_S4_NS5_8RowMajorEffS4_NS_16NumericConverterIS4_fLNS_15FloatRoundStyleE2EEENS_12multiply_addIfffEELi4ELi16EEEvNS_4gemm9GemmCoordET5_NS_9TensorRefIT_T0_EENS_16ComplexTransformENSG_IT1_T2_EESK_SF_NSG_IT3_T4_EENSG_IT7_SP_EET6_illll,(.L_x_4359 - _ZN7cutlass9reference6device6kernel11GemmComplexINS_6half_tENS_6layout11ColumnMajorES4_S6_S4_NS5_8RowMajorEffS4_NS_16NumericConverterIS4_fLNS_15FloatRoundStyleE2EEENS_12multiply_addIfffEELi4ELi16EEEvNS_4gemm9GemmCoordET5_NS_9TensorRefIT_T0_EENS_16ComplexTransformENSG_IT1_T2_EESK_SF_NSG_IT3_T4_EENSG_IT7_SP_EET6_illll)
        .other          _ZN7cutlass9reference6device6kernel11GemmComplexINS_6half_tENS_6layout11ColumnMajorES4_S6_S4_NS5_8RowMajorEffS4_NS_16NumericConverterIS4_fLNS_15FloatRoundStyleE2EEENS_12multiply_addIfffEELi4ELi16EEEvNS_4gemm9GemmCoordET5_NS_9TensorRefIT_T0_EENS_16ComplexTransformENSG_IT1_T2_EESK_SF_NSG_IT3_T4_EENSG_IT7_SP_EET6_illll,@"STO_CUDA_ENTRY STV_DEFAULT"
_ZN7cutlass9reference6device6kernel11GemmComplexINS_6half_tENS_6layout11ColumnMajorES4_S6_S4_NS5_8RowMajorEffS4_NS_16NumericConverterIS4_fLNS_15FloatRoundStyleE2EEENS_12multiply_addIfffEELi4ELi16EEEvNS_4gemm9GemmCoordET5_NS_9TensorRefIT_T0_EENS_16ComplexTransformENSG_IT1_T2_EESK_SF_NSG_IT3_T4_EENSG_IT7_SP_EET6_illll:
.text._ZN7cutlass9reference6device6kernel11GemmComplexINS_6half_tENS_6layout11ColumnMajorES4_S6_S4_NS5_8RowMajorEffS4_NS_16NumericConverterIS4_fLNS_15FloatRoundStyleE2EEENS_12multiply_addIfffEELi4ELi16EEEvNS_4gemm9GemmCoordET5_NS_9TensorRefIT_T0_EENS_16ComplexTransformENSG_IT1_T2_EESK_SF_NSG_IT3_T4_EENSG_IT7_SP_EET6_illll:
[----:B------:R-:W-:Y:S08]  /*0000*/  LDC R1, c[0x0][0x37c] ;  /* 0x0000df00ff017b82 */ /* 0x000ff00000000800 */
[----:B------:R-:W0:Y:S01]  /*0010*/  S2UR UR24, SR_CTAID.Z ;  /* 0x00000000001879c3 */ /* 0x000e220000002700 */
[----:B------:R-:W0:Y:S01]  /*0020*/  LDCU.64 UR4, c[0x0][0x3e8] ;  /* 0x00007d00ff0477ac */ /* 0x000e220008000a00 */
[----:B------:R-:W1:Y:S01]  /*0030*/  S2R R2, SR_TID.X ;  /* 0x0000000000027919 */ /* 0x000e620000002100 */
[----:B------:R-:W2:Y:S01]  /*0040*/  LDCU.128 UR8, c[0x0][0x3f0] ;  /* 0x00007e00ff0877ac */ /* 0x000ea20008000c00 */
[----:B------:R-:W3:Y:S04]  /*0050*/  S2R R3, SR_TID.Y ;  /* 0x0000000000037919 */ /* 0x000ee80000002200 */
[----:B------:R-:W4:Y:S01]  /*0060*/  LDC R0, c[0x0][0x3e4] ;  /* 0x0000f900ff007b82 */ /* 0x000f220000000800 */
[----:B------:R-:W5:Y:S01]  /*0070*/  LDCU.64 UR14, c[0x0][0x390] ;  /* 0x00007200ff0e77ac */ /* 0x000f620008000a00 */
[----:B------:R-:W5:Y:S06]  /*0080*/  LDCU.64 UR12, c[0x0][0x3a8] ;  /* 0x00007500ff0c77ac */ /* 0x000f6c0008000a00 */
[----:B------:R-:W1:Y:S01]  /*0090*/  LDC R5, c[0x0][0x360] ;  /* 0x0000d800ff057b82 */ /* 0x000e620000000800 */
[----:B------:R-:W3:Y:S01]  /*00a0*/  LDCU.64 UR6, c[0x0][0x3c0] ;  /* 0x00007800ff0677ac */ /* 0x000ee20008000a00 */
[----:B------:R-:W3:Y:S01]  /*00b0*/  LDCU.64 UR16, c[0x0][0x3d0] ;  /* 0x00007a00ff1077ac */ /* 0x000ee20008000a00 */
[----:B0-----:R-:W-:-:S02]  /*00c0*/  UIMAD.WIDE.U32 UR18, UR24, UR4, URZ ;  /* 0x00000004181272a5 */ /* 0x001fc4000f8e00ff */
[----:B--2---:R-:W-:Y:S02]  /*00d0*/  UIMAD.WIDE.U32 UR20, UR24, UR8, URZ ;  /* 0x00000008181472a5 */ /* 0x004fe4000f8e00ff */
[----:B------:R-:W-:Y:S01]  /*00e0*/  UIMAD UR25, UR24, UR5, UR19 ;  /* 0x00000005181972a4 */ /* 0x000fe2000f8e0213 */
[----:B------:R-:W0:Y:S01]  /*00f0*/  LDCU.64 UR4, c[0x0][0x400] ;  /* 0x00008000ff0477ac */ /* 0x000e220008000a00 */
[----:B----4-:R-:W-:Y:S02]  /*0100*/  ISETP.LE.AND P0, PT, R0, UR24, PT ;  /* 0x0000001800007c0c */ /* 0x010fe4000bf03270 */
[----:B------:R-:W2:Y:S01]  /*0110*/  LDC R0, c[0x0][0x364] ;  /* 0x0000d900ff007b82 */ /* 0x000ea20000000800 */
[----:B-----5:R-:W-:Y:S02]  /*0120*/  ULEA UR26, UP1, UR18, UR14, 0x1 ;  /* 0x0000000e121a7291 */ /* 0x020fe4000f8208ff */
[----:B------:R-:W-:Y:S02]  /*0130*/  UIMAD UR9, UR24, UR9, UR21 ;  /* 0x00000009180972a4 */ /* 0x000fe4000f8e0215 */
[----:B------:R-:W-:-:S02]  /*0140*/  ULEA UR28, UP0, UR20, UR12, 0x1 ;  /* 0x0000000c141c7291 */ /* 0x000fc4000f8008ff */
[----:B------:R-:W-:Y:S01]  /*0150*/  ULEA.HI.X UR25, UR18, UR15, UR25, 0x1, UP1 ;  /* 0x0000000f12197291 */ /* 0x000fe200088f0c19 */
[----:B------:R-:W4:Y:S01]  /*0160*/  S2UR UR12, SR_CTAID.Y ;  /* 0x00000000000c79c3 */ /* 0x000f220000002600 */
[----:B------:R-:W-:Y:S02]  /*0170*/  UIMAD.WIDE.U32 UR18, UR24, UR10, URZ ;  /* 0x0000000a181272a5 */ /* 0x000fe4000f8e00ff */
[----:B------:R-:W-:Y:S02]  /*0180*/  ULEA.HI.X UR27, UR20, UR13, UR9, 0x1, UP0 ;  /* 0x0000000d141b7291 */ /* 0x000fe400080f0c09 */
[----:B---3--:R-:W-:Y:S02]  /*0190*/  UISETP.NE.U32.AND UP2, UPT, UR6, URZ, UPT ;  /* 0x000000ff0600728c */ /* 0x008fe4000bf45070 */
[----:B0-----:R-:W-:Y:S01]  /*01a0*/  UIMAD.WIDE.U32 UR8, UR24, UR4, URZ ;  /* 0x00000004180872a5 */ /* 0x001fe2000f8e00ff */
[----:B------:R-:W0:Y:S01]  /*01b0*/  S2UR UR13, SR_CTAID.X ;  /* 0x00000000000d79c3 */ /* 0x000e220000002500 */
[----:B------:R-:W-:-:S02]  /*01c0*/  UIMAD UR14, UR24, UR11, UR19 ;  /* 0x0000000b180e72a4 */ /* 0x000fc4000f8e0213 */
[----:B------:R-:W-:Y:S02]  /*01d0*/  UISETP.NE.AND.EX UP2, UPT, UR7, URZ, UPT, UP2 ;  /* 0x000000ff0700728c */ /* 0x000fe4000bf45320 */
[----:B------:R-:W-:Y:S02]  /*01e0*/  ULEA UR21, UP1, UR18, UR6, 0x1 ;  /* 0x0000000612157291 */ /* 0x000fe4000f8208ff */
[----:B------:R-:W-:Y:S02]  /*01f0*/  UIMAD UR22, UR24, UR5, UR9 ;  /* 0x00000005181672a4 */ /* 0x000fe4000f8e0209 */
[----:B------:R-:W-:Y:S02]  /*0200*/  ULEA UR23, UP0, UR8, UR16, 0x1 ;  /* 0x0000001008177291 */ /* 0x000fe4000f8008ff */
[----:B------:R-:W-:Y:S01]  /*0210*/  USHF.L.U64.HI UR14, UR18, 0x1, UR14 ;  /* 0x00000001120e7899 */ /* 0x000fe2000801020e */
[----:B01--4-:R-:W-:Y:S11]  /*0220*/  @P0 EXIT ;  /* 0x000000000000094d */ /* 0x013ff60003800000 */
[----:B------:R-:W0:Y:S01]  /*0230*/  LDCU UR9, c[0x0][0x388] ;  /* 0x00007100ff0977ac */ /* 0x000e220008000800 */
[----:B------:R-:W-:Y:S02]  /*0240*/  IMAD R2, R5, UR13, R2 ;  /* 0x0000000d05027c24 */ /* 0x000fe4000f8e0202 */
[----:B--2---:R-:W-:Y:S01]  /*0250*/  IMAD R3, R0, UR12, R3 ;  /* 0x0000000c00037c24 */ /* 0x004fe2000f8e0203 */
[----:B------:R-:W-:Y:S02]  /*0260*/  ULEA.HI.X UR22, UR8, UR17, UR22, 0x1, UP0 ;  /* 0x0000001108167291 */ /* 0x000fe400080f0c16 */
[----:B------:R-:W-:Y:S01]  /*0270*/  UIADD3.X UR7, UPT, UPT, UR14, UR7, URZ, UP1, !UPT ;  /* 0x000000070e077290 */ /* 0x000fe20008ffe4ff */
[----:B------:R-:W-:Y:S01]  /*0280*/  SHF.L.U32 R2, R2, 0x2, RZ ;  /* 0x0000000202027819 */ /* 0x000fe200000006ff */
[----:B------:R-:W-:Y:S01]  /*0290*/  USEL UR21, UR21, URZ, UP2 ;  /* 0x000000ff15157287 */ /* 0x000fe20009000000 */
[----:B------:R-:W-:Y:S01]  /*02a0*/  SHF.L.U32 R20, R3, 0x4, RZ ;  /* 0x0000000403147819 */ /* 0x000fe200000006ff */
[----:B------:R-:W-:Y:S01]  /*02b0*/  USEL UR8, UR7, URZ, UP2 ;  /* 0x000000ff07087287 */ /* 0x000fe20009000000 */
[----:B------:R-:W1:Y:S06]  /*02c0*/  LDCU UR16, c[0x0][0x378] ;  /* 0x00006f00ff1077ac */ /* 0x000e6c0008000800 */
[----:B------:R-:W2:Y:S01]  /*02d0*/  LDCU.64 UR6, c[0x0][0x358] ;  /* 0x00006b00ff0677ac */ /* 0x000ea20008000a00 */
[----:B0-----:R-:W-:Y:S01]  /*02e0*/  UISETP.GT.AND UP0, UPT, UR9, URZ, UPT ;  /* 0x000000ff0900728c */ /* 0x001fe2000bf04270 */
[----:B------:R-:W-:-:S02]  /*02f0*/  UMOV UR20, UR8 ;  /* 0x0000000800147c82 */ /* 0x000fc40008000000 */
[----:B------:R-:W-:-:S06]  /*0300*/  UMOV UR9, UR21 ;  /* 0x0000001500097c82 */ /* 0x000fcc0008000000 */
[----:B------:R-:W-:Y:S05]  /*0310*/  BRA.U UP0, `(.L_x_412) ;  /* 0x0000004100d47547 */ /* 0x000fea000b800000 */
[----:B------:R-:W0:Y:S01]  /*0320*/  LDCU.64 UR14, c[0x0][0x3c8] ;  /* 0x00007900ff0e77ac */ /* 0x000e220008000a00 */
[----:B------:R-:W-:Y:S01]  /*0330*/  SHF.R.S32.HI R3, RZ, 0x1f, R2 ;  /* 0x0000001fff037819 */ /* 0x000fe20000011402 */
[----:B------:R-:W-:Y:S01]  /*0340*/  HFMA2 R21, -RZ, RZ, 0, 0 ;  /* 0x00000000ff157431 */ /* 0x000fe200000001ff */
[C---:B------:R-:W-:Y:S01]  /*0350*/  IADD3 R51, PT, PT, R2.reuse, 0x1, RZ ;  /* 0x0000000102337810 */ /* 0x040fe20007ffe0ff */
[----:B------:R-:W3:Y:S01]  /*0360*/  LDCU.64 UR12, c[0x0][0x3d8] ;  /* 0x00007b00ff0c77ac */ /* 0x000ee20008000a00 */
[C---:B------:R-:W-:Y:S01]  /*0370*/  VIADD R49, R2.reuse, 0x2 ;  /* 0x0000000202317836 */ /* 0x040fe20000000000 */
[----:B------:R-:W-:Y:S01]  /*0380*/  IADD3 R47, PT, PT, R2, 0x3, RZ ;  /* 0x00000003022f7810 */ /* 0x000fe20007ffe0ff */
[C---:B------:R-:W-:Y:S01]  /*0390*/  VIADD R46, R20.reuse, 0x1 ;  /* 0x00000001142e7836 */ /* 0x040fe20000000000 */
[----:B------:R-:W-:Y:S01]  /*03a0*/  SHF.R.S32.HI R4, RZ, 0x1f, R51 ;  /* 0x0000001fff047819 */ /* 0x000fe20000011433 */
[----:B-1----:R-:W-:Y:S01]  /*03b0*/  UIMAD.WIDE.U32 UR18, UR16, UR10, URZ ;  /* 0x0000000a101272a5 */ /* 0x002fe2000f8e00ff */
[----:B------:R-:W-:Y:S01]  /*03c0*/  SHF.R.S32.HI R24, RZ, 0x1f, R49 ;  /* 0x0000001fff187819 */ /* 0x000fe20000011431 */
[C---:B------:R-:W-:Y:S01]  /*03d0*/  VIADD R43, R20.reuse, 0x4 ;  /* 0x00000004142b7836 */ /* 0x040fe20000000000 */
[C---:B------:R-:W-:Y:S01]  /*03e0*/  IADD3 R45, PT, PT, R20.reuse, 0x2, RZ ;  /* 0x00000002142d7810 */ /* 0x040fe20007ffe0ff */
[----:B------:R-:W-:Y:S01]  /*03f0*/  UIMAD UR17, UR16, UR11, UR19 ;  /* 0x0000000b101172a4 */ /* 0x000fe2000f8e0213 */
[C---:B------:R-:W-:Y:S01]  /*0400*/  IADD3 R44, PT, PT, R20.reuse, 0x3, RZ ;  /* 0x00000003142c7810 */ /* 0x040fe20007ffe0ff */
[C---:B------:R-:W-:Y:S01]  /*0410*/  VIADD R40, R20.reuse, 0x7 ;  /* 0x0000000714287836 */ /* 0x040fe20000000000 */
[C---:B------:R-:W-:Y:S01]  /*0420*/  IADD3 R42, PT, PT, R20.reuse, 0x5, RZ ;  /* 0x00000005142a7810 */ /* 0x040fe20007ffe0ff */
[C---:B------:R-:W-:Y:S01]  /*0430*/  VIADD R37, R20.reuse, 0xa ;  /* 0x0000000a14257836 */ /* 0x040fe20000000000 */
[C---:B------:R-:W-:Y:S01]  /*0440*/  IADD3 R41, PT, PT, R20.reuse, 0x6, RZ ;  /* 0x0000000614297810 */ /* 0x040fe20007ffe0ff */
[C---:B0-----:R-:W-:Y:S01]  /*0450*/  IMAD R5, R3.reuse, UR14, RZ ;  /* 0x0000000e03057c24 */ /* 0x041fe2000f8e02ff */
[----:B------:R-:W-:Y:S01]  /*0460*/  IADD3 R39, PT, PT, R20, 0x8, RZ ;  /* 0x0000000814277810 */ /* 0x000fe20007ffe0ff */
[----:B------:R-:W-:Y:S01]  /*0470*/  IMAD R0, R4, UR14, RZ ;  /* 0x0000000e04007c24 */ /* 0x000fe2000f8e02ff */
[C---:B------:R-:W-:Y:S01]  /*0480*/  IADD3 R38, PT, PT, R20.reuse, 0x9, RZ ;  /* 0x0000000914267810 */ /* 0x040fe20007ffe0ff */
[----:B---3--:R-:W-:Y:S01]  /*0490*/  IMAD R3, R3, UR12, RZ ;  /* 0x0000000c03037c24 */ /* 0x008fe2000f8e02ff */
[----:B------:R-:W-:Y:S01]  /*04a0*/  IADD3 R36, PT, PT, R20, 0xb, RZ ;  /* 0x0000000b14247810 */ /* 0x000fe20007ffe0ff */
[----:B------:R-:W-:Y:S01]  /*04b0*/  IMAD.WIDE.U32 R6, R2, UR12, R20 ;  /* 0x0000000c02067c25 */ /* 0x000fe2000f8e0014 */
[C---:B------:R-:W-:Y:S01]  /*04c0*/  IADD3 R35, PT, PT, R20.reuse, 0xc, RZ ;  /* 0x0000000c14237810 */ /* 0x040fe20007ffe0ff */
[----:B------:R-:W0:Y:S01]  /*04d0*/  LDCU.64 UR10, c[0x0][0x380] ;  /* 0x00007000ff0a77ac */ /* 0x000e220008000a00 */
[----:B------:R-:W-:Y:S01]  /*04e0*/  IADD3 R33, PT, PT, R20, 0xe, RZ ;  /* 0x0000000e14217810 */ /* 0x000fe20007ffe0ff */
[----:B------:R-:W-:Y:S01]  /*04f0*/  IMAD R3, R2, UR13, R3 ;  /* 0x0000000d02037c24 */ /* 0x000fe2000f8e0203 */
[----:B------:R-:W-:Y:S01]  /*0500*/  SHF.L.U32 R15, R6, 0x1, RZ ;  /* 0x00000001060f7819 */ /* 0x000fe200000006ff */
[----:B------:R-:W-:Y:S01]  /*0510*/  IMAD.WIDE.U32 R10, R51, UR14, R20 ;  /* 0x0000000e330a7c25 */ /* 0x000fe2000f8e0014 */
[----:B------:R-:W-:-:S03]  /*0520*/  IADD3 R32, PT, PT, R20, 0xf, RZ ;  /* 0x0000000f14207810 */ /* 0x000fc60007ffe0ff */
[----:B------:R-:W-:Y:S02]  /*0530*/  IMAD.IADD R14, R7, 0x1, R3 ;  /* 0x00000001070e7824 */ /* 0x000fe400078e0203 */
[----:B------:R-:W-:Y:S02]  /*0540*/  IMAD R3, R51, UR15, R0 ;  /* 0x0000000f33037c24 */ /* 0x000fe4000f8e0200 */
[----:B------:R-:W-:Y:S01]  /*0550*/  IMAD R0, R24, UR14, RZ ;  /* 0x0000000e18007c24 */ /* 0x000fe2000f8e02ff */
[----:B------:R-:W-:Y:S01]  /*0560*/  SHF.L.U64.HI R14, R6, 0x1, R14 ;  /* 0x00000001060e7819 */ /* 0x000fe2000001020e */
[----:B------:R-:W-:Y:S01]  /*0570*/  IMAD.WIDE.U32 R8, R2, UR14, R20 ;  /* 0x0000000e02087c25 */ /* 0x000fe2000f8e0014 */
[----:B------:R-:W-:-:S03]  /*0580*/  IADD3 R22, PT, PT, R11, R3, RZ ;  /* 0x000000030b167210 */ /* 0x000fc60007ffe0ff */
[----:B------:R-:W-:Y:S01]  /*0590*/  IMAD R3, R49, UR15, R0 ;  /* 0x0000000f31037c24 */ /* 0x000fe2000f8e0200 */
[----:B------:R-:W-:Y:S01]  /*05a0*/  SHF.R.S32.HI R0, RZ, 0x1f, R47 ;  /* 0x0000001fff007819 */ /* 0x000fe2000001142f */
[----:B------:R-:W-:Y:S01]  /*05b0*/  IMAD R5, R2, UR15, R5 ;  /* 0x0000000f02057c24 */ /* 0x000fe2000f8e0205 */
[----:B------:R-:W-:Y:S01]  /*05c0*/  SHF.L.U32 R17, R8, 0x1, RZ ;  /* 0x0000000108117819 */ /* 0x000fe200000006ff */
[----:B------:R-:W-:Y:S01]  /*05d0*/  IMAD R4, R4, UR12, RZ ;  /* 0x0000000c04047c24 */ /* 0x000fe2000f8e02ff */
[----:B------:R-:W-:Y:S01]  /*05e0*/  SHF.L.U64.HI R22, R10, 0x1, R22 ;  /* 0x000000010a167819 */ /* 0x000fe20000010216 */
[C---:B------:R-:W-:Y:S01]  /*05f0*/  IMAD R28, R0.reuse, UR12, RZ ;  /* 0x0000000c001c7c24 */ /* 0x040fe2000f8e02ff */
[----:B------:R-:W-:Y:S01]  /*0600*/  IADD3 R16, PT, PT, R9, R5, RZ ;  /* 0x0000000509107210 */ /* 0x000fe20007ffe0ff */
[----:B------:R-:W-:Y:S02]  /*0610*/  IMAD R0, R0, UR14, RZ ;  /* 0x0000000e00007c24 */ /* 0x000fe4000f8e02ff */
[----:B------:R-:W-:Y:S01]  /*0620*/  IMAD R9, R51, UR13, R4 ;  /* 0x0000000d33097c24 */ /* 0x000fe2000f8e0204 */
[----:B------:R-:W-:Y:S01]  /*0630*/  SHF.L.U64.HI R16, R8, 0x1, R16 ;  /* 0x0000000108107819 */ /* 0x000fe20000010210 */
[----:B------:R-:W-:-:S04]  /*0640*/  IMAD.WIDE.U32 R4, R49, UR14, R20 ;  /* 0x0000000e31047c25 */ /* 0x000fc8000f8e0014 */
[----:B------:R-:W-:Y:S01]  /*0650*/  IMAD.WIDE.U32 R30, R47, UR14, R20 ;  /* 0x0000000e2f1e7c25 */ /* 0x000fe2000f8e0014 */
[----:B------:R-:W-:Y:S02]  /*0660*/  IADD3 R26, PT, PT, R5, R3, RZ ;  /* 0x00000003051a7210 */ /* 0x000fe40007ffe0ff */
[C---:B------:R-:W-:Y:S01]  /*0670*/  SHF.L.U32 R27, R4.reuse, 0x1, RZ ;  /* 0x00000001041b7819 */ /* 0x040fe200000006ff */
[----:B------:R-:W-:Y:S01]  /*0680*/  IMAD R0, R47, UR15, R0 ;  /* 0x0000000f2f007c24 */ /* 0x000fe2000f8e0200 */
[----:B------:R-:W-:Y:S01]  /*0690*/  UIMAD.WIDE.U32 UR14, UR16, UR4, URZ ;  /* 0x00000004100e72a5 */ /* 0x000fe2000f8e00ff */
[----:B------:R-:W-:Y:S01]  /*06a0*/  IMAD.WIDE.U32 R6, R51, UR12, R20 ;  /* 0x0000000c33067c25 */ /* 0x000fe2000f8e0014 */
[----:B------:R-:W1:Y:S01]  /*06b0*/  LDCU UR4, c[0x0][0x38c] ;  /* 0x00007180ff0477ac */ /* 0x000e620008000800 */
[----:B------:R-:W-:Y:S02]  /*06c0*/  SHF.L.U64.HI R26, R4, 0x1, R26 ;  /* 0x00000001041a7819 */ /* 0x000fe4000001021a */
[----:B------:R-:W-:Y:S01]  /*06d0*/  IADD3 R3, PT, PT, R31, R0, RZ ;  /* 0x000000001f037210 */ /* 0x000fe20007ffe0ff */
[----:B------:R-:W-:Y:S01]  /*06e0*/  IMAD R24, R24, UR12, RZ ;  /* 0x0000000c18187c24 */ /* 0x000fe2000f8e02ff */
[----:B------:R-:W1:Y:S01]  /*06f0*/  LDC R0, c[0x0][0x3e0] ;  /* 0x0000f800ff007b82 */ /* 0x000e620000000800 */
[----:B------:R-:W-:Y:S01]  /*0700*/  IADD3 R18, PT, PT, R7, R9, RZ ;  /* 0x0000000907127210 */ /* 0x000fe20007ffe0ff */
[----:B------:R-:W-:Y:S01]  /*0710*/  IMAD.SHL.U32 R19, R6, 0x2, RZ ;  /* 0x0000000206137824 */ /* 0x000fe200078e00ff */
[----:B------:R-:W-:Y:S01]  /*0720*/  SHF.L.U32 R31, R30, 0x1, RZ ;  /* 0x000000011e1f7819 */ /* 0x000fe200000006ff */
[C---:B------:R-:W-:Y:S01]  /*0730*/  IMAD R24, R49.reuse, UR13, R24 ;  /* 0x0000000d31187c24 */ /* 0x040fe2000f8e0218 */
[----:B------:R-:W-:Y:S01]  /*0740*/  SHF.L.U64.HI R18, R6, 0x1, R18 ;  /* 0x0000000106127819 */ /* 0x000fe20000010212 */
[----:B------:R-:W-:Y:S01]  /*0750*/  IMAD.WIDE.U32 R6, R49, UR12, R20 ;  /* 0x0000000c31067c25 */ /* 0x000fe2000f8e0014 */
[----:B------:R-:W-:-:S03]  /*0760*/  SHF.L.U64.HI R30, R30, 0x1, R3 ;  /* 0x000000011e1e7819 */ /* 0x000fc60000010203 */
[C---:B------:R-:W-:Y:S01]  /*0770*/  IMAD.WIDE.U32 R4, R47.reuse, UR12, R20 ;  /* 0x0000000c2f047c25 */ /* 0x040fe2000f8e0014 */
[----:B------:R-:W-:Y:S01]  /*0780*/  UIMAD UR12, UR16, UR5, UR15 ;  /* 0x00000005100c72a4 */ /* 0x000fe2000f8e020f */
[----:B------:R-:W-:Y:S01]  /*0790*/  SHF.L.U32 R25, R6, 0x1, RZ ;  /* 0x0000000106197819 */ /* 0x000fe200000006ff */
[----:B------:R-:W3:Y:S01]  /*07a0*/  LDCU UR5, c[0x0][0x3e4] ;  /* 0x00007c80ff0577ac */ /* 0x000ee20008000800 */
[----:B------:R-:W-:Y:S02]  /*07b0*/  IMAD R28, R47, UR13, R28 ;  /* 0x0000000d2f1c7c24 */ /* 0x000fe4000f8e021c */
[----:B------:R-:W-:Y:S01]  /*07c0*/  IMAD.IADD R24, R7, 0x1, R24 ;  /* 0x0000000107187824 */ /* 0x000fe200078e0218 */
[----:B------:R-:W-:Y:S01]  /*07d0*/  USHF.L.U32 UR13, UR14, 0x1, URZ ;  /* 0x000000010e0d7899 */ /* 0x000fe200080006ff */
[----:B------:R-:W-:Y:S01]  /*07e0*/  IMAD.SHL.U32 R23, R10, 0x2, RZ ;  /* 0x000000020a177824 */ /* 0x000fe200078e00ff */
[----:B------:R-:W-:Y:S01]  /*07f0*/  IADD3 R28, PT, PT, R5, R28, RZ ;  /* 0x0000001c051c7210 */ /* 0x000fe20007ffe0ff */
[----:B------:R-:W-:Y:S01]  /*0800*/  IMAD.SHL.U32 R29, R4, 0x2, RZ ;  /* 0x00000002041d7824 */ /* 0x000fe200078e00ff */
[----:B------:R-:W-:Y:S01]  /*0810*/  SHF.L.U64.HI R24, R6, 0x1, R24 ;  /* 0x0000000106187819 */ /* 0x000fe20000010218 */
[----:B------:R-:W-:Y:S01]  /*0820*/  VIADD R34, R20, 0xd ;  /* 0x0000000d14227836 */ /* 0x000fe20000000000 */
[----:B------:R-:W-:Y:S01]  /*0830*/  SHF.L.U64.HI R28, R4, 0x1, R28 ;  /* 0x00000001041c7819 */ /* 0x000fe2000001021c */
[----:B-1----:R-:W-:Y:S01]  /*0840*/  FMUL R0, R0, UR4 ;  /* 0x0000000400007c20 */ /* 0x002fe20008400000 */
[----:B------:R-:W-:-:S02]  /*0850*/  USHF.L.U64.HI UR12, UR14, 0x1, UR12 ;  /* 0x000000010e0c7899 */ /* 0x000fc4000801020c */
[----:B------:R-:W-:Y:S02]  /*0860*/  USHF.L.U32 UR15, UR18, 0x1, URZ ;  /* 0x00000001120f7899 */ /* 0x000fe400080006ff */
[----:B0--3--:R-:W-:-:S12]  /*0870*/  USHF.L.U64.HI UR14, UR18, 0x1, UR17 ;  /* 0x00000001120e7899 */ /* 0x009fd80008010211 */
.L_x_541:
[----:B0-2-4-:R-:W-:Y:S01]  /*0880*/  IADD3 R58, P0, PT, R15, UR23, RZ ;  /* 0x000000170f3a7c10 */ /* 0x015fe2000ff1e0ff */
[----:B------:R-:W-:Y:S01]  /*0890*/  BSSY.RECONVERGENT B0, `(.L_x_413) ;  /* 0x0000025000007945 */ /* 0x000fe20003800200 */
[----:B-1-3--:R-:W-:Y:S02]  /*08a0*/  IADD3 R56, P2, PT, R19, UR23, RZ ;  /* 0x0000001713387c10 */ /* 0x00afe4000ff5e0ff */
[----:B------:R-:W-:Y:S02]  /*08b0*/  IADD3.X R59, PT, PT, R14, UR22, RZ, P0, !PT ;  /* 0x000000160e3b7c10 */ /* 0x000fe400087fe4ff */
[----:B------:R-:W-:Y:S02]  /*08c0*/  IADD3 R10, P0, PT, R23, UR21, RZ ;  /* 0x00000015170a7c10 */ /* 0x000fe4000ff1e0ff */
[----:B------:R-:W-:Y:S02]  /*08d0*/  ISETP.GE.AND P3, PT, R20, UR11, PT ;  /* 0x0000000b14007c0c */ /* 0x000fe4000bf66270 */
[----:B------:R-:W-:Y:S02]  /*08e0*/  IADD3.X R11, PT, PT, R22, UR20, RZ, P0, !PT ;  /* 0x00000014160b7c10 */ /* 0x000fe400087fe4ff */
[----:B------:R-:W-:Y:S02]  /*08f0*/  IADD3 R52, P0, PT, R29, UR23, RZ ;  /* 0x000000171d347c10 */ /* 0x000fe4000ff1e0ff */
[----:B------:R-:W-:Y:S02]  /*0900*/  IADD3.X R57, PT, PT, R18, UR22, RZ, P2, !PT ;  /* 0x0000001612397c10 */ /* 0x000fe400097fe4ff */
[----:B------:R-:W-:Y:S02]  /*0910*/  IADD3 R8, P2, PT, R27, UR21, RZ ;  /* 0x000000151b087c10 */ /* 0x000fe4000ff5e0ff */
[----:B------:R-:W-:Y:S02]  /*0920*/  IADD3.X R53, PT, PT, R28, UR22, RZ, P0, !PT ;  /* 0x000000161c357c10 */ /* 0x000fe400087fe4ff */
[----:B------:R-:W-:Y:S02]  /*0930*/  IADD3 R12, P1, PT, R17, UR21, RZ ;  /* 0x00000015110c7c10 */ /* 0x000fe4000ff3e0ff */
[----:B------:R-:W-:Y:S02]  /*0940*/  ISETP.LT.AND P0, PT, R2, UR10, !P3 ;  /* 0x0000000a02007c0c */ /* 0x000fe4000df01270 */
[----:B------:R-:W-:Y:S02]  /*0950*/  IADD3.X R9, PT, PT, R26, UR20, RZ, P2, !PT ;  /* 0x000000141a097c10 */ /* 0x000fe400097fe4ff */
[----:B------:R-:W-:Y:S02]  /*0960*/  ISETP.GE.AND P2, PT, R43, UR11, PT ;  /* 0x0000000b2b007c0c */ /* 0x000fe4000bf46270 */
[----:B------:R-:W-:Y:S02]  /*0970*/  IADD3.X R13, PT, PT, R16, UR20, RZ, P1, !PT ;  /* 0x00000014100d7c10 */ /* 0x000fe40008ffe4ff */
[----:B------:R-:W-:Y:S02]  /*0980*/  IADD3 R54, P1, PT, R25, UR23, RZ ;  /* 0x0000001719367c10 */ /* 0x000fe4000ff3e0ff */
[----:B------:R-:W-:Y:S02]  /*0990*/  LOP3.LUT R122, R122, 0xfffffffe, RZ, 0xc0, !PT ;  /* 0xfffffffe7a7a7812 */ /* 0x000fe400078ec0ff */
[----:B------:R-:W-:Y:S02]  /*09a0*/  IADD3.X R55, PT, PT, R24, UR22, RZ, P1, !PT ;  /* 0x0000001618377c10 */ /* 0x000fe40008ffe4ff */
[----:B------:R-:W-:Y:S02]  /*09b0*/  IADD3 R6, P1, PT, R31, UR21, RZ ;  /* 0x000000151f067c10 */ /* 0x000fe4000ff3e0ff */
[----:B------:R-:W-:Y:S02]  /*09c0*/  ISETP.GE.AND P4, PT, R46, UR11, PT ;  /* 0x0000000b2e007c0c */ /* 0x000fe4000bf86270 */
[----:B------:R-:W-:Y:S02]  /*09d0*/  IADD3.X R7, PT, PT, R30, UR20, RZ, P1, !PT ;  /* 0x000000141e077c10 */ /* 0x000fe40008ffe4ff */
[----:B------:R-:W-:Y:S02]  /*09e0*/  ISETP.GE.AND P5, PT, R45, UR11, PT ;  /* 0x0000000b2d007c0c */ /* 0x000fe4000bfa6270 */
[----:B------:R-:W-:Y:S02]  /*09f0*/  ISETP.GE.AND P6, PT, R44, UR11, PT ;  /* 0x0000000b2c007c0c */ /* 0x000fe4000bfc6270 */
[----:B------:R-:W-:Y:S02]  /*0a00*/  @P2 LOP3.LUT R122, R122, 0x1, RZ, 0xfc, !PT ;  /* 0x000000017a7a2812 */ /* 0x000fe400078efcff */
[----:B------:R-:W-:Y:S01]  /*0a10*/  ISETP.LT.AND P1, PT, R51, UR10, !P3 ;  /* 0x0000000a33007c0c */ /* 0x000fe2000df21270 */
[----:B------:R-:W-:Y:S01]  /*0a20*/  @!UPT UIADD3 URZ, UPT, UPT, URZ, URZ, URZ ;  /* 0x000000fffffff290 */ /* 0x000fe2000fffe0ff */
[----:B------:R-:W-:Y:S11]  /*0a30*/  @!P0 BRA `(.L_x_414) ;  /* 0x0000000000288947 */ /* 0x000ff60003800000 */
[----:B------:R-:W-:Y:S02]  /*0a40*/  ISETP.NE.U32.AND P0, PT, RZ, UR9, PT ;  /* 0x00000009ff007c0c */ /* 0x000fe4000bf05070 */
[----:B------:R-:W-:Y:S02]  /*0a50*/  MOV R3, R0 ;  /* 0x0000000000037202 */ /* 0x000fe40000000f00 */
[----:B------:R-:W-:Y:S11]  /*0a60*/  ISETP.NE.AND.EX P0, PT, RZ, UR8, PT, P0 ;  /* 0x00000008ff007c0c */ /* 0x000ff6000bf05300 */
[----:B------:R-:W-:Y:S02]  /*0a70*/  @!UPT UIADD3 URZ, UPT, UPT, URZ, URZ, URZ ;  /* 0x000000fffffff290 */ /* 0x000fe4000fffe0ff */
[----:B------:R-:W0:Y:S01]  /*0a80*/  @P0 LDC R4, c[0x0][0x3bc] ;  /* 0x0000ef00ff040b82 */ /* 0x000e220000000800 */
[----:B--2---:R-:W2:Y:S02]  /*0a90*/  @P0 LDG.E.U16 R5, desc[UR6][R12.64] ;  /* 0x000000060c050981 */ /* 0x004ea4000c1e1500 */
[----:B--2---:R-:W-:Y:S05]  /*0aa0*/  @P0 HADD2.F32 R5, -RZ, R5.H0_H0 ;  /* 0x20000005ff050230 */ /* 0x004fea0000004100 */
[----:B0-----:R-:W-:Y:S05]  /*0ab0*/  @P0 FFMA R3, R5, R4, R0 ;  /* 0x0000000405030223 */ /* 0x001fea0000000000 */
[----:B------:R-:W-:Y:S05]  /*0ac0*/  F2FP.F16.F32.PACK_AB R48, RZ, R3 ;  /* 0x00000003ff30723e */ /* 0x000fea00000000ff */
[----:B------:R0:W-:Y:S02]  /*0ad0*/  STG.E.U16 desc[UR6][R58.64], R48 ;  /* 0x000000303a007986 */ /* 0x0001e4000c101506 */
.L_x_414:
[----:B--2---:R-:W-:Y:S05]  /*0ae0*/  BSYNC.RECONVERGENT B0 ;  /* 0x0000000000007941 */ /* 0x004fea0003800200 */
.L_x_413:
[----:B------:R-:W-:Y:S01]  /*0af0*/  ISETP.GE.AND P0, PT, R42, UR11, PT ;  /* 0x0000000b2a007c0c */ /* 0x000fe2000bf06270 */
[----:B------:R-:W-:Y:S01]  /*0b00*/  BSSY.RECONVERGENT B0, `(.L_x_415) ;  /* 0x000000e000007945 */ /* 0x000fe20003800200 */
[----:B------:R-:W-:Y:S11]  /*0b10*/  LOP3.LUT R122, R122, 0xffffffdf, RZ, 0xc0, !PT ;  /* 0xffffffdf7a7a7812 */ /* 0x000ff600078ec0ff */
[----:B------:R-:W-:Y:S01]  /*0b20*/  @P0 LOP3.LUT R122, R122, 0x20, RZ, 0xfc, !PT ;  /* 0x000000207a7a0812 */ /* 0x000fe200078efcff */
[----:B------:R-:W-:Y:S06]  /*0b30*/  @!P1 BRA `(.L_x_416) ;  /* 0x0000000000289947 */ /* 0x000fec0003800000 */
[----:B------:R-:W-:Y:S02]  /*0b40*/  ISETP.NE.U32.AND P0, PT, RZ, UR9, PT ;  /* 0x00000009ff007c0c */ /* 0x000fe4000bf05070 */
[----:B------:R-:W-:Y:S02]  /*0b50*/  MOV R3, R0 ;  /* 0x0000000000037202 */ /* 0x000fe40000000f00 */
[----:B------:R-:W-:Y:S11]  /*0b60*/  ISETP.NE.AND.EX P0, PT, RZ, UR8, PT, P0 ;  /* 0x00000008ff007c0c */ /* 0x000ff6000bf05300 */
[----:B------:R-:W-:Y:S02]  /*0b70*/  @!UPT UIADD3 URZ, UPT, UPT, URZ, URZ, URZ ;  /* 0x000000fffffff290 */ /* 0x000fe4000fffe0ff */
[----:B------:R-:W1:Y:S01]  /*0b80*/  @P0 LDC R4, c[0x0][0x3bc] ;  /* 0x0000ef00ff040b82 */ /* 0x000e620000000800 */
[----:B------:R-:W2:Y:S02]  /*0b90*/  @P0 LDG.E.U16 R5, desc[UR6][R10.64] ;  /* 0x000000060a050981 */ /* 0x000ea4000c1e1500 */
[----:B--2---:R-:W-:Y:S05]  /*0ba0*/  @P0 HADD2.F32 R5, -RZ, R5.H0_H0 ;  /* 0x20000005ff050230 */ /* 0x004fea0000004100 */
[----:B-1----:R-:W-:Y:S05]  /*0bb0*/  @P0 FFMA R3, R5, R4, R0 ;  /* 0x0000000405030223 */ /* 0x002fea0000000000 */
[----:B0-----:R-:W-:Y:S05]  /*0bc0*/  F2FP.F16.F32.PACK_AB R48, RZ, R3 ;  /* 0x00000003ff30723e */ /* 0x001fea00000000ff */
[----:B------:R1:W-:Y:S02]  /*0bd0*/  STG.E.U16 desc[UR6][R56.64], R48 ;  /* 0x0000003038007986 */ /* 0x0003e4000c101506 */
.L_x_416:
[----:B------:R-:W-:Y:S05]  /*0be0*/  BSYNC.RECONVERGENT B0 ;  /* 0x0000000000007941 */ /* 0x000fea0003800200 */
.L_x_415:
[----:B------:R-:W-:Y:S01]  /*0bf0*/  ISETP.LT.AND P0, PT, R49, UR10, !P3 ;  /* 0x0000000a31007c0c */ /* 0x000fe2000df01270 */
[----:B------:R-:W-:Y:S01]  /*0c00*/  BSSY.RECONVERGENT B0, `(.L_x_417) ;  /* 0x000000d000007945 */ /* 0x000fe20003800200 */
[----:B------:R-:W-:Y:S11]  /*0c10*/  ISETP.LT.AND P1, PT, R47, UR10, !P3 ;  /* 0x0000000a2f007c0c */ /* 0x000ff6000df21270 */
        /* <DEDUP_REMOVED lines=11> */
.L_x_418:
[----:B------:R-:W-:Y:S05]  /*0cd0*/  BSYNC.RECONVERGENT B0 ;  /* 0x0000000000007941 */ /* 0x000fea0003800200 */
.L_x_417:
[----:B------:R-:W-:Y:S01]  /*0ce0*/  ISETP.LT.AND P2, PT, R2, UR10, !P4 ;  /* 0x0000000a02007c0c */ /* 0x000fe2000e741270 */
[----:B------:R-:W-:Y:S04]  /*0cf0*/  BSSY.RECONVERGENT B0, `(.L_x_419) ;  /* 0x000000c000007945 */ /* 0x000fe80003800200 */
[----:B------:R-:W-:Y:S08]  /*0d00*/  @!P1 BRA `(.L_x_420) ;  /* 0x0000000000289947 */ /* 0x000ff00003800000 */
        /* <DEDUP_REMOVED lines=8> */
[----:B012---:R-:W-:Y:S05]  /*0d90*/  F2FP.F16.F32.PACK_AB R48, RZ, R3 ;  /* 0x00000003ff30723e */ /* 0x007fea00000000ff */
[----:B------:R3:W-:Y:S02]  /*0da0*/  STG.E.U16 desc[UR6][R52.64], R48 ;  /* 0x0000003034007986 */ /* 0x0007e4000c101506 */
.L_x_420:
[----:B------:R-:W-:Y:S05]  /*0db0*/  BSYNC.RECONVERGENT B0 ;  /* 0x0000000000007941 */ /* 0x000fea0003800200 */
.L_x_419:
[----:B------:R-:W-:Y:S01]  /*0dc0*/  ISETP.LT.AND P1, PT, R51, UR10, !P4 ;  /* 0x0000000a33007c0c */ /* 0x000fe2000e721270 */
[----:B------:R-:W-:Y:S04]  /*0dd0*/  BSSY.RECONVERGENT B0, `(.L_x_421) ;  /* 0x000000c000007945 */ /* 0x000fe80003800200 */
[----:B------:R-:W-:Y:S08]  /*0de0*/  @!P2 BRA `(.L_x_422) ;  /* 0x000000000028a947 */ /* 0x000ff00003800000 */
        /* <DEDUP_REMOVED lines=8> */
[----:B0123--:R-:W-:Y:S05]  /*0e70*/  F2FP.F16.F32.PACK_AB R48, RZ, R3 ;  /* 0x00000003ff30723e */ /* 0x00ffea00000000ff */
[----:B------:R4:W-:Y:S02]  /*0e80*/  STG.E.U16 desc[UR6][R58.64+0x2], R48 ;  /* 0x000002303a007986 */ /* 0x0009e4000c101506 */
.L_x_422:
[----:B------:R-:W-:Y:S05]  /*0e90*/  BSYNC.RECONVERGENT B0 ;  /* 0x0000000000007941 */ /* 0x000fea0003800200 */
.L_x_421:
        /* <DEDUP_REMOVED lines=13> */
[----:B01-34-:R-:W-:Y:S05]  /*0f70*/  F2FP.F16.F32.PACK_AB R48, RZ, R3 ;  /* 0x00000003ff30723e */ /* 0x01bfea00000000ff */
[----:B------:R0:W-:Y:S02]  /*0f80*/  STG.E.U16 desc[UR6][R56.64+0x2], R48 ;  /* 0x0000023038007986 */ /* 0x0001e4000c101506 */
.L_x_424:
[----:B------:R-:W-:Y:S05]  /*0f90*/  BSYNC.RECONVERGENT B0 ;  /* 0x0000000000007941 */ /* 0x000fea0003800200 */
.L_x_423:
        /* <DEDUP_REMOVED lines=14> */
.L_x_426:
[----:B------:R-:W-:Y:S05]  /*1080*/  BSYNC.RECONVERGENT B0 ;  /* 0x0000000000007941 */ /* 0x000fea0003800200 */
.L_x_425:
[----:B------:R-:W-:Y:S01]  /*1090*/  ISETP.LT.AND P2, PT, R2, UR10, !P5 ;  /* 0x0000000a02007c0c */ /* 0x000fe2000ef41270 */
[----:B------:R-:W-:Y:S04]  /*10a0*/  BSSY.RECONVERGENT B0, `(.L_x_427) ;  /* 0x000000c000007945 */ /* 0x000fe80003800200 */
[----:B------:R-:W-:Y:S08]  /*10b0*/  @!P1 BRA `(.L_x_428) ;  /* 0x0000000000289947 */ /* 0x000ff00003800000 */
        /* <DEDUP_REMOVED lines=10> */
.L_x_428:
[----:B------:R-:W-:Y:S05]  /*1160*/  BSYNC.RECONVERGENT B0 ;  /* 0x0000000000007941 */ /* 0x000fea0003800200 */
.L_x_427:
        /* <DEDUP_REMOVED lines=13> */
.L_x_430:
[----:B------:R-:W-:Y:S05]  /*1240*/  BSYNC.RECONVERGENT B0 ;  /* 0x0000000000007941 */ /* 0x000fea0003800200 */
.L_x_429:
        /* <DEDUP_REMOVED lines=15> */
.L_x_432:
[----:B------:R-:W-:Y:S05]  /*1340*/  BSYNC.RECONVERGENT B0 ;  /* 0x0000000000007941 */ /* 0x000fea0003800200 */
.L_x_431:
        /* <DEDUP_REMOVED lines=14> */
.L_x_434:
[----:B------:R-:W-:Y:S05]  /*1430*/  BSYNC.RECONVERGENT B0 ;  /* 0x0000000000007941 */ /* 0x000fea0003800200 */
.L_x_433:
        /* <DEDUP_REMOVED lines=13> */
.L_x_436:
[----:B------:R-:W-:Y:S05]  /*1510*/  BSYNC.RECONVERGENT B0 ;  /* 0x0000000000007941 */ /* 0x000fea0003800200 */
.L_x_435:
        /* <DEDUP_REMOVED lines=13> */
.L_x_438:
[----:B------:R-:W-:Y:S05]  /*15f0*/  BSYNC.RECONVERGENT B0 ;  /* 0x0000000000007941 */ /* 0x000fea0003800200 */
.L_x_437:
[----:B------:R-:W-:Y:S01]  /*1600*/  ISETP.GE.AND P5, PT, R39, UR11, PT ;  /* 0x0000000b27007c0c */ /* 0x000fe2000bfa6270 */
[----:B------:R-:W-:Y:S01]  /*1610*/  BSSY.RECONVERGENT B0, `(.L_x_439) ;  /* 0x000000e000007945 */ /* 0x000fe20003800200 */
[----:B------:R-:W-:Y:S11]  /*1620*/  LOP3.LUT R122, R122, 0xfffffffb, RZ, 0xc0, !PT ;  /* 0xfffffffb7a7a7812 */ /* 0x000ff600078ec0ff */
[----:B------:R-:W-:Y:S01]  /*1630*/  @P5 LOP3.LUT R122, R122, 0x4, RZ, 0xfc, !PT ;  /* 0x000000047a7a5812 */ /* 0x000fe200078efcff */
        /* <DEDUP_REMOVED lines=11> */
.L_x_440:
[----:B------:R-:W-:Y:S05]  /*16f0*/  BSYNC.RECONVERGENT B0 ;  /* 0x0000000000007941 */ /* 0x000fea0003800200 */
.L_x_439:
        /* <DEDUP_REMOVED lines=14> */
.L_x_442:
[----:B------:R-:W-:Y:S05]  /*17e0*/  BSYNC.RECONVERGENT B0 ;  /* 0x0000000000007941 */ /* 0x000fea0003800200 */
.L_x_441:
[----:B------:R-:W-:Y:S01]  /*17f0*/  LOP3.LUT P3, RZ, R122, 0x1, RZ, 0xc0, !PT ;  /* 0x000000017aff7812 */ /* 0x000fe2000786c0ff */
[----:B------:R-:W-:Y:S03]  /*1800*/  BSSY.RECONVERGENT B0, `(.L_x_443) ;  /* 0x000000e000007945 */ /* 0x000fe60003800200 */
[----:B------:R-:W-:Y:S01]  /*1810*/  ISETP.LT.AND P2, PT, R2, UR10, !P3 ;  /* 0x0000000a02007c0c */ /* 0x000fe2000df41270 */
[----:B------:R-:W-:Y:S01]  /*1820*/  @!UPT UIADD3 URZ, UPT, UPT, URZ, URZ, URZ ;  /* 0x000000fffffff290 */ /* 0x000fe2000fffe0ff */
[----:B------:R-:W-:Y:S11]  /*1830*/  @!P1 BRA `(.L_x_444) ;  /* 0x0000000000289947 */ /* 0x000ff60003800000 */
        /* <DEDUP_REMOVED lines=10> */
.L_x_444:
[----:B------:R-:W-:Y:S05]  /*18e0*/  BSYNC.RECONVERGENT B0 ;  /* 0x0000000000007941 */ /* 0x000fea0003800200 */
.L_x_443:
        /* <DEDUP_REMOVED lines=13> */
.L_x_446:
[----:B------:R-:W-:Y:S05]  /*19c0*/  BSYNC.RECONVERGENT B0 ;  /* 0x0000000000007941 */ /* 0x000fea0003800200 */
.L_x_445:
        /* <DEDUP_REMOVED lines=15> */
.L_x_448:
[----:B------:R-:W-:Y:S05]  /*1ac0*/  BSYNC.RECONVERGENT B0 ;  /* 0x0000000000007941 */ /* 0x000fea0003800200 */
.L_x_447:
        /* <DEDUP_REMOVED lines=14> */
.L_x_450:
[----:B------:R-:W-:Y:S05]  /*1bb0*/  BSYNC.RECONVERGENT B0 ;  /* 0x0000000000007941 */ /* 0x000fea0003800200 */
.L_x_449:
        /* <DEDUP_REMOVED lines=15> */
.L_x_452:
[----:B------:R-:W-:Y:S05]  /*1cb0*/  BSYNC.RECONVERGENT B0 ;  /* 0x0000000000007941 */ /* 0x000fea0003800200 */
.L_x_451:
        /* <DEDUP_REMOVED lines=13> */
.L_x_454:
[----:B------:R-:W-:Y:S05]  /*1d90*/  BSYNC.RECONVERGENT B0 ;  /* 0x0000000000007941 */ /* 0x000fea0003800200 */
.L_x_453:
[----:B------:R-:W-:Y:S01]  /*1da0*/  ISETP.GE.AND P3, PT, R37, UR11, PT ;  /* 0x0000000b25007c0c */ /* 0x000fe2000bf66270 */
        /* <DEDUP_REMOVED lines=12> */
.L_x_456:
[----:B------:R-:W-:Y:S05]  /*1e70*/  BSYNC.RECONVERGENT B0 ;  /* 0x0000000000007941 */ /* 0x000fea0003800200 */
.L_x_455:
        /* <DEDUP_REMOVED lines=14> */
.L_x_458:
[----:B------:R-:W-:Y:S05]  /*1f60*/  BSYNC.RECONVERGENT B0 ;  /* 0x0000000000007941 */ /* 0x000fea0003800200 */
.L_x_457:
        /* <DEDUP_REMOVED lines=15> */
.L_x_460:
[----:B------:R-:W-:Y:S05]  /*2060*/  BSYNC.RECONVERGENT B0 ;  /* 0x0000000000007941 */ /* 0x000fea0003800200 */
.L_x_459:
        /* <DEDUP_REMOVED lines=13> */
.L_x_462:
[----:B------:R-:W-:Y:S05]  /*2140*/  BSYNC.RECONVERGENT B0 ;  /* 0x0000000000007941 */ /* 0x000fea0003800200 */
.L_x_461:
        /* <DEDUP_REMOVED lines=13> */
.L_x_464:
[----:B------:R-:W-:Y:S05]  /*2220*/  BSYNC.RECONVERGENT B0 ;  /* 0x0000000000007941 */ /* 0x000fea0003800200 */
.L_x_463:
[----:B------:R-:W-:Y:S01]  /*2230*/  LOP3.LUT P1, RZ, R122, 0x10, RZ, 0xc0, !PT ;  /* 0x000000107aff7812 */ /* 0x000fe2000782c0ff */
[----:B------:R-:W-:Y:S03]  /*2240*/  BSSY.RECONVERGENT B0, `(.L_x_465) ;  /* 0x000000e000007945 */ /* 0x000fe60003800200 */
[----:B------:R-:W-:Y:S02]  /*2250*/  ISETP.LT.AND P0, PT, R49, UR10, !P1 ;  /* 0x0000000a31007c0c */ /* 0x000fe4000cf01270 */
        /* <DEDUP_REMOVED lines=12> */
.L_x_466:
[----:B------:R-:W-:Y:S05]  /*2320*/  BSYNC.RECONVERGENT B0 ;  /* 0x0000000000007941 */ /* 0x000fea0003800200 */
.L_x_465:
        /* <DEDUP_REMOVED lines=15> */
.L_x_468:
[----:B------:R-:W-:Y:S05]  /*2420*/  BSYNC.RECONVERGENT B0 ;  /* 0x0000000000007941 */ /* 0x000fea0003800200 */
.L_x_467:
        /* <DEDUP_REMOVED lines=15> */
.L_x_470:
[----:B------:R-:W-:Y:S05]  /*2520*/  BSYNC.RECONVERGENT B0 ;  /* 0x0000000000007941 */ /* 0x000fea0003800200 */
.L_x_469:
        /* <DEDUP_REMOVED lines=15> */
.L_x_472:
[----:B------:R-:W-:Y:S05]  /*2620*/  BSYNC.RECONVERGENT B0 ;  /* 0x0000000000007941 */ /* 0x000fea0003800200 */
.L_x_471:
        /* <DEDUP_REMOVED lines=15> */
.L_x_474:
[----:B------:R-:W-:Y:S05]  /*2720*/  BSYNC.RECONVERGENT B0 ;  /* 0x0000000000007941 */ /* 0x000fea0003800200 */
.L_x_473:
        /* <DEDUP_REMOVED lines=13> */
.L_x_476:
[----:B------:R-:W-:Y:S05]  /*2800*/  BSYNC.RECONVERGENT B0 ;  /* 0x0000000000007941 */ /* 0x000fea0003800200 */
.L_x_475:
        /* <DEDUP_REMOVED lines=13> */
.L_x_478:
[----:B------:R-:W-:Y:S05]  /*28e0*/  BSYNC.RECONVERGENT B0 ;  /* 0x0000000000007941 */ /* 0x000fea0003800200 */
.L_x_477:
        /* <DEDUP_REMOVED lines=13> */
.L_x_480:
[----:B------:R-:W-:Y:S05]  /*29c0*/  BSYNC.RECONVERGENT B0 ;  /* 0x0000000000007941 */ /* 0x000fea0003800200 */
.L_x_479:
        /* <DEDUP_REMOVED lines=15> */
.L_x_482:
[----:B------:R-:W-:Y:S05]  /*2ac0*/  BSYNC.RECONVERGENT B0 ;  /* 0x0000000000007941 */ /* 0x000fea0003800200 */
.L_x_481:
        /* <DEDUP_REMOVED lines=13> */
.L_x_484:
[----:B------:R-:W-:Y:S05]  /*2ba0*/  BSYNC.RECONVERGENT B0 ;  /* 0x0000000000007941 */ /* 0x000fea0003800200 */
.L_x_483:
        /* <DEDUP_REMOVED lines=13> */
.L_x_486:
[----:B------:R-:W-:Y:S05]  /*2c80*/  BSYNC.RECONVERGENT B0 ;  /* 0x0000000000007941 */ /* 0x000fea0003800200 */
.L_x_485:
        /* <DEDUP_REMOVED lines=13> */
.L_x_488:
[----:B------:R-:W-:Y:S05]  /*2d60*/  BSYNC.RECONVERGENT B0 ;  /* 0x0000000000007941 */ /* 0x000fea0003800200 */
.L_x_487:
        /* <DEDUP_REMOVED lines=15> */
.L_x_490:
[----:B------:R-:W-:Y:S05]  /*2e60*/  BSYNC.RECONVERGENT B0 ;  /* 0x0000000000007941 */ /* 0x000fea0003800200 */
.L_x_489:
        /* <DEDUP_REMOVED lines=13> */
.L_x_492:
[----:B------:R-:W-:Y:S05]  /*2f40*/  BSYNC.RECONVERGENT B0 ;  /* 0x0000000000007941 */ /* 0x000fea0003800200 */
.L_x_491:
        /* <DEDUP_REMOVED lines=13> */
.L_x_494:
[----:B------:R-:W-:Y:S05]  /*3020*/  BSYNC.RECONVERGENT B0 ;  /* 0x0000000000007941 */ /* 0x000fea0003800200 */
.L_x_493:
        /* <DEDUP_REMOVED lines=15> */
.L_x_496:
[----:B------:R-:W-:Y:S05]  /*3120*/  BSYNC.RECONVERGENT B0 ;  /* 0x0000000000007941 */ /* 0x000fea0003800200 */
.L_x_495:
        /* <DEDUP_REMOVED lines=14> */
.L_x_498:
[----:B------:R-:W-:Y:S05]  /*3210*/  BSYNC.RECONVERGENT B0 ;  /* 0x0000000000007941 */ /* 0x000fea0003800200 */
.L_x_497:
        /* <DEDUP_REMOVED lines=13> */
.L_x_500:
[----:B------:R-:W-:Y:S05]  /*32f0*/  BSYNC.RECONVERGENT B0 ;  /* 0x0000000000007941 */ /* 0x000fea0003800200 */
.L_x_499:
        /* <DEDUP_REMOVED lines=13> */
.L_x_502:
[----:B------:R-:W-:Y:S05]  /*33d0*/  BSYNC.RECONVERGENT B0 ;  /* 0x0000000000007941 */ /* 0x000fea0003800200 */
.L_x_501:
[----:B------:R-:W-:Y:S01]  /*33e0*/  ISETP.LT.AND P1, PT, R49, UR10, !P4 ;  /* 0x0000000a31007c0c */ /* 0x000fe2000e721270 */
[----:B------:R-:W-:Y:S01]  /*33f0*/  BSSY.RECONVERGENT B0, `(.L_x_503) ;  /* 0x000000d000007945 */ /* 0x000fe20003800200 */
[----:B------:R-:W-:Y:S03]  /*3400*/  ISETP.LT.AND P4, PT, R47, UR10, !P4 ;  /* 0x0000000a2f007c0c */ /* 0x000fe6000e781270 */
[----:B------:R-:W-:Y:S10]  /*3410*/  @!P2 BRA `(.L_x_504) ;  /* 0x000000000028a947 */ /* 0x000ff40003800000 */
        /* <DEDUP_REMOVED lines=10> */
.L_x_504:
[----:B------:R-:W-:Y:S05]  /*34c0*/  BSYNC.RECONVERGENT B0 ;  /* 0x0000000000007941 */ /* 0x000fea0003800200 */
.L_x_503:
        /* <DEDUP_REMOVED lines=15> */
.L_x_506:
[----:B------:R-:W-:Y:S05]  /*35c0*/  BSYNC.RECONVERGENT B0 ;  /* 0x0000000000007941 */ /* 0x000fea0003800200 */
.L_x_505:
        /* <DEDUP_REMOVED lines=13> */
.L_x_508:
[----:B------:R-:W-:Y:S05]  /*36a0*/  BSYNC.RECONVERGENT B0 ;  /* 0x0000000000007941 */ /* 0x000fea0003800200 */
.L_x_507:
[----:B------:R-:W-:Y:S01]  /*36b0*/  LOP3.LUT P0, RZ, R122, 0x1, RZ, 0xc0, !PT ;  /* 0x000000017aff7812 */ /* 0x000fe2000780c0ff */
[----:B------:R-:W-:Y:S03]  /*36c0*/  BSSY.RECONVERGENT B0, `(.L_x_509) ;  /* 0x000000f000007945 */ /* 0x000fe60003800200 */
[----:B------:R-:W-:Y:S02]  /*36d0*/  ISETP.LT.AND P1, PT, R49, UR10, !P0 ;  /* 0x0000000a31007c0c */ /* 0x000fe4000c721270 */
        /* <DEDUP_REMOVED lines=13> */
.L_x_510:
[----:B------:R-:W-:Y:S05]  /*37b0*/  BSYNC.RECONVERGENT B0 ;  /* 0x0000000000007941 */ /* 0x000fea0003800200 */
.L_x_509:
        /* <DEDUP_REMOVED lines=13> */
.L_x_512:
[----:B------:R-:W-:Y:S05]  /*3890*/  BSYNC.RECONVERGENT B0 ;  /* 0x0000000000007941 */ /* 0x000fea0003800200 */
.L_x_511:
        /* <DEDUP_REMOVED lines=13> */
.L_x_514:
[----:B------:R-:W-:Y:S05]  /*3970*/  BSYNC.RECONVERGENT B0 ;  /* 0x0000000000007941 */ /* 0x000fea0003800200 */
.L_x_513:
        /* <DEDUP_REMOVED lines=14> */
.L_x_516:
[----:B------:R-:W-:Y:S05]  /*3a60*/  BSYNC.RECONVERGENT B0 ;  /* 0x0000000000007941 */ /* 0x000fea0003800200 */
.L_x_515:
        /* <DEDUP_REMOVED lines=13> */
.L_x_518:
[----:B------:R-:W-:Y:S05]  /*3b40*/  BSYNC.RECONVERGENT B0 ;  /* 0x0000000000007941 */ /* 0x000fea0003800200 */
.L_x_517:
[----:B------:R-:W-:Y:S01]  /*3b50*/  ISETP.LT.AND P0, PT, R51, UR10, !P6 ;  /* 0x0000000a33007c0c */ /* 0x000fe2000f701270 */
        /* <DEDUP_REMOVED lines=14> */
.L_x_520:
[----:B------:R-:W-:Y:S05]  /*3c40*/  BSYNC.RECONVERGENT B0 ;  /* 0x0000000000007941 */ /* 0x000fea0003800200 */
.L_x_519:
[----:B------:R-:W-:Y:S01]  /*3c50*/  ISETP.LT.AND P0, PT, R47, UR10, !P6 ;  /* 0x0000000a2f007c0c */ /* 0x000fe2000f701270 */
[----:B------:R-:W-:Y:S01]  /*3c60*/  BSSY.RECONVERGENT B0, `(.L_x_521) ;  /* 0x000000f000007945 */ /* 0x000fe20003800200 */
[----:B------:R-:W-:Y:S02]  /*3c70*/  LOP3.LUT R122, R122, 0xfffffffd, RZ, 0xc0, !PT ;  /* 0xfffffffd7a7a7812 */ /* 0x000fe400078ec0ff */
[----:B------:R-:W-:Y:S09]  /*3c80*/  ISETP.LT.AND P2, PT, R49, UR10, !P6 ;  /* 0x0000000a31007c0c */ /* 0x000ff2000f741270 */
        /* <DEDUP_REMOVED lines=12> */
.L_x_522:
[----:B------:R-:W-:Y:S05]  /*3d50*/  BSYNC.RECONVERGENT B0 ;  /* 0x0000000000007941 */ /* 0x000fea0003800200 */
.L_x_521:
        /* <DEDUP_REMOVED lines=15> */
.L_x_524:
[----:B------:R-:W-:Y:S05]  /*3e50*/  BSYNC.RECONVERGENT B0 ;  /* 0x0000000000007941 */ /* 0x000fea0003800200 */
.L_x_523:
        /* <DEDUP_REMOVED lines=15> */
.L_x_526:
[----:B------:R-:W-:Y:S05]  /*3f50*/  BSYNC.RECONVERGENT B0 ;  /* 0x0000000000007941 */ /* 0x000fea0003800200 */
.L_x_525:
[----:B------:R-:W-:Y:S01]  /*3f60*/  LOP3.LUT P0, RZ, R122, 0x1, RZ, 0xc0, !PT ;  /* 0x000000017aff7812 */ /* 0x000fe2000780c0ff */
[----:B------:R-:W-:Y:S01]  /*3f70*/  BSSY.RECONVERGENT B0, `(.L_x_527) ;  /* 0x000000e000007945 */ /* 0x000fe20003800200 */
[----:B------:R-:W-:Y:S02]  /*3f80*/  ISETP.LT.AND P1, PT, R49, UR10, !P5 ;  /* 0x0000000a31007c0c */ /* 0x000fe4000ef21270 */
[----:B------:R-:W-:Y:S09]  /*3f90*/  ISETP.LT.AND P4, PT, R47, UR10, !P5 ;  /* 0x0000000a2f007c0c */ /* 0x000ff2000ef81270 */
        /* <DEDUP_REMOVED lines=11> */
.L_x_528:
[----:B------:R-:W-:Y:S05]  /*4050*/  BSYNC.RECONVERGENT B0 ;  /* 0x0000000000007941 */ /* 0x000fea0003800200 */
.L_x_527:
        /* <DEDUP_REMOVED lines=12> */
.L_x_530:
[----:B------:R-:W-:Y:S05]  /*4120*/  BSYNC.RECONVERGENT B0 ;  /* 0x0000000000007941 */ /* 0x000fea0003800200 */
.L_x_529:
[----:B------:R-:W-:Y:S01]  /*4130*/  LOP3.LUT P0, RZ, R122, 0x2, RZ, 0xc0, !PT ;  /* 0x000000027aff7812 */ /* 0x000fe2000780c0ff */
        /* <DEDUP_REMOVED lines=13> */
.L_x_532:
[----:B------:R-:W-:Y:S05]  /*4210*/  BSYNC.RECONVERGENT B0 ;  /* 0x0000000000007941 */ /* 0x000fea0003800200 */
.L_x_531:
        /* <DEDUP_REMOVED lines=12> */
.L_x_534:
[----:B------:R-:W-:Y:S05]  /*42e0*/  BSYNC.RECONVERGENT B0 ;  /* 0x0000000000007941 */ /* 0x000fea0003800200 */
.L_x_533:
        /* <DEDUP_REMOVED lines=12> */
.L_x_536:
[----:B------:R-:W-:Y:S05]  /*43b0*/  BSYNC.RECONVERGENT B0 ;  /* 0x0000000000007941 */ /* 0x000fea0003800200 */
.L_x_535:
        /* <DEDUP_REMOVED lines=12> */
.L_x_538:
[----:B------:R-:W-:Y:S05]  /*4480*/  BSYNC.RECONVERGENT B0 ;  /* 0x0000000000007941 */ /* 0x000fea0003800200 */
.L_x_537:
        /* <DEDUP_REMOVED lines=12> */
.L_x_540:
[----:B------:R-:W-:Y:S05]  /*4550*/  BSYNC.RECONVERGENT B0 ;  /* 0x0000000000007941 */ /* 0x000fea0003800200 */
.L_x_539:
        /* <DEDUP_REMOVED lines=17> */
.L_x_412:
[----:B------:R-:W0:Y:S01]  /*4670*/  LDCU.64 UR4, c[0x0][0x3b0] ;  /* 0x00007600ff0477ac */ /* 0x000e220008000a00 */
[C---:B------:R-:W-:Y:S01]  /*4680*/  IADD3 R5, PT, PT, R20.reuse, 0xf, RZ ;  /* 0x0000000f14057810 */ /* 0x040fe20007ffe0ff */
[----:B------:R-:W3:Y:S01]  /*4690*/  S2UR UR32, SR_CTAID.X ;  /* 0x00000000002079c3 */ /* 0x000ee20000002500 */
[C---:B------:R-:W-:Y:S01]  /*46a0*/  IADD3 R7, PT, PT, R20.reuse, 0xd, RZ ;  /* 0x0000000d14077810 */ /* 0x040fe20007ffe0ff */
[----:B------:R-:W4:Y:S01]  /*46b0*/  LDCU UR34, c[0x0][0x388] ;  /* 0x00007100ff2277ac */ /* 0x000f220008000800 */
[----:B------:R-:W-:Y:S01]  /*46c0*/  IADD3 R13, PT, PT, R20, 0xe, RZ ;  /* 0x0000000e140d7810 */ /* 0x000fe20007ffe0ff */
[----:B------:R-:W1:Y:S04]  /*46d0*/  LDCU.64 UR50, c[0x0][0x358] ;  /* 0x00006b00ff3277ac */ /* 0x000e680008000a00 */
[----:B------:R-:W1:Y:S01]  /*46e0*/  S2UR UR30, SR_CTAID.Y ;  /* 0x00000000001e79c3 */ /* 0x000e620000002600 */
[----:B------:R-:W1:Y:S01]  /*46f0*/  LDCU UR33, c[0x0][0x3e0] ;  /* 0x00007c00ff2177ac */ /* 0x000e620008000800 */
[----:B------:R-:W1:Y:S01]  /*4700*/  LDCU.64 UR12, c[0x0][0x358] ;  /* 0x00006b00ff0c77ac */ /* 0x000e620008000a00 */
[----:B0-----:R-:W-:-:S05]  /*4710*/  IMAD.WIDE.U32 R8, R5, UR4, RZ ;  /* 0x0000000405087c25 */ /* 0x001fca000f8e00ff */
[----:B------:R-:W0:Y:S01]  /*4720*/  S2UR UR29, SR_CTAID.Y ;  /* 0x00000000001d79c3 */ /* 0x000e220000002600 */
[----:B------:R-:W0:Y:S01]  /*4730*/  LDCU.64 UR48, c[0x0][0x358] ;  /* 0x00006b00ff3077ac */ /* 0x000e220008000a00 */
[----:B------:R-:W-:Y:S01]  /*4740*/  IMAD R128, R5, UR5, R9 ;  /* 0x0000000505807c24 */ /* 0x000fe2000f8e0209 */
[C---:B------:R-:W-:Y:S01]  /*4750*/  SHF.L.U32 R129, R8.reuse, 0x1, RZ ;  /* 0x0000000108817819 */ /* 0x040fe200000006ff */
[C---:B------:R-:W-:Y:S01]  /*4760*/  IMAD.WIDE.U32 R4, R7.reuse, UR4, RZ ;  /* 0x0000000407047c25 */ /* 0x040fe2000f8e00ff */
[----:B----4-:R-:W-:Y:S02]  /*4770*/  UIADD3 UR34, UPT, UPT, -UR34, 0x1, URZ ;  /* 0x0000000122227890 */ /* 0x010fe4000fffe1ff */
[----:B------:R-:W-:Y:S01]  /*4780*/  SHF.L.U64.HI R128, R8, 0x1, R128 ;  /* 0x0000000108807819 */ /* 0x000fe20000010280 */
[C---:B------:R-:W-:Y:S01]  /*4790*/  VIADD R9, R20.reuse, 0xc ;  /* 0x0000000c14097836 */ /* 0x040fe20000000000 */
[----:B------:R-:W4:Y:S01]  /*47a0*/  S2UR UR31, SR_CTAID.X ;  /* 0x00000000001f79c3 */ /* 0x000f220000002500 */
[----:B------:R-:W-:Y:S01]  /*47b0*/  IMAD R132, R7, UR5, R5 ;  /* 0x0000000507847c24 */ /* 0x000fe2000f8e0205 */
[----:B------:R-:W-:Y:S01]  /*47c0*/  IADD3 R5, PT, PT, R20, 0xb, RZ ;  /* 0x0000000b14057810 */ /* 0x000fe20007ffe0ff */
[C---:B------:R-:W-:Y:S01]  /*47d0*/  IMAD.WIDE.U32 R6, R9.reuse, UR4, RZ ;  /* 0x0000000409067c25 */ /* 0x040fe2000f8e00ff */
[----:B------:R-:W0:Y:S02]  /*47e0*/  LDCU.64 UR46, c[0x0][0x358] ;  /* 0x00006b00ff2e77ac */ /* 0x000e240008000a00 */
[----:B------:R-:W-:Y:S01]  /*47f0*/  SHF.L.U64.HI R132, R4, 0x1, R132 ;  /* 0x0000000104847819 */ /* 0x000fe20000010284 */
[----:B------:R-:W-:Y:S01]  /*4800*/  IMAD R134, R9, UR5, R7 ;  /* 0x0000000509867c24 */ /* 0x000fe2000f8e0207 */
[----:B------:R-:W-:Y:S01]  /*4810*/  IADD3 R7, PT, PT, R20, 0xa, RZ ;  /* 0x0000000a14077810 */ /* 0x000fe20007ffe0ff */
[----:B------:R-:W-:Y:S01]  /*4820*/  IMAD.WIDE.U32 R10, R13, UR4, RZ ;  /* 0x000000040d0a7c25 */ /* 0x000fe2000f8e00ff */
[C---:B------:R-:W-:Y:S01]  /*4830*/  SHF.L.U32 R135, R6.reuse, 0x1, RZ ;  /* 0x0000000106877819 */ /* 0x040fe200000006ff */
[----:B------:R-:W0:Y:S01]  /*4840*/  LDCU.64 UR44, c[0x0][0x358] ;  /* 0x00006b00ff2c77ac */ /* 0x000e220008000a00 */
[----:B------:R-:W-:Y:S01]  /*4850*/  SHF.L.U64.HI R134, R6, 0x1, R134 ;  /* 0x0000000106867819 */ /* 0x000fe20000010286 */
[----:B------:R-:W-:Y:S01]  /*4860*/  IMAD.WIDE.U32 R8, R5, UR4, RZ ;  /* 0x0000000405087c25 */ /* 0x000fe2000f8e00ff */
[----:B------:R-:W-:Y:S01]  /*4870*/  SHF.L.U32 R131, R10, 0x1, RZ ;  /* 0x000000010a837819 */ /* 0x000fe200000006ff */
[----:B------:R-:W0:Y:S02]  /*4880*/  LDCU.64 UR42, c[0x0][0x358] ;  /* 0x00006b00ff2a77ac */ /* 0x000e240008000a00 */
[----:B------:R-:W-:Y:S01]  /*4890*/  IMAD R130, R13, UR5, R11 ;  /* 0x000000050d827c24 */ /* 0x000fe2000f8e020b */
[----:B------:R-:W-:Y:S01]  /*48a0*/  IADD3 R11, PT, PT, R20, 0x9, RZ ;  /* 0x00000009140b7810 */ /* 0x000fe20007ffe0ff */
[----:B------:R-:W-:Y:S01]  /*48b0*/  IMAD.SHL.U32 R133, R4, 0x2, RZ ;  /* 0x0000000204857824 */ /* 0x000fe200078e00ff */
[----:B------:R-:W0:Y:S01]  /*48c0*/  LDCU.64 UR40, c[0x0][0x358] ;  /* 0x00006b00ff2877ac */ /* 0x000e220008000a00 */
[----:B------:R-:W-:Y:S01]  /*48d0*/  IMAD R136, R5, UR5, R9 ;  /* 0x0000000505887c24 */ /* 0x000fe2000f8e0209 */
[----:B------:R-:W-:Y:S01]  /*48e0*/  SHF.L.U64.HI R130, R10, 0x1, R130 ;  /* 0x000000010a827819 */ /* 0x000fe20000010282 */
[C---:B------:R-:W-:Y:S01]  /*48f0*/  IMAD.WIDE.U32 R4, R7.reuse, UR4, RZ ;  /* 0x0000000407047c25 */ /* 0x040fe2000f8e00ff */
[----:B------:R-:W0:Y:S02]  /*4900*/  LDCU.64 UR38, c[0x0][0x358] ;  /* 0x00006b00ff2677ac */ /* 0x000e240008000a00 */
[C---:B------:R-:W-:Y:S01]  /*4910*/  SHF.L.U64.HI R136, R8.reuse, 0x1, R136 ;  /* 0x0000000108887819 */ /* 0x040fe20000010288 */
[----:B------:R-:W-:Y:S01]  /*4920*/  IMAD.SHL.U32 R137, R8, 0x2, RZ ;  /* 0x0000000208897824 */ /* 0x000fe200078e00ff */
[----:B------:R-:W-:Y:S01]  /*4930*/  SHF.L.U32 R139, R4, 0x1, RZ ;  /* 0x00000001048b7819 */ /* 0x000fe200000006ff */
[----:B------:R-:W-:Y:S01]  /*4940*/  IMAD R138, R7, UR5, R5 ;  /* 0x00000005078a7c24 */ /* 0x000fe2000f8e0205 */
[----:B------:R-:W-:Y:S01]  /*4950*/  IADD3 R7, PT, PT, R20, 0x8, RZ ;  /* 0x0000000814077810 */ /* 0x000fe20007ffe0ff */
[C---:B------:R-:W-:Y:S01]  /*4960*/  IMAD.WIDE.U32 R8, R11.reuse, UR4, RZ ;  /* 0x000000040b087c25 */ /* 0x040fe2000f8e00ff */
[----:B------:R-:W0:Y:S02]  /*4970*/  LDCU.64 UR36, c[0x0][0x358] ;  /* 0x00006b00ff2477ac */ /* 0x000e240008000a00 */
[----:B------:R-:W-:Y:S01]  /*4980*/  SHF.L.U64.HI R138, R4, 0x1, R138 ;  /* 0x00000001048a7819 */ /* 0x000fe2000001028a */
[----:B------:R-:W-:Y:S01]  /*4990*/  IMAD R140, R11, UR5, R9 ;  /* 0x000000050b8c7c24 */ /* 0x000fe2000f8e0209 */
[C---:B------:R-:W-:Y:S01]  /*49a0*/  IADD3 R9, PT, PT, R20.reuse, 0x7, RZ ;  /* 0x0000000714097810 */ /* 0x040fe20007ffe0ff */
[C---:B------:R-:W-:Y:S01]  /*49b0*/  IMAD.WIDE.U32 R4, R7.reuse, UR4, RZ ;  /* 0x0000000407047c25 */ /* 0x040fe2000f8e00ff */
[----:B------:R-:W-:Y:S01]  /*49c0*/  IADD3 R11, PT, PT, R20, 0x5, RZ ;  /* 0x00000005140b7810 */ /* 0x000fe20007ffe0ff */
[----:B--2---:R-:W2:Y:S01]  /*49d0*/  LDCU.64 UR6, c[0x0][0x380] ;  /* 0x00007000ff0677ac */ /* 0x004ea20008000a00 */
[----:B------:R-:W-:Y:S01]  /*49e0*/  SHF.L.U64.HI R140, R8, 0x1, R140 ;  /* 0x00000001088c7819 */ /* 0x000fe2000001028c */
[----:B------:R-:W-:Y:S01]  /*49f0*/  IMAD R142, R7, UR5, R5 ;  /* 0x00000005078e7c24 */ /* 0x000fe2000f8e0205 */
[----:B------:R-:W-:Y:S01]  /*4a00*/  IADD3 R5, PT, PT, R20, 0x6, RZ ;  /* 0x0000000614057810 */ /* 0x000fe20007ffe0ff */
[C---:B------:R-:W-:Y:S01]  /*4a10*/  IMAD.WIDE.U32 R6, R9.reuse, UR4, RZ ;  /* 0x0000000409067c25 */ /* 0x040fe2000f8e00ff */
[C---:B------:R-:W-:Y:S01]  /*4a20*/  SHF.L.U32 R143, R4.reuse, 0x1, RZ ;  /* 0x00000001048f7819 */ /* 0x040fe200000006ff */
[----:B------:R-:W0:Y:S01]  /*4a30*/  LDCU.64 UR14, c[0x0][0x380] ;  /* 0x00007000ff0e77ac */ /* 0x000e220008000a00 */
[----:B------:R-:W-:Y:S01]  /*4a40*/  SHF.L.U64.HI R142, R4, 0x1, R142 ;  /* 0x00000001048e7819 */ /* 0x000fe2000001028e */
[----:B------:R-:W-:Y:S01]  /*4a50*/  IMAD.SHL.U32 R141, R8, 0x2, RZ ;  /* 0x00000002088d7824 */ /* 0x000fe200078e00ff */
[----:B------:R-:W-:Y:S01]  /*4a60*/  SHF.L.U32 R145, R6, 0x1, RZ ;  /* 0x0000000106917819 */ /* 0x000fe200000006ff */
[----:B------:R-:W-:Y:S01]  /*4a70*/  IMAD R144, R9, UR5, R7 ;  /* 0x0000000509907c24 */ /* 0x000fe2000f8e0207 */
[----:B------:R-:W-:Y:S01]  /*4a80*/  UISETP.NE.AND UP5, UPT, UR34, URZ, UPT ;  /* 0x000000ff2200728c */ /* 0x000fe2000bfa5270 */
[----:B------:R-:W-:-:S03]  /*4a90*/  IMAD.WIDE.U32 R12, R5, UR4, RZ ;  /* 0x00000004050c7c25 */ /* 0x000fc6000f8e00ff */
[----:B------:R-:W-:Y:S01]  /*4aa0*/  SHF.L.U64.HI R144, R6, 0x1, R144 ;  /* 0x0000000106907819 */ /* 0x000fe20000010290 */
[----:B------:R-:W-:Y:S01]  /*4ab0*/  IMAD.WIDE.U32 R8, R11, UR4, RZ ;  /* 0x000000040b087c25 */ /* 0x000fe2000f8e00ff */
[----:B------:R-:W-:-:S03]  /*4ac0*/  SHF.L.U32 R147, R12, 0x1, RZ ;  /* 0x000000010c937819 */ /* 0x000fc600000006ff */
[----:B------:R-:W-:Y:S01]  /*4ad0*/  VIADD R7, R20, 0x4 ;  /* 0x0000000414077836 */ /* 0x000fe20000000000 */
[----:B------:R-:W-:Y:S01]  /*4ae0*/  SHF.L.U32 R149, R8, 0x1, RZ ;  /* 0x0000000108957819 */ /* 0x000fe200000006ff */
[----:B------:R-:W-:Y:S02]  /*4af0*/  IMAD R146, R5, UR5, R13 ;  /* 0x0000000505927c24 */ /* 0x000fe4000f8e020d */
[----:B------:R-:W-:Y:S01]  /*4b00*/  IMAD R148, R11, UR5, R9 ;  /* 0x000000050b947c24 */ /* 0x000fe2000f8e0209 */
[----:B------:R-:W-:Y:S01]  /*4b10*/  IADD3 R9, PT, PT, R20, 0x3, RZ ;  /* 0x0000000314097810 */ /* 0x000fe20007ffe0ff */
[C---:B------:R-:W-:Y:S01]  /*4b20*/  IMAD.WIDE.U32 R4, R7.reuse, UR4, RZ ;  /* 0x0000000407047c25 */ /* 0x040fe2000f8e00ff */
[----:B------:R-:W-:Y:S02]  /*4b30*/  SHF.L.U64.HI R146, R12, 0x1, R146 ;  /* 0x000000010c927819 */ /* 0x000fe40000010292 */
[----:B------:R-:W-:Y:S01]  /*4b40*/  SHF.L.U64.HI R148, R8, 0x1, R148 ;  /* 0x0000000108947819 */ /* 0x000fe20000010294 */
[----:B------:R-:W-:Y:S01]  /*4b50*/  IMAD R150, R7, UR5, R5 ;  /* 0x0000000507967c24 */ /* 0x000fe2000f8e0205 */
[----:B------:R-:W-:Y:S01]  /*4b60*/  IADD3 R5, PT, PT, R20, 0x2, RZ ;  /* 0x0000000214057810 */ /* 0x000fe20007ffe0ff */
[----:B------:R-:W-:-:S03]  /*4b70*/  IMAD.WIDE.U32 R6, R9, UR4, RZ ;  /* 0x0000000409067c25 */ /* 0x000fc6000f8e00ff */
[----:B------:R-:W-:Y:S01]  /*4b80*/  SHF.L.U64.HI R150, R4, 0x1, R150 ;  /* 0x0000000104967819 */ /* 0x000fe20000010296 */
[----:B------:R-:W-:Y:S01]  /*4b90*/  IMAD R152, R9, UR5, R7 ;  /* 0x0000000509987c24 */ /* 0x000fe2000f8e0207 */
[----:B------:R-:W-:Y:S01]  /*4ba0*/  IADD3 R9, PT, PT, R20, 0x1, RZ ;  /* 0x0000000114097810 */ /* 0x000fe20007ffe0ff */
[----:B------:R-:W-:-:S03]  /*4bb0*/  IMAD.WIDE.U32 R10, R5, UR4, RZ ;  /* 0x00000004050a7c25 */ /* 0x000fc6000f8e00ff */
[----:B------:R-:W-:Y:S01]  /*4bc0*/  SHF.L.U64.HI R152, R6, 0x1, R152 ;  /* 0x0000000106987819 */ /* 0x000fe20000010298 */
[----:B------:R-:W-:Y:S01]  /*4bd0*/  IMAD.SHL.U32 R151, R4, 0x2, RZ ;  /* 0x0000000204977824 */ /* 0x000fe200078e00ff */
[----:B------:R-:W-:Y:S01]  /*4be0*/  SHF.L.U32 R155, R10, 0x1, RZ ;  /* 0x000000010a9b7819 */ /* 0x000fe200000006ff */
[----:B------:R-:W-:Y:S02]  /*4bf0*/  IMAD.SHL.U32 R153, R6, 0x2, RZ ;  /* 0x0000000206997824 */ /* 0x000fe400078e00ff */
[----:B------:R-:W-:Y:S02]  /*4c00*/  IMAD R154, R5, UR5, R11 ;  /* 0x00000005059a7c24 */ /* 0x000fe4000f8e020b */
[----:B------:R-:W-:-:S03]  /*4c10*/  IMAD.WIDE.U32 R6, R9, UR4, RZ ;  /* 0x0000000409067c25 */ /* 0x000fc6000f8e00ff */
[----:B------:R-:W-:Y:S01]  /*4c20*/  SHF.L.U64.HI R154, R10, 0x1, R154 ;  /* 0x000000010a9a7819 */ /* 0x000fe2000001029a */
[----:B------:R-:W-:Y:S01]  /*4c30*/  IMAD.WIDE.U32 R4, R3, UR4, RZ ;  /* 0x0000000403047c25 */ /* 0x000fe2000f8e00ff */
[----:B------:R-:W-:-:S03]  /*4c40*/  SHF.L.U32 R157, R6, 0x1, RZ ;  /* 0x00000001069d7819 */ /* 0x000fc600000006ff */
[----:B------:R-:W-:Y:S01]  /*4c50*/  IMAD R156, R9, UR5, R7 ;  /* 0x00000005099c7c24 */ /* 0x000fe2000f8e0207 */
[----:B------:R-:W-:Y:S01]  /*4c60*/  SHF.L.U32 R159, R4, 0x5, RZ ;  /* 0x00000005049f7819 */ /* 0x000fe200000006ff */
[----:B------:R-:W-:-:S03]  /*4c70*/  IMAD R158, R3, UR5, R5 ;  /* 0x00000005039e7c24 */ /* 0x000fc6000f8e0205 */
[----:B------:R-:W-:Y:S02]  /*4c80*/  SHF.L.U64.HI R156, R6, 0x1, R156 ;  /* 0x00000001069c7819 */ /* 0x000fe4000001029c */
[----:B01234-:R-:W-:-:S07]  /*4c90*/  SHF.L.U64.HI R158, R4, 0x5, R158 ;  /* 0x00000005049e7819 */ /* 0x01ffce000001029e */
.L_x_736:
[----:B0-----:R-:W0:Y:S01]  /*4ca0*/  S2R R0, SR_TID.Y ;  /* 0x0000000000007919 */ /* 0x001e220000002200 */
[----:B------:R-:W1:Y:S01]  /*4cb0*/  LDC R7, c[0x0][0x360] ;  /* 0x0000d800ff077b82 */ /* 0x000e620000000800 */
[----:B------:R-:W-:Y:S01]  /*4cc0*/  UMOV UR10, UR30 ;  /* 0x0000001e000a7c82 */ /* 0x000fe20008000000 */
[C---:B------:R-:W-:Y:S01]  /*4cd0*/  VIADD R14, R20.reuse, 0x1 ;  /* 0x00000001140e7836 */ /* 0x040fe20000000000 */
[----:B------:R-:W1:Y:S01]  /*4ce0*/  S2R R12, SR_TID.X ;  /* 0x00000000000c7919 */ /* 0x000e620000002100 */
[----:B------:R-:W-:Y:S01]  /*4cf0*/  ISETP.GE.AND P0, PT, R20, UR7, PT ;  /* 0x0000000714007c0c */ /* 0x000fe2000bf06270 */
[----:B------:R-:W-:Y:S01]  /*4d00*/  UMOV UR5, UR15 ;  /* 0x0000000f00057c82 */ /* 0x000fe20008000000 */
[----:B------:R-:W-:Y:S01]  /*4d10*/  VIADD R16, R2, 0x2 ;  /* 0x0000000202107836 */ /* 0x000fe20000000000 */
[----:B------:R-:W-:Y:S01]  /*4d20*/  ISETP.GE.AND P4, PT, R14, UR7, PT ;  /* 0x000000070e007c0c */ /* 0x000fe2000bf86270 */
[----:B------:R-:W0:Y:S01]  /*4d30*/  LDC R3, c[0x0][0x364] ;  /* 0x0000d900ff037b82 */ /* 0x000e220000000800 */
[C---:B------:R-:W-:Y:S01]  /*4d40*/  ISETP.LT.AND P2, PT, R2.reuse, UR6, !P0 ;  /* 0x0000000602007c0c */ /* 0x040fe2000c741270 */
[----:B------:R-:W-:Y:S01]  /*4d50*/  IMAD.U32 R8, RZ, RZ, UR26 ;  /* 0x0000001aff087e24 */ /* 0x000fe2000f8e00ff */
[----:B------:R-:W-:Y:S01]  /*4d60*/  IADD3 R4, P3, PT, R159, UR28, RZ ;  /* 0x0000001c9f047c10 */ /* 0x000fe2000ff7e0ff */
[----:B------:R-:W-:Y:S01]  /*4d70*/  IMAD.U32 R9, RZ, RZ, UR25 ;  /* 0x00000019ff097e24 */ /* 0x000fe2000f8e00ff */
[C---:B------:R-:W-:Y:S01]  /*4d80*/  ISETP.LT.AND P4, PT, R2.reuse, UR6, !P4 ;  /* 0x0000000602007c0c */ /* 0x040fe2000e781270 */
[----:B------:R-:W-:Y:S01]  /*4d90*/  UMOV UR4, UR14 ;  /* 0x0000000e00047c82 */ /* 0x000fe20008000000 */
[----:B------:R-:W-:Y:S01]  /*4da0*/  VIADD R17, R2, 0x3 ;  /* 0x0000000302117836 */ /* 0x000fe20000000000 */
[----:B------:R-:W2:Y:S08]  /*4db0*/  LDC R5, c[0x0][0x364] ;  /* 0x0000d900ff057b82 */ /* 0x000eb00000000800 */
[----:B------:R-:W3:Y:S01]  /*4dc0*/  @P2 LDC R23, c[0x0][0x3e0] ;  /* 0x0000f800ff172b82 */ /* 0x000ee20000000800 */
[----:B0-----:R-:W-:-:S02]  /*4dd0*/  IMAD R3, R3, UR10, R0 ;  /* 0x0000000a03037c24 */ /* 0x001fc4000f8e0200 */
[----:B------:R-:W-:Y:S02]  /*4de0*/  VIADD R11, R20, 0x2 ;  /* 0x00000002140b7836 */ /* 0x000fe40000000000 */
[----:B------:R-:W-:Y:S02]  /*4df0*/  IMAD.U32 R24, RZ, RZ, UR33 ;  /* 0x00000021ff187e24 */ /* 0x000fe4000f8e00ff */
[----:B------:R-:W-:Y:S02]  /*4e00*/  IMAD.U32 R56, RZ, RZ, UR33 ;  /* 0x00000021ff387e24 */ /* 0x000fe4000f8e00ff */
[----:B------:R-:W-:Y:S02]  /*4e10*/  IMAD.U32 R40, RZ, RZ, UR33 ;  /* 0x00000021ff287e24 */ /* 0x000fe4000f8e00ff */
[----:B------:R-:W-:Y:S02]  /*4e20*/  IMAD.U32 R72, RZ, RZ, UR33 ;  /* 0x00000021ff487e24 */ /* 0x000fe4000f8e00ff */
[----:B------:R-:W-:-:S02]  /*4e30*/  IMAD.U32 R41, RZ, RZ, UR33 ;  /* 0x00000021ff297e24 */ /* 0x000fc4000f8e00ff */
[----:B------:R-:W-:Y:S02]  /*4e40*/  IMAD.U32 R42, RZ, RZ, UR33 ;  /* 0x00000021ff2a7e24 */ /* 0x000fe4000f8e00ff */
[----:B------:R-:W-:Y:S02]  /*4e50*/  IMAD.U32 R43, RZ, RZ, UR33 ;  /* 0x00000021ff2b7e24 */ /* 0x000fe4000f8e00ff */
[----:B------:R-:W-:Y:S02]  /*4e60*/  IMAD.U32 R44, RZ, RZ, UR33 ;  /* 0x00000021ff2c7e24 */ /* 0x000fe4000f8e00ff */
[----:B------:R-:W-:Y:S01]  /*4e70*/  IMAD.U32 R45, RZ, RZ, UR33 ;  /* 0x00000021ff2d7e24 */ /* 0x000fe2000f8e00ff */
[----:B------:R-:W-:Y:S01]  /*4e80*/  LOP3.LUT R122, R122, 0xfffffffd, RZ, 0xc0, !PT ;  /* 0xfffffffd7a7a7812 */ /* 0x000fe200078ec0ff */
[----:B------:R-:W-:Y:S01]  /*4e90*/  IMAD.SHL.U32 R3, R3, 0x10, RZ ;  /* 0x0000001003037824 */ /* 0x000fe200078e00ff */
[----:B------:R-:W0:Y:S01]  /*4ea0*/  LDC.64 R124, c[0x0][0x398] ;  /* 0x0000e600ff7c7b82 */ /* 0x000e220000000a00 */
[----:B-1----:R-:W-:-:S02]  /*4eb0*/  IMAD R12, R7, UR32, R12 ;  /* 0x00000020070c7c24 */ /* 0x002fc4000f8e020c */
[----:B--2---:R-:W-:Y:S01]  /*4ec0*/  IMAD R6, R5, UR10, R0 ;  /* 0x0000000a05067c24 */ /* 0x004fe2000f8e0200 */
[----:B------:R-:W-:Y:S01]  /*4ed0*/  ISETP.GE.AND P1, PT, R3, UR5, PT ;  /* 0x0000000503007c0c */ /* 0x000fe2000bf26270 */
[----:B------:R-:W-:Y:S01]  /*4ee0*/  IMAD.SHL.U32 R12, R12, 0x4, RZ ;  /* 0x000000040c0c7824 */ /* 0x000fe200078e00ff */
[----:B------:R-:W-:Y:S01]  /*4ef0*/  IADD3.X R5, PT, PT, R158, UR27, RZ, P3, !PT ;  /* 0x0000001b9e057c10 */ /* 0x000fe20009ffe4ff */
[----:B------:R-:W-:Y:S01]  /*4f00*/  IMAD.SHL.U32 R6, R6, 0x10, RZ ;  /* 0x0000001006067824 */ /* 0x000fe200078e00ff */
[----:B------:R-:W-:Y:S01]  /*4f10*/  ISETP.GE.OR P1, PT, R16, UR4, P1 ;  /* 0x0000000410007c0c */ /* 0x000fe20008f26670 */
[----:B------:R-:W-:Y:S02]  /*4f20*/  VIADD R3, R2, 0x1 ;  /* 0x0000000102037836 */ /* 0x000fe40000000000 */
[----:B------:R-:W-:Y:S01]  /*4f30*/  IMAD.WIDE R12, R12, 0x2, R8 ;  /* 0x000000020c0c7825 */ /* 0x000fe200078e0208 */
[----:B------:R-:W-:Y:S01]  /*4f40*/  ISETP.GE.AND P5, PT, R6, UR5, PT ;  /* 0x0000000506007c0c */ /* 0x000fe2000bfa6270 */
[----:B------:R-:W2:Y:S01]  /*4f50*/  @P2 LDG.E.U16 R28, desc[UR50][R4.64] ;  /* 0x00000032041c2981 */ /* 0x000ea2000c1e1500 */
[----:B------:R-:W-:-:S03]  /*4f60*/  ISETP.LT.AND P0, PT, R3, UR6, !P0 ;  /* 0x0000000603007c0c */ /* 0x000fc6000c701270 */
[----:B------:R-:W4:Y:S01]  /*4f70*/  @P2 LDG.E.U16 R30, desc[UR50][R12.64] ;  /* 0x000000320c1e2981 */ /* 0x000f22000c1e1500 */
[----:B------:R-:W-:Y:S02]  /*4f80*/  ISETP.GE.OR P5, PT, R17, UR4, P5 ;  /* 0x0000000411007c0c */ /* 0x000fe4000afa6670 */
[----:B------:R-:W-:Y:S01]  /*4f90*/  @P4 IADD3 R32, P3, PT, R157, UR28, RZ ;  /* 0x0000001c9d204c10 */ /* 0x000fe2000ff7e0ff */
[----:B------:R-:W5:Y:S01]  /*4fa0*/  @!P1 LDG.E.U16 R25, desc[UR50][R12.64+0x4] ;  /* 0x000004320c199981 */ /* 0x000f62000c1e1500 */
[----:B------:R-:W1:Y:S02]  /*4fb0*/  @!P1 LDC R15, c[0x0][0x3e0] ;  /* 0x0000f800ff0f9b82 */ /* 0x000e640000000800 */
[----:B------:R-:W-:Y:S01]  /*4fc0*/  @P4 IADD3.X R33, PT, PT, R156, UR27, RZ, P3, !PT ;  /* 0x0000001b9c214c10 */ /* 0x000fe20009ffe4ff */
[----:B------:R-:W5:Y:S04]  /*4fd0*/  @!P1 LDG.E.U16 R18, desc[UR50][R4.64] ;  /* 0x0000003204129981 */ /* 0x000f68000c1e1500 */
[----:B------:R-:W5:Y:S01]  /*4fe0*/  @P0 LDG.E.U16 R22, desc[UR50][R4.64] ;  /* 0x0000003204160981 */ /* 0x000f62000c1e1500 */
[----:B------:R-:W0:Y:S03]  /*4ff0*/  @P0 LDC R19, c[0x0][0x3e0] ;  /* 0x0000f800ff130b82 */ /* 0x000e260000000800 */
[----:B------:R-:W5:Y:S04]  /*5000*/  @P0 LDG.E.U16 R26, desc[UR50][R12.64+0x2] ;  /* 0x000002320c1a0981 */ /* 0x000f68000c1e1500 */
[----:B------:R-:W5:Y:S01]  /*5010*/  @P4 LDG.E.U16 R6, desc[UR50][R12.64] ;  /* 0x000000320c064981 */ /* 0x000f62000c1e1500 */
[----:B------:R-:W0:Y:S03]  /*5020*/  @!P5 LDC R7, c[0x0][0x3e0] ;  /* 0x0000f800ff07db82 */ /* 0x000e260000000800 */
[----:B------:R-:W5:Y:S04]  /*5030*/  @P4 LDG.E.U16 R9, desc[UR50][R32.64] ;  /* 0x0000003220094981 */ /* 0x000f68000c1e1500 */
[----:B------:R3:W5:Y:S04]  /*5040*/  @!P5 LDG.E.U16 R8, desc[UR50][R4.64] ;  /* 0x000000320408d981 */ /* 0x000768000c1e1500 */
[----:B------:R-:W5:Y:S01]  /*5050*/  @!P5 LDG.E.U16 R10, desc[UR50][R12.64+0x6] ;  /* 0x000006320c0ad981 */ /* 0x000f62000c1e1500 */
[----:B------:R-:W-:-:S02]  /*5060*/  ISETP.GE.AND P6, PT, R11, UR7, PT ;  /* 0x000000070b007c0c */ /* 0x000fc4000bfc6270 */
[----:B------:R-:W-:Y:S01]  /*5070*/  ISETP.GE.AND P3, PT, R14, UR7, PT ;  /* 0x000000070e007c0c */ /* 0x000fe2000bf66270 */
[----:B---3--:R-:W3:Y:S03]  /*5080*/  @P4 LDC R5, c[0x0][0x3e0] ;  /* 0x0000f800ff054b82 */ /* 0x008ee60000000800 */
[----:B------:R-:W-:Y:S01]  /*5090*/  ISETP.LT.AND P3, PT, R3, UR6, !P3 ;  /* 0x0000000603007c0c */ /* 0x000fe2000df61270 */
[----:B------:R-:W-:Y:S02]  /*50a0*/  VIADD R4, R20, 0x3 ;  /* 0x0000000314047836 */ /* 0x000fe40000000000 */
[----:B--2---:R-:W-:Y:S02]  /*50b0*/  @P2 HADD2.F32 R28, -RZ, R28.H0_H0 ;  /* 0x2000001cff1c2230 */ /* 0x004fe40000004100 */
[----:B----4-:R-:W-:-:S05]  /*50c0*/  @P2 HADD2.F32 R30, -RZ, R30.H0_H0 ;  /* 0x2000001eff1e2230 */ /* 0x010fca0000004100 */
[----:B------:R-:W-:Y:S01]  /*50d0*/  @P2 FFMA R24, R30, R28, R23 ;  /* 0x0000001c1e182223 */ /* 0x000fe20000000017 */
[----:B------:R-:W-:Y:S01]  /*50e0*/  ISETP.LT.AND P2, PT, R2, UR6, !P6 ;  /* 0x0000000602007c0c */ /* 0x000fe2000f741270 */
[----:B-----5:R-:W-:Y:S02]  /*50f0*/  @!P1 HADD2.F32 R25, -RZ, R25.H0_H0 ;  /* 0x20000019ff199230 */ /* 0x020fe40000004100 */
[----:B------:R-:W-:Y:S02]  /*5100*/  @!P1 HADD2.F32 R18, -RZ, R18.H0_H0 ;  /* 0x20000012ff129230 */ /* 0x000fe40000004100 */
[----:B------:R-:W-:-:S03]  /*5110*/  @P0 HADD2.F32 R22, -RZ, R22.H0_H0 ;  /* 0x20000016ff160230 */ /* 0x000fc60000004100 */
[----:B-1----:R-:W-:Y:S01]  /*5120*/  @!P1 FFMA R56, R18, R25, R15 ;  /* 0x0000001912389223 */ /* 0x002fe2000000000f */
[----:B------:R-:W-:Y:S01]  /*5130*/  ISETP.LT.AND P1, PT, R3, UR6, !P6 ;  /* 0x0000000603007c0c */ /* 0x000fe2000f721270 */
[----:B------:R-:W-:Y:S01]  /*5140*/  @P0 HADD2.F32 R26, -RZ, R26.H0_H0 ;  /* 0x2000001aff1a0230 */ /* 0x000fe20000004100 */
[----:B------:R-:W-:Y:S01]  /*5150*/  ISETP.GE.AND P6, PT, R4, UR7, PT ;  /* 0x0000000704007c0c */ /* 0x000fe2000bfc6270 */
[----:B------:R-:W-:Y:S02]  /*5160*/  @P4 HADD2.F32 R6, -RZ, R6.H0_H0 ;  /* 0x20000006ff064230 */ /* 0x000fe40000004100 */
[----:B------:R-:W-:Y:S02]  /*5170*/  @P4 HADD2.F32 R9, -RZ, R9.H0_H0 ;  /* 0x20000009ff094230 */ /* 0x000fe40000004100 */
[----:B0-----:R-:W-:Y:S01]  /*5180*/  @P0 FFMA R40, R22, R26, R19 ;  /* 0x0000001a16280223 */ /* 0x001fe20000000013 */
[----:B------:R-:W-:Y:S02]  /*5190*/  IMAD.U32 R25, RZ, RZ, UR33 ;  /* 0x00000021ff197e24 */ /* 0x000fe4000f8e00ff */
[----:B------:R-:W-:-:S02]  /*51a0*/  @!P5 HADD2.F32 R8, -RZ, R8.H0_H0 ;  /* 0x20000008ff08d230 */ /* 0x000fc40000004100 */
[----:B---3--:R-:W-:Y:S01]  /*51b0*/  @P4 FFMA R25, R6, R9, R5 ;  /* 0x0000000906194223 */ /* 0x008fe20000000005 */
[----:B------:R-:W-:Y:S01]  /*51c0*/  @!P5 HADD2.F32 R10, -RZ, R10.H0_H0 ;  /* 0x2000000aff0ad230 */ /* 0x000fe20000004100 */
[----:B------:R-:W-:Y:S01]  /*51d0*/  ISETP.LT.AND P0, PT, R2, UR6, !P6 ;  /* 0x0000000602007c0c */ /* 0x000fe2000f701270 */
[----:B------:R-:W2:Y:S01]  /*51e0*/  @P1 LDG.E.U16 R19, desc[UR50][R12.64+0x2] ;  /* 0x000002320c131981 */ /* 0x000ea2000c1e1500 */
[----:B------:R-:W-:Y:S01]  /*51f0*/  @P2 IADD3 R30, P4, PT, R155, UR28, RZ ;  /* 0x0000001c9b1e2c10 */ /* 0x000fe2000ff9e0ff */
[----:B------:R-:W0:Y:S01]  /*5200*/  @P1 LDC R18, c[0x0][0x3e0] ;  /* 0x0000f800ff121b82 */ /* 0x000e220000000800 */
[----:B------:R-:W-:Y:S01]  /*5210*/  @!P5 FFMA R72, R8, R10, R7 ;  /* 0x0000000a0848d223 */ /* 0x000fe20000000007 */
[----:B------:R-:W-:Y:S01]  /*5220*/  @P3 IADD3 R10, P5, PT, R157, UR28, RZ ;  /* 0x0000001c9d0a3c10 */ /* 0x000fe2000ffbe0ff */
[----:B------:R-:W3:Y:S01]  /*5230*/  @P2 LDG.E.U16 R28, desc[UR50][R12.64] ;  /* 0x000000320c1c2981 */ /* 0x000ee2000c1e1500 */
[----:B------:R-:W-:Y:S02]  /*5240*/  ISETP.LT.AND P6, PT, R3, UR6, !P6 ;  /* 0x0000000603007c0c */ /* 0x000fe4000f7c1270 */
[----:B------:R-:W-:-:S02]  /*5250*/  P2R R4, PR, RZ, 0x10 ;  /* 0x00000010ff047803 */ /* 0x000fc40000000000 */
[----:B------:R-:W-:Y:S01]  /*5260*/  @P3 IADD3.X R11, PT, PT, R156, UR27, RZ, P5, !PT ;  /* 0x0000001b9c0b3c10 */ /* 0x000fe2000affe4ff */
[----:B------:R-:W1:Y:S01]  /*5270*/  @P2 LDC R23, c[0x0][0x3e0] ;  /* 0x0000f800ff172b82 */ /* 0x000e620000000800 */
[----:B------:R-:W-:Y:S01]  /*5280*/  ISETP.NE.AND P5, PT, R4, RZ, PT ;  /* 0x000000ff0400720c */ /* 0x000fe20003fa5270 */
[----:B------:R-:W-:Y:S01]  /*5290*/  VIADD R5, R20, 0x4 ;  /* 0x0000000414057836 */ /* 0x000fe20000000000 */
[----:B------:R-:W-:Y:S01]  /*52a0*/  @P1 IADD3 R36, P4, PT, R155, UR28, RZ ;  /* 0x0000001c9b241c10 */ /* 0x000fe2000ff9e0ff */
[----:B------:R-:W4:Y:S01]  /*52b0*/  @P0 LDG.E.U16 R15, desc[UR50][R12.64] ;  /* 0x000000320c0f0981 */ /* 0x000f22000c1e1500 */
[C---:B------:R-:W-:Y:S02]  /*52c0*/  @P2 IADD3.X R31, PT, PT, R154.reuse, UR27, RZ, P5, !PT ;  /* 0x0000001b9a1f2c10 */ /* 0x040fe4000affe4ff */
[C---:B------:R-:W-:Y:S01]  /*52d0*/  @P0 IADD3 R34, P5, PT, R153.reuse, UR28, RZ ;  /* 0x0000001c99220c10 */ /* 0x040fe2000ffbe0ff */
[----:B------:R-:W5:Y:S01]  /*52e0*/  @P6 LDG.E.U16 R8, desc[UR50][R12.64+0x2] ;  /* 0x000002320c086981 */ /* 0x000f62000c1e1500 */
[----:B------:R-:W-:Y:S01]  /*52f0*/  @P1 IADD3.X R37, PT, PT, R154, UR27, RZ, P4, !PT ;  /* 0x0000001b9a251c10 */ /* 0x000fe2000a7fe4ff */
[----:B------:R-:W5:Y:S01]  /*5300*/  @P0 LDC R14, c[0x0][0x3e0] ;  /* 0x0000f800ff0e0b82 */ /* 0x000f620000000800 */
[----:B------:R-:W-:Y:S01]  /*5310*/  @P6 IADD3 R6, P4, PT, R153, UR28, RZ ;  /* 0x0000001c99066c10 */ /* 0x000fe2000ff9e0ff */
[----:B------:R-:W4:Y:S01]  /*5320*/  @P2 LDG.E.U16 R30, desc[UR50][R30.64] ;  /* 0x000000321e1e2981 */ /* 0x000f22000c1e1500 */
[----:B------:R-:W-:-:S02]  /*5330*/  @P0 IADD3.X R35, PT, PT, R152, UR27, RZ, P5, !PT ;  /* 0x0000001b98230c10 */ /* 0x000fc4000affe4ff */
[----:B------:R-:W-:Y:S01]  /*5340*/  ISETP.GE.AND P5, PT, R5, UR7, PT ;  /* 0x0000000705007c0c */ /* 0x000fe2000bfa6270 */
[----:B------:R-:W5:Y:S01]  /*5350*/  @P1 LDG.E.U16 R22, desc[UR50][R36.64] ;  /* 0x0000003224161981 */ /* 0x000f62000c1e1500 */
[----:B------:R-:W-:Y:S02]  /*5360*/  @P6 IADD3.X R7, PT, PT, R152, UR27, RZ, P4, !PT ;  /* 0x0000001b98076c10 */ /* 0x000fe4000a7fe4ff */
[----:B------:R-:W-:Y:S01]  /*5370*/  ISETP.LT.AND P4, PT, R2, UR6, !P5 ;  /* 0x0000000602007c0c */ /* 0x000fe2000ef81270 */
[----:B------:R-:W5:Y:S01]  /*5380*/  @P0 LDG.E.U16 R29, desc[UR50][R34.64] ;  /* 0x00000032221d0981 */ /* 0x000f62000c1e1500 */
[----:B------:R-:W-:-:S03]  /*5390*/  P2R R4, PR, RZ, 0x8 ;  /* 0x00000008ff047803 */ /* 0x000fc60000000000 */
[----:B------:R0:W5:Y:S08]  /*53a0*/  @P6 LDG.E.U16 R7, desc[UR50][R6.64] ;  /* 0x0000003206076981 */ /* 0x000170000c1e1500 */
[----:B------:R-:W-:Y:S01]  /*53b0*/  @P4 IADD3 R32, P3, PT, R151, UR28, RZ ;  /* 0x0000001c97204c10 */ /* 0x000fe2000ff7e0ff */
[----:B------:R-:W5:Y:S03]  /*53c0*/  @P4 LDG.E.U16 R5, desc[UR50][R12.64] ;  /* 0x000000320c054981 */ /* 0x000f66000c1e1500 */
[----:B------:R-:W-:-:S02]  /*53d0*/  @P4 IADD3.X R33, PT, PT, R150, UR27, RZ, P3, !PT ;  /* 0x0000001b96214c10 */ /* 0x000fc40009ffe4ff */
[----:B------:R-:W-:-:S03]  /*53e0*/  ISETP.NE.AND P3, PT, R4, RZ, PT ;  /* 0x000000ff0400720c */ /* 0x000fc60003f65270 */
[----:B------:R-:W5:Y:S01]  /*53f0*/  @P4 LDG.E.U16 R9, desc[UR50][R32.64] ;  /* 0x0000003220094981 */ /* 0x000f62000c1e1500 */
[----:B------:R-:W-:Y:S01]  /*5400*/  IMAD.U32 R26, RZ, RZ, UR33 ;  /* 0x00000021ff1a7e24 */ /* 0x000fe2000f8e00ff */
[----:B0-----:R-:W0:Y:S08]  /*5410*/  @P6 LDC R6, c[0x0][0x3e0] ;  /* 0x0000f800ff066b82 */ /* 0x001e300000000800 */
[----:B------:R-:W5:Y:S04]  /*5420*/  @P3 LDG.E.U16 R27, desc[UR50][R12.64+0x2] ;  /* 0x000002320c1b3981 */ /* 0x000f68000c1e1500 */
[----:B------:R1:W5:Y:S01]  /*5430*/  @P3 LDG.E.U16 R11, desc[UR50][R10.64] ;  /* 0x000000320a0b3981 */ /* 0x000362000c1e1500 */
[----:B------:R-:W0:Y:S01]  /*5440*/  @P3 LDC R4, c[0x0][0x3e0] ;  /* 0x0000f800ff043b82 */ /* 0x000e220000000800 */
[----:B-1----:R-:W-:Y:S01]  /*5450*/  IADD3 R10, PT, PT, R20, 0x6, RZ ;  /* 0x00000006140a7810 */ /* 0x002fe20007ffe0ff */
[----:B--2---:R-:W-:-:S02]  /*5460*/  @P1 HADD2.F32 R19, -RZ, R19.H0_H0 ;  /* 0x20000013ff131230 */ /* 0x004fc40000004100 */
[----:B---3--:R-:W-:Y:S02]  /*5470*/  @P2 HADD2.F32 R28, -RZ, R28.H0_H0 ;  /* 0x2000001cff1c2230 */ /* 0x008fe40000004100 */
[----:B----4-:R-:W-:Y:S02]  /*5480*/  @P2 HADD2.F32 R30, -RZ, R30.H0_H0 ;  /* 0x2000001eff1e2230 */ /* 0x010fe40000004100 */
[----:B-----5:R-:W-:-:S03]  /*5490*/  @P1 HADD2.F32 R22, -RZ, R22.H0_H0 ;  /* 0x20000016ff161230 */ /* 0x020fc60000004100 */
[----:B------:R-:W-:Y:S02]  /*54a0*/  @P2 FFMA R26, R28, R30, R23 ;  /* 0x0000001e1c1a2223 */ /* 0x000fe40000000017 */
[----:B------:R-:W-:Y:S01]  /*54b0*/  @P1 FFMA R42, R19, R22, R18 ;  /* 0x00000016132a1223 */ /* 0x000fe20000000012 */
[----:B------:R-:W-:Y:S02]  /*54c0*/  @P0 HADD2.F32 R15, -RZ, R15.H0_H0 ;  /* 0x2000000fff0f0230 */ /* 0x000fe40000004100 */
[----:B------:R-:W-:Y:S02]  /*54d0*/  @P0 HADD2.F32 R29, -RZ, R29.H0_H0 ;  /* 0x2000001dff1d0230 */ /* 0x000fe40000004100 */
[----:B------:R-:W-:Y:S02]  /*54e0*/  @P3 HADD2.F32 R27, -RZ, R27.H0_H0 ;  /* 0x2000001bff1b3230 */ /* 0x000fe40000004100 */
[----:B------:R-:W-:-:S05]  /*54f0*/  @P3 HADD2.F32 R11, -RZ, R11.H0_H0 ;  /* 0x2000000bff0b3230 */ /* 0x000fca0000004100 */
[----:B0-----:R-:W-:Y:S02]  /*5500*/  @P3 FFMA R41, R27, R11, R4 ;  /* 0x0000000b1b293223 */ /* 0x001fe40000000004 */
[----:B------:R-:W0:Y:S01]  /*5510*/  @P4 LDC R4, c[0x0][0x3e0] ;  /* 0x0000f800ff044b82 */ /* 0x000e220000000800 */
[----:B------:R-:W-:-:S05]  /*5520*/  VIADD R11, R20, 0x5 ;  /* 0x00000005140b7836 */ /* 0x000fca0000000000 */
[----:B------:R-:W-:-:S04]  /*5530*/  ISETP.GE.AND P1, PT, R11, UR7, PT ;  /* 0x000000070b007c0c */ /* 0x000fc8000bf26270 */
[----:B------:R-:W-:Y:S02]  /*5540*/  ISETP.LT.AND P2, PT, R2, UR6, !P1 ;  /* 0x0000000602007c0c */ /* 0x000fe4000cf41270 */
[C---:B------:R-:W-:Y:S01]  /*5550*/  ISETP.LT.AND P3, PT, R3.reuse, UR6, !P5 ;  /* 0x0000000603007c0c */ /* 0x040fe2000ef61270 */
[----:B------:R-:W-:Y:S02]  /*5560*/  @P4 HADD2.F32 R5, -RZ, R5.H0_H0 ;  /* 0x20000005ff054230 */ /* 0x000fe40000004100 */
[----:B------:R-:W-:Y:S01]  /*5570*/  @P4 HADD2.F32 R9, -RZ, R9.H0_H0 ;  /* 0x20000009ff094230 */ /* 0x000fe20000004100 */
[----:B------:R-:W-:Y:S01]  /*5580*/  ISETP.GE.AND P5, PT, R10, UR7, PT ;  /* 0x000000070a007c0c */ /* 0x000fe2000bfa6270 */
[----:B------:R-:W-:Y:S02]  /*5590*/  @P6 HADD2.F32 R11, -RZ, R8.H0_H0 ;  /* 0x20000008ff0b6230 */ /* 0x000fe40000004100 */
[----:B------:R-:W-:Y:S01]  /*55a0*/  @P6 HADD2.F32 R7, -RZ, R7.H0_H0 ;  /* 0x20000007ff076230 */ /* 0x000fe20000004100 */
[----:B------:R-:W-:Y:S01]  /*55b0*/  ISETP.LT.AND P1, PT, R3, UR6, !P1 ;  /* 0x0000000603007c0c */ /* 0x000fe2000cf21270 */
[----:B------:R-:W-:-:S02]  /*55c0*/  IMAD.U32 R27, RZ, RZ, UR33 ;  /* 0x00000021ff1b7e24 */ /* 0x000fc4000f8e00ff */
[----:B------:R-:W-:Y:S01]  /*55d0*/  @P0 FFMA R27, R15, R29, R14 ;  /* 0x0000001d0f1b0223 */ /* 0x000fe2000000000e */
[----:B------:R-:W-:Y:S02]  /*55e0*/  IMAD.U32 R28, RZ, RZ, UR33 ;  /* 0x00000021ff1c7e24 */ /* 0x000fe4000f8e00ff */
[----:B0-----:R-:W-:Y:S01]  /*55f0*/  @P4 FFMA R28, R5, R9, R4 ;  /* 0x00000009051c4223 */ /* 0x001fe20000000004 */
[----:B------:R-:W-:Y:S01]  /*5600*/  ISETP.LT.AND P0, PT, R2, UR6, !P5 ;  /* 0x0000000602007c0c */ /* 0x000fe2000ef01270 */
[----:B------:R-:W-:Y:S01]  /*5610*/  VIADD R19, R20, 0x7 ;  /* 0x0000000714137836 */ /* 0x000fe20000000000 */
[----:B------:R-:W-:Y:S01]  /*5620*/  @P2 IADD3 R34, P4, PT, R149, UR28, RZ ;  /* 0x0000001c95222c10 */ /* 0x000fe2000ff9e0ff */
[----:B------:R-:W-:Y:S01]  /*5630*/  @P6 FFMA R43, R11, R7, R6 ;  /* 0x000000070b2b6223 */ /* 0x000fe20000000006 */
[----:B------:R-:W-:Y:S01]  /*5640*/  @P3 IADD3 R10, P6, PT, R151, UR28, RZ ;  /* 0x0000001c970a3c10 */ /* 0x000fe2000ffde0ff */
[----:B------:R-:W2:Y:S01]  /*5650*/  @P2 LDG.E.U16 R32, desc[UR50][R12.64] ;  /* 0x000000320c202981 */ /* 0x000ea2000c1e1500 */
[----:B------:R-:W-:Y:S01]  /*5660*/  ISETP.LT.AND P5, PT, R3, UR6, !P5 ;  /* 0x0000000603007c0c */ /* 0x000fe2000efa1270 */
[----:B------:R-:W0:Y:S01]  /*5670*/  @P2 LDC R31, c[0x0][0x3e0] ;  /* 0x0000f800ff1f2b82 */ /* 0x000e220000000800 */
[----:B------:R-:W-:Y:S01]  /*5680*/  P2R R4, PR, RZ, 0x10 ;  /* 0x00000010ff047803 */ /* 0x000fe20000000000 */
[----:B------:R-:W3:Y:S01]  /*5690*/  @P1 LDG.E.U16 R23, desc[UR50][R12.64+0x2] ;  /* 0x000002320c171981 */ /* 0x000ee2000c1e1500 */
[----:B------:R-:W-:-:S02]  /*56a0*/  @P3 IADD3.X R11, PT, PT, R150, UR27, RZ, P6, !PT ;  /* 0x0000001b960b3c10 */ /* 0x000fc4000b7fe4ff */
[----:B------:R-:W-:Y:S01]  /*56b0*/  ISETP.NE.AND P6, PT, R4, RZ, PT ;  /* 0x000000ff0400720c */ /* 0x000fe20003fc5270 */
[----:B------:R-:W4:Y:S01]  /*56c0*/  @P0 LDG.E.U16 R15, desc[UR50][R12.64] ;  /* 0x000000320c0f0981 */ /* 0x000f22000c1e1500 */
[----:B------:R-:W-:Y:S01]  /*56d0*/  @P1 IADD3 R46, P4, PT, R149, UR28, RZ ;  /* 0x0000001c952e1c10 */ /* 0x000fe2000ff9e0ff */
[----:B------:R-:W1:Y:S01]  /*56e0*/  @P1 LDC R18, c[0x0][0x3e0] ;  /* 0x0000f800ff121b82 */ /* 0x000e620000000800 */
[C---:B------:R-:W-:Y:S02]  /*56f0*/  @P2 IADD3.X R35, PT, PT, R148.reuse, UR27, RZ, P6, !PT ;  /* 0x0000001b94232c10 */ /* 0x040fe4000b7fe4ff */
[C---:B------:R-:W-:Y:S01]  /*5700*/  @P0 IADD3 R38, P6, PT, R147.reuse, UR28, RZ ;  /* 0x0000001c93260c10 */ /* 0x040fe2000ffde0ff */
[----:B------:R-:W5:Y:S01]  /*5710*/  @P5 LDG.E.U16 R8, desc[UR50][R12.64+0x2] ;  /* 0x000002320c085981 */ /* 0x000f62000c1e1500 */
[----:B------:R-:W-:Y:S02]  /*5720*/  @P1 IADD3.X R47, PT, PT, R148, UR27, RZ, P4, !PT ;  /* 0x0000001b942f1c10 */ /* 0x000fe4000a7fe4ff */
[----:B------:R-:W-:Y:S01]  /*5730*/  @P5 IADD3 R6, P4, PT, R147, UR28, RZ ;  /* 0x0000001c93065c10 */ /* 0x000fe2000ff9e0ff */
[----:B------:R-:W5:Y:S01]  /*5740*/  @P2 LDG.E.U16 R34, desc[UR50][R34.64] ;  /* 0x0000003222222981 */ /* 0x000f62000c1e1500 */
[C---:B------:R-:W-:Y:S01]  /*5750*/  @P0 IADD3.X R39, PT, PT, R146.reuse, UR27, RZ, P6, !PT ;  /* 0x0000001b92270c10 */ /* 0x040fe2000b7fe4ff */
[----:B------:R-:W0:Y:S01]  /*5760*/  @P0 LDC R14, c[0x0][0x3e0] ;  /* 0x0000f800ff0e0b82 */ /* 0x000e220000000800 */
[----:B------:R-:W-:Y:S01]  /*5770*/  ISETP.GE.AND P6, PT, R19, UR7, PT ;  /* 0x0000000713007c0c */ /* 0x000fe2000bfc6270 */
[----:B------:R-:W5:Y:S01]  /*5780*/  @P1 LDG.E.U16 R22, desc[UR50][R46.64] ;  /* 0x000000322e161981 */ /* 0x000f62000c1e1500 */
[----:B------:R-:W-:-:S02]  /*5790*/  @P5 IADD3.X R7, PT, PT, R146, UR27, RZ, P4, !PT ;  /* 0x0000001b92075c10 */ /* 0x000fc4000a7fe4ff */
        /* <DEDUP_REMOVED lines=10> */
[----:B-1----:R-:W1:Y:S08]  /*5840*/  @P5 LDC R6, c[0x0][0x3e0] ;  /* 0x0000f800ff065b82 */ /* 0x002e700000000800 */
[----:B------:R-:W5:Y:S04]  /*5850*/  @P3 LDG.E.U16 R29, desc[UR50][R12.64+0x2] ;  /* 0x000002320c1d3981 */ /* 0x000f68000c1e1500 */
[----:B------:R0:W5:Y:S01]  /*5860*/  @P3 LDG.E.U16 R11, desc[UR50][R10.64] ;  /* 0x000000320a0b3981 */ /* 0x000162000c1e1500 */
[----:B------:R-:W1:Y:S01]  /*5870*/  @P3 LDC R4, c[0x0][0x3e0] ;  /* 0x0000f800ff043b82 */ /* 0x000e620000000800 */
[----:B0-----:R-:W-:-:S02]  /*5880*/  VIADD R10, R20, 0x9 ;  /* 0x00000009140a7836 */ /* 0x001fc40000000000 */
[----:B------:R-:W-:Y:S02]  /*5890*/  IMAD.U32 R46, RZ, RZ, UR33 ;  /* 0x00000021ff2e7e24 */ /* 0x000fe4000f8e00ff */
[----:B--2---:R-:W-:Y:S02]  /*58a0*/  @P2 HADD2.F32 R32, -RZ, R32.H0_H0 ;  /* 0x20000020ff202230 */ /* 0x004fe40000004100 */
[----:B---3--:R-:W-:Y:S02]  /*58b0*/  @P1 HADD2.F32 R23, -RZ, R23.H0_H0 ;  /* 0x20000017ff171230 */ /* 0x008fe40000004100 */
[----:B----4-:R-:W-:Y:S02]  /*58c0*/  @P0 HADD2.F32 R15, -RZ, R15.H0_H0 ;  /* 0x2000000fff0f0230 */ /* 0x010fe40000004100 */
[----:B-----5:R-:W-:Y:S02]  /*58d0*/  @P2 HADD2.F32 R34, -RZ, R34.H0_H0 ;  /* 0x20000022ff222230 */ /* 0x020fe40000004100 */
[----:B------:R-:W-:-:S02]  /*58e0*/  @P1 HADD2.F32 R22, -RZ, R22.H0_H0 ;  /* 0x20000016ff161230 */ /* 0x000fc40000004100 */
[----:B------:R-:W-:-:S03]  /*58f0*/  @P0 HADD2.F32 R33, -RZ, R33.H0_H0 ;  /* 0x20000021ff210230 */ /* 0x000fc60000004100 */
[----:B------:R-:W-:Y:S02]  /*5900*/  @P1 FFMA R45, R23, R22, R18 ;  /* 0x00000016172d1223 */ /* 0x000fe40000000012 */
[----:B------:R-:W-:Y:S01]  /*5910*/  @P0 FFMA R30, R15, R33, R14 ;  /* 0x000000210f1e0223 */ /* 0x000fe2000000000e */
[----:B------:R-:W-:Y:S02]  /*5920*/  @P3 HADD2.F32 R29, -RZ, R29.H0_H0 ;  /* 0x2000001dff1d3230 */ /* 0x000fe40000004100 */
[----:B------:R-:W-:-:S05]  /*5930*/  @P3 HADD2.F32 R11, -RZ, R11.H0_H0 ;  /* 0x2000000bff0b3230 */ /* 0x000fca0000004100 */
[----:B-1----:R-:W-:Y:S01]  /*5940*/  @P3 FFMA R44, R29, R11, R4 ;  /* 0x0000000b1d2c3223 */ /* 0x002fe20000000004 */
[----:B------:R-:W-:Y:S01]  /*5950*/  VIADD R11, R20, 0x8 ;  /* 0x00000008140b7836 */ /* 0x000fe20000000000 */
[----:B------:R-:W-:Y:S01]  /*5960*/  ISETP.LT.AND P3, PT, R3, UR6, !P6 ;  /* 0x0000000603007c0c */ /* 0x000fe2000f761270 */
[----:B------:R-:W-:Y:S01]  /*5970*/  IMAD.U32 R29, RZ, RZ, UR33 ;  /* 0x00000021ff1d7e24 */ /* 0x000fe2000f8e00ff */
[----:B------:R-:W-:Y:S01]  /*5980*/  ISETP.GE.AND P6, PT, R10, UR7, PT ;  /* 0x000000070a007c0c */ /* 0x000fe2000bfc6270 */
[----:B------:R-:W0:Y:S01]  /*5990*/  @P4 LDC R4, c[0x0][0x3e0] ;  /* 0x0000f800ff044b82 */ /* 0x000e220000000800 */
[----:B------:R-:W-:Y:S01]  /*59a0*/  ISETP.GE.AND P1, PT, R11, UR7, PT ;  /* 0x000000070b007c0c */ /* 0x000fe2000bf26270 */
[----:B------:R-:W-:Y:S01]  /*59b0*/  @P2 FFMA R29, R32, R34, R31 ;  /* 0x00000022201d2223 */ /* 0x000fe2000000001f */
[----:B------:R-:W-:Y:S02]  /*59c0*/  ISETP.LT.AND P0, PT, R2, UR6, !P6 ;  /* 0x0000000602007c0c */ /* 0x000fe4000f701270 */
[----:B------:R-:W-:-:S02]  /*59d0*/  ISETP.LT.AND P6, PT, R3, UR6, !P6 ;  /* 0x0000000603007c0c */ /* 0x000fc4000f7c1270 */
[----:B------:R-:W-:Y:S02]  /*59e0*/  ISETP.LT.AND P2, PT, R2, UR6, !P1 ;  /* 0x0000000602007c0c */ /* 0x000fe4000cf41270 */
[----:B------:R-:W-:Y:S01]  /*59f0*/  ISETP.LT.AND P1, PT, R3, UR6, !P1 ;  /* 0x0000000603007c0c */ /* 0x000fe2000cf21270 */
[----:B------:R-:W-:Y:S01]  /*5a00*/  @P5 HADD2.F32 R11, -RZ, R8.H0_H0 ;  /* 0x20000008ff0b5230 */ /* 0x000fe20000004100 */
[----:B------:R-:W2:Y:S01]  /*5a10*/  @P3 LDG.E.U16 R33, desc[UR50][R12.64+0x2] ;  /* 0x000002320c213981 */ /* 0x000ea2000c1e1500 */
[----:B------:R-:W-:Y:S02]  /*5a20*/  @P5 HADD2.F32 R7, -RZ, R7.H0_H0 ;  /* 0x20000007ff075230 */ /* 0x000fe40000004100 */
[----:B------:R-:W-:Y:S02]  /*5a30*/  @P4 HADD2.F32 R5, -RZ, R5.H0_H0 ;  /* 0x20000005ff054230 */ /* 0x000fe40000004100 */
[----:B------:R-:W-:Y:S01]  /*5a40*/  @P4 HADD2.F32 R9, -RZ, R9.H0_H0 ;  /* 0x20000009ff094230 */ /* 0x000fe20000004100 */
[----:B------:R-:W1:Y:S01]  /*5a50*/  @P0 LDC R10, c[0x0][0x3e0] ;  /* 0x0000f800ff0a0b82 */ /* 0x000e620000000800 */
[----:B------:R-:W-:-:S02]  /*5a60*/  @P6 LOP3.LUT R122, R122, 0x2, RZ, 0xfc, !PT ;  /* 0x000000027a7a6812 */ /* 0x000fc400078efcff */
[----:B------:R-:W-:Y:S01]  /*5a70*/  @P2 IADD3 R54, P6, PT, R143, UR28, RZ ;  /* 0x0000001c8f362c10 */ /* 0x000fe2000ffde0ff */
[----:B------:R-:W-:Y:S01]  /*5a80*/  IMAD.U32 R31, RZ, RZ, UR33 ;  /* 0x00000021ff1f7e24 */ /* 0x000fe2000f8e00ff */
[----:B------:R-:W3:Y:S02]  /*5a90*/  @P1 LDG.E.U16 R35, desc[UR50][R12.64+0x2] ;  /* 0x000002320c231981 */ /* 0x000ee4000c1e1500 */
[----:B------:R-:W-:Y:S01]  /*5aa0*/  @P2 IADD3.X R55, PT, PT, R142, UR27, RZ, P6, !PT ;  /* 0x0000001b8e372c10 */ /* 0x000fe2000b7fe4ff */
[----:B------:R-:W4:Y:S01]  /*5ab0*/  @P1 LDC R18, c[0x0][0x3e0] ;  /* 0x0000f800ff121b82 */ /* 0x000f220000000800 */
[----:B------:R-:W-:Y:S01]  /*5ac0*/  LOP3.LUT P6, RZ, R122, 0x2, RZ, 0xc0, !PT ;  /* 0x000000027aff7812 */ /* 0x000fe200078cc0ff */
[----:B------:R-:W-:Y:S01]  /*5ad0*/  @P5 FFMA R46, R11, R7, R6 ;  /* 0x000000070b2e5223 */ /* 0x000fe20000000006 */
[----:B------:R-:W-:Y:S01]  /*5ae0*/  @P3 IADD3 R52, P5, PT, R145, UR28, RZ ;  /* 0x0000001c91343c10 */ /* 0x000fe2000ffbe0ff */
[----:B0-----:R-:W-:Y:S01]  /*5af0*/  @P4 FFMA R31, R5, R9, R4 ;  /* 0x00000009051f4223 */ /* 0x001fe20000000004 */
[----:B------:R-:W-:Y:S01]  /*5b00*/  @P1 IADD3 R50, P4, PT, R143, UR28, RZ ;  /* 0x0000001c8f321c10 */ /* 0x000fe2000ff9e0ff */
[----:B------:R-:W-:Y:S01]  /*5b10*/  VIADD R4, R20, 0xa ;  /* 0x0000000a14047836 */ /* 0x000fe20000000000 */
[----:B------:R-:W-:Y:S01]  /*5b20*/  @P3 IADD3.X R53, PT, PT, R144, UR27, RZ, P5, !PT ;  /* 0x0000001b90353c10 */ /* 0x000fe2000affe4ff */
[----:B------:R-:W5:Y:S01]  /*5b30*/  @P0 LDG.E.U16 R11, desc[UR50][R12.64] ;  /* 0x000000320c0b0981 */ /* 0x000f62000c1e1500 */
[----:B------:R-:W-:Y:S01]  /*5b40*/  @P0 IADD3 R48, P5, PT, R141, UR28, RZ ;  /* 0x0000001c8d300c10 */ /* 0x000fe2000ffbe0ff */
[----:B------:R-:W0:Y:S01]  /*5b50*/  @P2 LDC R22, c[0x0][0x3e0] ;  /* 0x0000f800ff162b82 */ /* 0x000e220000000800 */
[----:B------:R-:W-:Y:S01]  /*5b60*/  @P1 IADD3.X R51, PT, PT, R142, UR27, RZ, P4, !PT ;  /* 0x0000001b8e331c10 */ /* 0x000fe2000a7fe4ff */
[----:B------:R-:W4:Y:S01]  /*5b70*/  @P3 LDG.E.U16 R15, desc[UR50][R52.64] ;  /* 0x00000032340f3981 */ /* 0x000f22000c1e1500 */
[----:B------:R-:W-:-:S02]  /*5b80*/  @P0 IADD3.X R49, PT, PT, R140, UR27, RZ, P5, !PT ;  /* 0x0000001b8c310c10 */ /* 0x000fc4000affe4ff */
[----:B------:R-:W-:Y:S01]  /*5b90*/  @P6 IADD3 R6, P4, PT, R141, UR28, RZ ;  /* 0x0000001c8d066c10 */ /* 0x000fe2000ff9e0ff */
[----:B------:R-:W5:Y:S01]  /*5ba0*/  @P1 LDG.E.U16 R23, desc[UR50][R50.64] ;  /* 0x0000003232171981 */ /* 0x000f62000c1e1500 */
[----:B------:R-:W-:Y:S02]  /*5bb0*/  ISETP.GE.AND P5, PT, R4, UR7, PT ;  /* 0x0000000704007c0c */ /* 0x000fe4000bfa6270 */
[----:B------:R-:W-:Y:S01]  /*5bc0*/  @P6 IADD3.X R7, PT, PT, R140, UR27, RZ, P4, !PT ;  /* 0x0000001b8c076c10 */ /* 0x000fe2000a7fe4ff */
[----:B------:R1:W5:Y:S01]  /*5bd0*/  @P0 LDG.E.U16 R14, desc[UR50][R48.64] ;  /* 0x00000032300e0981 */ /* 0x000362000c1e1500 */
[----:B------:R-:W-:Y:S01]  /*5be0*/  ISETP.LT.AND P4, PT, R2, UR6, !P5 ;  /* 0x0000000602007c0c */ /* 0x000fe2000ef81270 */
[----:B------:R-:W0:Y:S02]  /*5bf0*/  @P3 LDC R4, c[0x0][0x3e0] ;  /* 0x0000f800ff043b82 */ /* 0x000e240000000800 */
[----:B------:R-:W5:Y:S04]  /*5c00*/  @P2 LDG.E.U16 R34, desc[UR50][R54.64] ;  /* 0x0000003236222981 */ /* 0x000f68000c1e1500 */
[----:B------:R-:W5:Y:S06]  /*5c10*/  @P2 LDG.E.U16 R37, desc[UR50][R12.64] ;  /* 0x000000320c252981 */ /* 0x000f6c000c1e1500 */
[----:B------:R-:W-:Y:S01]  /*5c20*/  @P4 IADD3 R38, P6, PT, R139, UR28, RZ ;  /* 0x0000001c8b264c10 */ /* 0x000fe2000ffde0ff */
[----:B------:R-:W5:Y:S03]  /*5c30*/  @P4 LDG.E.U16 R5, desc[UR50][R12.64] ;  /* 0x000000320c054981 */ /* 0x000f66000c1e1500 */
[----:B------:R-:W-:-:S02]  /*5c40*/  @P4 IADD3.X R39, PT, PT, R138, UR27, RZ, P6, !PT ;  /* 0x0000001b8a274c10 */ /* 0x000fc4000b7fe4ff */
[----:B------:R-:W-:-:S03]  /*5c50*/  LOP3.LUT P6, RZ, R122, 0x2, RZ, 0xc0, !PT ;  /* 0x000000027aff7812 */ /* 0x000fc600078cc0ff */
[----:B------:R-:W5:Y:S10]  /*5c60*/  @P4 LDG.E.U16 R9, desc[UR50][R38.64] ;  /* 0x0000003226094981 */ /* 0x000f74000c1e1500 */
[----:B------:R0:W5:Y:S04]  /*5c70*/  @P6 LDG.E.U16 R7, desc[UR50][R6.64] ;  /* 0x0000003206076981 */ /* 0x000168000c1e1500 */
[----:B------:R-:W5:Y:S01]  /*5c80*/  @P6 LDG.E.U16 R8, desc[UR50][R12.64+0x2] ;  /* 0x000002320c086981 */ /* 0x000f62000c1e1500 */
[----:B------:R-:W-:-:S02]  /*5c90*/  IMAD.U32 R47, RZ, RZ, UR33 ;  /* 0x00000021ff2f7e24 */ /* 0x000fc4000f8e00ff */
[----:B-1----:R-:W-:Y:S02]  /*5ca0*/  IMAD.U32 R48, RZ, RZ, UR33 ;  /* 0x00000021ff307e24 */ /* 0x002fe4000f8e00ff */
[----:B------:R-:W-:Y:S01]  /*5cb0*/  IMAD.U32 R32, RZ, RZ, UR33 ;  /* 0x00000021ff207e24 */ /* 0x000fe2000f8e00ff */
[----:B0-----:R-:W0:Y:S01]  /*5cc0*/  @P6 LDC R6, c[0x0][0x3e0] ;  /* 0x0000f800ff066b82 */ /* 0x001e220000000800 */
[----:B------:R-:W-:Y:S02]  /*5cd0*/  IMAD.U32 R49, RZ, RZ, UR33 ;  /* 0x00000021ff317e24 */ /* 0x000fe4000f8e00ff */
[----:B--2---:R-:W-:Y:S02]  /*5ce0*/  @P3 HADD2.F32 R33, -RZ, R33.H0_H0 ;  /* 0x20000021ff213230 */ /* 0x004fe40000004100 */
[----:B---3--:R-:W-:Y:S02]  /*5cf0*/  @P1 HADD2.F32 R35, -RZ, R35.H0_H0 ;  /* 0x20000023ff231230 */ /* 0x008fe40000004100 */
[----:B----4-:R-:W-:-:S05]  /*5d00*/  @P3 HADD2.F32 R15, -RZ, R15.H0_H0 ;  /* 0x2000000fff0f3230 */ /* 0x010fca0000004100 */
[----:B------:R-:W-:Y:S02]  /*5d10*/  @P3 FFMA R47, R33, R15, R4 ;  /* 0x0000000f212f3223 */ /* 0x000fe40000000004 */
[----:B------:R-:W1:Y:S01]  /*5d20*/  @P4 LDC R4, c[0x0][0x3e0] ;  /* 0x0000f800ff044b82 */ /* 0x000e620000000800 */
[----:B------:R-:W-:Y:S01]  /*5d30*/  IADD3 R15, PT, PT, R20, 0xb, RZ ;  /* 0x0000000b140f7810 */ /* 0x000fe20007ffe0ff */
[----:B-----5:R-:W-:Y:S02]  /*5d40*/  @P1 HADD2.F32 R23, -RZ, R23.H0_H0 ;  /* 0x20000017ff171230 */ /* 0x020fe40000004100 */
[----:B------:R-:W-:Y:S02]  /*5d50*/  @P0 HADD2.F32 R11, -RZ, R11.H0_H0 ;  /* 0x2000000bff0b0230 */ /* 0x000fe40000004100 */
[----:B------:R-:W-:Y:S01]  /*5d60*/  @P0 HADD2.F32 R14, -RZ, R14.H0_H0 ;  /* 0x2000000eff0e0230 */ /* 0x000fe20000004100 */
[----:B------:R-:W-:Y:S01]  /*5d70*/  ISETP.GE.AND P3, PT, R15, UR7, PT ;  /* 0x000000070f007c0c */ /* 0x000fe2000bf66270 */
[----:B------:R-:W-:Y:S01]  /*5d80*/  @P1 FFMA R48, R35, R23, R18 ;  /* 0x0000001723301223 */ /* 0x000fe20000000012 */
[----:B------:R-:W-:-:S02]  /*5d90*/  IMAD.U32 R33, RZ, RZ, UR33 ;  /* 0x00000021ff217e24 */ /* 0x000fc4000f8e00ff */
[----:B------:R-:W-:Y:S02]  /*5da0*/  VIADD R18, R20, 0xc ;  /* 0x0000000c14127836 */ /* 0x000fe40000000000 */
[----:B------:R-:W-:Y:S01]  /*5db0*/  @P0 FFMA R33, R11, R14, R10 ;  /* 0x0000000e0b210223 */ /* 0x000fe2000000000a */
[----:B------:R-:W-:Y:S01]  /*5dc0*/  @P2 HADD2.F32 R37, -RZ, R37.H0_H0 ;  /* 0x20000025ff252230 */ /* 0x000fe20000004100 */
[----:B------:R-:W-:Y:S01]  /*5dd0*/  ISETP.LT.AND P1, PT, R2, UR6, !P3 ;  /* 0x0000000602007c0c */ /* 0x000fe2000df21270 */
[----:B------:R-:W-:Y:S01]  /*5de0*/  @P2 HADD2.F32 R34, -RZ, R34.H0_H0 ;  /* 0x20000022ff222230 */ /* 0x000fe20000004100 */
[----:B------:R-:W-:Y:S02]  /*5df0*/  ISETP.LT.AND P0, PT, R3, UR6, !P3 ;  /* 0x0000000603007c0c */ /* 0x000fe4000df01270 */
[----:B------:R-:W-:Y:S02]  /*5e00*/  LOP3.LUT P3, RZ, R122, 0x2, RZ, 0xc0, !PT ;  /* 0x000000027aff7812 */ /* 0x000fe4000786c0ff */
[----:B------:R-:W-:Y:S01]  /*5e10*/  ISETP.GE.AND P6, PT, R18, UR7, PT ;  /* 0x0000000712007c0c */ /* 0x000fe2000bfc6270 */
[----:B------:R-:W-:Y:S01]  /*5e20*/  @P2 FFMA R32, R37, R34, R22 ;  /* 0x0000002225202223 */ /* 0x000fe20000000016 */
[----:B------:R-:W-:-:S02]  /*5e30*/  ISETP.LT.AND P2, PT, R3, UR6, !P5 ;  /* 0x0000000603007c0c */ /* 0x000fc4000ef41270 */
[----:B------:R-:W-:Y:S01]  /*5e40*/  ISETP.LT.AND P5, PT, R2, UR6, !P6 ;  /* 0x0000000602007c0c */ /* 0x000fe2000f7a1270 */
[----:B------:R-:W-:Y:S02]  /*5e50*/  @P4 HADD2.F32 R5, -RZ, R5.H0_H0 ;  /* 0x20000005ff054230 */ /* 0x000fe40000004100 */
[----:B------:R-:W-:Y:S01]  /*5e60*/  @P4 HADD2.F32 R9, -RZ, R9.H0_H0 ;  /* 0x20000009ff094230 */ /* 0x000fe20000004100 */
[----:B------:R-:W-:Y:S01]  /*5e70*/  LOP3.LUT R122, R122, 0xfffffffe, RZ, 0xc0, !PT ;  /* 0xfffffffe7a7a7812 */ /* 0x000fe200078ec0ff */
[----:B------:R-:W-:Y:S01]  /*5e80*/  IMAD.U32 R34, RZ, RZ, UR33 ;  /* 0x00000021ff227e24 */ /* 0x000fe2000f8e00ff */
[----:B------:R-:W2:Y:S01]  /*5e90*/  @P1 LDG.E.U16 R52, desc[UR50][R12.64] ;  /* 0x000000320c341981 */ /* 0x000ea2000c1e1500 */
[----:B------:R-:W3:Y:S01]  /*5ea0*/  @P1 LDC R37, c[0x0][0x3e0] ;  /* 0x0000f800ff251b82 */ /* 0x000ee20000000800 */
[----:B-1----:R-:W-:Y:S01]  /*5eb0*/  @P4 FFMA R34, R5, R9, R4 ;  /* 0x0000000905224223 */ /* 0x002fe20000000004 */
[----:B------:R-:W-:Y:S01]  /*5ec0*/  @P1 IADD3 R50, P4, PT, R137, UR28, RZ ;  /* 0x0000001c89321c10 */ /* 0x000fe2000ff9e0ff */
[----:B------:R-:W-:Y:S01]  /*5ed0*/  @P3 HADD2.F32 R7, -RZ, R7.H0_H0 ;  /* 0x20000007ff073230 */ /* 0x000fe20000004100 */
[----:B------:R-:W4:Y:S01]  /*5ee0*/  @P2 LDG.E.U16 R58, desc[UR50][R12.64+0x2] ;  /* 0x000002320c3a2981 */ /* 0x000f22000c1e1500 */
[----:B------:R-:W-:Y:S01]  /*5ef0*/  @P3 HADD2.F32 R11, -RZ, R8.H0_H0 ;  /* 0x20000008ff0b3230 */ /* 0x000fe20000004100 */
[----:B------:R-:W-:-:S02]  /*5f00*/  @P1 IADD3.X R51, PT, PT, R136, UR27, RZ, P4, !PT ;  /* 0x0000001b88331c10 */ /* 0x000fc4000a7fe4ff */
[----:B------:R-:W5:Y:S01]  /*5f10*/  @P0 LDG.E.U16 R38, desc[UR50][R12.64+0x2] ;  /* 0x000002320c260981 */ /* 0x000f62000c1e1500 */
[----:B------:R-:W-:Y:S01]  /*5f20*/  @P5 IADD3 R4, P4, PT, R135, UR28, RZ ;  /* 0x0000001c87045c10 */ /* 0x000fe2000ff9e0ff */
[----:B------:R-:W1:Y:S01]  /*5f30*/  @P2 LDC R53, c[0x0][0x3e0] ;  /* 0x0000f800ff352b82 */ /* 0x000e620000000800 */
[----:B0-----:R-:W-:Y:S01]  /*5f40*/  @P3 FFMA R49, R11, R7, R6 ;  /* 0x000000070b313223 */ /* 0x001fe20000000006 */
[----:B------:R-:W-:Y:S01]  /*5f50*/  VIADD R6, R20, 0xd ;  /* 0x0000000d14067836 */ /* 0x000fe20000000000 */
[----:B------:R-:W-:Y:S01]  /*5f60*/  ISETP.LT.AND P6, PT, R3, UR6, !P6 ;  /* 0x0000000603007c0c */ /* 0x000fe2000f7c1270 */
[----:B------:R-:W3:Y:S01]  /*5f70*/  @P1 LDG.E.U16 R39, desc[UR50][R50.64] ;  /* 0x0000003232271981 */ /* 0x000ee2000c1e1500 */
[----:B------:R-:W-:Y:S02]  /*5f80*/  @P5 IADD3.X R5, PT, PT, R134, UR27, RZ, P4, !PT ;  /* 0x0000001b86055c10 */ /* 0x000fe4000a7fe4ff */
[----:B------:R-:W-:Y:S01]  /*5f90*/  ISETP.GE.AND P4, PT, R6, UR7, PT ;  /* 0x0000000706007c0c */ /* 0x000fe2000bf86270 */
[----:B------:R-:W0:Y:S01]  /*5fa0*/  @P0 LDC R23, c[0x0][0x3e0] ;  /* 0x0000f800ff170b82 */ /* 0x000e220000000800 */
[----:B------:R-:W-:-:S02]  /*5fb0*/  @P2 IADD3 R54, P3, PT, R139, UR28, RZ ;  /* 0x0000001c8b362c10 */ /* 0x000fc4000ff7e0ff */
[----:B------:R-:W-:Y:S02]  /*5fc0*/  @P5 LOP3.LUT R122, R122, 0x1, RZ, 0xfc, !PT ;  /* 0x000000017a7a5812 */ /* 0x000fe400078efcff */
[----:B------:R-:W-:Y:S02]  /*5fd0*/  ISETP.LT.AND P5, PT, R2, UR6, !P4 ;  /* 0x0000000602007c0c */ /* 0x000fe4000e7a1270 */
[----:B------:R-:W-:Y:S01]  /*5fe0*/  @P2 IADD3.X R55, PT, PT, R138, UR27, RZ, P3, !PT ;  /* 0x0000001b8a372c10 */ /* 0x000fe20009ffe4ff */
[----:B------:R-:W5:Y:S01]  /*5ff0*/  @P6 LDG.E.U16 R9, desc[UR50][R12.64+0x2] ;  /* 0x000002320c096981 */ /* 0x000f62000c1e1500 */
[----:B------:R-:W-:Y:S01]  /*6000*/  @P0 IADD3 R62, P3, PT, R137, UR28, RZ ;  /* 0x0000001c893e0c10 */ /* 0x000fe2000ff7e0ff */
[----:B------:R-:W0:Y:S02]  /*6010*/  @P6 LDC R7, c[0x0][0x3e0] ;  /* 0x0000f800ff076b82 */ /* 0x000e240000000800 */
[----:B------:R-:W5:Y:S01]  /*6020*/  @P2 LDG.E.U16 R54, desc[UR50][R54.64] ;  /* 0x0000003236362981 */ /* 0x000f62000c1e1500 */
[----:B------:R-:W-:-:S02]  /*6030*/  @P0 IADD3.X R63, PT, PT, R136, UR27, RZ, P3, !PT ;  /* 0x0000001b883f0c10 */ /* 0x000fc40009ffe4ff */
[----:B------:R-:W-:-:S03]  /*6040*/  @P6 IADD3 R60, P3, PT, R135, UR28, RZ ;  /* 0x0000001c873c6c10 */ /* 0x000fc6000ff7e0ff */
[----:B------:R-:W5:Y:S01]  /*6050*/  @P0 LDG.E.U16 R36, desc[UR50][R62.64] ;  /* 0x000000323e240981 */ /* 0x000f62000c1e1500 */
[----:B------:R-:W-:Y:S02]  /*6060*/  @P6 IADD3.X R61, PT, PT, R134, UR27, RZ, P3, !PT ;  /* 0x0000001b863d6c10 */ /* 0x000fe40009ffe4ff */
[----:B------:R-:W-:Y:S01]  /*6070*/  @P5 IADD3 R14, P3, PT, R133, UR28, RZ ;  /* 0x0000001c850e5c10 */ /* 0x000fe2000ff7e0ff */
[----:B------:R-:W5:Y:S03]  /*6080*/  @P5 LDG.E.U16 R6, desc[UR50][R12.64] ;  /* 0x000000320c065981 */ /* 0x000f66000c1e1500 */
[----:B------:R-:W-:Y:S01]  /*6090*/  @P5 IADD3.X R15, PT, PT, R132, UR27, RZ, P3, !PT ;  /* 0x0000001b840f5c10 */ /* 0x000fe20009ffe4ff */
[----:B------:R-:W5:Y:S01]  /*60a0*/  @P6 LDG.E.U16 R8, desc[UR50][R60.64] ;  /* 0x000000323c086981 */ /* 0x000f62000c1e1500 */
[----:B------:R-:W-:-:S03]  /*60b0*/  LOP3.LUT P3, RZ, R122, 0x1, RZ, 0xc0, !PT ;  /* 0x000000017aff7812 */ /* 0x000fc6000786c0ff */
[----:B------:R1:W5:Y:S10]  /*60c0*/  @P5 LDG.E.U16 R14, desc[UR50][R14.64] ;  /* 0x000000320e0e5981 */ /* 0x000374000c1e1500 */
[----:B------:R0:W5:Y:S01]  /*60d0*/  @P3 LDG.E.U16 R22, desc[UR50][R4.64] ;  /* 0x0000003204163981 */ /* 0x000162000c1e1500 */
[----:B------:R-:W5:Y:S03]  /*60e0*/  @P3 LDC R10, c[0x0][0x3e0] ;  /* 0x0000f800ff0a3b82 */ /* 0x000f660000000800 */
[----:B------:R-:W5:Y:S01]  /*60f0*/  @P3 LDG.E.U16 R11, desc[UR50][R12.64] ;  /* 0x000000320c0b3981 */ /* 0x000f62000c1e1500 */
[----:B------:R-:W-:-:S02]  /*6100*/  IMAD.U32 R35, RZ, RZ, UR33 ;  /* 0x00000021ff237e24 */ /* 0x000fc4000f8e00ff */
[----:B------:R-:W-:Y:S02]  /*6110*/  VIADD R126, R20, 0xe ;  /* 0x0000000e147e7836 */ /* 0x000fe40000000000 */
[----:B-1----:R-:W1:Y:S01]  /*6120*/  LDC R15, c[0x0][0x364] ;  /* 0x0000d900ff0f7b82 */ /* 0x002e620000000800 */
[----:B------:R-:W-:-:S07]  /*6130*/  IMAD.U32 R50, RZ, RZ, UR33 ;  /* 0x00000021ff327e24 */ /* 0x000fce000f8e00ff */
[----:B0-----:R-:W0:Y:S01]  /*6140*/  @P5 LDC R5, c[0x0][0x3e0] ;  /* 0x0000f800ff055b82 */ /* 0x001e220000000800 */
[----:B------:R-:W-:Y:S01]  /*6150*/  ISETP.LT.AND P4, PT, R3, UR6, !P4 ;  /* 0x0000000603007c0c */ /* 0x000fe2000e781270 */
[----:B------:R-:W-:Y:S02]  /*6160*/  VIADD R4, R20, 0xf ;  /* 0x0000000f14047836 */ /* 0x000fe40000000000 */
[----:B------:R-:W-:Y:S02]  /*6170*/  IMAD.U32 R51, RZ, RZ, UR33 ;  /* 0x00000021ff337e24 */ /* 0x000fe4000f8e00ff */
[----:B-1----:R-:W-:-:S05]  /*6180*/  IMAD R15, R15, UR10, R0 ;  /* 0x0000000a0f0f7c24 */ /* 0x002fca000f8e0200 */
[----:B------:R-:W-:Y:S01]  /*6190*/  LEA R15, R15, 0x1, 0x4 ;  /* 0x000000010f0f7811 */ /* 0x000fe200078e20ff */
[----:B--2---:R-:W-:Y:S02]  /*61a0*/  @P1 HADD2.F32 R52, -RZ, R52.H0_H0 ;  /* 0x20000034ff341230 */ /* 0x004fe40000004100 */
[----:B----4-:R-:W-:Y:S02]  /*61b0*/  @P2 HADD2.F32 R58, -RZ, R58.H0_H0 ;  /* 0x2000003aff3a2230 */ /* 0x010fe40000004100 */
[----:B---3--:R-:W-:-:S05]  /*61c0*/  @P1 HADD2.F32 R39, -RZ, R39.H0_H0 ;  /* 0x20000027ff271230 */ /* 0x008fca0000004100 */
[----:B------:R-:W-:Y:S01]  /*61d0*/  @P1 FFMA R35, R52, R39, R37 ;  /* 0x0000002734231223 */ /* 0x000fe20000000025 */
[----:B------:R-:W-:Y:S01]  /*61e0*/  LOP3.LUT P1, RZ, R122, 0x1, RZ, 0xc0, !PT ;  /* 0x000000017aff7812 */ /* 0x000fe2000782c0ff */
[----:B-----5:R-:W-:Y:S02]  /*61f0*/  @P0 HADD2.F32 R38, -RZ, R38.H0_H0 ;  /* 0x20000026ff260230 */ /* 0x020fe40000004100 */
[----:B------:R-:W-:-:S05]  /*6200*/  @P2 HADD2.F32 R54, -RZ, R54.H0_H0 ;  /* 0x20000036ff362230 */ /* 0x000fca0000004100 */
[----:B------:R-:W-:Y:S01]  /*6210*/  @P2 FFMA R50, R58, R54, R53 ;  /* 0x000000363a322223 */ /* 0x000fe20000000035 */
[----:B------:R-:W-:Y:S01]  /*6220*/  ISETP.GE.AND P2, PT, R126, UR7, PT ;  /* 0x000000077e007c0c */ /* 0x000fe2000bf46270 */
[----:B------:R-:W-:-:S03]  /*6230*/  @P0 HADD2.F32 R36, -RZ, R36.H0_H0 ;  /* 0x20000024ff240230 */ /* 0x000fc60000004100 */
[----:B------:R-:W-:Y:S02]  /*6240*/  ISETP.LT.AND P3, PT, R2, UR6, !P2 ;  /* 0x0000000602007c0c */ /* 0x000fe4000d761270 */
[----:B------:R-:W-:Y:S01]  /*6250*/  @P0 FFMA R51, R38, R36, R23 ;  /* 0x0000002426330223 */ /* 0x000fe20000000017 */
[----:B------:R-:W-:Y:S01]  /*6260*/  @P6 HADD2.F32 R38, -RZ, R9.H0_H0 ;  /* 0x20000009ff266230 */ /* 0x000fe20000004100 */
[----:B------:R-:W-:Y:S01]  /*6270*/  ISETP.LT.AND P2, PT, R3, UR6, !P2 ;  /* 0x0000000603007c0c */ /* 0x000fe2000d741270 */
[----:B------:R-:W-:Y:S01]  /*6280*/  @P5 HADD2.F32 R6, -RZ, R6.H0_H0 ;  /* 0x20000006ff065230 */ /* 0x000fe20000004100 */
[----:B------:R-:W1:Y:S01]  /*6290*/  LDC R9, c[0x0][0x364] ;  /* 0x0000d900ff097b82 */ /* 0x000e620000000800 */
[----:B------:R-:W-:Y:S01]  /*62a0*/  ISETP.GE.AND P0, PT, R4, UR7, PT ;  /* 0x0000000704007c0c */ /* 0x000fe2000bf06270 */
[----:B------:R-:W-:Y:S02]  /*62b0*/  @P5 HADD2.F32 R14, -RZ, R14.H0_H0 ;  /* 0x2000000eff0e5230 */ /* 0x000fe40000004100 */
[----:B------:R-:W-:-:S02]  /*62c0*/  @P6 HADD2.F32 R8, -RZ, R8.H0_H0 ;  /* 0x20000008ff086230 */ /* 0x000fc40000004100 */
[----:B------:R-:W-:Y:S01]  /*62d0*/  IMAD.U32 R36, RZ, RZ, UR33 ;  /* 0x00000021ff247e24 */ /* 0x000fe2000f8e00ff */
[----:B------:R-:W2:Y:S01]  /*62e0*/  @P3 LDG.E.U16 R59, desc[UR50][R12.64] ;  /* 0x000000320c3b3981 */ /* 0x000ea2000c1e1500 */
[----:B------:R-:W-:Y:S02]  /*62f0*/  IMAD.U32 R37, RZ, RZ, UR33 ;  /* 0x00000021ff257e24 */ /* 0x000fe4000f8e00ff */
[----:B------:R-:W-:Y:S02]  /*6300*/  @P1 HADD2.F32 R22, -RZ, R22.H0_H0 ;  /* 0x20000016ff161230 */ /* 0x000fe40000004100 */
[----:B------:R-:W-:Y:S02]  /*6310*/  @P1 HADD2.F32 R11, -RZ, R11.H0_H0 ;  /* 0x2000000bff0b1230 */ /* 0x000fe40000004100 */
[----:B0-----:R-:W-:Y:S01]  /*6320*/  @P5 FFMA R37, R6, R14, R5 ;  /* 0x0000000e06255223 */ /* 0x001fe20000000005 */
[----:B------:R-:W-:Y:S01]  /*6330*/  IMAD.U32 R52, RZ, RZ, UR33 ;  /* 0x00000021ff347e24 */ /* 0x000fe2000f8e00ff */
[----:B------:R-:W-:Y:S01]  /*6340*/  @P4 IADD3 R60, P5, PT, R133, UR28, RZ ;  /* 0x0000001c853c4c10 */ /* 0x000fe2000ffbe0ff */
[----:B------:R-:W3:Y:S01]  /*6350*/  @P2 LDG.E.U16 R55, desc[UR50][R12.64+0x2] ;  /* 0x000002320c372981 */ /* 0x000ee2000c1e1500 */
[----:B------:R-:W-:Y:S01]  /*6360*/  @P1 FFMA R36, R11, R22, R10 ;  /* 0x000000160b241223 */ /* 0x000fe2000000000a */
[----:B------:R-:W-:Y:S01]  /*6370*/  ISETP.LT.AND P1, PT, R2, UR6, !P0 ;  /* 0x0000000602007c0c */ /* 0x000fe2000c721270 */
[----:B------:R-:W-:Y:S01]  /*6380*/  @P6 FFMA R52, R38, R8, R7 ;  /* 0x0000000826346223 */ /* 0x000fe20000000007 */
[----:B------:R-:W-:Y:S01]  /*6390*/  @P3 IADD3 R66, P6, PT, R131, UR28, RZ ;  /* 0x0000001c83423c10 */ /* 0x000fe2000ffde0ff */
[----:B------:R-:W0:Y:S01]  /*63a0*/  @P3 LDC R58, c[0x0][0x3e0] ;  /* 0x0000f800ff3a3b82 */ /* 0x000e220000000800 */
[----:B------:R-:W-:-:S02]  /*63b0*/  ISETP.LT.AND P0, PT, R3, UR6, !P0 ;  /* 0x0000000603007c0c */ /* 0x000fc4000c701270 */
[----:B------:R-:W-:Y:S02]  /*63c0*/  @P4 IADD3.X R61, PT, PT, R132, UR27, RZ, P5, !PT ;  /* 0x0000001b843d4c10 */ /* 0x000fe4000affe4ff */
[----:B------:R-:W-:Y:S02]  /*63d0*/  ISETP.GE.AND P5, PT, R15, UR5, PT ;  /* 0x000000050f007c0c */ /* 0x000fe4000bfa6270 */
[----:B------:R-:W-:Y:S02]  /*63e0*/  @P3 IADD3.X R67, PT, PT, R130, UR27, RZ, P6, !PT ;  /* 0x0000001b82433c10 */ /* 0x000fe4000b7fe4ff */
[----:B------:R-:W-:Y:S01]  /*63f0*/  @P2 IADD3 R22, P6, PT, R131, UR28, RZ ;  /* 0x0000001c83162c10 */ /* 0x000fe2000ffde0ff */
[----:B-1----:R-:W-:Y:S01]  /*6400*/  IMAD R4, R9, UR10, R0 ;  /* 0x0000000a09047c24 */ /* 0x002fe2000f8e0200 */
[----:B------:R-:W-:Y:S01]  /*6410*/  ISETP.GE.OR P5, PT, R16, UR4, P5 ;  /* 0x0000000410007c0c */ /* 0x000fe2000afa6670 */
[----:B------:R1:W4:Y:S01]  /*6420*/  @P3 LDG.E.U16 R62, desc[UR50][R66.64] ;  /* 0x00000032423e3981 */ /* 0x000322000c1e1500 */
[----:B------:R-:W-:Y:S01]  /*6430*/  @P2 IADD3.X R23, PT, PT, R130, UR27, RZ, P6, !PT ;  /* 0x0000001b82172c10 */ /* 0x000fe2000b7fe4ff */
[----:B------:R-:W5:Y:S01]  /*6440*/  LDC R65, c[0x0][0x364] ;  /* 0x0000d900ff417b82 */ /* 0x000f620000000800 */
[C---:B------:R-:W-:Y:S01]  /*6450*/  @P1 IADD3 R14, P6, PT, R129.reuse, UR28, RZ ;  /* 0x0000001c810e1c10 */ /* 0x040fe2000ffde0ff */
[----:B------:R-:W4:Y:S03]  /*6460*/  @P0 LDG.E.U16 R9, desc[UR50][R12.64+0x2] ;  /* 0x000002320c090981 */ /* 0x000f26000c1e1500 */
[----:B------:R-:W-:Y:S01]  /*6470*/  @P1 IADD3.X R15, PT, PT, R128, UR27, RZ, P6, !PT ;  /* 0x0000001b800f1c10 */ /* 0x000fe2000b7fe4ff */
[----:B------:R0:W4:Y:S01]  /*6480*/  @P2 LDG.E.U16 R39, desc[UR50][R22.64] ;  /* 0x0000003216272981 */ /* 0x000122000c1e1500 */
[----:B------:R-:W-:Y:S01]  /*6490*/  @P0 IADD3 R74, P6, PT, R129, UR28, RZ ;  /* 0x0000001c814a0c10 */ /* 0x000fe2000ffde0ff */
[----:B------:R-:W4:Y:S01]  /*64a0*/  @P1 LDC R10, c[0x0][0x3e0] ;  /* 0x0000f800ff0a1b82 */ /* 0x000f220000000800 */
[----:B------:R-:W-:Y:S01]  /*64b0*/  LEA R4, R4, 0x1, 0x4 ;  /* 0x0000000104047811 */ /* 0x000fe200078e20ff */
[----:B------:R5:W4:Y:S01]  /*64c0*/  @P1 LDG.E.U16 R14, desc[UR50][R14.64] ;  /* 0x000000320e0e1981 */ /* 0x000b22000c1e1500 */
[----:B------:R-:W-:-:S02]  /*64d0*/  @P0 IADD3.X R75, PT, PT, R128, UR27, RZ, P6, !PT ;  /* 0x0000001b804b0c10 */ /* 0x000fc4000b7fe4ff */
[----:B------:R-:W-:Y:S01]  /*64e0*/  @!P5 IADD3 R70, P6, PT, R157, UR28, RZ ;  /* 0x0000001c9d46dc10 */ /* 0x000fe2000ffde0ff */
[----:B------:R-:W4:Y:S01]  /*64f0*/  @P1 LDG.E.U16 R11, desc[UR50][R12.64] ;  /* 0x000000320c0b1981 */ /* 0x000f22000c1e1500 */
[----:B------:R-:W-:Y:S01]  /*6500*/  P2R R3, PR, RZ, 0x10 ;  /* 0x00000010ff037803 */ /* 0x000fe20000000000 */
[----:B------:R-:W4:Y:S01]  /*6510*/  @P0 LDC R7, c[0x0][0x3e0] ;  /* 0x0000f800ff070b82 */ /* 0x000f220000000800 */
[----:B------:R-:W-:Y:S01]  /*6520*/  @!P5 IADD3.X R71, PT, PT, R156, UR27, RZ, P6, !PT ;  /* 0x0000001b9c47dc10 */ /* 0x000fe2000b7fe4ff */
[----:B------:R-:W4:Y:S01]  /*6530*/  @P0 LDG.E.U16 R8, desc[UR50][R74.64] ;  /* 0x000000324a080981 */ /* 0x000f22000c1e1500 */
[----:B------:R-:W-:-:S03]  /*6540*/  ISETP.GE.AND P6, PT, R4, UR5, PT ;  /* 0x0000000504007c0c */ /* 0x000fc6000bfc6270 */
[----:B------:R-:W4:Y:S01]  /*6550*/  @!P5 LDG.E.U16 R5, desc[UR50][R70.64] ;  /* 0x000000324605d981 */ /* 0x000f22000c1e1500 */
[----:B------:R-:W-:-:S03]  /*6560*/  ISETP.GE.OR P6, PT, R17, UR4, P6 ;  /* 0x0000000411007c0c */ /* 0x000fc6000b7c6670 */
[----:B------:R-:W4:Y:S01]  /*6570*/  @!P5 LDG.E.U16 R6, desc[UR50][R12.64+0x4] ;  /* 0x000004320c06d981 */ /* 0x000f22000c1e1500 */
[----:B-1----:R-:W1:Y:S08]  /*6580*/  LDC R67, c[0x0][0x364] ;  /* 0x0000d900ff437b82 */ /* 0x002e700000000800 */
[----:B0-----:R-:W0:Y:S01]  /*6590*/  @P2 LDC R22, c[0x0][0x3e0] ;  /* 0x0000f800ff162b82 */ /* 0x001e220000000800 */
[----:B------:R-:W-:Y:S01]  /*65a0*/  @!P6 IADD3 R68, P4, PT, R157, UR28, RZ ;  /* 0x0000001c9d44ec10 */ /* 0x000fe2000ff9e0ff */
[----:B------:R-:W4:Y:S03]  /*65b0*/  @!P6 LDG.E.U16 R4, desc[UR50][R12.64+0x6] ;  /* 0x000006320c04e981 */ /* 0x000f26000c1e1500 */
[----:B------:R-:W-:-:S02]  /*65c0*/  @!P6 IADD3.X R69, PT, PT, R156, UR27, RZ, P4, !PT ;  /* 0x0000001b9c45ec10 */ /* 0x000fc4000a7fe4ff */
[----:B------:R-:W-:-:S03]  /*65d0*/  ISETP.NE.AND P4, PT, R3, RZ, PT ;  /* 0x000000ff0300720c */ /* 0x000fc60003f85270 */
[----:B------:R-:W4:Y:S10]  /*65e0*/  @!P6 LDG.E.U16 R3, desc[UR50][R68.64] ;  /* 0x000000324403e981 */ /* 0x000f34000c1e1500 */
[----:B------:R-:W4:Y:S04]  /*65f0*/  @P4 LDG.E.U16 R63, desc[UR50][R12.64+0x2] ;  /* 0x000002320c3f4981 */ /* 0x000f28000c1e1500 */
[----:B------:R1:W4:Y:S01]  /*6600*/  @P4 LDG.E.U16 R61, desc[UR50][R60.64] ;  /* 0x000000323c3d4981 */ /* 0x000322000c1e1500 */
[----:B------:R-:W0:Y:S08]  /*6610*/  LDC R57, c[0x0][0x364] ;  /* 0x0000d900ff397b82 */ /* 0x000e300000000800 */
[----:B------:R-:W0:Y:S08]  /*6620*/  LDC R23, c[0x0][0x364] ;  /* 0x0000d900ff177b82 */ /* 0x000e300000000800 */
[----:B-----5:R-:W5:Y:S08]  /*6630*/  LDC R15, c[0x0][0x364] ;  /* 0x0000d900ff0f7b82 */ /* 0x020f700000000800 */
[----:B-1----:R-:W1:Y:S01]  /*6640*/  @P4 LDC R60, c[0x0][0x3e0] ;  /* 0x0000f800ff3c4b82 */ /* 0x002e620000000800 */
[----:B------:R-:W-:-:S02]  /*6650*/  IMAD.U32 R38, RZ, RZ, UR33 ;  /* 0x00000021ff267e24 */ /* 0x000fc4000f8e00ff */
[--C-:B------:R-:W-:Y:S02]  /*6660*/  IMAD R65, R65, UR10, R0.reuse ;  /* 0x0000000a41417c24 */ /* 0x100fe4000f8e0200 */
[----:B------:R-:W-:Y:S02]  /*6670*/  IMAD.U32 R54, RZ, RZ, UR33 ;  /* 0x00000021ff367e24 */ /* 0x000fe4000f8e00ff */
[----:B------:R-:W-:Y:S01]  /*6680*/  IMAD R64, R67, UR10, R0 ;  /* 0x0000000a43407c24 */ /* 0x000fe2000f8e0200 */
[----:B------:R-:W-:Y:S01]  /*6690*/  LEA R65, R65, 0x2, 0x4 ;  /* 0x0000000241417811 */ /* 0x000fe200078e20ff */
[----:B------:R-:W-:-:S03]  /*66a0*/  IMAD.U32 R53, RZ, RZ, UR33 ;  /* 0x00000021ff357e24 */ /* 0x000fc6000f8e00ff */
[----:B------:R-:W-:Y:S01]  /*66b0*/  LEA R64, R64, 0x2, 0x4 ;  /* 0x0000000240407811 */ /* 0x000fe200078e20ff */
[--C-:B0-----:R-:W-:Y:S02]  /*66c0*/  IMAD R23, R23, UR10, R0.reuse ;  /* 0x0000000a17177c24 */ /* 0x101fe4000f8e0200 */
[----:B-----5:R-:W-:-:S03]  /*66d0*/  IMAD R15, R15, UR10, R0 ;  /* 0x0000000a0f0f7c24 */ /* 0x020fc6000f8e0200 */
[----:B------:R-:W-:Y:S02]  /*66e0*/  LEA R23, R23, 0x3, 0x4 ;  /* 0x0000000317177811 */ /* 0x000fe400078e20ff */
[----:B------:R-:W-:Y:S01]  /*66f0*/  LEA R15, R15, 0x4, 0x4 ;  /* 0x000000040f0f7811 */ /* 0x000fe200078e20ff */
[----:B------:R-:W-:Y:S02]  /*6700*/  IMAD.U32 R73, RZ, RZ, UR33 ;  /* 0x00000021ff497e24 */ /* 0x000fe4000f8e00ff */
[----:B--2---:R-:W-:Y:S02]  /*6710*/  @P3 HADD2.F32 R59, -RZ, R59.H0_H0 ;  /* 0x2000003bff3b3230 */ /* 0x004fe40000004100 */
[----:B---3--:R-:W-:Y:S02]  /*6720*/  @P2 HADD2.F32 R55, -RZ, R55.H0_H0 ;  /* 0x20000037ff372230 */ /* 0x008fe40000004100 */
[----:B----4-:R-:W-:-:S05]  /*6730*/  @P3 HADD2.F32 R62, -RZ, R62.H0_H0 ;  /* 0x2000003eff3e3230 */ /* 0x010fca0000004100 */
[----:B------:R-:W-:Y:S01]  /*6740*/  @P3 FFMA R38, R59, R62, R58 ;  /* 0x0000003e3b263223 */ /* 0x000fe2000000003a */
[----:B------:R-:W-:Y:S01]  /*6750*/  IMAD R58, R57, UR10, R0 ;  /* 0x0000000a393a7c24 */ /* 0x000fe2000f8e0200 */
[----:B------:R-:W0:Y:S01]  /*6760*/  LDC R59, c[0x0][0x364] ;  /* 0x0000d900ff3b7b82 */ /* 0x000e220000000800 */
[----:B------:R-:W-:Y:S02]  /*6770*/  @P2 HADD2.F32 R39, -RZ, R39.H0_H0 ;  /* 0x20000027ff272230 */ /* 0x000fe40000004100 */
[----:B------:R-:W-:-:S03]  /*6780*/  @P1 HADD2.F32 R57, -RZ, R14.H0_H0 ;  /* 0x2000000eff391230 */ /* 0x000fc60000004100 */
[----:B------:R-:W-:Y:S02]  /*6790*/  @P2 FFMA R54, R55, R39, R22 ;  /* 0x0000002737362223 */ /* 0x000fe40000000016 */
[----:B------:R-:W2:Y:S01]  /*67a0*/  @!P6 LDC R14, c[0x0][0x3e0] ;  /* 0x0000f800ff0eeb82 */ /* 0x000ea20000000800 */
[----:B------:R-:W-:-:S07]  /*67b0*/  @P0 HADD2.F32 R22, -RZ, R9.H0_H0 ;  /* 0x20000009ff160230 */ /* 0x000fce0000004100 */
[----:B------:R-:W3:Y:S01]  /*67c0*/  @!P5 LDC R9, c[0x0][0x3e0] ;  /* 0x0000f800ff09db82 */ /* 0x000ee20000000800 */
[----:B------:R-:W-:Y:S01]  /*67d0*/  @P1 HADD2.F32 R11, -RZ, R11.H0_H0 ;  /* 0x2000000bff0b1230 */ /* 0x000fe20000004100 */
[----:B------:R-:W-:Y:S01]  /*67e0*/  LEA R58, R58, 0x3, 0x4 ;  /* 0x000000033a3a7811 */ /* 0x000fe200078e20ff */
[----:B------:R-:W-:Y:S01]  /*67f0*/  @P0 HADD2.F32 R8, -RZ, R8.H0_H0 ;  /* 0x20000008ff080230 */ /* 0x000fe20000004100 */
[----:B------:R-:W-:Y:S01]  /*6800*/  ISETP.GE.AND P3, PT, R64, UR5, PT ;  /* 0x0000000540007c0c */ /* 0x000fe2000bf66270 */
[----:B------:R-:W-:Y:S01]  /*6810*/  IMAD.U32 R39, RZ, RZ, UR33 ;  /* 0x00000021ff277e24 */ /* 0x000fe2000f8e00ff */
[----:B------:R-:W-:Y:S01]  /*6820*/  MOV R55, UR33 ;  /* 0x0000002100377c02 */ /* 0x000fe20008000f00 */
[----:B------:R-:W-:Y:S01]  /*6830*/  @P1 FFMA R39, R11, R57, R10 ;  /* 0x000000390b271223 */ /* 0x000fe2000000000a */
[----:B------:R-:W-:Y:S01]  /*6840*/  ISETP.GE.AND P2, PT, R58, UR5, PT ;  /* 0x000000053a007c0c */ /* 0x000fe2000bf46270 */
[----:B------:R-:W-:Y:S01]  /*6850*/  @P0 FFMA R55, R22, R8, R7 ;  /* 0x0000000816370223 */ /* 0x000fe20000000007 */
[----:B------:R-:W-:-:S02]  /*6860*/  ISETP.GE.OR P3, PT, R17, UR4, P3 ;  /* 0x0000000411007c0c */ /* 0x000fc40009f66670 */
[----:B------:R-:W-:Y:S02]  /*6870*/  ISETP.GE.AND P0, PT, R15, UR5, PT ;  /* 0x000000050f007c0c */ /* 0x000fe4000bf06270 */
[C---:B------:R-:W-:Y:S01]  /*6880*/  ISETP.GE.OR P2, PT, R16.reuse, UR4, P2 ;  /* 0x0000000410007c0c */ /* 0x040fe20009746670 */
[----:B------:R-:W-:Y:S02]  /*6890*/  @!P6 HADD2.F32 R11, -RZ, R4.H0_H0 ;  /* 0x20000004ff0be230 */ /* 0x000fe40000004100 */
[----:B------:R-:W-:Y:S02]  /*68a0*/  @P4 HADD2.F32 R63, -RZ, R63.H0_H0 ;  /* 0x2000003fff3f4230 */ /* 0x000fe40000004100 */
[----:B------:R-:W-:Y:S01]  /*68b0*/  @P4 HADD2.F32 R61, -RZ, R61.H0_H0 ;  /* 0x2000003dff3d4230 */ /* 0x000fe20000004100 */
[----:B------:R-:W-:Y:S01]  /*68c0*/  ISETP.GE.AND P1, PT, R23, UR5, PT ;  /* 0x0000000517007c0c */ /* 0x000fe2000bf26270 */
[----:B------:R-:W-:Y:S02]  /*68d0*/  @!P6 HADD2.F32 R3, -RZ, R3.H0_H0 ;  /* 0x20000003ff03e230 */ /* 0x000fe40000004100 */
[----:B------:R-:W4:Y:S01]  /*68e0*/  @!P3 LDG.E.U16 R69, desc[UR50][R12.64+0x6] ;  /* 0x000006320c45b981 */ /* 0x000f22000c1e1500 */
[----:B-1----:R-:W-:Y:S01]  /*68f0*/  @P4 FFMA R53, R63, R61, R60 ;  /* 0x0000003d3f354223 */ /* 0x002fe2000000003c */
[----:B------:R-:W-:Y:S01]  /*6900*/  ISETP.GE.AND P4, PT, R65, UR5, PT ;  /* 0x0000000541007c0c */ /* 0x000fe2000bf86270 */
[----:B------:R-:W-:Y:S01]  /*6910*/  @!P5 HADD2.F32 R4, -RZ, R5.H0_H0 ;  /* 0x20000005ff04d230 */ /* 0x000fe20000004100 */
[----:B------:R-:W-:Y:S01]  /*6920*/  P2R R7, PR, RZ, 0x1 ;  /* 0x00000001ff077803 */ /* 0x000fe20000000000 */
[----:B0-----:R-:W-:Y:S01]  /*6930*/  IMAD R59, R59, UR10, R0 ;  /* 0x0000000a3b3b7c24 */ /* 0x001fe2000f8e0200 */
[----:B------:R-:W-:Y:S01]  /*6940*/  ISETP.GE.OR P4, PT, R16, UR4, P4 ;  /* 0x0000000410007c0c */ /* 0x000fe2000a786670 */
[----:B------:R-:W0:Y:S01]  /*6950*/  LDC R5, c[0x0][0x364] ;  /* 0x0000d900ff057b82 */ /* 0x000e220000000800 */
[----:B------:R-:W-:Y:S01]  /*6960*/  @!P5 HADD2.F32 R6, -RZ, R6.H0_H0 ;  /* 0x20000006ff06d230 */ /* 0x000fe20000004100 */
[----:B------:R-:W-:Y:S01]  /*6970*/  ISETP.GE.OR P1, PT, R17, UR4, P1 ;  /* 0x0000000411007c0c */ /* 0x000fe20008f26670 */
[----:B--2---:R-:W-:Y:S01]  /*6980*/  @!P6 FFMA R73, R11, R3, R14 ;  /* 0x000000030b49e223 */ /* 0x004fe2000000000e */
[----:B------:R-:W-:Y:S01]  /*6990*/  ISETP.NE.AND P6, PT, R7, RZ, PT ;  /* 0x000000ff0700720c */ /* 0x000fe20003fc5270 */
[----:B------:R-:W-:Y:S01]  /*69a0*/  IMAD.U32 R57, RZ, RZ, UR33 ;  /* 0x00000021ff397e24 */ /* 0x000fe2000f8e00ff */
[----:B------:R-:W-:Y:S01]  /*69b0*/  LEA R59, R59, 0x4, 0x4 ;  /* 0x000000043b3b7811 */ /* 0x000fe200078e20ff */
[----:B---3--:R-:W-:Y:S01]  /*69c0*/  @!P5 FFMA R57, R6, R4, R9 ;  /* 0x000000040639d223 */ /* 0x008fe20000000009 */
[----:B------:R-:W2:Y:S04]  /*69d0*/  @!P2 LDG.E.U16 R65, desc[UR50][R12.64+0x4] ;  /* 0x000004320c41a981 */ /* 0x000ea8000c1e1500 */
[----:B------:R-:W-:-:S02]  /*69e0*/  @!P4 IADD3 R60, P0, PT, R155, UR28, RZ ;  /* 0x0000001c9b3ccc10 */ /* 0x000fc4000ff1e0ff */
[----:B------:R-:W-:Y:S01]  /*69f0*/  @!P3 IADD3 R58, P5, PT, R155, UR28, RZ ;  /* 0x0000001c9b3abc10 */ /* 0x000fe2000ffbe0ff */
[----:B------:R-:W3:Y:S01]  /*6a00*/  @!P1 LDG.E.U16 R14, desc[UR50][R12.64+0x6] ;  /* 0x000006320c0e9981 */ /* 0x000ee2000c1e1500 */
[----:B------:R-:W-:Y:S02]  /*6a10*/  @!P4 IADD3.X R61, PT, PT, R154, UR27, RZ, P0, !PT ;  /* 0x0000001b9a3dcc10 */ /* 0x000fe400087fe4ff */
[----:B------:R-:W-:Y:S02]  /*6a20*/  P2R R3, PR, RZ, 0x10 ;  /* 0x00000010ff037803 */ /* 0x000fe40000000000 */
[----:B------:R-:W-:Y:S02]  /*6a30*/  ISETP.GE.OR P0, PT, R16, UR4, P6 ;  /* 0x0000000410007c0c */ /* 0x000fe4000b706670 */
[----:B------:R-:W-:Y:S02]  /*6a40*/  ISETP.GE.AND P4, PT, R59, UR5, PT ;  /* 0x000000053b007c0c */ /* 0x000fe4000bf86270 */
[----:B------:R-:W-:-:S02]  /*6a50*/  @!P2 IADD3 R22, P6, PT, R153, UR28, RZ ;  /* 0x0000001c9916ac10 */ /* 0x000fc4000ffde0ff */
[----:B------:R-:W-:Y:S02]  /*6a60*/  @!P3 IADD3.X R59, PT, PT, R154, UR27, RZ, P5, !PT ;  /* 0x0000001b9a3bbc10 */ /* 0x000fe4000affe4ff */
[----:B------:R-:W-:Y:S02]  /*6a70*/  ISETP.GE.OR P5, PT, R17, UR4, P4 ;  /* 0x0000000411007c0c */ /* 0x000fe4000a7a6670 */
[C---:B------:R-:W-:Y:S01]  /*6a80*/  @!P2 IADD3.X R23, PT, PT, R152.reuse, UR27, RZ, P6, !PT ;  /* 0x0000001b9817ac10 */ /* 0x040fe2000b7fe4ff */
[----:B0-----:R-:W-:Y:S01]  /*6a90*/  IMAD R4, R5, UR10, R0 ;  /* 0x0000000a05047c24 */ /* 0x001fe2000f8e0200 */
[----:B------:R-:W-:Y:S01]  /*6aa0*/  @!P1 IADD3 R10, P6, PT, R153, UR28, RZ ;  /* 0x0000001c990a9c10 */ /* 0x000fe2000ffde0ff */
[----:B------:R-:W5:Y:S03]  /*6ab0*/  @!P0 LDG.E.U16 R9, desc[UR50][R12.64+0x4] ;  /* 0x000004320c098981 */ /* 0x000f66000c1e1500 */
[----:B------:R-:W-:Y:S01]  /*6ac0*/  @!P1 IADD3.X R11, PT, PT, R152, UR27, RZ, P6, !PT ;  /* 0x0000001b980b9c10 */ /* 0x000fe2000b7fe4ff */
[----:B------:R0:W3:Y:S01]  /*6ad0*/  @!P2 LDG.E.U16 R63, desc[UR50][R22.64] ;  /* 0x00000032163fa981 */ /* 0x0000e2000c1e1500 */
[----:B------:R-:W-:-:S02]  /*6ae0*/  @!P0 IADD3 R80, P6, PT, R151, UR28, RZ ;  /* 0x0000001c97508c10 */ /* 0x000fc4000ffde0ff */
[----:B------:R-:W-:Y:S01]  /*6af0*/  LEA R4, R4, 0x5, 0x4 ;  /* 0x0000000504047811 */ /* 0x000fe200078e20ff */
[----:B------:R-:W5:Y:S01]  /*6b00*/  @!P3 LDG.E.U16 R67, desc[UR50][R58.64] ;  /* 0x000000323a43b981 */ /* 0x000f62000c1e1500 */
[C---:B------:R-:W-:Y:S02]  /*6b10*/  @!P0 IADD3.X R81, PT, PT, R150.reuse, UR27, RZ, P6, !PT ;  /* 0x0000001b96518c10 */ /* 0x040fe4000b7fe4ff */
[----:B------:R-:W-:Y:S01]  /*6b20*/  @!P5 IADD3 R78, P6, PT, R151, UR28, RZ ;  /* 0x0000001c974edc10 */ /* 0x000fe2000ffde0ff */
[----:B------:R1:W5:Y:S03]  /*6b30*/  @!P1 LDG.E.U16 R11, desc[UR50][R10.64] ;  /* 0x000000320a0b9981 */ /* 0x000366000c1e1500 */
[----:B------:R-:W-:Y:S01]  /*6b40*/  @!P5 IADD3.X R79, PT, PT, R150, UR27, RZ, P6, !PT ;  /* 0x0000001b964fdc10 */ /* 0x000fe2000b7fe4ff */
[----:B------:R-:W5:Y:S01]  /*6b50*/  @!P0 LDG.E.U16 R8, desc[UR50][R80.64] ;  /* 0x0000003250088981 */ /* 0x000f62000c1e1500 */
[----:B------:R-:W-:-:S03]  /*6b60*/  ISETP.GE.AND P6, PT, R4, UR5, PT ;  /* 0x0000000504007c0c */ /* 0x000fc6000bfc6270 */
[----:B------:R-:W5:Y:S01]  /*6b70*/  @!P5 LDG.E.U16 R5, desc[UR50][R78.64] ;  /* 0x000000324e05d981 */ /* 0x000f62000c1e1500 */
[----:B------:R-:W-:-:S03]  /*6b80*/  ISETP.GE.OR P6, PT, R16, UR4, P6 ;  /* 0x0000000410007c0c */ /* 0x000fc6000b7c6670 */
[----:B------:R-:W5:Y:S01]  /*6b90*/  @!P5 LDG.E.U16 R6, desc[UR50][R12.64+0x6] ;  /* 0x000006320c06d981 */ /* 0x000f62000c1e1500 */
[----:B------:R-:W1:Y:S08]  /*6ba0*/  LDC R15, c[0x0][0x364] ;  /* 0x0000d900ff0f7b82 */ /* 0x000e700000000800 */
[----:B0-----:R-:W0:Y:S01]  /*6bb0*/  @!P2 LDC R22, c[0x0][0x3e0] ;  /* 0x0000f800ff16ab82 */ /* 0x001e220000000800 */
[----:B------:R-:W-:Y:S01]  /*6bc0*/  @!P6 IADD3 R76, P4, PT, R149, UR28, RZ ;  /* 0x0000001c954cec10 */ /* 0x000fe2000ff9e0ff */
[----:B------:R-:W5:Y:S03]  /*6bd0*/  @!P6 LDG.E.U16 R4, desc[UR50][R12.64+0x4] ;  /* 0x000004320c04e981 */ /* 0x000f66000c1e1500 */
[----:B------:R-:W-:-:S02]  /*6be0*/  @!P6 IADD3.X R77, PT, PT, R148, UR27, RZ, P4, !PT ;  /* 0x0000001b944dec10 */ /* 0x000fc4000a7fe4ff */
[----:B------:R-:W-:Y:S01]  /*6bf0*/  ISETP.NE.AND P4, PT, R3, RZ, PT ;  /* 0x000000ff0300720c */ /* 0x000fe20003f85270 */
[----:B-1----:R-:W1:Y:S02]  /*6c00*/  @!P1 LDC R10, c[0x0][0x3e0] ;  /* 0x0000f800ff0a9b82 */ /* 0x002e640000000800 */
[----:B------:R-:W5:Y:S10]  /*6c10*/  @!P6 LDG.E.U16 R3, desc[UR50][R76.64] ;  /* 0x000000324c03e981 */ /* 0x000f74000c1e1500 */
[----:B------:R-:W5:Y:S01]  /*6c20*/  @!P4 LDG.E.U16 R75, desc[UR50][R12.64+0x4] ;  /* 0x000004320c4bc981 */ /* 0x000f62000c1e1500 */
[----:B------:R-:W0:Y:S03]  /*6c30*/  LDC R7, c[0x0][0x364] ;  /* 0x0000d900ff077b82 */ /* 0x000e260000000800 */
[----:B------:R1:W5:Y:S05]  /*6c40*/  @!P4 LDG.E.U16 R71, desc[UR50][R60.64] ;  /* 0x000000323c47c981 */ /* 0x00036a000c1e1500 */
[----:B------:R-:W5:Y:S01]  /*6c50*/  @!P4 LDC R62, c[0x0][0x3e0] ;  /* 0x0000f800ff3ecb82 */ /* 0x000f620000000800 */
[----:B------:R-:W-:-:S02]  /*6c60*/  IMAD R66, R15, UR10, R0 ;  /* 0x0000000a0f427c24 */ /* 0x000fc4000f8e0200 */
[----:B------:R-:W-:-:S05]  /*6c70*/  IMAD.U32 R58, RZ, RZ, UR33 ;  /* 0x00000021ff3a7e24 */ /* 0x000fca000f8e00ff */
[----:B-1----:R-:W1:Y:S08]  /*6c80*/  LDC R61, c[0x0][0x364] ;  /* 0x0000d900ff3d7b82 */ /* 0x002e700000000800 */
[----:B------:R-:W1:Y:S01]  /*6c90*/  LDC R23, c[0x0][0x364] ;  /* 0x0000d900ff177b82 */ /* 0x000e620000000800 */
[----:B0-----:R-:W-:-:S07]  /*6ca0*/  IMAD R64, R7, UR10, R0 ;  /* 0x0000000a07407c24 */ /* 0x001fce000f8e0200 */
[----:B------:R-:W0:Y:S08]  /*6cb0*/  LDC R15, c[0x0][0x364] ;  /* 0x0000d900ff0f7b82 */ /* 0x000e300000000800 */
[----:B------:R-:W5:Y:S01]  /*6cc0*/  @!P3 LDC R60, c[0x0][0x3e0] ;  /* 0x0000f800ff3cbb82 */ /* 0x000f620000000800 */
[----:B------:R-:W-:-:S07]  /*6cd0*/  IMAD.U32 R59, RZ, RZ, UR33 ;  /* 0x00000021ff3b7e24 */ /* 0x000fce000f8e00ff */
[----:B------:R-:W5:Y:S01]  /*6ce0*/  @!P0 LDC R7, c[0x0][0x3e0] ;  /* 0x0000f800ff078b82 */ /* 0x000f620000000800 */
[----:B------:R-:W-:Y:S01]  /*6cf0*/  LEA R66, R66, 0x5, 0x4 ;  /* 0x0000000542427811 */ /* 0x000fe200078e20ff */
[--C-:B-1----:R-:W-:Y:S01]  /*6d00*/  IMAD R61, R61, UR10, R0.reuse ;  /* 0x0000000a3d3d7c24 */ /* 0x102fe2000f8e0200 */
[----:B------:R-:W-:Y:S01]  /*6d10*/  LEA R64, R64, 0x6, 0x4 ;  /* 0x0000000640407811 */ /* 0x000fe200078e20ff */
[----:B------:R-:W-:Y:S02]  /*6d20*/  IMAD.U32 R74, RZ, RZ, UR33 ;  /* 0x00000021ff4a7e24 */ /* 0x000fe4000f8e00ff */
[--C-:B0-----:R-:W-:Y:S01]  /*6d30*/  IMAD R15, R15, UR10, R0.reuse ;  /* 0x0000000a0f0f7c24 */ /* 0x101fe2000f8e0200 */
[----:B------:R-:W-:Y:S01]  /*6d40*/  LEA R61, R61, 0x6, 0x4 ;  /* 0x000000063d3d7811 */ /* 0x000fe200078e20ff */
[----:B------:R-:W-:-:S03]  /*6d50*/  IMAD R23, R23, UR10, R0 ;  /* 0x0000000a17177c24 */ /* 0x000fc6000f8e0200 */
[----:B------:R-:W-:Y:S02]  /*6d60*/  LEA R15, R15, 0x7, 0x4 ;  /* 0x000000070f0f7811 */ /* 0x000fe400078e20ff */
[----:B------:R-:W-:Y:S01]  /*6d70*/  LEA R23, R23, 0x7, 0x4 ;  /* 0x0000000717177811 */ /* 0x000fe200078e20ff */
[----:B------:R-:W-:Y:S02]  /*6d80*/  IMAD.U32 R76, RZ, RZ, UR33 ;  /* 0x00000021ff4c7e24 */ /* 0x000fe4000f8e00ff */
[----:B----4-:R-:W-:Y:S02]  /*6d90*/  @!P3 HADD2.F32 R69, -RZ, R69.H0_H0 ;  /* 0x20000045ff45b230 */ /* 0x010fe40000004100 */
[----:B--2---:R-:W-:Y:S02]  /*6da0*/  @!P2 HADD2.F32 R65, -RZ, R65.H0_H0 ;  /* 0x20000041ff41a230 */ /* 0x004fe40000004100 */
[----:B---3--:R-:W-:-:S05]  /*6db0*/  @!P2 HADD2.F32 R63, -RZ, R63.H0_H0 ;  /* 0x2000003fff3fa230 */ /* 0x008fca0000004100 */
[----:B------:R-:W-:Y:S02]  /*6dc0*/  @!P2 FFMA R59, R65, R63, R22 ;  /* 0x0000003f413ba223 */ /* 0x000fe40000000016 */
[----:B------:R-:W0:Y:S01]  /*6dd0*/  @!P6 LDC R22, c[0x0][0x3e0] ;  /* 0x0000f800ff16eb82 */ /* 0x000e220000000800 */
[----:B------:R-:W-:Y:S02]  /*6de0*/  @!P1 HADD2.F32 R63, -RZ, R14.H0_H0 ;  /* 0x2000000eff3f9230 */ /* 0x000fe40000004100 */
[----:B-----5:R-:W-:-:S05]  /*6df0*/  @!P3 HADD2.F32 R67, -RZ, R67.H0_H0 ;  /* 0x20000043ff43b230 */ /* 0x020fca0000004100 */
[----:B------:R-:W1:Y:S01]  /*6e00*/  @!P5 LDC R14, c[0x0][0x3e0] ;  /* 0x0000f800ff0edb82 */ /* 0x000e620000000800 */
[----:B------:R-:W-:Y:S01]  /*6e10*/  @!P3 FFMA R74, R69, R67, R60 ;  /* 0x00000043454ab223 */ /* 0x000fe2000000003c */
[----:B------:R-:W-:Y:S01]  /*6e20*/  @!P1 HADD2.F32 R11, -RZ, R11.H0_H0 ;  /* 0x2000000bff0b9230 */ /* 0x000fe20000004100 */
[----:B------:R-:W-:Y:S01]  /*6e30*/  ISETP.GE.AND P3, PT, R64, UR5, PT ;  /* 0x0000000540007c0c */ /* 0x000fe2000bf66270 */
[----:B------:R-:W-:Y:S01]  /*6e40*/  @!P0 HADD2.F32 R8, -RZ, R8.H0_H0 ;  /* 0x20000008ff088230 */ /* 0x000fe20000004100 */
[----:B------:R-:W-:Y:S01]  /*6e50*/  ISETP.GE.AND P2, PT, R61, UR5, PT ;  /* 0x000000053d007c0c */ /* 0x000fe2000bf46270 */
[----:B------:R-:W-:Y:S01]  /*6e60*/  IMAD.U32 R60, RZ, RZ, UR33 ;  /* 0x00000021ff3c7e24 */ /* 0x000fe2000f8e00ff */
[----:B------:R-:W-:Y:S01]  /*6e70*/  ISETP.GE.OR P3, PT, R16, UR4, P3 ;  /* 0x0000000410007c0c */ /* 0x000fe20009f66670 */
[----:B------:R-:W-:Y:S02]  /*6e80*/  @!P4 HADD2.F32 R75, -RZ, R75.H0_H0 ;  /* 0x2000004bff4bc230 */ /* 0x000fe40000004100 */
[----:B------:R-:W-:-:S05]  /*6e90*/  @!P4 HADD2.F32 R71, -RZ, R71.H0_H0 ;  /* 0x20000047ff47c230 */ /* 0x000fca0000004100 */
[----:B------:R-:W-:Y:S01]  /*6ea0*/  @!P4 FFMA R58, R75, R71, R62 ;  /* 0x000000474b3ac223 */ /* 0x000fe2000000003e */
[----:B------:R-:W-:Y:S01]  /*6eb0*/  @!P0 HADD2.F32 R62, -RZ, R9.H0_H0 ;  /* 0x20000009ff3e8230 */ /* 0x000fe20000004100 */
[C---:B------:R-:W-:Y:S01]  /*6ec0*/  ISETP.GE.OR P2, PT, R17.reuse, UR4, P2 ;  /* 0x0000000411007c0c */ /* 0x040fe20009746670 */
[----:B------:R-:W2:Y:S01]  /*6ed0*/  LDC R9, c[0x0][0x364] ;  /* 0x0000d900ff097b82 */ /* 0x000ea20000000800 */
[----:B------:R-:W-:Y:S01]  /*6ee0*/  ISETP.GE.AND P4, PT, R66, UR5, PT ;  /* 0x0000000542007c0c */ /* 0x000fe2000bf86270 */
[----:B------:R-:W-:Y:S01]  /*6ef0*/  IMAD.U32 R75, RZ, RZ, UR33 ;  /* 0x00000021ff4b7e24 */ /* 0x000fe2000f8e00ff */
[----:B------:R-:W3:Y:S02]  /*6f00*/  @!P3 LDG.E.U16 R71, desc[UR50][R12.64+0x4] ;  /* 0x000004320c47b981 */ /* 0x000ee4000c1e1500 */
[----:B------:R-:W-:Y:S01]  /*6f10*/  ISETP.GE.OR P4, PT, R17, UR4, P4 ;  /* 0x0000000411007c0c */ /* 0x000fe2000a786670 */
[----:B------:R-:W-:Y:S01]  /*6f20*/  @!P1 FFMA R75, R63, R11, R10 ;  /* 0x0000000b3f4b9223 */ /* 0x000fe2000000000a */
[----:B------:R-:W-:Y:S01]  /*6f30*/  @!P0 FFMA R60, R62, R8, R7 ;  /* 0x000000083e3c8223 */ /* 0x000fe20000000007 */
[----:B------:R-:W-:Y:S01]  /*6f40*/  ISETP.GE.AND P0, PT, R15, UR5, PT ;  /* 0x000000050f007c0c */ /* 0x000fe2000bf06270 */
[----:B------:R-:W-:-:S02]  /*6f50*/  @!P6 HADD2.F32 R11, -RZ, R4.H0_H0 ;  /* 0x20000004ff0be230 */ /* 0x000fc40000004100 */
[----:B------:R-:W-:Y:S01]  /*6f60*/  @!P5 HADD2.F32 R4, -RZ, R5.H0_H0 ;  /* 0x20000005ff04d230 */ /* 0x000fe20000004100 */
[----:B------:R-:W-:Y:S01]  /*6f70*/  ISETP.GE.AND P1, PT, R23, UR5, PT ;  /* 0x0000000517007c0c */ /* 0x000fe2000bf26270 */
[----:B------:R-:W4:Y:S01]  /*6f80*/  LDC R5, c[0x0][0x364] ;  /* 0x0000d900ff057b82 */ /* 0x000f220000000800 */
[----:B------:R-:W-:Y:S01]  /*6f90*/  @!P6 HADD2.F32 R3, -RZ, R3.H0_H0 ;  /* 0x20000003ff03e230 */ /* 0x000fe20000004100 */
[----:B------:R-:W-:Y:S01]  /*6fa0*/  P2R R7, PR, RZ, 0x1 ;  /* 0x00000001ff077803 */ /* 0x000fe20000000000 */
[----:B------:R-:W-:Y:S01]  /*6fb0*/  IMAD.U32 R61, RZ, RZ, UR33 ;  /* 0x00000021ff3d7e24 */ /* 0x000fe2000f8e00ff */
[----:B------:R-:W-:Y:S01]  /*6fc0*/  ISETP.GE.OR P1, PT, R16, UR4, P1 ;  /* 0x0000000410007c0c */ /* 0x000fe20008f26670 */
[----:B------:R-:W-:Y:S01]  /*6fd0*/  @!P5 HADD2.F32 R15, -RZ, R6.H0_H0 ;  /* 0x20000006ff0fd230 */ /* 0x000fe20000004100 */
[----:B------:R-:W-:Y:S01]  /*6fe0*/  @!P4 IADD3 R78, P0, PT, R149, UR28, RZ ;  /* 0x0000001c954ecc10 */ /* 0x000fe2000ff1e0ff */
[----:B0-----:R-:W-:Y:S01]  /*6ff0*/  @!P6 FFMA R61, R11, R3, R22 ;  /* 0x000000030b3de223 */ /* 0x001fe20000000016 */
[----:B------:R-:W5:Y:S01]  /*7000*/  @!P2 LDG.E.U16 R67, desc[UR50][R12.64+0x6] ;  /* 0x000006320c43a981 */ /* 0x000f62000c1e1500 */
[----:B--2---:R-:W-:Y:S01]  /*7010*/  IMAD R9, R9, UR10, R0 ;  /* 0x0000000a09097c24 */ /* 0x004fe2000f8e0200 */
[----:B------:R-:W-:Y:S01]  /*7020*/  ISETP.NE.AND P6, PT, R7, RZ, PT ;  /* 0x000000ff0700720c */ /* 0x000fe20003fc5270 */
[----:B-1----:R-:W-:Y:S01]  /*7030*/  @!P5 FFMA R76, R15, R4, R14 ;  /* 0x000000040f4cd223 */ /* 0x002fe2000000000e */
[----:B------:R-:W-:-:S02]  /*7040*/  @!P4 IADD3.X R79, PT, PT, R148, UR27, RZ, P0, !PT ;  /* 0x0000001b944fcc10 */ /* 0x000fc400087fe4ff */
[----:B------:R-:W-:-:S03]  /*7050*/  LEA R9, R9, 0x8, 0x4 ;  /* 0x0000000809097811 */ /* 0x000fc600078e20ff */
[----:B------:R-:W2:Y:S01]  /*7060*/  @!P1 LDG.E.U16 R14, desc[UR50][R12.64+0x4] ;  /* 0x000004320c0e9981 */ /* 0x000ea2000c1e1500 */
[----:B------:R-:W-:Y:S02]  /*7070*/  @!P3 IADD3 R64, P5, PT, R147, UR28, RZ ;  /* 0x0000001c9340bc10 */ /* 0x000fe4000ffbe0ff */
[----:B------:R-:W-:Y:S02]  /*7080*/  P2R R3, PR, RZ, 0x10 ;  /* 0x00000010ff037803 */ /* 0x000fe40000000000 */
[----:B------:R-:W-:Y:S02]  /*7090*/  ISETP.GE.OR P0, PT, R17, UR4, P6 ;  /* 0x0000000411007c0c */ /* 0x000fe4000b706670 */
[----:B------:R-:W-:Y:S02]  /*70a0*/  ISETP.GE.AND P4, PT, R9, UR5, PT ;  /* 0x0000000509007c0c */ /* 0x000fe4000bf86270 */
[----:B------:R-:W-:Y:S02]  /*70b0*/  @!P2 IADD3 R22, P6, PT, R147, UR28, RZ ;  /* 0x0000001c9316ac10 */ /* 0x000fe4000ffde0ff */
[----:B------:R-:W-:-:S02]  /*70c0*/  @!P3 IADD3.X R65, PT, PT, R146, UR27, RZ, P5, !PT ;  /* 0x0000001b9241bc10 */ /* 0x000fc4000affe4ff */
[----:B------:R-:W-:Y:S02]  /*70d0*/  ISETP.GE.OR P5, PT, R16, UR4, P4 ;  /* 0x0000000410007c0c */ /* 0x000fe4000a7a6670 */
[----:B------:R-:W-:Y:S01]  /*70e0*/  @!P2 IADD3.X R23, PT, PT, R146, UR27, RZ, P6, !PT ;  /* 0x0000001b9217ac10 */ /* 0x000fe2000b7fe4ff */
[----:B----4-:R-:W-:Y:S01]  /*70f0*/  IMAD R4, R5, UR10, R0 ;  /* 0x0000000a05047c24 */ /* 0x010fe2000f8e0200 */
[C---:B------:R-:W-:Y:S01]  /*7100*/  @!P1 IADD3 R10, P6, PT, R145.reuse, UR28, RZ ;  /* 0x0000001c910a9c10 */ /* 0x040fe2000ffde0ff */
[----:B------:R0:W4:Y:S03]  /*7110*/  @!P3 LDG.E.U16 R69, desc[UR50][R64.64] ;  /* 0x000000324045b981 */ /* 0x000126000c1e1500 */
[----:B------:R-:W-:Y:S01]  /*7120*/  @!P1 IADD3.X R11, PT, PT, R144, UR27, RZ, P6, !PT ;  /* 0x0000001b900b9c10 */ /* 0x000fe2000b7fe4ff */
[----:B------:R1:W2:Y:S01]  /*7130*/  @!P2 LDG.E.U16 R63, desc[UR50][R22.64] ;  /* 0x00000032163fa981 */ /* 0x0002a2000c1e1500 */
[----:B------:R-:W-:-:S02]  /*7140*/  @!P0 IADD3 R86, P6, PT, R145, UR28, RZ ;  /* 0x0000001c91568c10 */ /* 0x000fc4000ffde0ff */
[----:B------:R-:W-:Y:S01]  /*7150*/  LEA R4, R4, 0x8, 0x4 ;  /* 0x0000000804047811 */ /* 0x000fe200078e20ff */
[----:B------:R-:W2:Y:S01]  /*7160*/  @!P0 LDG.E.U16 R9, desc[UR50][R12.64+0x6] ;  /* 0x000006320c098981 */ /* 0x000ea2000c1e1500 */
[----:B------:R-:W-:Y:S02]  /*7170*/  @!P0 IADD3.X R87, PT, PT, R144, UR27, RZ, P6, !PT ;  /* 0x0000001b90578c10 */ /* 0x000fe4000b7fe4ff */
[----:B------:R-:W-:Y:S01]  /*7180*/  @!P5 IADD3 R84, P6, PT, R143, UR28, RZ ;  /* 0x0000001c8f54dc10 */ /* 0x000fe2000ffde0ff */
[----:B------:R1:W2:Y:S03]  /*7190*/  @!P1 LDG.E.U16 R11, desc[UR50][R10.64] ;  /* 0x000000320a0b9981 */ /* 0x0002a6000c1e1500 */
[----:B------:R-:W-:Y:S01]  /*71a0*/  @!P5 IADD3.X R85, PT, PT, R142, UR27, RZ, P6, !PT ;  /* 0x0000001b8e55dc10 */ /* 0x000fe2000b7fe4ff */
[----:B------:R-:W2:Y:S01]  /*71b0*/  @!P0 LDG.E.U16 R8, desc[UR50][R86.64] ;  /* 0x0000003256088981 */ /* 0x000ea2000c1e1500 */
[----:B------:R-:W-:-:S03]  /*71c0*/  ISETP.GE.AND P6, PT, R4, UR5, PT ;  /* 0x0000000504007c0c */ /* 0x000fc6000bfc6270 */
[----:B------:R-:W2:Y:S01]  /*71d0*/  @!P5 LDG.E.U16 R5, desc[UR50][R84.64] ;  /* 0x000000325405d981 */ /* 0x000ea2000c1e1500 */
[----:B------:R-:W-:-:S03]  /*71e0*/  ISETP.GE.OR P6, PT, R17, UR4, P6 ;  /* 0x0000000411007c0c */ /* 0x000fc6000b7c6670 */
[----:B------:R-:W2:Y:S01]  /*71f0*/  @!P5 LDG.E.U16 R6, desc[UR50][R12.64+0x4] ;  /* 0x000004320c06d981 */ /* 0x000ea2000c1e1500 */
[----:B------:R-:W1:Y:S08]  /*7200*/  LDC R15, c[0x0][0x364] ;  /* 0x0000d900ff0f7b82 */ /* 0x000e700000000800 */
[----:B0-----:R-:W0:Y:S01]  /*7210*/  @!P3 LDC R64, c[0x0][0x3e0] ;  /* 0x0000f800ff40bb82 */ /* 0x001e220000000800 */
[----:B------:R-:W-:Y:S01]  /*7220*/  @!P6 IADD3 R82, P4, PT, R143, UR28, RZ ;  /* 0x0000001c8f52ec10 */ /* 0x000fe2000ff9e0ff */
[----:B------:R-:W2:Y:S03]  /*7230*/  @!P6 LDG.E.U16 R4, desc[UR50][R12.64+0x6] ;  /* 0x000006320c04e981 */ /* 0x000ea6000c1e1500 */
[----:B------:R-:W-:-:S02]  /*7240*/  @!P6 IADD3.X R83, PT, PT, R142, UR27, RZ, P4, !PT ;  /* 0x0000001b8e53ec10 */ /* 0x000fc4000a7fe4ff */
[----:B------:R-:W-:Y:S01]  /*7250*/  ISETP.NE.AND P4, PT, R3, RZ, PT ;  /* 0x000000ff0300720c */ /* 0x000fe20003f85270 */
[----:B-1----:R-:W1:Y:S02]  /*7260*/  @!P2 LDC R22, c[0x0][0x3e0] ;  /* 0x0000f800ff16ab82 */ /* 0x002e640000000800 */
[----:B------:R-:W2:Y:S01]  /*7270*/  @!P6 LDG.E.U16 R3, desc[UR50][R82.64] ;  /* 0x000000325203e981 */ /* 0x000ea2000c1e1500 */
[----:B------:R-:W-:-:S05]  /*7280*/  IMAD.U32 R62, RZ, RZ, UR33 ;  /* 0x00000021ff3e7e24 */ /* 0x000fca000f8e00ff */
[----:B------:R-:W1:Y:S04]  /*7290*/  @!P1 LDC R10, c[0x0][0x3e0] ;  /* 0x0000f800ff0a9b82 */ /* 0x000e680000000800 */
[----:B------:R-:W2:Y:S04]  /*72a0*/  @!P4 LDG.E.U16 R81, desc[UR50][R12.64+0x6] ;  /* 0x000006320c51c981 */ /* 0x000ea8000c1e1500 */
[----:B------:R0:W2:Y:S01]  /*72b0*/  @!P4 LDG.E.U16 R79, desc[UR50][R78.64] ;  /* 0x000000324e4fc981 */ /* 0x0000a2000c1e1500 */
[----:B------:R-:W0:Y:S01]  /*72c0*/  LDC R7, c[0x0][0x364] ;  /* 0x0000d900ff077b82 */ /* 0x000e220000000800 */
[----:B------:R-:W-:-:S07]  /*72d0*/  IMAD R70, R15, UR10, R0 ;  /* 0x0000000a0f467c24 */ /* 0x000fce000f8e0200 */
[----:B------:R-:W1:Y:S08]  /*72e0*/  @!P4 LDC R66, c[0x0][0x3e0] ;  /* 0x0000f800ff42cb82 */ /* 0x000e700000000800 */
[----:B------:R-:W1:Y:S08]  /*72f0*/  LDC R65, c[0x0][0x364] ;  /* 0x0000d900ff417b82 */ /* 0x000e700000000800 */
[----:B------:R-:W1:Y:S01]  /*7300*/  LDC R23, c[0x0][0x364] ;  /* 0x0000d900ff177b82 */ /* 0x000e620000000800 */
[----:B0-----:R-:W-:-:S07]  /*7310*/  IMAD R68, R7, UR10, R0 ;  /* 0x0000000a07447c24 */ /* 0x001fce000f8e0200 */
[----:B------:R-:W0:Y:S01]  /*7320*/  LDC R15, c[0x0][0x364] ;  /* 0x0000d900ff0f7b82 */ /* 0x000e220000000800 */
[----:B------:R-:W-:-:S07]  /*7330*/  IMAD.U32 R78, RZ, RZ, UR33 ;  /* 0x00000021ff4e7e24 */ /* 0x000fce000f8e00ff */
[----:B------:R-:W2:Y:S01]  /*7340*/  @!P0 LDC R7, c[0x0][0x3e0] ;  /* 0x0000f800ff078b82 */ /* 0x000ea20000000800 */
[----:B------:R-:W-:Y:S01]  /*7350*/  LEA R70, R70, 0x9, 0x4 ;  /* 0x0000000946467811 */ /* 0x000fe200078e20ff */
[----:B------:R-:W-:Y:S01]  /*7360*/  IMAD.U32 R77, RZ, RZ, UR33 ;  /* 0x00000021ff4d7e24 */ /* 0x000fe2000f8e00ff */
[----:B------:R-:W-:Y:S01]  /*7370*/  LEA R68, R68, 0x9, 0x4 ;  /* 0x0000000944447811 */ /* 0x000fe200078e20ff */
[--C-:B-1----:R-:W-:Y:S02]  /*7380*/  IMAD R65, R65, UR10, R0.reuse ;  /* 0x0000000a41417c24 */ /* 0x102fe4000f8e0200 */
[----:B------:R-:W-:-:S03]  /*7390*/  IMAD R23, R23, UR10, R0 ;  /* 0x0000000a17177c24 */ /* 0x000fc6000f8e0200 */
[----:B------:R-:W-:Y:S01]  /*73a0*/  LEA R65, R65, 0xa, 0x4 ;  /* 0x0000000a41417811 */ /* 0x000fe200078e20ff */
[----:B0-----:R-:W-:Y:S01]  /*73b0*/  IMAD R15, R15, UR10, R0 ;  /* 0x0000000a0f0f7c24 */ /* 0x001fe2000f8e0200 */
[----:B------:R-:W-:-:S04]  /*73c0*/  LEA R23, R23, 0xa, 0x4 ;  /* 0x0000000a17177811 */ /* 0x000fc800078e20ff */
[----:B------:R-:W-:Y:S01]  /*73d0*/  LEA R15, R15, 0xb, 0x4 ;  /* 0x0000000b0f0f7811 */ /* 0x000fe200078e20ff */
[----:B------:R-:W-:Y:S01]  /*73e0*/  IMAD.U32 R80, RZ, RZ, UR33 ;  /* 0x00000021ff507e24 */ /* 0x000fe2000f8e00ff */
[----:B------:R-:W-:Y:S01]  /*73f0*/  LOP3.LUT R122, R122, 0xfffffffe, RZ, 0xc0, !PT ;  /* 0xfffffffe7a7a7812 */ /* 0x000fe200078ec0ff */
[----:B---3--:R-:W-:Y:S02]  /*7400*/  @!P3 HADD2.F32 R71, -RZ, R71.H0_H0 ;  /* 0x20000047ff47b230 */ /* 0x008fe40000004100 */
[----:B-----5:R-:W-:Y:S02]  /*7410*/  @!P2 HADD2.F32 R67, -RZ, R67.H0_H0 ;  /* 0x20000043ff43a230 */ /* 0x020fe40000004100 */
[----:B----4-:R-:W-:Y:S02]  /*7420*/  @!P3 HADD2.F32 R69, -RZ, R69.H0_H0 ;  /* 0x20000045ff45b230 */ /* 0x010fe40000004100 */
[----:B--2---:R-:W-:-:S03]  /*7430*/  @!P2 HADD2.F32 R63, -RZ, R63.H0_H0 ;  /* 0x2000003fff3fa230 */ /* 0x004fc60000004100 */
[----:B------:R-:W-:Y:S01]  /*7440*/  @!P3 FFMA R62, R71, R69, R64 ;  /* 0x00000045473eb223 */ /* 0x000fe20000000040 */
[----:B------:R-:W-:Y:S02]  /*7450*/  @!P0 HADD2.F32 R64, -RZ, R9.H0_H0 ;  /* 0x20000009ff408230 */ /* 0x000fe40000004100 */
[----:B------:R-:W0:Y:S01]  /*7460*/  LDC R9, c[0x0][0x364] ;  /* 0x0000d900ff097b82 */ /* 0x000e220000000800 */
[----:B------:R-:W-:Y:S01]  /*7470*/  @!P2 FFMA R78, R67, R63, R22 ;  /* 0x0000003f434ea223 */ /* 0x000fe20000000016 */
[----:B------:R-:W-:-:S06]  /*7480*/  @!P1 HADD2.F32 R67, -RZ, R14.H0_H0 ;  /* 0x2000000eff439230 */ /* 0x000fcc0000004100 */
[----:B------:R-:W1:Y:S08]  /*7490*/  @!P6 LDC R22, c[0x0][0x3e0] ;  /* 0x0000f800ff16eb82 */ /* 0x000e700000000800 */
[----:B------:R-:W2:Y:S01]  /*74a0*/  @!P5 LDC R14, c[0x0][0x3e0] ;  /* 0x0000f800ff0edb82 */ /* 0x000ea20000000800 */
[----:B------:R-:W-:Y:S01]  /*74b0*/  ISETP.GE.AND P3, PT, R68, UR5, PT ;  /* 0x0000000544007c0c */ /* 0x000fe2000bf66270 */
[----:B------:R-:W-:-:S02]  /*74c0*/  @!P1 HADD2.F32 R11, -RZ, R11.H0_H0 ;  /* 0x2000000bff0b9230 */ /* 0x000fc40000004100 */
[----:B------:R-:W-:Y:S01]  /*74d0*/  @!P0 HADD2.F32 R8, -RZ, R8.H0_H0 ;  /* 0x20000008ff088230 */ /* 0x000fe20000004100 */
[----:B------:R-:W-:Y:S01]  /*74e0*/  ISETP.GE.OR P3, PT, R17, UR4, P3 ;  /* 0x0000000411007c0c */ /* 0x000fe20009f66670 */
[----:B------:R-:W-:Y:S01]  /*74f0*/  IMAD.U32 R63, RZ, RZ, UR33 ;  /* 0x00000021ff3f7e24 */ /* 0x000fe2000f8e00ff */
[----:B------:R-:W-:Y:S01]  /*7500*/  ISETP.GE.AND P2, PT, R65, UR5, PT ;  /* 0x0000000541007c0c */ /* 0x000fe2000bf46270 */
[----:B------:R-:W-:Y:S01]  /*7510*/  @!P1 FFMA R63, R67, R11, R10 ;  /* 0x0000000b433f9223 */ /* 0x000fe2000000000a */
[----:B------:R-:W-:Y:S02]  /*7520*/  @!P6 HADD2.F32 R11, -RZ, R4.H0_H0 ;  /* 0x20000004ff0be230 */ /* 0x000fe40000004100 */
[----:B------:R-:W-:Y:S02]  /*7530*/  @!P4 HADD2.F32 R81, -RZ, R81.H0_H0 ;  /* 0x20000051ff51c230 */ /* 0x000fe40000004100 */
[----:B------:R-:W-:-:S05]  /*7540*/  @!P4 HADD2.F32 R79, -RZ, R79.H0_H0 ;  /* 0x2000004fff4fc230 */ /* 0x000fca0000004100 */
[----:B------:R-:W3:Y:S01]  /*7550*/  @!P3 LDG.E.U16 R85, desc[UR50][R12.64+0x6] ;  /* 0x000006320c55b981 */ /* 0x000ee2000c1e1500 */
[----:B------:R-:W-:Y:S01]  /*7560*/  @!P4 FFMA R77, R81, R79, R66 ;  /* 0x0000004f514dc223 */ /* 0x000fe20000000042 */
[----:B------:R-:W-:-:S04]  /*7570*/  ISETP.GE.AND P4, PT, R70, UR5, PT ;  /* 0x0000000546007c0c */ /* 0x000fc8000bf86270 */
[----:B------:R-:W-:Y:S01]  /*7580*/  ISETP.GE.OR P4, PT, R16, UR4, P4 ;  /* 0x0000000410007c0c */ /* 0x000fe2000a786670 */
[----:B------:R-:W-:Y:S02]  /*7590*/  IMAD.U32 R79, RZ, RZ, UR33 ;  /* 0x00000021ff4f7e24 */ /* 0x000fe4000f8e00ff */
[----:B------:R-:W-:Y:S01]  /*75a0*/  @!P0 FFMA R79, R64, R8, R7 ;  /* 0x00000008404f8223 */ /* 0x000fe20000000007 */
[----:B------:R-:W-:Y:S01]  /*75b0*/  ISETP.GE.AND P0, PT, R15, UR5, PT ;  /* 0x000000050f007c0c */ /* 0x000fe2000bf06270 */
[----:B------:R-:W-:Y:S01]  /*75c0*/  @!P5 HADD2.F32 R4, -RZ, R5.H0_H0 ;  /* 0x20000005ff04d230 */ /* 0x000fe20000004100 */
[----:B------:R-:W-:Y:S01]  /*75d0*/  ISETP.GE.OR P2, PT, R16, UR4, P2 ;  /* 0x0000000410007c0c */ /* 0x000fe20009746670 */
[----:B------:R-:W4:Y:S01]  /*75e0*/  LDC R5, c[0x0][0x364] ;  /* 0x0000d900ff057b82 */ /* 0x000f220000000800 */
[----:B------:R-:W-:Y:S01]  /*75f0*/  @!P6 HADD2.F32 R3, -RZ, R3.H0_H0 ;  /* 0x20000003ff03e230 */ /* 0x000fe20000004100 */
[----:B------:R-:W-:Y:S01]  /*7600*/  ISETP.GE.AND P1, PT, R23, UR5, PT ;  /* 0x0000000517007c0c */ /* 0x000fe2000bf26270 */
[----:B------:R-:W-:Y:S01]  /*7610*/  @!P5 HADD2.F32 R15, -RZ, R6.H0_H0 ;  /* 0x20000006ff0fd230 */ /* 0x000fe20000004100 */
[----:B------:R-:W-:Y:S01]  /*7620*/  P2R R7, PR, RZ, 0x1 ;  /* 0x00000001ff077803 */ /* 0x000fe20000000000 */
[----:B0-----:R-:W-:Y:S01]  /*7630*/  IMAD R9, R9, UR10, R0 ;  /* 0x0000000a09097c24 */ /* 0x001fe2000f8e0200 */
[----:B------:R-:W-:Y:S01]  /*7640*/  ISETP.GE.OR P1, PT, R17, UR4, P1 ;  /* 0x0000000411007c0c */ /* 0x000fe20008f26670 */
[----:B-1----:R-:W-:Y:S01]  /*7650*/  @!P6 FFMA R80, R11, R3, R22 ;  /* 0x000000030b50e223 */ /* 0x002fe20000000016 */
[----:B------:R-:W-:Y:S01]  /*7660*/  @!P4 IADD3 R86, P0, PT, R141, UR28, RZ ;  /* 0x0000001c8d56cc10 */ /* 0x000fe2000ff1e0ff */
[----:B------:R-:W-:Y:S01]  /*7670*/  IMAD.U32 R64, RZ, RZ, UR33 ;  /* 0x00000021ff407e24 */ /* 0x000fe2000f8e00ff */
[----:B------:R-:W-:Y:S01]  /*7680*/  ISETP.NE.AND P6, PT, R7, RZ, PT ;  /* 0x000000ff0700720c */ /* 0x000fe20003fc5270 */
[----:B--2---:R-:W-:Y:S01]  /*7690*/  @!P5 FFMA R64, R15, R4, R14 ;  /* 0x000000040f40d223 */ /* 0x004fe2000000000e */
[----:B------:R-:W-:Y:S01]  /*76a0*/  LEA R9, R9, 0xb, 0x4 ;  /* 0x0000000b09097811 */ /* 0x000fe200078e20ff */
[----:B------:R-:W2:Y:S01]  /*76b0*/  @!P4 LDG.E.U16 R89, desc[UR50][R12.64+0x4] ;  /* 0x000004320c59c981 */ /* 0x000ea2000c1e1500 */
[----:B------:R-:W-:Y:S01]  /*76c0*/  @!P3 IADD3 R68, P5, PT, R141, UR28, RZ ;  /* 0x0000001c8d44bc10 */ /* 0x000fe2000ffbe0ff */
[----:B------:R-:W0:Y:S01]  /*76d0*/  @!P4 LDC R70, c[0x0][0x3e0] ;  /* 0x0000f800ff46cb82 */ /* 0x000e220000000800 */
[----:B------:R-:W-:Y:S01]  /*76e0*/  @!P4 IADD3.X R87, PT, PT, R140, UR27, RZ, P0, !PT ;  /* 0x0000001b8c57cc10 */ /* 0x000fe200087fe4ff */
[----:B------:R-:W5:Y:S01]  /*76f0*/  @!P2 LDG.E.U16 R71, desc[UR50][R12.64+0x4] ;  /* 0x000004320c47a981 */ /* 0x000f62000c1e1500 */
[----:B------:R-:W-:-:S02]  /*7700*/  ISETP.GE.OR P0, PT, R16, UR4, P6 ;  /* 0x0000000410007c0c */ /* 0x000fc4000b706670 */
[----:B------:R-:W-:Y:S01]  /*7710*/  ISETP.GE.AND P6, PT, R9, UR5, PT ;  /* 0x0000000509007c0c */ /* 0x000fe2000bfc6270 */
[----:B------:R-:W5:Y:S01]  /*7720*/  @!P1 LDG.E.U16 R14, desc[UR50][R12.64+0x6] ;  /* 0x000006320c0e9981 */ /* 0x000f62000c1e1500 */
[----:B------:R-:W-:Y:S02]  /*7730*/  @!P3 IADD3.X R69, PT, PT, R140, UR27, RZ, P5, !PT ;  /* 0x0000001b8c45bc10 */ /* 0x000fe4000affe4ff */
[----:B------:R-:W-:Y:S01]  /*7740*/  @!P2 IADD3 R22, P5, PT, R139, UR28, RZ ;  /* 0x0000001c8b16ac10 */ /* 0x000fe2000ffbe0ff */
[----:B----4-:R-:W-:Y:S01]  /*7750*/  IMAD R3, R5, UR10, R0 ;  /* 0x0000000a05037c24 */ /* 0x010fe2000f8e0200 */
[----:B------:R-:W-:Y:S01]  /*7760*/  ISETP.GE.OR P6, PT, R17, UR4, P6 ;  /* 0x0000000411007c0c */ /* 0x000fe2000b7c6670 */
[----:B------:R1:W4:Y:S01]  /*7770*/  @!P3 LDG.E.U16 R83, desc[UR50][R68.64] ;  /* 0x000000324453b981 */ /* 0x000322000c1e1500 */
[C---:B------:R-:W-:Y:S02]  /*7780*/  @!P2 IADD3.X R23, PT, PT, R138.reuse, UR27, RZ, P5, !PT ;  /* 0x0000001b8a17ac10 */ /* 0x040fe4000affe4ff */
[----:B------:R-:W-:Y:S01]  /*7790*/  @!P1 IADD3 R10, P5, PT, R139, UR28, RZ ;  /* 0x0000001c8b0a9c10 */ /* 0x000fe2000ffbe0ff */
[----:B------:R-:W5:Y:S03]  /*77a0*/  @!P4 LDG.E.U16 R87, desc[UR50][R86.64] ;  /* 0x000000325657c981 */ /* 0x000f66000c1e1500 */
[----:B------:R-:W-:Y:S01]  /*77b0*/  @!P1 IADD3.X R11, PT, PT, R138, UR27, RZ, P5, !PT ;  /* 0x0000001b8a0b9c10 */ /* 0x000fe2000affe4ff */
[----:B------:R0:W5:Y:S01]  /*77c0*/  @!P2 LDG.E.U16 R67, desc[UR50][R22.64] ;  /* 0x000000321643a981 */ /* 0x000162000c1e1500 */
        /* <DEDUP_REMOVED lines=8> */
[----:B------:R-:W-:-:S02]  /*7850*/  ISETP.GE.AND P5, PT, R3, UR5, PT ;  /* 0x0000000503007c0c */ /* 0x000fc4000bfa6270 */
[----:B------:R-:W-:Y:S02]  /*7860*/  @P6 LOP3.LUT R122, R122, 0x1, RZ, 0xfc, !PT ;  /* 0x000000017a7a6812 */ /* 0x000fe400078efcff */
[----:B------:R-:W-:Y:S01]  /*7870*/  ISETP.GE.OR P6, PT, R16, UR4, P5 ;  /* 0x0000000410007c0c */ /* 0x000fe2000afc6670 */
[----:B------:R-:W0:Y:S01]  /*7880*/  LDC R15, c[0x0][0x364] ;  /* 0x0000d900ff0f7b82 */ /* 0x000e220000000800 */
[----:B------:R-:W-:-:S07]  /*7890*/  LOP3.LUT R122, R122, 0xfffffffd, RZ, 0xc0, !PT ;  /* 0xfffffffd7a7a7812 */ /* 0x000fce00078ec0ff */
[----:B-1----:R-:W1:Y:S04]  /*78a0*/  @!P3 LDC R68, c[0x0][0x3e0] ;  /* 0x0000f800ff44bb82 */ /* 0x002e680000000800 */
[----:B------:R-:W-:Y:S01]  /*78b0*/  @!P6 IADD3 R90, P5, PT, R135, UR28, RZ ;  /* 0x0000001c875aec10 */ /* 0x000fe2000ffbe0ff */
[----:B------:R-:W5:Y:S01]  /*78c0*/  @!P6 LDG.E.U16 R4, desc[UR50][R12.64+0x4] ;  /* 0x000004320c04e981 */ /* 0x000f62000c1e1500 */
[----:B------:R-:W-:Y:S02]  /*78d0*/  @P6 LOP3.LUT R122, R122, 0x2, RZ, 0xfc, !PT ;  /* 0x000000027a7a6812 */ /* 0x000fe400078efcff */
[----:B------:R-:W-:Y:S01]  /*78e0*/  @!P6 IADD3.X R91, PT, PT, R134, UR27, RZ, P5, !PT ;  /* 0x0000001b865bec10 */ /* 0x000fe2000affe4ff */
[----:B0-----:R-:W0:Y:S01]  /*78f0*/  @!P2 LDC R22, c[0x0][0x3e0] ;  /* 0x0000f800ff16ab82 */ /* 0x001e220000000800 */
[----:B------:R-:W-:-:S03]  /*7900*/  LOP3.LUT P5, RZ, R122, 0x1, RZ, 0xc0, !PT ;  /* 0x000000017aff7812 */ /* 0x000fc600078ac0ff */
[----:B------:R-:W5:Y:S04]  /*7910*/  @!P6 LDG.E.U16 R3, desc[UR50][R90.64] ;  /* 0x000000325a03e981 */ /* 0x000f68000c1e1500 */
[----:B------:R-:W0:Y:S06]  /*7920*/  @!P1 LDC R10, c[0x0][0x3e0] ;  /* 0x0000f800ff0a9b82 */ /* 0x000e2c0000000800 */
[----:B------:R-:W5:Y:S04]  /*7930*/  @!P5 LDG.E.U16 R5, desc[UR50][R92.64] ;  /* 0x000000325c05d981 */ /* 0x000f68000c1e1500 */
[----:B------:R-:W5:Y:S01]  /*7940*/  @!P5 LDG.E.U16 R6, desc[UR50][R12.64+0x6] ;  /* 0x000006320c06d981 */ /* 0x000f62000c1e1500 */
[----:B------:R-:W1:Y:S01]  /*7950*/  LDC R7, c[0x0][0x364] ;  /* 0x0000d900ff077b82 */ /* 0x000e620000000800 */
[----:B------:R-:W-:Y:S01]  /*7960*/  IMAD.U32 R81, RZ, RZ, UR33 ;  /* 0x00000021ff517e24 */ /* 0x000fe2000f8e00ff */
[----:B------:R-:W-:-:S06]  /*7970*/  MOV R65, UR33 ;  /* 0x0000002100417c02 */ /* 0x000fcc0008000f00 */
[----:B------:R-:W0:Y:S01]  /*7980*/  LDC R69, c[0x0][0x364] ;  /* 0x0000d900ff457b82 */ /* 0x000e220000000800 */
[--C-:B------:R-:W-:Y:S02]  /*7990*/  IMAD R84, R15, UR10, R0.reuse ;  /* 0x0000000a0f547c24 */ /* 0x100fe4000f8e0200 */
[----:B-1----:R-:W-:-:S05]  /*79a0*/  IMAD R82, R7, UR10, R0 ;  /* 0x0000000a07527c24 */ /* 0x002fca000f8e0200 */
[----:B------:R-:W1:Y:S08]  /*79b0*/  @!P0 LDC R7, c[0x0][0x3e0] ;  /* 0x0000f800ff078b82 */ /* 0x000e700000000800 */
[----:B------:R-:W1:Y:S01]  /*79c0*/  LDC R23, c[0x0][0x364] ;  /* 0x0000d900ff177b82 */ /* 0x000e620000000800 */
[----:B------:R-:W-:Y:S01]  /*79d0*/  IMAD.U32 R66, RZ, RZ, UR33 ;  /* 0x00000021ff427e24 */ /* 0x000fe2000f8e00ff */
[----:B------:R-:W-:-:S06]  /*79e0*/  LEA R82, R82, 0xd, 0x4 ;  /* 0x0000000d52527811 */ /* 0x000fcc00078e20ff */
[----:B------:R-:W1:Y:S01]  /*79f0*/  LDC R15, c[0x0][0x364] ;  /* 0x0000d900ff0f7b82 */ /* 0x000e620000000800 */
[----:B------:R-:W-:Y:S01]  /*7a00*/  ISETP.GE.AND P5, PT, R82, UR5, PT ;  /* 0x0000000552007c0c */ /* 0x000fe2000bfa6270 */
[----:B------:R-:W-:Y:S01]  /*7a10*/  IMAD.U32 R82, RZ, RZ, UR33 ;  /* 0x00000021ff527e24 */ /* 0x000fe2000f8e00ff */
[----:B------:R-:W-:Y:S01]  /*7a20*/  LEA R84, R84, 0xc, 0x4 ;  /* 0x0000000c54547811 */ /* 0x000fe200078e20ff */
[----:B0-----:R-:W-:-:S03]  /*7a30*/  IMAD R69, R69, UR10, R0 ;  /* 0x0000000a45457c24 */ /* 0x001fc6000f8e0200 */
[----:B------:R-:W-:Y:S02]  /*7a40*/  ISETP.GE.AND P6, PT, R84, UR5, PT ;  /* 0x0000000554007c0c */ /* 0x000fe4000bfc6270 */
[----:B------:R-:W-:Y:S02]  /*7a50*/  LEA R69, R69, 0xd, 0x4 ;  /* 0x0000000d45457811 */ /* 0x000fe400078e20ff */
[----:B------:R-:W-:Y:S02]  /*7a60*/  ISETP.GE.OR P6, PT, R17, UR4, P6 ;  /* 0x0000000411007c0c */ /* 0x000fe4000b7c6670 */
[----:B------:R-:W-:Y:S01]  /*7a70*/  ISETP.GE.OR P5, PT, R16, UR4, P5 ;  /* 0x0000000410007c0c */ /* 0x000fe2000afa6670 */
[----:B-1----:R-:W-:-:S05]  /*7a80*/  IMAD R23, R23, UR10, R0 ;  /* 0x0000000a17177c24 */ /* 0x002fca000f8e0200 */
[----:B------:R-:W-:Y:S01]  /*7a90*/  LEA R23, R23, 0xe, 0x4 ;  /* 0x0000000e17177811 */ /* 0x000fe200078e20ff */
[----:B------:R-:W-:-:S06]  /*7aa0*/  IMAD R15, R15, UR10, R0 ;  /* 0x0000000a0f0f7c24 */ /* 0x000fcc000f8e0200 */
[----:B------:R-:W5:Y:S01]  /*7ab0*/  @!P5 LDG.E.U16 R91, desc[UR50][R12.64+0x4] ;  /* 0x000004320c5bd981 */ /* 0x000f62000c1e1500 */
[----:B------:R-:W0:Y:S01]  /*7ac0*/  @!P5 LDC R86, c[0x0][0x3e0] ;  /* 0x0000f800ff56db82 */ /* 0x000e220000000800 */
[----:B------:R-:W-:Y:S01]  /*7ad0*/  LEA R15, R15, 0xe, 0x4 ;  /* 0x0000000e0f0f7811 */ /* 0x000fe200078e20ff */
[----:B---3--:R-:W-:Y:S02]  /*7ae0*/  @!P3 HADD2.F32 R85, -RZ, R85.H0_H0 ;  /* 0x20000055ff55b230 */ /* 0x008fe40000004100 */
[----:B--2---:R-:W-:Y:S02]  /*7af0*/  @!P4 HADD2.F32 R89, -RZ, R89.H0_H0 ;  /* 0x20000059ff59c230 */ /* 0x004fe40000004100 */
[----:B----4-:R-:W-:Y:S02]  /*7b00*/  @!P3 HADD2.F32 R83, -RZ, R83.H0_H0 ;  /* 0x20000053ff53b230 */ /* 0x010fe40000004100 */
[----:B-----5:R-:W-:-:S03]  /*7b10*/  @!P4 HADD2.F32 R87, -RZ, R87.H0_H0 ;  /* 0x20000057ff57c230 */ /* 0x020fc60000004100 */
[----:B------:R-:W-:Y:S01]  /*7b20*/  @!P3 FFMA R81, R85, R83, R68 ;  /* 0x000000535551b223 */ /* 0x000fe20000000044 */
[C---:B------:R-:W-:Y:S01]  /*7b30*/  LOP3.LUT P3, RZ, R122.reuse, 0x1, RZ, 0xc0, !PT ;  /* 0x000000017aff7812 */ /* 0x040fe2000786c0ff */
[----:B------:R-:W-:Y:S01]  /*7b40*/  @!P4 FFMA R65, R89, R87, R70 ;  /* 0x000000575941c223 */ /* 0x000fe20000000046 */
[----:B------:R-:W-:Y:S01]  /*7b50*/  LOP3.LUT P4, RZ, R122, 0x2, RZ, 0xc0, !PT ;  /* 0x000000027aff7812 */ /* 0x000fe2000788c0ff */
[----:B------:R-:W-:Y:S02]  /*7b60*/  @!P2 HADD2.F32 R71, -RZ, R71.H0_H0 ;  /* 0x20000047ff47a230 */ /* 0x000fe40000004100 */
[----:B------:R-:W-:Y:S02]  /*7b70*/  @!P2 HADD2.F32 R67, -RZ, R67.H0_H0 ;  /* 0x20000043ff43a230 */ /* 0x000fe40000004100 */
[----:B------:R-:W-:Y:S02]  /*7b80*/  @!P0 HADD2.F32 R68, -RZ, R9.H0_H0 ;  /* 0x20000009ff448230 */ /* 0x000fe40000004100 */
[----:B------:R-:W1:Y:S01]  /*7b90*/  LDC R9, c[0x0][0x364] ;  /* 0x0000d900ff097b82 */ /* 0x000e620000000800 */
[----:B------:R-:W-:Y:S01]  /*7ba0*/  @!P2 FFMA R66, R71, R67, R22 ;  /* 0x000000434742a223 */ /* 0x000fe20000000016 */
[----:B------:R-:W-:-:S02]  /*7bb0*/  @!P1 HADD2.F32 R71, -RZ, R14.H0_H0 ;  /* 0x2000000eff479230 */ /* 0x000fc40000004100 */
[----:B------:R-:W-:Y:S02]  /*7bc0*/  @!P0 HADD2.F32 R8, -RZ, R8.H0_H0 ;  /* 0x20000008ff088230 */ /* 0x000fe40000004100 */
[----:B------:R-:W-:Y:S02]  /*7bd0*/  @!P1 HADD2.F32 R11, -RZ, R11.H0_H0 ;  /* 0x2000000bff0b9230 */ /* 0x000fe40000004100 */
[----:B------:R-:W2:Y:S01]  /*7be0*/  @!P3 LDC R14, c[0x0][0x3e0] ;  /* 0x0000f800ff0ebb82 */ /* 0x000ea20000000800 */
[----:B------:R-:W-:Y:S02]  /*7bf0*/  IMAD.U32 R67, RZ, RZ, UR33 ;  /* 0x00000021ff437e24 */ /* 0x000fe4000f8e00ff */
[----:B------:R-:W-:Y:S01]  /*7c00*/  @!P0 FFMA R67, R68, R8, R7 ;  /* 0x0000000844438223 */ /* 0x000fe20000000007 */
[----:B------:R-:W-:Y:S01]  /*7c10*/  @!P1 FFMA R82, R71, R11, R10 ;  /* 0x0000000b47529223 */ /* 0x000fe2000000000a */
[----:B------:R-:W-:-:S03]  /*7c20*/  LOP3.LUT P0, RZ, R122, 0x2, RZ, 0xc0, !PT ;  /* 0x000000027aff7812 */ /* 0x000fc6000780c0ff */
[----:B------:R-:W3:Y:S01]  /*7c30*/  @!P4 LDC R22, c[0x0][0x3e0] ;  /* 0x0000f800ff16cb82 */ /* 0x000ee20000000800 */
[----:B------:R-:W-:Y:S02]  /*7c40*/  LOP3.LUT P1, RZ, R122, 0x1, RZ, 0xc0, !PT ;  /* 0x000000017aff7812 */ /* 0x000fe4000782c0ff */
[----:B------:R-:W-:Y:S02]  /*7c50*/  ISETP.GE.AND P4, PT, R69, UR5, PT ;  /* 0x0000000545007c0c */ /* 0x000fe4000bf86270 */
[----:B------:R-:W-:Y:S02]  /*7c60*/  ISETP.GE.AND P3, PT, R23, UR5, PT ;  /* 0x0000000517007c0c */ /* 0x000fe4000bf66270 */
[----:B------:R-:W-:-:S03]  /*7c70*/  ISETP.GE.OR P4, PT, R17, UR4, P4 ;  /* 0x0000000411007c0c */ /* 0x000fc6000a786670 */
[----:B------:R-:W-:Y:S02]  /*7c80*/  @!P0 HADD2.F32 R7, -RZ, R4.H0_H0 ;  /* 0x20000004ff078230 */ /* 0x000fe40000004100 */
[----:B-1----:R-:W-:Y:S02]  /*7c90*/  IMAD R9, R9, UR10, R0 ;  /* 0x0000000a09097c24 */ /* 0x002fe4000f8e0200 */
[----:B------:R-:W-:Y:S01]  /*7ca0*/  @!P0 HADD2.F32 R3, -RZ, R3.H0_H0 ;  /* 0x20000003ff038230 */ /* 0x000fe20000004100 */
[----:B------:R-:W-:Y:S01]  /*7cb0*/  ISETP.GE.OR P3, PT, R16, UR4, P3 ;  /* 0x0000000410007c0c */ /* 0x000fe20009f66670 */
[----:B------:R-:W-:Y:S01]  /*7cc0*/  IMAD.U32 R83, RZ, RZ, UR33 ;  /* 0x00000021ff537e24 */ /* 0x000fe2000f8e00ff */
[----:B------:R-:W-:Y:S01]  /*7cd0*/  ISETP.GE.AND P2, PT, R15, UR5, PT ;  /* 0x000000050f007c0c */ /* 0x000fe2000bf46270 */
[----:B------:R-:W-:Y:S02]  /*7ce0*/  IMAD.U32 R68, RZ, RZ, UR33 ;  /* 0x00000021ff447e24 */ /* 0x000fe4000f8e00ff */
[----:B------:R-:W4:Y:S01]  /*7cf0*/  @!P4 LDG.E.U16 R87, desc[UR50][R12.64+0x6] ;  /* 0x000006320c57c981 */ /* 0x000f22000c1e1500 */
[----:B------:R-:W-:-:S02]  /*7d00*/  @!P1 HADD2.F32 R4, -RZ, R5.H0_H0 ;  /* 0x20000005ff049230 */ /* 0x000fc40000004100 */
[----:B------:R-:W1:Y:S01]  /*7d10*/  LDC R5, c[0x0][0x364] ;  /* 0x0000d900ff057b82 */ /* 0x000e620000000800 */
[----:B------:R-:W-:Y:S02]  /*7d20*/  @!P1 HADD2.F32 R11, -RZ, R6.H0_H0 ;  /* 0x20000006ff0b9230 */ /* 0x000fe40000004100 */
[----:B---3--:R-:W-:Y:S01]  /*7d30*/  @!P0 FFMA R68, R7, R3, R22 ;  /* 0x0000000307448223 */ /* 0x008fe20000000016 */
[----:B------:R-:W-:Y:S01]  /*7d40*/  LEA R9, R9, 0xf, 0x4 ;  /* 0x0000000f09097811 */ /* 0x000fe200078e20ff */
[----:B------:R-:W3:Y:S01]  /*7d50*/  @!P3 LDG.E.U16 R23, desc[UR50][R12.64+0x4] ;  /* 0x000004320c17b981 */ /* 0x000ee2000c1e1500 */
[----:B--2---:R-:W-:Y:S01]  /*7d60*/  @!P1 FFMA R83, R11, R4, R14 ;  /* 0x000000040b539223 */ /* 0x004fe2000000000e */
[----:B------:R-:W-:Y:S01]  /*7d70*/  @!P6 IADD3 R92, P1, PT, R135, UR28, RZ ;  /* 0x0000001c875cec10 */ /* 0x000fe2000ff3e0ff */
[----:B------:R-:W2:Y:S01]  /*7d80*/  @!P4 LDC R22, c[0x0][0x3e0] ;  /* 0x0000f800ff16cb82 */ /* 0x000ea20000000800 */
[----:B------:R-:W-:Y:S02]  /*7d90*/  @!P5 IADD3 R100, P0, PT, R133, UR28, RZ ;  /* 0x0000001c8564dc10 */ /* 0x000fe4000ff1e0ff */
[----:B------:R-:W-:-:S02]  /*7da0*/  @!P6 IADD3.X R93, PT, PT, R134, UR27, RZ, P1, !PT ;  /* 0x0000001b865dec10 */ /* 0x000fc40008ffe4ff */
[----:B------:R-:W-:Y:S02]  /*7db0*/  ISETP.GE.OR P2, PT, R17, UR4, P2 ;  /* 0x0000000411007c0c */ /* 0x000fe40009746670 */
[----:B------:R-:W-:Y:S01]  /*7dc0*/  ISETP.GE.AND P1, PT, R9, UR5, PT ;  /* 0x0000000509007c0c */ /* 0x000fe2000bf26270 */
[----:B------:R-:W5:Y:S01]  /*7dd0*/  @!P3 LDC R14, c[0x0][0x3e0] ;  /* 0x0000f800ff0ebb82 */ /* 0x000f620000000800 */
[----:B------:R-:W-:Y:S02]  /*7de0*/  @!P5 IADD3.X R101, PT, PT, R132, UR27, RZ, P0, !PT ;  /* 0x0000001b8465dc10 */ /* 0x000fe400087fe4ff */
[----:B------:R-:W-:Y:S02]  /*7df0*/  @!P4 IADD3 R70, P0, PT, R133, UR28, RZ ;  /* 0x0000001c8546cc10 */ /* 0x000fe4000ff1e0ff */
[----:B------:R-:W-:Y:S01]  /*7e00*/  ISETP.GE.OR P1, PT, R16, UR4, P1 ;  /* 0x0000000410007c0c */ /* 0x000fe20008f26670 */
[----:B------:R-:W2:Y:S01]  /*7e10*/  @!P5 LDG.E.U16 R89, desc[UR50][R100.64] ;  /* 0x000000326459d981 */ /* 0x000ea2000c1e1500 */
[----:B------:R-:W-:-:S02]  /*7e20*/  @!P4 IADD3.X R71, PT, PT, R132, UR27, RZ, P0, !PT ;  /* 0x0000001b8447cc10 */ /* 0x000fc400087fe4ff */
[----:B------:R-:W-:Y:S01]  /*7e30*/  @!P3 IADD3 R98, P0, PT, R131, UR28, RZ ;  /* 0x0000001c8362bc10 */ /* 0x000fe2000ff1e0ff */
[----:B-1----:R-:W-:Y:S01]  /*7e40*/  IMAD R4, R5, UR10, R0 ;  /* 0x0000000a05047c24 */ /* 0x002fe2000f8e0200 */
[----:B------:R-:W-:Y:S01]  /*7e50*/  P2R R3, PR, RZ, 0x40 ;  /* 0x00000040ff037803 */ /* 0x000fe20000000000 */
[----:B------:R-:W5:Y:S01]  /*7e60*/  @!P2 LDG.E.U16 R11, desc[UR50][R12.64+0x6] ;  /* 0x000006320c0ba981 */ /* 0x000f62000c1e1500 */
[----:B------:R-:W-:Y:S02]  /*7e70*/  @!P3 IADD3.X R99, PT, PT, R130, UR27, RZ, P0, !PT ;  /* 0x0000001b8263bc10 */ /* 0x000fe400087fe4ff */
[----:B------:R-:W-:Y:S01]  /*7e80*/  @!P2 IADD3 R84, P0, PT, R131, UR28, RZ ;  /* 0x0000001c8354ac10 */ /* 0x000fe2000ff1e0ff */
[----:B------:R-:W5:Y:S01]  /*7e90*/  @!P4 LDG.E.U16 R71, desc[UR50][R70.64] ;  /* 0x000000324647c981 */ /* 0x000f62000c1e1500 */
[----:B------:R-:W-:Y:S02]  /*7ea0*/  LEA R4, R4, 0xf, 0x4 ;  /* 0x0000000f04047811 */ /* 0x000fe400078e20ff */
[----:B------:R-:W-:Y:S01]  /*7eb0*/  @!P2 IADD3.X R85, PT, PT, R130, UR27, RZ, P0, !PT ;  /* 0x0000001b8255ac10 */ /* 0x000fe200087fe4ff */
[----:B------:R-:W5:Y:S01]  /*7ec0*/  @!P3 LDG.E.U16 R15, desc[UR50][R98.64] ;  /* 0x00000032620fb981 */ /* 0x000f62000c1e1500 */
[----:B------:R-:W-:-:S03]  /*7ed0*/  @!P1 IADD3 R96, P0, PT, R129, UR28, RZ ;  /* 0x0000001c81609c10 */ /* 0x000fc6000ff1e0ff */
[----:B------:R-:W5:Y:S01]  /*7ee0*/  @!P2 LDG.E.U16 R10, desc[UR50][R84.64] ;  /* 0x00000032540aa981 */ /* 0x000f62000c1e1500 */
[----:B------:R-:W-:Y:S02]  /*7ef0*/  @!P1 IADD3.X R97, PT, PT, R128, UR27, RZ, P0, !PT ;  /* 0x0000001b80619c10 */ /* 0x000fe400087fe4ff */
[----:B------:R-:W-:Y:S01]  /*7f00*/  ISETP.GE.AND P0, PT, R4, UR5, PT ;  /* 0x0000000504007c0c */ /* 0x000fe2000bf06270 */
[----:B------:R-:W5:Y:S03]  /*7f10*/  @!P1 LDG.E.U16 R9, desc[UR50][R12.64+0x4] ;  /* 0x000004320c099981 */ /* 0x000f66000c1e1500 */
[----:B------:R-:W-:Y:S01]  /*7f20*/  ISETP.GE.OR P0, PT, R17, UR4, P0 ;  /* 0x0000000411007c0c */ /* 0x000fe20008706670 */
[----:B------:R-:W5:-:S12]  /*7f30*/  @!P1 LDG.E.U16 R8, desc[UR50][R96.64] ;  /* 0x0000003260089981 */ /* 0x000f58000c1e1500 */
[----:B------:R-:W-:Y:S01]  /*7f40*/  @!P0 IADD3 R4, P6, PT, R129, UR28, RZ ;  /* 0x0000001c81048c10 */ /* 0x000fe2000ffde0ff */
[----:B------:R-:W5:Y:S03]  /*7f50*/  @!P0 LDG.E.U16 R7, desc[UR50][R12.64+0x6] ;  /* 0x000006320c078981 */ /* 0x000f66000c1e1500 */
[----:B------:R-:W-:Y:S02]  /*7f60*/  @!P0 IADD3.X R5, PT, PT, R128, UR27, RZ, P6, !PT ;  /* 0x0000001b80058c10 */ /* 0x000fe4000b7fe4ff */
[----:B------:R-:W-:Y:S02]  /*7f70*/  ISETP.NE.AND P6, PT, R3, RZ, PT ;  /* 0x000000ff0300720c */ /* 0x000fe40003fc5270 */
[----:B------:R-:W1:Y:S01]  /*7f80*/  @!P0 LDC R3, c[0x0][0x3e0] ;  /* 0x0000f800ff038b82 */ /* 0x000e620000000800 */
[----:B------:R0:W5:Y:S10]  /*7f90*/  @!P0 LDG.E.U16 R6, desc[UR50][R4.64] ;  /* 0x0000003204068981 */ /* 0x000174000c1e1500 */
[----:B------:R5:W5:Y:S01]  /*7fa0*/  @!P6 LDG.E.U16 R95, desc[UR50][R12.64+0x6] ;  /* 0x000006320c5fe981 */ /* 0x000b62000c1e1500 */
[----:B------:R-:W1:Y:S03]  /*7fb0*/  @!P6 LDC R88, c[0x0][0x3e0] ;  /* 0x0000f800ff58eb82 */ /* 0x000e660000000800 */
[----:B------:R-:W5:Y:S05]  /*7fc0*/  @!P6 LDG.E.U16 R93, desc[UR50][R92.64] ;  /* 0x000000325c5de981 */ /* 0x000f6a000c1e1500 */
[----:B0-----:R-:W0:Y:S08]  /*7fd0*/  @!P2 LDC R5, c[0x0][0x3e0] ;  /* 0x0000f800ff05ab82 */ /* 0x001e300000000800 */
[----:B------:R-:W1:Y:S01]  /*7fe0*/  @!P1 LDC R4, c[0x0][0x3e0] ;  /* 0x0000f800ff049b82 */ /* 0x000e620000000800 */
[----:B------:R-:W-:-:S02]  /*7ff0*/  IMAD.SHL.U32 R127, R124, 0x2, RZ ;  /* 0x000000027c7f7824 */ /* 0x000fc400078e00ff */
[----:B------:R-:W-:Y:S02]  /*8000*/  IMAD.U32 R85, RZ, RZ, UR33 ;  /* 0x00000021ff557e24 */ /* 0x000fe4000f8e00ff */
[----:B------:R-:W-:Y:S02]  /*8010*/  IMAD.U32 R70, RZ, RZ, UR33 ;  /* 0x00000021ff467e24 */ /* 0x000fe4000f8e00ff */
[----:B------:R-:W-:Y:S01]  /*8020*/  @!P5 HADD2.F32 R91, -RZ, R91.H0_H0 ;  /* 0x2000005bff5bd230 */ /* 0x000fe20000004100 */
[----:B------:R-:W-:Y:S01]  /*8030*/  SHF.L.U64.HI R125, R124, 0x1, R125 ;  /* 0x000000017c7d7819 */ /* 0x000fe2000001027d */
[----:B------:R-:W-:Y:S01]  /*8040*/  IMAD.U32 R69, RZ, RZ, UR33 ;  /* 0x00000021ff457e24 */ /* 0x000fe2000f8e00ff */
[----:B------:R-:W-:Y:S01]  /*8050*/  UIADD3 UR16, UP0, UPT, UR28, 0x2, URZ ;  /* 0x000000021c107890 */ /* 0x000fe2000ff1e0ff */
[----:B------:R-:W-:-:S03]  /*8060*/  IMAD.U32 R84, RZ, RZ, UR33 ;  /* 0x00000021ff547e24 */ /* 0x000fc6000f8e00ff */
[----:B------:R-:W-:Y:S01]  /*8070*/  UIADD3.X UR11, UPT, UPT, URZ, UR27, URZ, UP0, !UPT ;  /* 0x0000001bff0b7290 */ /* 0x000fe200087fe4ff */
[----:B----4-:R-:W-:Y:S02]  /*8080*/  @!P4 HADD2.F32 R87, -RZ, R87.H0_H0 ;  /* 0x20000057ff57c230 */ /* 0x010fe40000004100 */
[----:B---3--:R-:W-:Y:S02]  /*8090*/  @!P3 HADD2.F32 R23, -RZ, R23.H0_H0 ;  /* 0x20000017ff17b230 */ /* 0x008fe40000004100 */
[----:B--2---:R-:W-:Y:S02]  /*80a0*/  @!P5 HADD2.F32 R89, -RZ, R89.H0_H0 ;  /* 0x20000059ff59d230 */ /* 0x004fe40000004100 */
[----:B-----5:R-:W-:Y:S02]  /*80b0*/  @!P4 HADD2.F32 R71, -RZ, R71.H0_H0 ;  /* 0x20000047ff47c230 */ /* 0x020fe40000004100 */
[----:B------:R-:W-:-:S03]  /*80c0*/  @!P3 HADD2.F32 R15, -RZ, R15.H0_H0 ;  /* 0x2000000fff0fb230 */ /* 0x000fc60000004100 */
[----:B------:R-:W-:Y:S02]  /*80d0*/  @!P4 FFMA R85, R87, R71, R22 ;  /* 0x000000475755c223 */ /* 0x000fe40000000016 */
[----:B------:R-:W-:Y:S01]  /*80e0*/  @!P3 FFMA R70, R23, R15, R14 ;  /* 0x0000000f1746b223 */ /* 0x000fe2000000000e */
[----:B------:R-:W-:Y:S01]  /*80f0*/  IADD3 R97, P4, P3, R127, 0x4, R12 ;  /* 0x000000047f617810 */ /* 0x000fe20007b9e00c */
[----:B------:R-:W-:Y:S02]  /*8100*/  @!P2 HADD2.F32 R12, -RZ, R11.H0_H0 ;  /* 0x2000000bff0ca230 */ /* 0x000fe40000004100 */
[----:B------:R-:W-:Y:S02]  /*8110*/  @!P1 HADD2.F32 R9, -RZ, R9.H0_H0 ;  /* 0x20000009ff099230 */ /* 0x000fe40000004100 */
[----:B------:R-:W-:Y:S02]  /*8120*/  @!P2 HADD2.F32 R10, -RZ, R10.H0_H0 ;  /* 0x2000000aff0aa230 */ /* 0x000fe40000004100 */
[----:B------:R-:W-:-:S02]  /*8130*/  @!P1 HADD2.F32 R8, -RZ, R8.H0_H0 ;  /* 0x20000008ff089230 */ /* 0x000fc40000004100 */
[----:B------:R-:W-:Y:S01]  /*8140*/  @!P5 FFMA R69, R91, R89, R86 ;  /* 0x000000595b45d223 */ /* 0x000fe20000000056 */
[----:B------:R-:W-:Y:S02]  /*8150*/  IMAD.U32 R86, RZ, RZ, UR33 ;  /* 0x00000021ff567e24 */ /* 0x000fe4000f8e00ff */
[----:B0-----:R-:W-:Y:S01]  /*8160*/  @!P2 FFMA R86, R12, R10, R5 ;  /* 0x0000000a0c56a223 */ /* 0x001fe20000000005 */
[----:B------:R-:W-:Y:S02]  /*8170*/  IMAD.U32 R71, RZ, RZ, UR33 ;  /* 0x00000021ff477e24 */ /* 0x000fe4000f8e00ff */
[----:B-1----:R-:W-:Y:S01]  /*8180*/  @!P1 FFMA R71, R9, R8, R4 ;  /* 0x0000000809479223 */ /* 0x002fe20000000004 */
[----:B------:R-:W-:Y:S01]  /*8190*/  IMAD.U32 R87, RZ, RZ, UR33 ;  /* 0x00000021ff577e24 */ /* 0x000fe2000f8e00ff */
[----:B------:R-:W-:Y:S01]  /*81a0*/  IADD3.X R100, PT, PT, R125, RZ, R13, P4, P3 ;  /* 0x000000ff7d647210 */ /* 0x000fe200027e640d */
[----:B------:R-:W-:Y:S02]  /*81b0*/  @!P0 HADD2.F32 R14, -RZ, R7.H0_H0 ;  /* 0x20000007ff0e8230 */ /* 0x000fe40000004100 */
[----:B------:R-:W-:-:S05]  /*81c0*/  @!P0 HADD2.F32 R6, -RZ, R6.H0_H0 ;  /* 0x20000006ff068230 */ /* 0x000fca0000004100 */
[----:B------:R-:W-:Y:S01]  /*81d0*/  @!P0 FFMA R87, R14, R6, R3 ;  /* 0x000000060e578223 */ /* 0x000fe20000000003 */
[----:B------:R-:W-:Y:S02]  /*81e0*/  @!P6 HADD2.F32 R95, -RZ, R95.H0_H0 ;  /* 0x2000005fff5fe230 */ /* 0x000fe40000004100 */
[----:B------:R-:W-:-:S05]  /*81f0*/  @!P6 HADD2.F32 R93, -RZ, R93.H0_H0 ;  /* 0x2000005dff5de230 */ /* 0x000fca0000004100 */
[----:B------:R-:W-:Y:S01]  /*8200*/  @!P6 FFMA R84, R95, R93, R88 ;  /* 0x0000005d5f54e223 */ /* 0x000fe20000000058 */
[----:B------:R-:W-:Y:S06]  /*8210*/  BRA.U !UP5, `(.L_x_542) ;  /* 0x0000002d0d4c7547 */ /* 0x000fec000b800000 */
[----:B------:R-:W0:Y:S01]  /*8220*/  S2R R0, SR_TID.Y ;  /* 0x0000000000007919 */ /* 0x000e220000002200 */
[----:B------:R-:W-:Y:S01]  /*8230*/  IADD3 R15, PT, PT, R20, 0xf, RZ ;  /* 0x0000000f140f7810 */ /* 0x000fe20007ffe0ff */
[----:B------:R-:W-:Y:S01]  /*8240*/  VIADD R14, R2, 0x1 ;  /* 0x00000001020e7836 */ /* 0x000fe20000000000 */
[C---:B------:R-:W-:Y:S01]  /*8250*/  IADD3 R124, PT, PT, R20.reuse, 0x4, RZ ;  /* 0x00000004147c7810 */ /* 0x040fe20007ffe0ff */
[C---:B------:R-:W-:Y:S01]  /*8260*/  VIADD R12, R20.reuse, 0x2 ;  /* 0x00000002140c7836 */ /* 0x040fe20000000000 */
        /* <DEDUP_REMOVED lines=8> */
[----:B------:R-:W-:Y:S01]  /*82f0*/  IADD3 R6, PT, PT, R20, 0xa, RZ ;  /* 0x0000000a14067810 */ /* 0x000fe20007ffe0ff */
[C---:B------:R-:W-:Y:S01]  /*8300*/  VIADD R3, R2.reuse, 0x3 ;  /* 0x0000000302037836 */ /* 0x040fe20000000000 */
[----:B------:R-:W-:Y:S01]  /*8310*/  IADD3 R4, PT, PT, R2, 0x2, RZ ;  /* 0x0000000202047810 */ /* 0x000fe20007ffe0ff */
[----:B------:R-:W1:Y:S01]  /*8320*/  LDCU.64 UR4, c[0x0][0x380] ;  /* 0x00007000ff0477ac */ /* 0x000e620008000a00 */
[----:B------:R-:W-:-:S05]  /*8330*/  UMOV UR17, UR34 ;  /* 0x0000002200117c82 */ /* 0x000fca0008000000 */
.L_x_543:
[----:B------:R-:W-:Y:S01]  /*8340*/  ISETP.GE.AND P1, PT, R20, UR7, PT ;  /* 0x0000000714007c0c */ /* 0x000fe2000bf26270 */
[----:B------:R-:W0:Y:S01]  /*8350*/  LDC R89, c[0x0][0x364] ;  /* 0x0000d900ff597b82 */ /* 0x000e220000000800 */
[----:B------:R-:W-:Y:S01]  /*8360*/  IADD3 R102, P2, PT, R159, UR16, RZ ;  /* 0x000000109f667c10 */ /* 0x000fe2000ff5e0ff */
[----:B------:R-:W-:Y:S01]  /*8370*/  UMOV UR10, UR29 ;  /* 0x0000001d000a7c82 */ /* 0x000fe20008000000 */
[----:B------:R-:W-:Y:S01]  /*8380*/  ISETP.LT.AND P0, PT, R2, UR6, !P1 ;  /* 0x0000000602007c0c */ /* 0x000fe2000cf01270 */
[----:B------:R-:W-:Y:S01]  /*8390*/  IMAD.MOV.U32 R98, RZ, RZ, R97 ;  /* 0x000000ffff627224 */ /* 0x000fe200078e0061 */
[----:B------:R-:W-:Y:S01]  /*83a0*/  ISETP.LT.AND P1, PT, R14, UR6, !P1 ;  /* 0x000000060e007c0c */ /* 0x000fe2000cf21270 */
[----:B------:R-:W-:Y:S01]  /*83b0*/  IMAD.MOV.U32 R99, RZ, RZ, R100 ;  /* 0x000000ffff637224 */ /* 0x000fe200078e0064 */
[----:B------:R-:W-:Y:S01]  /*83c0*/  IADD3.X R103, PT, PT, R158, UR11, RZ, P2, !PT ;  /* 0x0000000b9e677c10 */ /* 0x000fe200097fe4ff */
[----:B------:R-:W2:Y:S01]  /*83d0*/  LDC R91, c[0x0][0x364] ;  /* 0x0000d900ff5b7b82 */ /* 0x000ea20000000800 */
[----:B------:R-:W-:Y:S01]  /*83e0*/  ISETP.GE.AND P4, PT, R10, UR7, PT ;  /* 0x000000070a007c0c */ /* 0x000fe2000bf86270 */
[----:B------:R-:W-:Y:S01]  /*83f0*/  UIADD3 UR17, UPT, UPT, UR17, 0x1, URZ ;  /* 0x0000000111117890 */ /* 0x000fe2000fffe0ff */
[----:B------:R-:W-:Y:S02]  /*8400*/  ISETP.GE.AND P5, PT, R12, UR7, PT ;  /* 0x000000070c007c0c */ /* 0x000fe4000bfa6270 */
[----:B------:R-:W-:Y:S03]  /*8410*/  LOP3.LUT R122, R122, 0xfffffffb, RZ, 0xc0, !PT ;  /* 0xfffffffb7a7a7812 */ /* 0x000fe600078ec0ff */
[----:B------:R-:W3:Y:S04]  /*8420*/  @P0 LDG.E.U16 R100, desc[UR12][R98.64+-0x4] ;  /* 0xfffffc0c62640981 */ /* 0x000ee8000c1e1500 */
[----:B------:R-:W4:Y:S04]  /*8430*/  @P0 LDG.E.U16 R90, desc[UR12][R102.64] ;  /* 0x0000000c665a0981 */ /* 0x000f28000c1e1500 */
[----:B------:R-:W5:Y:S02]  /*8440*/  @P1 LDG.E.U16 R92, desc[UR12][R102.64] ;  /* 0x0000000c665c1981 */ /* 0x000f64000c1e1500 */
[----:B-----5:R-:W-:Y:S02]  /*8450*/  @P1 HADD2.F32 R92, -RZ, R92.H0_H0 ;  /* 0x2000005cff5c1230 */ /* 0x020fe40000004100 */
[--C-:B0-----:R-:W-:Y:S02]  /*8460*/  IMAD R22, R89, UR10, R0.reuse ;  /* 0x0000000a59167c24 */ /* 0x101fe4000f8e0200 */
[--C-:B--2---:R-:W-:Y:S01]  /*8470*/  IMAD R23, R91, UR10, R0.reuse ;  /* 0x0000000a5b177c24 */ /* 0x104fe2000f8e0200 */
[----:B------:R-:W0:Y:S01]  /*8480*/  LDC R89, c[0x0][0x364] ;  /* 0x0000d900ff597b82 */ /* 0x000e220000000800 */
[----:B------:R-:W-:Y:S01]  /*8490*/  IMAD.SHL.U32 R22, R22, 0x10, RZ ;  /* 0x0000001016167824 */ /* 0x000fe200078e00ff */
[----:B------:R-:W2:Y:S01]  /*84a0*/  @P1 LDG.E.U16 R91, desc[UR12][R98.64+-0x2] ;  /* 0xfffffe0c625b1981 */ /* 0x000ea2000c1e1500 */
[----:B------:R-:W-:Y:S02]  /*84b0*/  IMAD.SHL.U32 R23, R23, 0x10, RZ ;  /* 0x0000001017177824 */ /* 0x000fe400078e00ff */
[----:B----4-:R-:W-:Y:S01]  /*84c0*/  @P0 HADD2.F32 R90, -RZ, R90.H0_H0 ;  /* 0x2000005aff5a0230 */ /* 0x010fe20000004100 */
[----:B-1----:R-:W-:Y:S02]  /*84d0*/  ISETP.GE.AND P2, PT, R22, UR5, PT ;  /* 0x0000000516007c0c */ /* 0x002fe4000bf46270 */
[----:B------:R-:W-:Y:S01]  /*84e0*/  ISETP.GE.AND P3, PT, R23, UR5, PT ;  /* 0x0000000517007c0c */ /* 0x000fe2000bf66270 */
[----:B------:R-:W1:Y:S01]  /*84f0*/  LDC R93, c[0x0][0x364] ;  /* 0x0000d900ff5d7b82 */ /* 0x000e620000000800 */
[----:B------:R-:W-:Y:S02]  /*8500*/  ISETP.GE.OR P2, PT, R16, UR4, P2 ;  /* 0x0000000410007c0c */ /* 0x000fe40009746670 */
[----:B------:R-:W-:Y:S11]  /*8510*/  ISETP.GE.OR P3, PT, R17, UR4, P3 ;  /* 0x0000000411007c0c */ /* 0x000ff60009f66670 */
[----:B------:R-:W4:Y:S01]  /*8520*/  @!P2 LDG.E.U16 R95, desc[UR12][R102.64] ;  /* 0x0000000c665fa981 */ /* 0x000f22000c1e1500 */
[----:B0-----:R-:W-:Y:S02]  /*8530*/  IMAD R22, R89, UR10, R0 ;  /* 0x0000000a59167c24 */ /* 0x001fe4000f8e0200 */
[----:B---3--:R-:W-:Y:S01]  /*8540*/  @P0 HADD2.F32 R89, -RZ, R100.H0_H0 ;  /* 0x20000064ff590230 */ /* 0x008fe20000004100 */
[----:B------:R-:W3:Y:S02]  /*8550*/  @!P2 LDG.E.U16 R97, desc[UR12][R98.64] ;  /* 0x0000000c6261a981 */ /* 0x000ee4000c1e1500 */
[----:B------:R-:W-:Y:S02]  /*8560*/  LEA R22, R22, 0x1, 0x4 ;  /* 0x0000000116167811 */ /* 0x000fe400078e20ff */
[----:B------:R-:W5:Y:S01]  /*8570*/  @!P3 LDG.E.U16 R96, desc[UR12][R102.64] ;  /* 0x0000000c6660b981 */ /* 0x000f62000c1e1500 */
[----:B------:R-:W-:Y:S01]  /*8580*/  @P0 FFMA R24, R89, R90, R24 ;  /* 0x0000005a59180223 */ /* 0x000fe20000000018 */
[----:B------:R-:W-:Y:S02]  /*8590*/  ISETP.LT.AND P0, PT, R2, UR6, !P4 ;  /* 0x0000000602007c0c */ /* 0x000fe4000e701270 */
[----:B------:R-:W-:Y:S01]  /*85a0*/  ISETP.GE.AND P6, PT, R22, UR5, PT ;  /* 0x0000000516007c0c */ /* 0x000fe2000bfc6270 */
[----:B------:R-:W5:Y:S01]  /*85b0*/  @!P3 LDG.E.U16 R94, desc[UR12][R98.64+0x2] ;  /* 0x0000020c625eb981 */ /* 0x000f62000c1e1500 */
[----:B------:R-:W-:Y:S01]  /*85c0*/  P2R R160, PR, RZ, 0x1 ;  /* 0x00000001ffa07803 */ /* 0x000fe20000000000 */
[----:B-1----:R-:W-:Y:S05]  /*85d0*/  IMAD R22, R93, UR10, R0 ;  /* 0x0000000a5d167c24 */ /* 0x002fea000f8e0200 */
[----:B------:R-:W-:Y:S01]  /*85e0*/  LEA R22, R22, 0x1, 0x4 ;  /* 0x0000000116167811 */ /* 0x000fe200078e20ff */
[----:B--2---:R-:W-:Y:S05]  /*85f0*/  @P1 HADD2.F32 R91, -RZ, R91.H0_H0 ;  /* 0x2000005bff5b1230 */ /* 0x004fea0000004100 */
[----:B------:R-:W-:Y:S01]  /*8600*/  @P1 FFMA R40, R91, R92, R40 ;  /* 0x0000005c5b281223 */ /* 0x000fe20000000028 */
[----:B------:R-:W-:Y:S02]  /*8610*/  ISETP.LT.AND P1, PT, R14, UR6, !P4 ;  /* 0x000000060e007c0c */ /* 0x000fe4000e721270 */
[----:B------:R-:W-:Y:S02]  /*8620*/  ISETP.LT.AND P4, PT, R2, UR6, !P5 ;  /* 0x0000000602007c0c */ /* 0x000fe4000ef81270 */
[----:B------:R-:W-:Y:S01]  /*8630*/  ISETP.LT.AND P5, PT, R14, UR6, !P5 ;  /* 0x000000060e007c0c */ /* 0x000fe2000efa1270 */
[----:B----4-:R-:W-:Y:S10]  /*8640*/  @!P2 HADD2.F32 R90, -RZ, R95.H0_H0 ;  /* 0x2000005fff5aa230 */ /* 0x010ff40000004100 */
[----:B------:R-:W2:Y:S01]  /*8650*/  @P4 LDG.E.U16 R102, desc[UR12][R98.64+-0x4] ;  /* 0xfffffc0c62664981 */ /* 0x000ea2000c1e1500 */
[----:B------:R-:W0:Y:S01]  /*8660*/  LDC R95, c[0x0][0x364] ;  /* 0x0000d900ff5f7b82 */ /* 0x000e220000000800 */
[----:B---3--:R-:W-:Y:S02]  /*8670*/  @!P2 HADD2.F32 R89, -RZ, R97.H0_H0 ;  /* 0x20000061ff59a230 */ /* 0x008fe40000004100 */
[----:B------:R-:W3:Y:S01]  /*8680*/  @P5 LDG.E.U16 R101, desc[UR12][R98.64+-0x2] ;  /* 0xfffffe0c62655981 */ /* 0x000ee2000c1e1500 */
[----:B-----5:R-:W-:Y:S02]  /*8690*/  @!P3 HADD2.F32 R92, -RZ, R96.H0_H0 ;  /* 0x20000060ff5cb230 */ /* 0x020fe40000004100 */
[----:B------:R-:W-:Y:S01]  /*86a0*/  @!P2 FFMA R56, R89, R90, R56 ;  /* 0x0000005a5938a223 */ /* 0x000fe20000000038 */
[----:B------:R-:W-:Y:S01]  /*86b0*/  @P0 IADD3 R116, P2, PT, R157, UR16, RZ ;  /* 0x000000109d740c10 */ /* 0x000fe2000ff5e0ff */
[----:B------:R-:W1:Y:S01]  /*86c0*/  LDC R89, c[0x0][0x364] ;  /* 0x0000d900ff597b82 */ /* 0x000e620000000800 */
[----:B------:R-:W-:Y:S02]  /*86d0*/  @!P3 HADD2.F32 R91, -RZ, R94.H0_H0 ;  /* 0x2000005eff5bb230 */ /* 0x000fe40000004100 */
[----:B------:R-:W-:Y:S02]  /*86e0*/  @P0 IADD3.X R117, PT, PT, R156, UR11, RZ, P2, !PT ;  /* 0x0000000b9c750c10 */ /* 0x000fe400097fe4ff */
[----:B------:R-:W-:Y:S02]  /*86f0*/  ISETP.GE.OR P2, PT, R16, UR4, P6 ;  /* 0x0000000410007c0c */ /* 0x000fe4000b746670 */
[----:B------:R-:W-:Y:S01]  /*8700*/  @P4 IADD3 R112, P6, PT, R155, UR16, RZ ;  /* 0x000000109b704c10 */ /* 0x000fe2000ffde0ff */
[----:B------:R-:W-:Y:S01]  /*8710*/  @!P3 FFMA R72, R91, R92, R72 ;  /* 0x0000005c5b48b223 */ /* 0x000fe20000000048 */
[----:B------:R-:W-:Y:S01]  /*8720*/  @P1 IADD3 R120, P3, PT, R157, UR16, RZ ;  /* 0x000000109d781c10 */ /* 0x000fe2000ff7e0ff */
[----:B------:R-:W4:Y:S01]  /*8730*/  @P1 LDG.E.U16 R92, desc[UR12][R98.64+-0x2] ;  /* 0xfffffe0c625c1981 */ /* 0x000f22000c1e1500 */
[----:B------:R-:W-:Y:S02]  /*8740*/  @P4 IADD3.X R113, PT, PT, R154, UR11, RZ, P6, !PT ;  /* 0x0000000b9a714c10 */ /* 0x000fe4000b7fe4ff */
[----:B------:R-:W-:Y:S02]  /*8750*/  P2R R161, PR, RZ, 0x8 ;  /* 0x00000008ffa17803 */ /* 0x000fe40000000000 */
[----:B------:R-:W-:Y:S01]  /*8760*/  ISETP.GE.AND P3, PT, R22, UR5, PT ;  /* 0x0000000516007c0c */ /* 0x000fe2000bf66270 */
[----:B------:R-:W5:Y:S01]  /*8770*/  @P4 LDG.E.U16 R94, desc[UR12][R112.64] ;  /* 0x0000000c705e4981 */ /* 0x000f62000c1e1500 */
[----:B------:R-:W-:Y:S01]  /*8780*/  @P5 IADD3 R108, P6, PT, R155, UR16, RZ ;  /* 0x000000109b6c5c10 */ /* 0x000fe2000ffde0ff */
[--C-:B0-----:R-:W-:Y:S01]  /*8790*/  IMAD R22, R95, UR10, R0.reuse ;  /* 0x0000000a5f167c24 */ /* 0x101fe2000f8e0200 */
[----:B------:R-:W-:Y:S01]  /*87a0*/  ISETP.GE.OR P3, PT, R17, UR4, P3 ;  /* 0x0000000411007c0c */ /* 0x000fe20009f66670 */
[----:B------:R-:W2:Y:S01]  /*87b0*/  @!P2 LDG.E.U16 R106, desc[UR12][R98.64] ;  /* 0x0000000c626aa981 */ /* 0x000ea2000c1e1500 */
[----:B------:R-:W-:Y:S01]  /*87c0*/  @P5 IADD3.X R109, PT, PT, R154, UR11, RZ, P6, !PT ;  /* 0x0000000b9a6d5c10 */ /* 0x000fe2000b7fe4ff */
[----:B------:R-:W0:Y:S01]  /*87d0*/  LDC R95, c[0x0][0x364] ;  /* 0x0000d900ff5f7b82 */ /* 0x000e220000000800 */
[----:B------:R-:W-:Y:S01]  /*87e0*/  @!P2 IADD3 R118, P6, PT, R157, UR16, RZ ;  /* 0x000000109d76ac10 */ /* 0x000fe2000ffde0ff */
[--C-:B-1----:R-:W-:Y:S01]  /*87f0*/  IMAD R88, R89, UR10, R0.reuse ;  /* 0x0000000a59587c24 */ /* 0x102fe2000f8e0200 */
[----:B------:R-:W-:Y:S01]  /*8800*/  LEA R22, R22, 0x2, 0x4 ;  /* 0x0000000216167811 */ /* 0x000fe200078e20ff */
[----:B------:R-:W3:Y:S01]  /*8810*/  @P5 LDG.E.U16 R100, desc[UR12][R108.64] ;  /* 0x0000000c6c645981 */ /* 0x000ee2000c1e1500 */
[C---:B------:R-:W-:Y:S02]  /*8820*/  @!P2 IADD3.X R119, PT, PT, R156.reuse, UR11, RZ, P6, !PT ;  /* 0x0000000b9c77ac10 */ /* 0x040fe4000b7fe4ff */
[----:B------:R-:W-:Y:S03]  /*8830*/  ISETP.NE.AND P0, PT, R161, RZ, PT ;  /* 0x000000ffa100720c */ /* 0x000fe60003f05270 */
[----:B------:R-:W-:Y:S01]  /*8840*/  @!P3 IADD3 R114, P6, PT, R157, UR16, RZ ;  /* 0x000000109d72bc10 */ /* 0x000fe2000ffde0ff */
[----:B------:R-:W2:Y:S01]  /*8850*/  @!P2 LDG.E.U16 R104, desc[UR12][R118.64] ;  /* 0x0000000c7668a981 */ /* 0x000ea2000c1e1500 */
[C---:B------:R-:W-:Y:S02]  /*8860*/  @P1 IADD3.X R121, PT, PT, R156.reuse, UR11, RZ, P0, !PT ;  /* 0x0000000b9c791c10 */ /* 0x040fe400087fe4ff */
[----:B------:R-:W-:Y:S01]  /*8870*/  @!P3 IADD3.X R115, PT, PT, R156, UR11, RZ, P6, !PT ;  /* 0x0000000b9c73bc10 */ /* 0x000fe2000b7fe4ff */
[----:B------:R-:W3:Y:S01]  /*8880*/  @!P3 LDG.E.U16 R105, desc[UR12][R98.64+0x2] ;  /* 0x0000020c6269b981 */ /* 0x000ee2000c1e1500 */
[----:B------:R-:W-:Y:S03]  /*8890*/  ISETP.GE.AND P6, PT, R22, UR5, PT ;  /* 0x0000000516007c0c */ /* 0x000fe6000bfc6270 */
[----:B------:R-:W3:Y:S01]  /*88a0*/  @P1 LDG.E.U16 R93, desc[UR12][R120.64] ;  /* 0x0000000c785d1981 */ /* 0x000ee2000c1e1500 */
[----:B------:R-:W-:Y:S03]  /*88b0*/  ISETP.GE.OR P6, PT, R16, UR4, P6 ;  /* 0x0000000410007c0c */ /* 0x000fe6000b7c6670 */
[----:B------:R-:W3:Y:S01]  /*88c0*/  @!P3 LDG.E.U16 R103, desc[UR12][R114.64] ;  /* 0x0000000c7267b981 */ /* 0x000ee2000c1e1500 */
[----:B0-----:R-:W-:Y:S05]  /*88d0*/  IMAD R22, R95, UR10, R0 ;  /* 0x0000000a5f167c24 */ /* 0x001fea000f8e0200 */
[----:B------:R-:W-:Y:S04]  /*88e0*/  LEA R22, R22, 0x3, 0x4 ;  /* 0x0000000316167811 */ /* 0x000fe800078e20ff */
[----:B------:R-:W-:Y:S01]  /*88f0*/  @!P6 IADD3 R110, P0, PT, R155, UR16, RZ ;  /* 0x000000109b6eec10 */ /* 0x000fe2000ff1e0ff */
[----:B------:R-:W3:Y:S03]  /*8900*/  @!P6 LDG.E.U16 R97, desc[UR12][R98.64] ;  /* 0x0000000c6261e981 */ /* 0x000ee6000c1e1500 */
[----:B------:R-:W-:Y:S02]  /*8910*/  @!P6 IADD3.X R111, PT, PT, R154, UR11, RZ, P0, !PT ;  /* 0x0000000b9a6fec10 */ /* 0x000fe400087fe4ff */
[----:B------:R-:W-:Y:S02]  /*8920*/  ISETP.NE.AND P0, PT, R160, RZ, PT ;  /* 0x000000ffa000720c */ /* 0x000fe40003f05270 */
[----:B------:R-:W-:Y:S01]  /*8930*/  LEA R160, R88, 0x2, 0x4 ;  /* 0x0000000258a07811 */ /* 0x000fe200078e20ff */
[----:B------:R-:W3:Y:S10]  /*8940*/  @!P6 LDG.E.U16 R96, desc[UR12][R110.64] ;  /* 0x0000000c6e60e981 */ /* 0x000ef4000c1e1500 */
[----:B------:R-:W3:Y:S04]  /*8950*/  @P0 LDG.E.U16 R90, desc[UR12][R98.64+-0x4] ;  /* 0xfffffc0c625a0981 */ /* 0x000ee8000c1e1500 */
[----:B------:R-:W3:Y:S01]  /*8960*/  @P0 LDG.E.U16 R91, desc[UR12][R116.64] ;  /* 0x0000000c745b0981 */ /* 0x000ee2000c1e1500 */
[----:B----4-:R-:W-:Y:S02]  /*8970*/  @P1 HADD2.F32 R92, -RZ, R92.H0_H0 ;  /* 0x2000005cff5c1230 */ /* 0x010fe40000004100 */
[----:B-----5:R-:W-:Y:S02]  /*8980*/  @P4 HADD2.F32 R94, -RZ, R94.H0_H0 ;  /* 0x2000005eff5e4230 */ /* 0x020fe40000004100 */
[----:B--2---:R-:W-:Y:S02]  /*8990*/  @!P2 HADD2.F32 R89, -RZ, R104.H0_H0 ;  /* 0x20000068ff59a230 */ /* 0x004fe40000004100 */
[----:B---3--:R-:W-:Y:S02]  /*89a0*/  @P1 HADD2.F32 R93, -RZ, R93.H0_H0 ;  /* 0x2000005dff5d1230 */ /* 0x008fe40000004100 */
[----:B------:R-:W-:Y:S02]  /*89b0*/  @P0 HADD2.F32 R90, -RZ, R90.H0_H0 ;  /* 0x2000005aff5a0230 */ /* 0x000fe40000004100 */
[----:B------:R-:W-:Y:S05]  /*89c0*/  @P0 HADD2.F32 R91, -RZ, R91.H0_H0 ;  /* 0x2000005bff5b0230 */ /* 0x000fea0000004100 */
[----:B------:R-:W-:Y:S01]  /*89d0*/  @P0 FFMA R25, R90, R91, R25 ;  /* 0x0000005b5a190223 */ /* 0x000fe20000000019 */
[----:B------:R-:W-:Y:S01]  /*89e0*/  ISETP.GE.AND P0, PT, R8, UR7, PT ;  /* 0x0000000708007c0c */ /* 0x000fe2000bf06270 */
[----:B------:R-:W-:Y:S01]  /*89f0*/  @P1 FFMA R41, R92, R93, R41 ;  /* 0x0000005d5c291223 */ /* 0x000fe20000000029 */
[----:B------:R-:W-:Y:S01]  /*8a00*/  ISETP.GE.AND P1, PT, R160, UR5, PT ;  /* 0x00000005a0007c0c */ /* 0x000fe2000bf26270 */
[----:B------:R-:W-:Y:S02]  /*8a10*/  @!P2 HADD2.F32 R90, -RZ, R106.H0_H0 ;  /* 0x2000006aff5aa230 */ /* 0x000fe40000004100 */
[----:B------:R-:W-:Y:S02]  /*8a20*/  @!P3 HADD2.F32 R92, -RZ, R105.H0_H0 ;  /* 0x20000069ff5cb230 */ /* 0x000fe40000004100 */
[----:B------:R-:W-:Y:S02]  /*8a30*/  @!P3 HADD2.F32 R91, -RZ, R103.H0_H0 ;  /* 0x20000067ff5bb230 */ /* 0x000fe40000004100 */
[----:B------:R-:W-:Y:S01]  /*8a40*/  @!P2 FFMA R57, R90, R89, R57 ;  /* 0x000000595a39a223 */ /* 0x000fe20000000039 */
[----:B------:R-:W-:Y:S01]  /*8a50*/  ISETP.LT.AND P2, PT, R14, UR6, !P0 ;  /* 0x000000060e007c0c */ /* 0x000fe2000c741270 */
[----:B------:R-:W-:Y:S02]  /*8a60*/  @P4 HADD2.F32 R93, -RZ, R102.H0_H0 ;  /* 0x20000066ff5d4230 */ /* 0x000fe40000004100 */
[----:B------:R-:W-:Y:S01]  /*8a70*/  @!P3 FFMA R73, R92, R91, R73 ;  /* 0x0000005b5c49b223 */ /* 0x000fe20000000049 */
[----:B------:R-:W-:Y:S01]  /*8a80*/  @P5 HADD2.F32 R89, -RZ, R101.H0_H0 ;  /* 0x20000065ff595230 */ /* 0x000fe20000004100 */
[----:B------:R-:W-:Y:S01]  /*8a90*/  @P1 LOP3.LUT R122, R122, 0x4, RZ, 0xfc, !PT ;  /* 0x000000047a7a1812 */ /* 0x000fe200078efcff */
[----:B------:R-:W-:Y:S01]  /*8aa0*/  @P4 FFMA R26, R93, R94, R26 ;  /* 0x0000005e5d1a4223 */ /* 0x000fe2000000001a */
[----:B------:R-:W-:Y:S01]  /*8ab0*/  ISETP.GE.AND P4, PT, R124, UR7, PT ;  /* 0x000000077c007c0c */ /* 0x000fe2000bf86270 */
[----:B------:R-:W-:Y:S01]  /*8ac0*/  @P5 HADD2.F32 R90, -RZ, R100.H0_H0 ;  /* 0x20000064ff5a5230 */ /* 0x000fe20000004100 */
[----:B------:R-:W-:Y:S01]  /*8ad0*/  ISETP.LT.AND P1, PT, R2, UR6, !P0 ;  /* 0x0000000602007c0c */ /* 0x000fe2000c721270 */
[----:B------:R-:W-:Y:S01]  /*8ae0*/  @!P6 HADD2.F32 R91, -RZ, R97.H0_H0 ;  /* 0x20000061ff5be230 */ /* 0x000fe20000004100 */
[----:B------:R-:W-:Y:S02]  /*8af0*/  LOP3.LUT P3, RZ, R122, 0x4, RZ, 0xc0, !PT ;  /* 0x000000047aff7812 */ /* 0x000fe4000786c0ff */
[----:B------:R-:W2:Y:S01]  /*8b00*/  @P2 LDG.E.U16 R104, desc[UR12][R98.64+-0x2] ;  /* 0xfffffe0c62682981 */ /* 0x000ea2000c1e1500 */
[----:B------:R-:W-:Y:S01]  /*8b10*/  ISETP.LT.AND P0, PT, R2, UR6, !P4 ;  /* 0x0000000602007c0c */ /* 0x000fe2000e701270 */
[----:B------:R-:W-:Y:S01]  /*8b20*/  @!P6 HADD2.F32 R92, -RZ, R96.H0_H0 ;  /* 0x20000060ff5ce230 */ /* 0x000fe20000004100 */
[----:B------:R-:W-:Y:S01]  /*8b30*/  LOP3.LUT R122, R122, 0xfffffffd, RZ, 0xc0, !PT ;  /* 0xfffffffd7a7a7812 */ /* 0x000fe200078ec0ff */
[----:B------:R-:W0:Y:S01]  /*8b40*/  LDC R93, c[0x0][0x364] ;  /* 0x0000d900ff5d7b82 */ /* 0x000e220000000800 */
[----:B------:R-:W-:Y:S02]  /*8b50*/  @P5 FFMA R42, R89, R90, R42 ;  /* 0x0000005a592a5223 */ /* 0x000fe4000000002a */
[----:B------:R-:W-:Y:S01]  /*8b60*/  @!P6 FFMA R58, R91, R92, R58 ;  /* 0x0000005c5b3ae223 */ /* 0x000fe2000000003a */
[----:B------:R-:W-:Y:S02]  /*8b70*/  @P4 LOP3.LUT R122, R122, 0x2, RZ, 0xfc, !PT ;  /* 0x000000027a7a4812 */ /* 0x000fe400078efcff */
[----:B------:R-:W-:Y:S01]  /*8b80*/  @P1 IADD3 R112, P4, PT, R153, UR16, RZ ;  /* 0x0000001099701c10 */ /* 0x000fe2000ff9e0ff */
[----:B------:R-:W3:Y:S01]  /*8b90*/  @P1 LDG.E.U16 R92, desc[UR12][R98.64+-0x4] ;  /* 0xfffffc0c625c1981 */ /* 0x000ee2000c1e1500 */
[----:B------:R-:W-:Y:S01]  /*8ba0*/  LOP3.LUT R122, R122, 0xfffffffe, RZ, 0xc0, !PT ;  /* 0xfffffffe7a7a7812 */ /* 0x000fe200078ec0ff */
[----:B------:R-:W1:Y:S01]  /*8bb0*/  LDC R89, c[0x0][0x364] ;  /* 0x0000d900ff597b82 */ /* 0x000e620000000800 */
[----:B------:R-:W-:Y:S02]  /*8bc0*/  @P1 IADD3.X R113, PT, PT, R152, UR11, RZ, P4, !PT ;  /* 0x0000000b98711c10 */ /* 0x000fe4000a7fe4ff */
[----:B------:R-:W-:Y:S02]  /*8bd0*/  @P0 LOP3.LUT R122, R122, 0x1, RZ, 0xfc, !PT ;  /* 0x000000017a7a0812 */ /* 0x000fe400078efcff */
[----:B------:R-:W-:Y:S02]  /*8be0*/  ISETP.GE.OR P0, PT, R17, UR4, P3 ;  /* 0x0000000411007c0c */ /* 0x000fe40009f06670 */
[----:B------:R-:W-:Y:S02]  /*8bf0*/  LOP3.LUT P6, RZ, R122, 0x1, RZ, 0xc0, !PT ;  /* 0x000000017aff7812 */ /* 0x000fe400078cc0ff */
[----:B------:R-:W-:Y:S02]  /*8c00*/  ISETP.GE.AND P3, PT, R22, UR5, PT ;  /* 0x0000000516007c0c */ /* 0x000fe4000bf66270 */
[----:B------:R-:W-:Y:S02]  /*8c10*/  @P2 IADD3 R114, P4, PT, R153, UR16, RZ ;  /* 0x0000001099722c10 */ /* 0x000fe4000ff9e0ff */
[----:B------:R-:W-:Y:S02]  /*8c20*/  ISETP.GE.OR P3, PT, R16, UR4, P3 ;  /* 0x0000000410007c0c */ /* 0x000fe40009f66670 */
[----:B------:R-:W-:Y:S01]  /*8c30*/  @P2 IADD3.X R115, PT, PT, R152, UR11, RZ, P4, !PT ;  /* 0x0000000b98732c10 */ /* 0x000fe2000a7fe4ff */
[--C-:B0-----:R-:W-:Y:S02]  /*8c40*/  IMAD R22, R93, UR10, R0.reuse ;  /* 0x0000000a5d167c24 */ /* 0x101fe4000f8e0200 */
[----:B------:R-:W4:Y:S02]  /*8c50*/  @!P0 LDG.E.U16 R95, desc[UR12][R98.64+0x2] ;  /* 0x0000020c625f8981 */ /* 0x000f24000c1e1500 */
[----:B------:R-:W-:Y:S02]  /*8c60*/  @P6 IADD3 R106, P4, PT, R151, UR16, RZ ;  /* 0x00000010976a6c10 */ /* 0x000fe4000ff9e0ff */
[----:B------:R-:W-:Y:S01]  /*8c70*/  LEA R22, R22, 0x3, 0x4 ;  /* 0x0000000316167811 */ /* 0x000fe200078e20ff */
[----:B------:R-:W5:Y:S01]  /*8c80*/  @P1 LDG.E.U16 R93, desc[UR12][R112.64] ;  /* 0x0000000c705d1981 */ /* 0x000f62000c1e1500 */
[----:B------:R-:W-:Y:S02]  /*8c90*/  @P6 IADD3.X R107, PT, PT, R150, UR11, RZ, P4, !PT ;  /* 0x0000000b966b6c10 */ /* 0x000fe4000a7fe4ff */
[----:B------:R-:W-:Y:S01]  /*8ca0*/  @!P0 IADD3 R90, P4, PT, R155, UR16, RZ ;  /* 0x000000109b5a8c10 */ /* 0x000fe2000ff9e0ff */
[----:B------:R-:W2:Y:S03]  /*8cb0*/  @P2 LDG.E.U16 R103, desc[UR12][R114.64] ;  /* 0x0000000c72672981 */ /* 0x000ea6000c1e1500 */
[----:B------:R-:W-:Y:S01]  /*8cc0*/  @!P0 IADD3.X R91, PT, PT, R154, UR11, RZ, P4, !PT ;  /* 0x0000000b9a5b8c10 */ /* 0x000fe2000a7fe4ff */
[----:B------:R-:W2:Y:S01]  /*8cd0*/  @!P3 LDG.E.U16 R102, desc[UR12][R98.64] ;  /* 0x0000000c6266b981 */ /* 0x000ea2000c1e1500 */
[----:B------:R-:W-:Y:S03]  /*8ce0*/  @!P3 IADD3 R110, P4, PT, R153, UR16, RZ ;  /* 0x00000010996ebc10 */ /* 0x000fe6000ff9e0ff */
[----:B------:R0:W2:Y:S01]  /*8cf0*/  @!P0 LDG.E.U16 R90, desc[UR12][R90.64] ;  /* 0x0000000c5a5a8981 */ /* 0x0000a2000c1e1500 */
[----:B------:R-:W-:Y:S02]  /*8d00*/  @!P3 IADD3.X R111, PT, PT, R152, UR11, RZ, P4, !PT ;  /* 0x0000000b986fbc10 */ /* 0x000fe4000a7fe4ff */
[----:B------:R-:W-:Y:S01]  /*8d10*/  ISETP.GE.AND P4, PT, R22, UR5, PT ;  /* 0x0000000516007c0c */ /* 0x000fe2000bf86270 */
[----:B------:R-:W2:Y:S01]  /*8d20*/  @P6 LDG.E.U16 R96, desc[UR12][R98.64+-0x4] ;  /* 0xfffffc0c62606981 */ /* 0x000ea2000c1e1500 */
[--C-:B-1----:R-:W-:Y:S02]  /*8d30*/  IMAD R22, R89, UR10, R0.reuse ;  /* 0x0000000a59167c24 */ /* 0x102fe4000f8e0200 */
[----:B------:R-:W-:Y:S01]  /*8d40*/  ISETP.GE.OR P4, PT, R17, UR4, P4 ;  /* 0x0000000411007c0c */ /* 0x000fe2000a786670 */
[----:B------:R-:W2:Y:S02]  /*8d50*/  @!P3 LDG.E.U16 R101, desc[UR12][R110.64] ;  /* 0x0000000c6e65b981 */ /* 0x000ea4000c1e1500 */
[----:B------:R-:W-:Y:S02]  /*8d60*/  LEA R22, R22, 0x4, 0x4 ;  /* 0x0000000416167811 */ /* 0x000fe400078e20ff */
[----:B------:R-:W2:Y:S02]  /*8d70*/  @P6 LDG.E.U16 R94, desc[UR12][R106.64] ;  /* 0x0000000c6a5e6981 */ /* 0x000ea4000c1e1500 */
[----:B------:R-:W-:Y:S06]  /*8d80*/  ISETP.GE.AND P6, PT, R22, UR5, PT ;  /* 0x0000000516007c0c */ /* 0x000fec000bfc6270 */
[----:B------:R-:W-:Y:S01]  /*8d90*/  @!P4 IADD3 R108, P5, PT, R153, UR16, RZ ;  /* 0x00000010996ccc10 */ /* 0x000fe2000ffbe0ff */
[----:B------:R-:W2:Y:S03]  /*8da0*/  @!P4 LDG.E.U16 R100, desc[UR12][R98.64+0x2] ;  /* 0x0000020c6264c981 */ /* 0x000ea6000c1e1500 */
[----:B------:R-:W-:Y:S01]  /*8db0*/  @!P4 IADD3.X R109, PT, PT, R152, UR11, RZ, P5, !PT ;  /* 0x0000000b986dcc10 */ /* 0x000fe2000affe4ff */
[----:B0-----:R-:W0:Y:S01]  /*8dc0*/  LDC R91, c[0x0][0x364] ;  /* 0x0000d900ff5b7b82 */ /* 0x001e220000000800 */
[----:B------:R-:W-:Y:S03]  /*8dd0*/  ISETP.GE.AND P5, PT, R5, UR7, PT ;  /* 0x0000000705007c0c */ /* 0x000fe6000bfa6270 */
[----:B------:R-:W2:Y:S01]  /*8de0*/  @!P4 LDG.E.U16 R97, desc[UR12][R108.64] ;  /* 0x0000000c6c61c981 */ /* 0x000ea2000c1e1500 */
[----:B0-----:R-:W-:Y:S05]  /*8df0*/  IMAD R23, R91, UR10, R0 ;  /* 0x0000000a5b177c24 */ /* 0x001fea000f8e0200 */
[----:B------:R-:W-:Y:S01]  /*8e00*/  LEA R23, R23, 0x4, 0x4 ;  /* 0x0000000417177811 */ /* 0x000fe200078e20ff */
[----:B---3--:R-:W-:Y:S02]  /*8e10*/  @P1 HADD2.F32 R92, -RZ, R92.H0_H0 ;  /* 0x2000005cff5c1230 */ /* 0x008fe40000004100 */
[----:B----4-:R-:W-:Y:S02]  /*8e20*/  @!P0 HADD2.F32 R89, -RZ, R95.H0_H0 ;  /* 0x2000005fff598230 */ /* 0x010fe40000004100 */
[----:B------:R-:W0:Y:S01]  /*8e30*/  LDC R95, c[0x0][0x364] ;  /* 0x0000d900ff5f7b82 */ /* 0x000e220000000800 */
[----:B-----5:R-:W-:Y:S02]  /*8e40*/  @P1 HADD2.F32 R93, -RZ, R93.H0_H0 ;  /* 0x2000005dff5d1230 */ /* 0x020fe40000004100 */
[----:B--2---:R-:W-:Y:S05]  /*8e50*/  @!P0 HADD2.F32 R90, -RZ, R90.H0_H0 ;  /* 0x2000005aff5a8230 */ /* 0x004fea0000004100 */
[----:B------:R-:W-:Y:S01]  /*8e60*/  @!P0 FFMA R74, R89, R90, R74 ;  /* 0x0000005a594a8223 */ /* 0x000fe2000000004a */
[----:B------:R-:W-:Y:S01]  /*8e70*/  LOP3.LUT P0, RZ, R122, 0x2, RZ, 0xc0, !PT ;  /* 0x000000027aff7812 */ /* 0x000fe2000780c0ff */
[----:B------:R-:W-:Y:S01]  /*8e80*/  @P1 FFMA R27, R92, R93, R27 ;  /* 0x0000005d5c1b1223 */ /* 0x000fe2000000001b */
[----:B------:R-:W-:Y:S01]  /*8e90*/  LOP3.LUT P1, RZ, R122, 0x1, RZ, 0xc0, !PT ;  /* 0x000000017aff7812 */ /* 0x000fe2000782c0ff */
[----:B------:R-:W-:Y:S01]  /*8ea0*/  @P2 HADD2.F32 R90, -RZ, R104.H0_H0 ;  /* 0x20000068ff5a2230 */ /* 0x000fe20000004100 */
[----:B------:R-:W-:Y:S01]  /*8eb0*/  ISETP.LT.AND P0, PT, R14, UR6, !P0 ;  /* 0x000000060e007c0c */ /* 0x000fe2000c701270 */
[----:B------:R-:W-:Y:S01]  /*8ec0*/  @P2 HADD2.F32 R89, -RZ, R103.H0_H0 ;  /* 0x20000067ff592230 */ /* 0x000fe20000004100 */
[----:B------:R-:W1:Y:S01]  /*8ed0*/  LDC R93, c[0x0][0x364] ;  /* 0x0000d900ff5d7b82 */ /* 0x000e620000000800 */
[----:B------:R-:W-:Y:S01]  /*8ee0*/  @!P3 HADD2.F32 R92, -RZ, R102.H0_H0 ;  /* 0x20000066ff5cb230 */ /* 0x000fe20000004100 */
[----:B------:R-:W-:Y:S01]  /*8ef0*/  P2R R160, PR, RZ, 0x1 ;  /* 0x00000001ffa07803 */ /* 0x000fe20000000000 */
[----:B------:R-:W-:Y:S02]  /*8f00*/  @!P3 HADD2.F32 R91, -RZ, R101.H0_H0 ;  /* 0x20000065ff5bb230 */ /* 0x000fe40000004100 */
[----:B------:R-:W-:Y:S01]  /*8f10*/  @P2 FFMA R43, R90, R89, R43 ;  /* 0x000000595a2b2223 */ /* 0x000fe2000000002b */
[----:B------:R-:W-:Y:S01]  /*8f20*/  ISETP.GE.AND P2, PT, R23, UR5, PT ;  /* 0x0000000517007c0c */ /* 0x000fe2000bf46270 */
[----:B0-----:R-:W-:Y:S02]  /*8f30*/  IMAD R22, R95, UR10, R0 ;  /* 0x0000000a5f167c24 */ /* 0x001fe4000f8e0200 */
[----:B------:R-:W-:Y:S01]  /*8f40*/  @!P3 FFMA R59, R92, R91, R59 ;  /* 0x0000005b5c3bb223 */ /* 0x000fe2000000003b */
[----:B------:R-:W-:Y:S01]  /*8f50*/  ISETP.LT.AND P3, PT, R2, UR6, !P5 ;  /* 0x0000000602007c0c */ /* 0x000fe2000ef61270 */
[----:B------:R-:W-:Y:S01]  /*8f60*/  @P1 HADD2.F32 R91, -RZ, R96.H0_H0 ;  /* 0x20000060ff5b1230 */ /* 0x000fe20000004100 */
[----:B------:R-:W-:Y:S01]  /*8f70*/  ISETP.LT.AND P5, PT, R14, UR6, !P5 ;  /* 0x000000060e007c0c */ /* 0x000fe2000efa1270 */
[----:B------:R-:W-:Y:S01]  /*8f80*/  @P1 HADD2.F32 R92, -RZ, R94.H0_H0 ;  /* 0x2000005eff5c1230 */ /* 0x000fe20000004100 */
[----:B------:R-:W-:Y:S01]  /*8f90*/  ISETP.GE.OR P1, PT, R16, UR4, P6 ;  /* 0x0000000410007c0c */ /* 0x000fe2000b726670 */
[----:B------:R-:W-:Y:S01]  /*8fa0*/  @!P4 HADD2.F32 R90, -RZ, R100.H0_H0 ;  /* 0x20000064ff5ac230 */ /* 0x000fe20000004100 */
[----:B------:R-:W-:Y:S01]  /*8fb0*/  LOP3.LUT P6, RZ, R122, 0x1, RZ, 0xc0, !PT ;  /* 0x000000017aff7812 */ /* 0x000fe200078cc0ff */
[----:B------:R-:W0:Y:S01]  /*8fc0*/  LDC R95, c[0x0][0x364] ;  /* 0x0000d900ff5f7b82 */ /* 0x000e220000000800 */
[----:B------:R-:W-:Y:S01]  /*8fd0*/  LEA R22, R22, 0x5, 0x4 ;  /* 0x0000000516167811 */ /* 0x000fe200078e20ff */
[----:B------:R-:W-:Y:S01]  /*8fe0*/  @!P4 HADD2.F32 R89, -RZ, R97.H0_H0 ;  /* 0x20000061ff59c230 */ /* 0x000fe20000004100 */
[----:B------:R-:W-:Y:S02]  /*8ff0*/  ISETP.GE.OR P2, PT, R17, UR4, P2 ;  /* 0x0000000411007c0c */ /* 0x000fe40009746670 */
[----:B------:R-:W-:Y:S01]  /*9000*/  LOP3.LUT R122, R122, 0xfffffffd, RZ, 0xc0, !PT ;  /* 0xfffffffd7a7a7812 */ /* 0x000fe200078ec0ff */
[----:B------:R-:W2:Y:S01]  /*9010*/  @P3 LDG.E.U16 R106, desc[UR12][R98.64+-0x4] ;  /* 0xfffffc0c626a3981 */ /* 0x000ea2000c1e1500 */
[----:B------:R-:W-:Y:S01]  /*9020*/  @!P4 FFMA R75, R90, R89, R75 ;  /* 0x000000595a4bc223 */ /* 0x000fe2000000004b */
[----:B------:R-:W-:Y:S02]  /*9030*/  @P0 IADD3 R96, P4, PT, R151, UR16, RZ ;  /* 0x0000001097600c10 */ /* 0x000fe4000ff9e0ff */
[----:B------:R-:W3:Y:S02]  /*9040*/  @P5 LDG.E.U16 R104, desc[UR12][R98.64+-0x2] ;  /* 0xfffffe0c62685981 */ /* 0x000ee4000c1e1500 */
[----:B------:R-:W-:Y:S01]  /*9050*/  @P0 IADD3.X R97, PT, PT, R150, UR11, RZ, P4, !PT ;  /* 0x0000000b96610c10 */ /* 0x000fe2000a7fe4ff */
[----:B------:R-:W-:Y:S01]  /*9060*/  @P6 FFMA R28, R91, R92, R28 ;  /* 0x0000005c5b1c6223 */ /* 0x000fe2000000001c */
[----:B------:R-:W-:Y:S01]  /*9070*/  @P3 IADD3 R114, P6, PT, R149, UR16, RZ ;  /* 0x0000001095723c10 */ /* 0x000fe2000ffde0ff */
[----:B------:R-:W4:Y:S01]  /*9080*/  @!P1 LDG.E.U16 R91, desc[UR12][R98.64] ;  /* 0x0000000c625b9981 */ /* 0x000f22000c1e1500 */
[----:B------:R-:W-:Y:S01]  /*9090*/  ISETP.GE.AND P4, PT, R22, UR5, PT ;  /* 0x0000000516007c0c */ /* 0x000fe2000bf86270 */
[--C-:B-1----:R-:W-:Y:S01]  /*90a0*/  IMAD R22, R93, UR10, R0.reuse ;  /* 0x0000000a5d167c24 */ /* 0x102fe2000f8e0200 */
[----:B------:R-:W-:Y:S01]  /*90b0*/  @P3 IADD3.X R115, PT, PT, R148, UR11, RZ, P6, !PT ;  /* 0x0000000b94733c10 */ /* 0x000fe2000b7fe4ff */
[----:B------:R-:W5:Y:S01]  /*90c0*/  @!P2 LDG.E.U16 R93, desc[UR12][R98.64+0x2] ;  /* 0x0000020c625da981 */ /* 0x000f62000c1e1500 */
[----:B------:R-:W-:Y:S02]  /*90d0*/  @P5 IADD3 R112, P6, PT, R149, UR16, RZ ;  /* 0x0000001095705c10 */ /* 0x000fe4000ffde0ff */
[----:B------:R-:W-:Y:S01]  /*90e0*/  ISETP.GE.OR P4, PT, R16, UR4, P4 ;  /* 0x0000000410007c0c */ /* 0x000fe2000a786670 */
[----:B------:R-:W3:Y:S01]  /*90f0*/  @P3 LDG.E.U16 R105, desc[UR12][R114.64] ;  /* 0x0000000c72693981 */ /* 0x000ee2000c1e1500 */
[----:B------:R-:W-:Y:S02]  /*9100*/  @P5 IADD3.X R113, PT, PT, R148, UR11, RZ, P6, !PT ;  /* 0x0000000b94715c10 */ /* 0x000fe4000b7fe4ff */
[C---:B------:R-:W-:Y:S02]  /*9110*/  @!P1 IADD3 R118, P6, PT, R151.reuse, UR16, RZ ;  /* 0x0000001097769c10 */ /* 0x040fe4000ffde0ff */
[----:B------:R-:W-:Y:S01]  /*9120*/  LEA R22, R22, 0x5, 0x4 ;  /* 0x0000000516167811 */ /* 0x000fe200078e20ff */
[----:B------:R-:W3:Y:S01]  /*9130*/  @P5 LDG.E.U16 R103, desc[UR12][R112.64] ;  /* 0x0000000c70675981 */ /* 0x000ee2000c1e1500 */
[C---:B------:R-:W-:Y:S02]  /*9140*/  @!P1 IADD3.X R119, PT, PT, R150.reuse, UR11, RZ, P6, !PT ;  /* 0x0000000b96779c10 */ /* 0x040fe4000b7fe4ff */
[----:B------:R-:W-:Y:S03]  /*9150*/  @!P2 IADD3 R116, P6, PT, R151, UR16, RZ ;  /* 0x000000109774ac10 */ /* 0x000fe6000ffde0ff */
[----:B------:R-:W2:Y:S01]  /*9160*/  @!P1 LDG.E.U16 R92, desc[UR12][R118.64] ;  /* 0x0000000c765c9981 */ /* 0x000ea2000c1e1500 */
[----:B------:R-:W-:Y:S02]  /*9170*/  @!P2 IADD3.X R117, PT, PT, R150, UR11, RZ, P6, !PT ;  /* 0x0000000b9675ac10 */ /* 0x000fe4000b7fe4ff */
[----:B------:R-:W-:Y:S01]  /*9180*/  @!P4 IADD3 R110, P6, PT, R149, UR16, RZ ;  /* 0x00000010956ecc10 */ /* 0x000fe2000ffde0ff */
[----:B------:R-:W3:Y:S03]  /*9190*/  @!P4 LDG.E.U16 R102, desc[UR12][R98.64] ;  /* 0x0000000c6266c981 */ /* 0x000ee6000c1e1500 */
[----:B------:R-:W-:Y:S01]  /*91a0*/  @!P4 IADD3.X R111, PT, PT, R148, UR11, RZ, P6, !PT ;  /* 0x0000000b946fcc10 */ /* 0x000fe2000b7fe4ff */
[----:B------:R-:W3:Y:S01]  /*91b0*/  @!P2 LDG.E.U16 R94, desc[UR12][R116.64] ;  /* 0x0000000c745ea981 */ /* 0x000ee2000c1e1500 */
[----:B------:R-:W-:Y:S01]  /*91c0*/  ISETP.GE.AND P6, PT, R22, UR5, PT ;  /* 0x0000000516007c0c */ /* 0x000fe2000bfc6270 */
[----:B0-----:R-:W-:Y:S02]  /*91d0*/  IMAD R22, R95, UR10, R0 ;  /* 0x0000000a5f167c24 */ /* 0x001fe4000f8e0200 */
[----:B------:R-:W3:Y:S01]  /*91e0*/  @!P4 LDG.E.U16 R101, desc[UR12][R110.64] ;  /* 0x0000000c6e65c981 */ /* 0x000ee2000c1e1500 */
[----:B------:R-:W-:Y:S02]  /*91f0*/  ISETP.GE.OR P6, PT, R17, UR4, P6 ;  /* 0x0000000411007c0c */ /* 0x000fe4000b7c6670 */
[----:B------:R-:W-:Y:S11]  /*9200*/  LEA R22, R22, 0x6, 0x4 ;  /* 0x0000000616167811 */ /* 0x000ff600078e20ff */
[----:B------:R-:W-:Y:S01]  /*9210*/  @!P6 IADD3 R108, P0, PT, R149, UR16, RZ ;  /* 0x00000010956cec10 */ /* 0x000fe2000ff1e0ff */
[----:B------:R-:W3:Y:S03]  /*9220*/  @!P6 LDG.E.U16 R100, desc[UR12][R98.64+0x2] ;  /* 0x0000020c6264e981 */ /* 0x000ee6000c1e1500 */
[----:B------:R-:W-:Y:S02]  /*9230*/  @!P6 IADD3.X R109, PT, PT, R148, UR11, RZ, P0, !PT ;  /* 0x0000000b946dec10 */ /* 0x000fe400087fe4ff */
[----:B------:R-:W-:Y:S11]  /*9240*/  ISETP.NE.AND P0, PT, R160, RZ, PT ;  /* 0x000000ffa000720c */ /* 0x000ff60003f05270 */
[----:B------:R-:W-:Y:S02]  /*9250*/  @!UPT UIADD3 URZ, UPT, UPT, URZ, URZ, URZ ;  /* 0x000000fffffff290 */ /* 0x000fe4000fffe0ff */
[----:B------:R0:W3:Y:S04]  /*9260*/  @P0 LDG.E.U16 R90, desc[UR12][R96.64] ;  /* 0x0000000c605a0981 */ /* 0x0000e8000c1e1500 */
[----:B------:R-:W3:Y:S04]  /*9270*/  @P0 LDG.E.U16 R89, desc[UR12][R98.64+-0x2] ;  /* 0xfffffe0c62590981 */ /* 0x000ee8000c1e1500 */
[----:B------:R-:W3:Y:S01]  /*9280*/  @!P6 LDG.E.U16 R96, desc[UR12][R108.64] ;  /* 0x0000000c6c60e981 */ /* 0x000ee2000c1e1500 */
[----:B0-----:R-:W0:Y:S01]  /*9290*/  LDC R97, c[0x0][0x364] ;  /* 0x0000d900ff617b82 */ /* 0x001e220000000800 */
[----:B----4-:R-:W-:Y:S02]  /*92a0*/  @!P1 HADD2.F32 R91, -RZ, R91.H0_H0 ;  /* 0x2000005bff5b9230 */ /* 0x010fe40000004100 */
[----:B-----5:R-:W-:Y:S02]  /*92b0*/  @!P2 HADD2.F32 R93, -RZ, R93.H0_H0 ;  /* 0x2000005dff5da230 */ /* 0x020fe40000004100 */
[----:B--2---:R-:W-:Y:S02]  /*92c0*/  @!P1 HADD2.F32 R92, -RZ, R92.H0_H0 ;  /* 0x2000005cff5c9230 */ /* 0x004fe40000004100 */
[----:B---3--:R-:W-:Y:S02]  /*92d0*/  @!P2 HADD2.F32 R94, -RZ, R94.H0_H0 ;  /* 0x2000005eff5ea230 */ /* 0x008fe40000004100 */
[----:B------:R-:W-:Y:S02]  /*92e0*/  @P0 HADD2.F32 R90, -RZ, R90.H0_H0 ;  /* 0x2000005aff5a0230 */ /* 0x000fe40000004100 */
[----:B------:R-:W-:Y:S05]  /*92f0*/  @P0 HADD2.F32 R89, -RZ, R89.H0_H0 ;  /* 0x20000059ff590230 */ /* 0x000fea0000004100 */
[----:B------:R-:W-:Y:S01]  /*9300*/  @P0 FFMA R44, R89, R90, R44 ;  /* 0x0000005a592c0223 */ /* 0x000fe2000000002c */
[----:B------:R-:W-:Y:S01]  /*9310*/  @!P1 FFMA R60, R91, R92, R60 ;  /* 0x0000005c5b3c9223 */ /* 0x000fe2000000003c */
[----:B------:R-:W-:Y:S01]  /*9320*/  ISETP.GE.AND P1, PT, R13, UR7, PT ;  /* 0x000000070d007c0c */ /* 0x000fe2000bf26270 */
[----:B------:R-:W-:Y:S02]  /*9330*/  @P3 HADD2.F32 R90, -RZ, R106.H0_H0 ;  /* 0x2000006aff5a3230 */ /* 0x000fe40000004100 */
[----:B------:R-:W-:Y:S01]  /*9340*/  @!P2 FFMA R76, R93, R94, R76 ;  /* 0x0000005e5d4ca223 */ /* 0x000fe2000000004c */
[----:B------:R-:W-:Y:S01]  /*9350*/  ISETP.GE.AND P2, PT, R19, UR7, PT ;  /* 0x0000000713007c0c */ /* 0x000fe2000bf46270 */
[----:B------:R-:W-:Y:S01]  /*9360*/  @P3 HADD2.F32 R89, -RZ, R105.H0_H0 ;  /* 0x20000069ff593230 */ /* 0x000fe20000004100 */
[----:B------:R-:W-:Y:S01]  /*9370*/  ISETP.LT.AND P0, PT, R2, UR6, !P1 ;  /* 0x0000000602007c0c */ /* 0x000fe2000cf01270 */
[----:B------:R-:W-:Y:S01]  /*9380*/  @P5 HADD2.F32 R92, -RZ, R104.H0_H0 ;  /* 0x20000068ff5c5230 */ /* 0x000fe20000004100 */
[----:B------:R-:W-:Y:S01]  /*9390*/  ISETP.LT.AND P1, PT, R14, UR6, !P1 ;  /* 0x000000060e007c0c */ /* 0x000fe2000cf21270 */
[----:B------:R-:W-:Y:S01]  /*93a0*/  @P5 HADD2.F32 R91, -RZ, R103.H0_H0 ;  /* 0x20000067ff5b5230 */ /* 0x000fe20000004100 */
[----:B------:R-:W-:Y:S01]  /*93b0*/  P2R R160, PR, RZ, 0x1 ;  /* 0x00000001ffa07803 */ /* 0x000fe20000000000 */
[----:B------:R-:W-:Y:S01]  /*93c0*/  @P3 FFMA R29, R90, R89, R29 ;  /* 0x000000595a1d3223 */ /* 0x000fe2000000001d */
[----:B------:R-:W-:Y:S01]  /*93d0*/  ISETP.GE.AND P3, PT, R22, UR5, PT ;  /* 0x0000000516007c0c */ /* 0x000fe2000bf66270 */
[----:B------:R-:W-:Y:S02]  /*93e0*/  @!P4 HADD2.F32 R90, -RZ, R102.H0_H0 ;  /* 0x20000066ff5ac230 */ /* 0x000fe40000004100 */
[----:B------:R-:W-:Y:S01]  /*93f0*/  @P5 FFMA R45, R92, R91, R45 ;  /* 0x0000005b5c2d5223 */ /* 0x000fe2000000002d */
[----:B------:R-:W-:Y:S01]  /*9400*/  ISETP.LT.AND P5, PT, R2, UR6, !P2 ;  /* 0x0000000602007c0c */ /* 0x000fe2000d7a1270 */
[----:B------:R-:W-:Y:S01]  /*9410*/  @!P4 HADD2.F32 R89, -RZ, R101.H0_H0 ;  /* 0x20000065ff59c230 */ /* 0x000fe20000004100 */
[----:B------:R-:W1:Y:S01]  /*9420*/  LDC R93, c[0x0][0x364] ;  /* 0x0000d900ff5d7b82 */ /* 0x000e620000000800 */
[----:B------:R-:W-:Y:S02]  /*9430*/  @!P6 HADD2.F32 R92, -RZ, R100.H0_H0 ;  /* 0x20000064ff5ce230 */ /* 0x000fe40000004100 */
[----:B------:R-:W-:Y:S02]  /*9440*/  @!P6 HADD2.F32 R91, -RZ, R96.H0_H0 ;  /* 0x20000060ff5be230 */ /* 0x000fe40000004100 */
[----:B------:R-:W-:Y:S01]  /*9450*/  @!P4 FFMA R61, R90, R89, R61 ;  /* 0x000000595a3dc223 */ /* 0x000fe2000000003d */
[----:B------:R-:W-:Y:S01]  /*9460*/  ISETP.LT.AND P4, PT, R14, UR6, !P2 ;  /* 0x000000060e007c0c */ /* 0x000fe2000d781270 */
[--C-:B0-----:R-:W-:Y:S01]  /*9470*/  IMAD R22, R97, UR10, R0.reuse ;  /* 0x0000000a61167c24 */ /* 0x101fe2000f8e0200 */
[C---:B------:R-:W-:Y:S01]  /*9480*/  @P0 IADD3 R96, P2, PT, R147.reuse, UR16, RZ ;  /* 0x0000001093600c10 */ /* 0x040fe2000ff5e0ff */
[----:B------:R-:W-:Y:S01]  /*9490*/  @!P6 FFMA R77, R92, R91, R77 ;  /* 0x0000005b5c4de223 */ /* 0x000fe2000000004d */
[----:B------:R-:W-:Y:S01]  /*94a0*/  @P1 IADD3 R118, P6, PT, R147, UR16, RZ ;  /* 0x0000001093761c10 */ /* 0x000fe2000ffde0ff */
[----:B------:R-:W0:Y:S01]  /*94b0*/  LDC R89, c[0x0][0x364] ;  /* 0x0000d900ff597b82 */ /* 0x000e220000000800 */
[----:B------:R-:W-:Y:S01]  /*94c0*/  LEA R22, R22, 0x6, 0x4 ;  /* 0x0000000616167811 */ /* 0x000fe200078e20ff */
[----:B------:R-:W2:Y:S01]  /*94d0*/  @P5 LDG.E.U16 R94, desc[UR12][R98.64+-0x4] ;  /* 0xfffffc0c625e5981 */ /* 0x000ea2000c1e1500 */
[----:B------:R-:W-:Y:S02]  /*94e0*/  @P0 IADD3.X R97, PT, PT, R146, UR11, RZ, P2, !PT ;  /* 0x0000000b92610c10 */ /* 0x000fe400097fe4ff */
[----:B------:R-:W-:Y:S02]  /*94f0*/  ISETP.GE.OR P2, PT, R16, UR4, P3 ;  /* 0x0000000410007c0c */ /* 0x000fe40009f46670 */
[----:B------:R-:W-:Y:S01]  /*9500*/  ISETP.GE.AND P3, PT, R22, UR5, PT ;  /* 0x0000000516007c0c */ /* 0x000fe2000bf66270 */
[----:B------:R-:W3:Y:S01]  /*9510*/  @P4 LDG.E.U16 R101, desc[UR12][R98.64+-0x2] ;  /* 0xfffffe0c62654981 */ /* 0x000ee2000c1e1500 */
[----:B------:R-:W-:Y:S01]  /*9520*/  @P1 IADD3.X R119, PT, PT, R146, UR11, RZ, P6, !PT ;  /* 0x0000000b92771c10 */ /* 0x000fe2000b7fe4ff */
[----:B------:R-:W4:Y:S01]  /*9530*/  LDC R95, c[0x0][0x364] ;  /* 0x0000d900ff5f7b82 */ /* 0x000f220000000800 */
[----:B------:R-:W-:Y:S02]  /*9540*/  @P5 IADD3 R112, P6, PT, R145, UR16, RZ ;  /* 0x0000001091705c10 */ /* 0x000fe4000ffde0ff */
[----:B------:R-:W-:Y:S01]  /*9550*/  ISETP.GE.OR P3, PT, R17, UR4, P3 ;  /* 0x0000000411007c0c */ /* 0x000fe20009f66670 */
[----:B------:R-:W5:Y:S01]  /*9560*/  @P1 LDG.E.U16 R92, desc[UR12][R118.64] ;  /* 0x0000000c765c1981 */ /* 0x000f62000c1e1500 */
[C---:B------:R-:W-:Y:S01]  /*9570*/  @P5 IADD3.X R113, PT, PT, R144.reuse, UR11, RZ, P6, !PT ;  /* 0x0000000b90715c10 */ /* 0x040fe2000b7fe4ff */
[--C-:B-1----:R-:W-:Y:S01]  /*9580*/  IMAD R22, R93, UR10, R0.reuse ;  /* 0x0000000a5d167c24 */ /* 0x102fe2000f8e0200 */
[----:B------:R-:W-:Y:S01]  /*9590*/  @P4 IADD3 R108, P6, PT, R145, UR16, RZ ;  /* 0x00000010916c4c10 */ /* 0x000fe2000ffde0ff */
[----:B------:R-:W3:Y:S03]  /*95a0*/  @P1 LDG.E.U16 R93, desc[UR12][R98.64+-0x2] ;  /* 0xfffffe0c625d1981 */ /* 0x000ee6000c1e1500 */
[----:B------:R-:W-:Y:S01]  /*95b0*/  @P4 IADD3.X R109, PT, PT, R144, UR11, RZ, P6, !PT ;  /* 0x0000000b906d4c10 */ /* 0x000fe2000b7fe4ff */
[----:B------:R-:W3:Y:S01]  /*95c0*/  @!P2 LDG.E.U16 R106, desc[UR12][R98.64] ;  /* 0x0000000c626aa981 */ /* 0x000ee2000c1e1500 */
[----:B------:R-:W-:Y:S01]  /*95d0*/  @!P2 IADD3 R116, P6, PT, R147, UR16, RZ ;  /* 0x000000109374ac10 */ /* 0x000fe2000ffde0ff */
[--C-:B0-----:R-:W-:Y:S01]  /*95e0*/  IMAD R88, R89, UR10, R0.reuse ;  /* 0x0000000a59587c24 */ /* 0x101fe2000f8e0200 */
[----:B------:R-:W-:Y:S01]  /*95f0*/  LEA R22, R22, 0x7, 0x4 ;  /* 0x0000000716167811 */ /* 0x000fe200078e20ff */
[----:B------:R-:W3:Y:S01]  /*9600*/  @!P3 LDG.E.U16 R105, desc[UR12][R98.64+0x2] ;  /* 0x0000020c6269b981 */ /* 0x000ee2000c1e1500 */
[C---:B------:R-:W-:Y:S02]  /*9610*/  @!P2 IADD3.X R117, PT, PT, R146.reuse, UR11, RZ, P6, !PT ;  /* 0x0000000b9275ac10 */ /* 0x040fe4000b7fe4ff */
[----:B------:R-:W-:Y:S01]  /*9620*/  @!P3 IADD3 R114, P6, PT, R147, UR16, RZ ;  /* 0x000000109372bc10 */ /* 0x000fe2000ffde0ff */
[----:B------:R-:W3:Y:S03]  /*9630*/  @P5 LDG.E.U16 R102, desc[UR12][R112.64] ;  /* 0x0000000c70665981 */ /* 0x000ee6000c1e1500 */
[----:B------:R-:W-:Y:S01]  /*9640*/  @!P3 IADD3.X R115, PT, PT, R146, UR11, RZ, P6, !PT ;  /* 0x0000000b9273bc10 */ /* 0x000fe2000b7fe4ff */
[----:B------:R-:W3:Y:S01]  /*9650*/  @!P2 LDG.E.U16 R104, desc[UR12][R116.64] ;  /* 0x0000000c7468a981 */ /* 0x000ee2000c1e1500 */
[----:B------:R-:W-:Y:S01]  /*9660*/  ISETP.GE.AND P6, PT, R22, UR5, PT ;  /* 0x0000000516007c0c */ /* 0x000fe2000bfc6270 */
[----:B----4-:R-:W-:Y:S02]  /*9670*/  IMAD R22, R95, UR10, R0 ;  /* 0x0000000a5f167c24 */ /* 0x010fe4000f8e0200 */
[----:B------:R-:W4:Y:S01]  /*9680*/  @!P3 LDG.E.U16 R103, desc[UR12][R114.64] ;  /* 0x0000000c7267b981 */ /* 0x000f22000c1e1500 */
[----:B------:R-:W-:Y:S02]  /*9690*/  ISETP.GE.OR P6, PT, R16, UR4, P6 ;  /* 0x0000000410007c0c */ /* 0x000fe4000b7c6670 */
[----:B------:R-:W-:Y:S01]  /*96a0*/  LEA R22, R22, 0x8, 0x4 ;  /* 0x0000000816167811 */ /* 0x000fe200078e20ff */
[----:B------:R-:W4:Y:S10]  /*96b0*/  @P4 LDG.E.U16 R100, desc[UR12][R108.64] ;  /* 0x0000000c6c644981 */ /* 0x000f34000c1e1500 */
[----:B------:R-:W-:Y:S04]  /*96c0*/  @!P6 IADD3 R110, P0, PT, R145, UR16, RZ ;  /* 0x00000010916eec10 */ /* 0x000fe8000ff1e0ff */
[----:B------:R-:W-:Y:S02]  /*96d0*/  @!P6 IADD3.X R111, PT, PT, R144, UR11, RZ, P0, !PT ;  /* 0x0000000b906fec10 */ /* 0x000fe400087fe4ff */
[----:B------:R-:W-:Y:S02]  /*96e0*/  ISETP.NE.AND P0, PT, R160, RZ, PT ;  /* 0x000000ffa000720c */ /* 0x000fe40003f05270 */
[----:B------:R-:W-:Y:S11]  /*96f0*/  LEA R160, R88, 0x7, 0x4 ;  /* 0x0000000758a07811 */ /* 0x000ff600078e20ff */
[----:B------:R-:W4:Y:S04]  /*9700*/  @P0 LDG.E.U16 R90, desc[UR12][R96.64] ;  /* 0x0000000c605a0981 */ /* 0x000f28000c1e1500 */
[----:B------:R-:W4:Y:S04]  /*9710*/  @P0 LDG.E.U16 R91, desc[UR12][R98.64+-0x4] ;  /* 0xfffffc0c625b0981 */ /* 0x000f28000c1e1500 */
[----:B------:R-:W4:Y:S04]  /*9720*/  @!P6 LDG.E.U16 R97, desc[UR12][R98.64] ;  /* 0x0000000c6261e981 */ /* 0x000f28000c1e1500 */
[----:B------:R-:W4:Y:S01]  /*9730*/  @!P6 LDG.E.U16 R96, desc[UR12][R110.64] ;  /* 0x0000000c6e60e981 */ /* 0x000f22000c1e1500 */
[----:B--2---:R-:W-:Y:S02]  /*9740*/  @P5 HADD2.F32 R94, -RZ, R94.H0_H0 ;  /* 0x2000005eff5e5230 */ /* 0x004fe40000004100 */
[----:B-----5:R-:W-:Y:S02]  /*9750*/  @P1 HADD2.F32 R92, -RZ, R92.H0_H0 ;  /* 0x2000005cff5c1230 */ /* 0x020fe40000004100 */
[----:B---3--:R-:W-:Y:S02]  /*9760*/  @P1 HADD2.F32 R93, -RZ, R93.H0_H0 ;  /* 0x2000005dff5d1230 */ /* 0x008fe40000004100 */
[----:B------:R-:W-:Y:S02]  /*9770*/  @!P2 HADD2.F32 R89, -RZ, R106.H0_H0 ;  /* 0x2000006aff59a230 */ /* 0x000fe40000004100 */
[----:B----4-:R-:W-:Y:S02]  /*9780*/  @P0 HADD2.F32 R90, -RZ, R90.H0_H0 ;  /* 0x2000005aff5a0230 */ /* 0x010fe40000004100 */
        /* <DEDUP_REMOVED lines=16> */
[----:B------:R-:W0:Y:S01]  /*9890*/  LDC R93, c[0x0][0x364] ;  /* 0x0000d900ff5d7b82 */ /* 0x000e220000000800 */
[----:B------:R-:W-:Y:S01]  /*98a0*/  ISETP.LT.AND P1, PT, R2, UR6, !P0 ;  /* 0x0000000602007c0c */ /* 0x000fe2000c721270 */
[----:B------:R-:W-:Y:S01]  /*98b0*/  @P4 HADD2.F32 R89, -RZ, R100.H0_H0 ;  /* 0x20000064ff594230 */ /* 0x000fe20000004100 */
[C---:B------:R-:W-:Y:S02]  /*98c0*/  LOP3.LUT P3, RZ, R122.reuse, 0x2, RZ, 0xc0, !PT ;  /* 0x000000027aff7812 */ /* 0x040fe4000786c0ff */
[----:B------:R-:W2:Y:S01]  /*98d0*/  @P2 LDG.E.U16 R104, desc[UR12][R98.64+-0x2] ;  /* 0xfffffe0c62682981 */ /* 0x000ea2000c1e1500 */
[----:B------:R-:W-:Y:S01]  /*98e0*/  LOP3.LUT R122, R122, 0xfffffffe, RZ, 0xc0, !PT ;  /* 0xfffffffe7a7a7812 */ /* 0x000fe200078ec0ff */
[----:B------:R-:W-:Y:S01]  /*98f0*/  @!P6 HADD2.F32 R92, -RZ, R97.H0_H0 ;  /* 0x20000061ff5ce230 */ /* 0x000fe20000004100 */
[----:B------:R-:W-:Y:S01]  /*9900*/  ISETP.GE.OR P0, PT, R17, UR4, P3 ;  /* 0x0000000411007c0c */ /* 0x000fe20009f06670 */
[----:B------:R-:W-:Y:S01]  /*9910*/  @P4 FFMA R47, R90, R89, R47 ;  /* 0x000000595a2f4223 */ /* 0x000fe2000000002f */
[----:B------:R-:W-:Y:S01]  /*9920*/  ISETP.GE.AND P3, PT, R22, UR5, PT ;  /* 0x0000000516007c0c */ /* 0x000fe2000bf66270 */
[----:B------:R-:W-:Y:S01]  /*9930*/  @!P6 HADD2.F32 R91, -RZ, R96.H0_H0 ;  /* 0x20000060ff5be230 */ /* 0x000fe20000004100 */
[----:B------:R-:W1:Y:S01]  /*9940*/  LDC R89, c[0x0][0x364] ;  /* 0x0000d900ff597b82 */ /* 0x000e620000000800 */
[----:B------:R-:W-:Y:S02]  /*9950*/  @P5 LOP3.LUT R122, R122, 0x1, RZ, 0xfc, !PT ;  /* 0x000000017a7a5812 */ /* 0x000fe400078efcff */
[----:B------:R-:W-:Y:S01]  /*9960*/  ISETP.LT.AND P5, PT, R2, UR6, !P5 ;  /* 0x0000000602007c0c */ /* 0x000fe2000efa1270 */
[----:B------:R-:W-:Y:S01]  /*9970*/  @!P6 FFMA R63, R92, R91, R63 ;  /* 0x0000005b5c3fe223 */ /* 0x000fe2000000003f */
[C---:B------:R-:W-:Y:S02]  /*9980*/  @P1 IADD3 R112, P4, PT, R143.reuse, UR16, RZ ;  /* 0x000000108f701c10 */ /* 0x040fe4000ff9e0ff */
[----:B------:R-:W-:Y:S01]  /*9990*/  ISETP.GE.OR P3, PT, R16, UR4, P3 ;  /* 0x0000000410007c0c */ /* 0x000fe20009f66670 */
[----:B------:R-:W3:Y:S01]  /*99a0*/  LDC R91, c[0x0][0x364] ;  /* 0x0000d900ff5b7b82 */ /* 0x000ee20000000800 */
[C---:B------:R-:W-:Y:S01]  /*99b0*/  @P1 IADD3.X R113, PT, PT, R142.reuse, UR11, RZ, P4, !PT ;  /* 0x0000000b8e711c10 */ /* 0x040fe2000a7fe4ff */
[----:B------:R-:W4:Y:S01]  /*99c0*/  @!P0 LDG.E.U16 R90, desc[UR12][R98.64+0x2] ;  /* 0x0000020c625a8981 */ /* 0x000f22000c1e1500 */
[----:B------:R-:W-:Y:S01]  /*99d0*/  @P2 IADD3 R114, P4, PT, R143, UR16, RZ ;  /* 0x000000108f722c10 */ /* 0x000fe2000ff9e0ff */
[--C-:B0-----:R-:W-:Y:S02]  /*99e0*/  IMAD R22, R93, UR10, R0.reuse ;  /* 0x0000000a5d167c24 */ /* 0x101fe4000f8e0200 */
[----:B------:R-:W5:Y:S01]  /*99f0*/  @P1 LDG.E.U16 R92, desc[UR12][R112.64] ;  /* 0x0000000c705c1981 */ /* 0x000f62000c1e1500 */
[----:B------:R-:W-:Y:S02]  /*9a00*/  @P2 IADD3.X R115, PT, PT, R142, UR11, RZ, P4, !PT ;  /* 0x0000000b8e732c10 */ /* 0x000fe4000a7fe4ff */
[----:B------:R-:W-:Y:S01]  /*9a10*/  @P5 IADD3 R106, P4, PT, R141, UR16, RZ ;  /* 0x000000108d6a5c10 */ /* 0x000fe2000ff9e0ff */
[----:B------:R-:W2:Y:S01]  /*9a20*/  @P1 LDG.E.U16 R93, desc[UR12][R98.64+-0x4] ;  /* 0xfffffc0c625d1981 */ /* 0x000ea2000c1e1500 */
[----:B------:R-:W-:Y:S02]  /*9a30*/  LEA R22, R22, 0x8, 0x4 ;  /* 0x0000000816167811 */ /* 0x000fe400078e20ff */
[----:B------:R-:W-:Y:S01]  /*9a40*/  @P5 IADD3.X R107, PT, PT, R140, UR11, RZ, P4, !PT ;  /* 0x0000000b8c6b5c10 */ /* 0x000fe2000a7fe4ff */
[----:B------:R-:W2:Y:S01]  /*9a50*/  @P2 LDG.E.U16 R103, desc[UR12][R114.64] ;  /* 0x0000000c72672981 */ /* 0x000ea2000c1e1500 */
[----:B------:R-:W-:Y:S01]  /*9a60*/  @!P0 IADD3 R116, P4, PT, R145, UR16, RZ ;  /* 0x0000001091748c10 */ /* 0x000fe2000ff9e0ff */
[--C-:B-1----:R-:W-:Y:S02]  /*9a70*/  IMAD R88, R89, UR10, R0.reuse ;  /* 0x0000000a59587c24 */ /* 0x102fe4000f8e0200 */
[----:B------:R-:W2:Y:S01]  /*9a80*/  @!P3 LDG.E.U16 R102, desc[UR12][R98.64] ;  /* 0x0000000c6266b981 */ /* 0x000ea2000c1e1500 */
[----:B------:R-:W-:Y:S02]  /*9a90*/  @!P0 IADD3.X R117, PT, PT, R144, UR11, RZ, P4, !PT ;  /* 0x0000000b90758c10 */ /* 0x000fe4000a7fe4ff */
[----:B------:R-:W-:Y:S01]  /*9aa0*/  @!P3 IADD3 R110, P4, PT, R143, UR16, RZ ;  /* 0x000000108f6ebc10 */ /* 0x000fe2000ff9e0ff */
[----:B------:R-:W2:Y:S01]  /*9ab0*/  @P5 LDG.E.U16 R96, desc[UR12][R98.64+-0x4] ;  /* 0xfffffc0c62605981 */ /* 0x000ea2000c1e1500 */
[----:B------:R-:W-:Y:S02]  /*9ac0*/  LEA R160, R88, 0x9, 0x4 ;  /* 0x0000000958a07811 */ /* 0x000fe400078e20ff */
[----:B------:R-:W-:Y:S01]  /*9ad0*/  @!P3 IADD3.X R111, PT, PT, R142, UR11, RZ, P4, !PT ;  /* 0x0000000b8e6fbc10 */ /* 0x000fe2000a7fe4ff */
[----:B------:R-:W2:Y:S01]  /*9ae0*/  @!P0 LDG.E.U16 R95, desc[UR12][R116.64] ;  /* 0x0000000c745f8981 */ /* 0x000ea2000c1e1500 */
[----:B------:R-:W-:Y:S01]  /*9af0*/  ISETP.GE.AND P4, PT, R22, UR5, PT ;  /* 0x0000000516007c0c */ /* 0x000fe2000bf86270 */
[----:B---3--:R-:W-:Y:S02]  /*9b00*/  IMAD R22, R91, UR10, R0 ;  /* 0x0000000a5b167c24 */ /* 0x008fe4000f8e0200 */
[----:B------:R-:W3:Y:S01]  /*9b10*/  @!P3 LDG.E.U16 R101, desc[UR12][R110.64] ;  /* 0x0000000c6e65b981 */ /* 0x000ee2000c1e1500 */
[----:B------:R-:W-:Y:S02]  /*9b20*/  ISETP.GE.OR P4, PT, R17, UR4, P4 ;  /* 0x0000000411007c0c */ /* 0x000fe4000a786670 */
[----:B------:R-:W-:Y:S01]  /*9b30*/  LEA R22, R22, 0x9, 0x4 ;  /* 0x0000000916167811 */ /* 0x000fe200078e20ff */
[----:B------:R-:W3:Y:S10]  /*9b40*/  @P5 LDG.E.U16 R94, desc[UR12][R106.64] ;  /* 0x0000000c6a5e5981 */ /* 0x000ef4000c1e1500 */
[----:B------:R-:W-:Y:S01]  /*9b50*/  @!P4 IADD3 R108, P6, PT, R143, UR16, RZ ;  /* 0x000000108f6ccc10 */ /* 0x000fe2000ffde0ff */
[----:B------:R-:W3:Y:S03]  /*9b60*/  @!P4 LDG.E.U16 R100, desc[UR12][R98.64+0x2] ;  /* 0x0000020c6264c981 */ /* 0x000ee6000c1e1500 */
[----:B------:R-:W-:Y:S02]  /*9b70*/  @!P4 IADD3.X R109, PT, PT, R142, UR11, RZ, P6, !PT ;  /* 0x0000000b8e6dcc10 */ /* 0x000fe4000b7fe4ff */
[----:B------:R-:W-:Y:S03]  /*9b80*/  ISETP.GE.AND P6, PT, R160, UR5, PT ;  /* 0x00000005a0007c0c */ /* 0x000fe6000bfc6270 */
[----:B------:R-:W3:Y:S01]  /*9b90*/  @!P4 LDG.E.U16 R97, desc[UR12][R108.64] ;  /* 0x0000000c6c61c981 */ /* 0x000ee2000c1e1500 */
[----:B----4-:R-:W-:Y:S02]  /*9ba0*/  @!P0 HADD2.F32 R90, -RZ, R90.H0_H0 ;  /* 0x2000005aff5a8230 */ /* 0x010fe40000004100 */
[----:B-----5:R-:W-:Y:S02]  /*9bb0*/  @P1 HADD2.F32 R92, -RZ, R92.H0_H0 ;  /* 0x2000005cff5c1230 */ /* 0x020fe40000004100 */
[----:B--2---:R-:W-:Y:S02]  /*9bc0*/  @P1 HADD2.F32 R93, -RZ, R93.H0_H0 ;  /* 0x2000005dff5d1230 */ /* 0x004fe40000004100 */
[----:B------:R-:W-:Y:S02]  /*9bd0*/  @!P3 HADD2.F32 R91, -RZ, R102.H0_H0 ;  /* 0x20000066ff5bb230 */ /* 0x000fe40000004100 */
[----:B------:R-:W-:Y:S02]  /*9be0*/  @!P0 HADD2.F32 R89, -RZ, R95.H0_H0 ;  /* 0x2000005fff598230 */ /* 0x000fe40000004100 */
[----:B------:R-:W0:Y:S03]  /*9bf0*/  LDC R95, c[0x0][0x364] ;  /* 0x0000d900ff5f7b82 */ /* 0x000e260000000800 */
[----:B------:R-:W-:Y:S01]  /*9c00*/  @!P0 FFMA R79, R90, R89, R79 ;  /* 0x000000595a4f8223 */ /* 0x000fe2000000004f */
[C---:B------:R-:W-:Y:S01]  /*9c10*/  LOP3.LUT P0, RZ, R122.reuse, 0x1, RZ, 0xc0, !PT ;  /* 0x000000017aff7812 */ /* 0x040fe2000780c0ff */
[----:B------:R-:W-:Y:S01]  /*9c20*/  @P2 HADD2.F32 R89, -RZ, R104.H0_H0 ;  /* 0x20000068ff592230 */ /* 0x000fe20000004100 */
[----:B------:R-:W-:Y:S01]  /*9c30*/  LOP3.LUT R122, R122, 0xfffffffd, RZ, 0xc0, !PT ;  /* 0xfffffffd7a7a7812 */ /* 0x000fe200078ec0ff */
[----:B------:R-:W-:Y:S01]  /*9c40*/  @P2 HADD2.F32 R90, -RZ, R103.H0_H0 ;  /* 0x20000067ff5a2230 */ /* 0x000fe20000004100 */
[----:B------:R-:W-:Y:S01]  /*9c50*/  ISETP.LT.AND P0, PT, R14, UR6, !P0 ;  /* 0x000000060e007c0c */ /* 0x000fe2000c701270 */
[----:B------:R-:W-:Y:S01]  /*9c60*/  @P1 FFMA R32, R93, R92, R32 ;  /* 0x0000005c5d201223 */ /* 0x000fe20000000020 */
[----:B------:R-:W-:Y:S01]  /*9c70*/  @P6 LOP3.LUT R122, R122, 0x2, RZ, 0xfc, !PT ;  /* 0x000000027a7a6812 */ /* 0x000fe200078efcff */
[----:B---3--:R-:W-:Y:S01]  /*9c80*/  @!P3 HADD2.F32 R92, -RZ, R101.H0_H0 ;  /* 0x20000065ff5cb230 */ /* 0x008fe20000004100 */
[----:B------:R-:W-:Y:S01]  /*9c90*/  ISETP.GE.AND P6, PT, R6, UR7, PT ;  /* 0x0000000706007c0c */ /* 0x000fe2000bfc6270 */
[----:B------:R-:W-:Y:S01]  /*9ca0*/  @P2 FFMA R48, R89, R90, R48 ;  /* 0x0000005a59302223 */ /* 0x000fe20000000030 */
[----:B------:R-:W-:Y:S01]  /*9cb0*/  LOP3.LUT P1, RZ, R122, 0x2, RZ, 0xc0, !PT ;  /* 0x000000027aff7812 */ /* 0x000fe2000782c0ff */
[----:B------:R-:W1:Y:S01]  /*9cc0*/  LDC R93, c[0x0][0x364] ;  /* 0x0000d900ff5d7b82 */ /* 0x000e620000000800 */
[----:B------:R-:W-:Y:S01]  /*9cd0*/  ISETP.GE.AND P2, PT, R22, UR5, PT ;  /* 0x0000000516007c0c */ /* 0x000fe2000bf46270 */
[----:B------:R-:W-:Y:S01]  /*9ce0*/  @!P3 FFMA R64, R91, R92, R64 ;  /* 0x0000005c5b40b223 */ /* 0x000fe20000000040 */
[----:B------:R-:W-:Y:S01]  /*9cf0*/  ISETP.LT.AND P3, PT, R2, UR6, !P6 ;  /* 0x0000000602007c0c */ /* 0x000fe2000f761270 */
[----:B------:R-:W-:Y:S01]  /*9d00*/  @!P4 HADD2.F32 R89, -RZ, R100.H0_H0 ;  /* 0x20000064ff59c230 */ /* 0x000fe20000004100 */
[----:B------:R-:W-:Y:S01]  /*9d10*/  ISETP.LT.AND P6, PT, R14, UR6, !P6 ;  /* 0x000000060e007c0c */ /* 0x000fe2000f7c1270 */
[----:B------:R-:W-:Y:S01]  /*9d20*/  @P5 HADD2.F32 R92, -RZ, R96.H0_H0 ;  /* 0x20000060ff5c5230 */ /* 0x000fe20000004100 */
[----:B------:R-:W-:Y:S01]  /*9d30*/  ISETP.GE.OR P1, PT, R16, UR4, P1 ;  /* 0x0000000410007c0c */ /* 0x000fe20008f26670 */
[----:B------:R-:W-:Y:S01]  /*9d40*/  @P5 HADD2.F32 R91, -RZ, R94.H0_H0 ;  /* 0x2000005eff5b5230 */ /* 0x000fe20000004100 */
[----:B------:R-:W-:Y:S01]  /*9d50*/  ISETP.GE.OR P2, PT, R17, UR4, P2 ;  /* 0x0000000411007c0c */ /* 0x000fe20009746670 */
[----:B------:R-:W-:Y:S01]  /*9d60*/  @!P4 HADD2.F32 R90, -RZ, R97.H0_H0 ;  /* 0x20000061ff5ac230 */ /* 0x000fe20000004100 */
[----:B------:R-:W-:Y:S01]  /*9d70*/  P2R R160, PR, RZ, 0x1 ;  /* 0x00000001ffa07803 */ /* 0x000fe20000000000 */
[----:B0-----:R-:W-:Y:S01]  /*9d80*/  IMAD R22, R95, UR10, R0 ;  /* 0x0000000a5f167c24 */ /* 0x001fe2000f8e0200 */
[----:B------:R-:W-:Y:S01]  /*9d90*/  LOP3.LUT R122, R122, 0xfffffffd, RZ, 0xc0, !PT ;  /* 0xfffffffd7a7a7812 */ /* 0x000fe200078ec0ff */
[----:B------:R-:W0:Y:S01]  /*9da0*/  LDC R95, c[0x0][0x364] ;  /* 0x0000d900ff5f7b82 */ /* 0x000e220000000800 */
[----:B------:R-:W-:Y:S01]  /*9db0*/  @!P4 FFMA R80, R89, R90, R80 ;  /* 0x0000005a5950c223 */ /* 0x000fe20000000050 */
[----:B------:R-:W-:Y:S01]  /*9dc0*/  @P0 IADD3 R96, P4, PT, R141, UR16, RZ ;  /* 0x000000108d600c10 */ /* 0x000fe2000ff9e0ff */
[----:B------:R-:W2:Y:S01]  /*9dd0*/  @P3 LDG.E.U16 R106, desc[UR12][R98.64+-0x4] ;  /* 0xfffffc0c626a3981 */ /* 0x000ea2000c1e1500 */
[----:B------:R-:W-:Y:S01]  /*9de0*/  LEA R22, R22, 0xa, 0x4 ;  /* 0x0000000a16167811 */ /* 0x000fe200078e20ff */
[----:B------:R-:W-:Y:S01]  /*9df0*/  @P5 FFMA R33, R92, R91, R33 ;  /* 0x0000005b5c215223 */ /* 0x000fe20000000021 */
[----:B------:R-:W-:Y:S01]  /*9e00*/  @P3 IADD3 R114, P5, PT, R139, UR16, RZ ;  /* 0x000000108b723c10 */ /* 0x000fe2000ffbe0ff */
[----:B------:R-:W3:Y:S01]  /*9e10*/  @!P1 LDG.E.U16 R92, desc[UR12][R98.64] ;  /* 0x0000000c625c9981 */ /* 0x000ee2000c1e1500 */
[----:B------:R-:W-:Y:S02]  /*9e20*/  @P0 IADD3.X R97, PT, PT, R140, UR11, RZ, P4, !PT ;  /* 0x0000000b8c610c10 */ /* 0x000fe4000a7fe4ff */
[----:B------:R-:W-:Y:S01]  /*9e30*/  ISETP.GE.AND P4, PT, R22, UR5, PT ;  /* 0x0000000516007c0c */ /* 0x000fe2000bf86270 */
[----:B------:R-:W4:Y:S01]  /*9e40*/  @!P2 LDG.E.U16 R94, desc[UR12][R98.64+0x2] ;  /* 0x0000020c625ea981 */ /* 0x000f22000c1e1500 */
[----:B------:R-:W-:Y:S01]  /*9e50*/  @P3 IADD3.X R115, PT, PT, R138, UR11, RZ, P5, !PT ;  /* 0x0000000b8a733c10 */ /* 0x000fe2000affe4ff */
[--C-:B-1----:R-:W-:Y:S01]  /*9e60*/  IMAD R22, R93, UR10, R0.reuse ;  /* 0x0000000a5d167c24 */ /* 0x102fe2000f8e0200 */
[----:B------:R-:W-:Y:S01]  /*9e70*/  @P6 IADD3 R112, P5, PT, R139, UR16, RZ ;  /* 0x000000108b706c10 */ /* 0x000fe2000ffbe0ff */
[----:B------:R-:W5:Y:S01]  /*9e80*/  @P6 LDG.E.U16 R104, desc[UR12][R98.64+-0x2] ;  /* 0xfffffe0c62686981 */ /* 0x000f62000c1e1500 */
[----:B------:R-:W-:Y:S02]  /*9e90*/  ISETP.GE.OR P4, PT, R16, UR4, P4 ;  /* 0x0000000410007c0c */ /* 0x000fe4000a786670 */
[----:B------:R-:W-:Y:S01]  /*9ea0*/  @P6 IADD3.X R113, PT, PT, R138, UR11, RZ, P5, !PT ;  /* 0x0000000b8a716c10 */ /* 0x000fe2000affe4ff */
[----:B------:R-:W5:Y:S01]  /*9eb0*/  @P3 LDG.E.U16 R105, desc[UR12][R114.64] ;  /* 0x0000000c72693981 */ /* 0x000f62000c1e1500 */
[C---:B------:R-:W-:Y:S02]  /*9ec0*/  @!P1 IADD3 R118, P5, PT, R141.reuse, UR16, RZ ;  /* 0x000000108d769c10 */ /* 0x040fe4000ffbe0ff */
[----:B------:R-:W-:Y:S01]  /*9ed0*/  LEA R22, R22, 0xa, 0x4 ;  /* 0x0000000a16167811 */ /* 0x000fe200078e20ff */
[----:B------:R-:W5:Y:S01]  /*9ee0*/  @P6 LDG.E.U16 R103, desc[UR12][R112.64] ;  /* 0x0000000c70676981 */ /* 0x000f62000c1e1500 */
[C---:B------:R-:W-:Y:S02]  /*9ef0*/  @!P1 IADD3.X R119, PT, PT, R140.reuse, UR11, RZ, P5, !PT ;  /* 0x0000000b8c779c10 */ /* 0x040fe4000affe4ff */
[----:B------:R-:W-:Y:S03]  /*9f00*/  @!P2 IADD3 R116, P5, PT, R141, UR16, RZ ;  /* 0x000000108d74ac10 */ /* 0x000fe6000ffbe0ff */
[----:B------:R-:W2:Y:S01]  /*9f10*/  @!P1 LDG.E.U16 R91, desc[UR12][R118.64] ;  /* 0x0000000c765b9981 */ /* 0x000ea2000c1e1500 */
[----:B------:R-:W-:Y:S02]  /*9f20*/  @!P2 IADD3.X R117, PT, PT, R140, UR11, RZ, P5, !PT ;  /* 0x0000000b8c75ac10 */ /* 0x000fe4000affe4ff */
[----:B------:R-:W-:Y:S01]  /*9f30*/  @!P4 IADD3 R110, P5, PT, R139, UR16, RZ ;  /* 0x000000108b6ecc10 */ /* 0x000fe2000ffbe0ff */
[----:B------:R-:W5:Y:S03]  /*9f40*/  @!P4 LDG.E.U16 R102, desc[UR12][R98.64] ;  /* 0x0000000c6266c981 */ /* 0x000f66000c1e1500 */
[----:B------:R-:W-:Y:S01]  /*9f50*/  @!P4 IADD3.X R111, PT, PT, R138, UR11, RZ, P5, !PT ;  /* 0x0000000b8a6fcc10 */ /* 0x000fe2000affe4ff */
[----:B------:R-:W5:Y:S01]  /*9f60*/  @!P2 LDG.E.U16 R93, desc[UR12][R116.64] ;  /* 0x0000000c745da981 */ /* 0x000f62000c1e1500 */
[----:B------:R-:W-:Y:S01]  /*9f70*/  ISETP.GE.AND P5, PT, R22, UR5, PT ;  /* 0x0000000516007c0c */ /* 0x000fe2000bfa6270 */
[----:B0-----:R-:W-:Y:S02]  /*9f80*/  IMAD R22, R95, UR10, R0 ;  /* 0x0000000a5f167c24 */ /* 0x001fe4000f8e0200 */
[----:B------:R-:W5:Y:S01]  /*9f90*/  @!P4 LDG.E.U16 R101, desc[UR12][R110.64] ;  /* 0x0000000c6e65c981 */ /* 0x000f62000c1e1500 */
[----:B------:R-:W-:Y:S02]  /*9fa0*/  ISETP.GE.OR P5, PT, R17, UR4, P5 ;  /* 0x0000000411007c0c */ /* 0x000fe4000afa6670 */
[----:B------:R-:W-:Y:S11]  /*9fb0*/  LEA R22, R22, 0xb, 0x4 ;  /* 0x0000000b16167811 */ /* 0x000ff600078e20ff */
[----:B------:R-:W-:Y:S01]  /*9fc0*/  @!P5 IADD3 R108, P0, PT, R139, UR16, RZ ;  /* 0x000000108b6cdc10 */ /* 0x000fe2000ff1e0ff */
[----:B------:R-:W5:Y:S03]  /*9fd0*/  @!P5 LDG.E.U16 R100, desc[UR12][R98.64+0x2] ;  /* 0x0000020c6264d981 */ /* 0x000f66000c1e1500 */
[----:B------:R-:W-:Y:S02]  /*9fe0*/  @!P5 IADD3.X R109, PT, PT, R138, UR11, RZ, P0, !PT ;  /* 0x0000000b8a6ddc10 */ /* 0x000fe400087fe4ff */
[----:B------:R-:W-:Y:S11]  /*9ff0*/  ISETP.NE.AND P0, PT, R160, RZ, PT ;  /* 0x000000ffa000720c */ /* 0x000ff60003f05270 */
[----:B------:R-:W-:Y:S02]  /*a000*/  @!UPT UIADD3 URZ, UPT, UPT, URZ, URZ, URZ ;  /* 0x000000fffffff290 */ /* 0x000fe4000fffe0ff */
[----:B------:R0:W5:Y:S04]  /*a010*/  @P0 LDG.E.U16 R89, desc[UR12][R96.64] ;  /* 0x0000000c60590981 */ /* 0x000168000c1e1500 */
[----:B------:R-:W5:Y:S04]  /*a020*/  @P0 LDG.E.U16 R90, desc[UR12][R98.64+-0x2] ;  /* 0xfffffe0c625a0981 */ /* 0x000f68000c1e1500 */
[----:B------:R-:W5:Y:S01]  /*a030*/  @!P5 LDG.E.U16 R96, desc[UR12][R108.64] ;  /* 0x0000000c6c60d981 */ /* 0x000f62000c1e1500 */
[----:B0-----:R-:W0:Y:S01]  /*a040*/  LDC R97, c[0x0][0x364] ;  /* 0x0000d900ff617b82 */ /* 0x001e220000000800 */
[----:B---3--:R-:W-:Y:S02]  /*a050*/  @!P1 HADD2.F32 R92, -RZ, R92.H0_H0 ;  /* 0x2000005cff5c9230 */ /* 0x008fe40000004100 */
[----:B----4-:R-:W-:Y:S02]  /*a060*/  @!P2 HADD2.F32 R94, -RZ, R94.H0_H0 ;  /* 0x2000005eff5ea230 */ /* 0x010fe40000004100 */
[----:B--2---:R-:W-:Y:S02]  /*a070*/  @!P1 HADD2.F32 R91, -RZ, R91.H0_H0 ;  /* 0x2000005bff5b9230 */ /* 0x004fe40000004100 */
[----:B-----5:R-:W-:Y:S02]  /*a080*/  @!P2 HADD2.F32 R93, -RZ, R93.H0_H0 ;  /* 0x2000005dff5da230 */ /* 0x020fe40000004100 */
        /* <DEDUP_REMOVED lines=25> */
[----:B0-----:R-:W-:Y:S01]  /*a220*/  IMAD R22, R97, UR10, R0 ;  /* 0x0000000a61167c24 */ /* 0x001fe2000f8e0200 */
[----:B------:R-:W-:Y:S01]  /*a230*/  @P0 IADD3 R96, P2, PT, R137, UR16, RZ ;  /* 0x0000001089600c10 */ /* 0x000fe2000ff5e0ff */
[----:B------:R-:W-:Y:S01]  /*a240*/  @!P5 FFMA R82, R91, R92, R82 ;  /* 0x0000005c5b52d223 */ /* 0x000fe20000000052 */
[----:B------:R-:W-:Y:S01]  /*a250*/  @P1 IADD3 R118, P5, PT, R137, UR16, RZ ;  /* 0x0000001089761c10 */ /* 0x000fe2000ffbe0ff */
[----:B------:R-:W2:Y:S01]  /*a260*/  @P1 LDG.E.U16 R92, desc[UR12][R98.64+-0x2] ;  /* 0xfffffe0c625c1981 */ /* 0x000ea2000c1e1500 */
[----:B------:R-:W-:Y:S01]  /*a270*/  LEA R22, R22, 0xb, 0x4 ;  /* 0x0000000b16167811 */ /* 0x000fe200078e20ff */
[----:B------:R-:W0:Y:S01]  /*a280*/  LDC R89, c[0x0][0x364] ;  /* 0x0000d900ff597b82 */ /* 0x000e220000000800 */
[----:B------:R-:W-:Y:S01]  /*a290*/  @P0 IADD3.X R97, PT, PT, R136, UR11, RZ, P2, !PT ;  /* 0x0000000b88610c10 */ /* 0x000fe200097fe4ff */
[----:B------:R-:W3:Y:S01]  /*a2a0*/  @P6 LDG.E.U16 R102, desc[UR12][R98.64+-0x4] ;  /* 0xfffffc0c62666981 */ /* 0x000ee2000c1e1500 */
[----:B------:R-:W-:Y:S02]  /*a2b0*/  ISETP.GE.OR P2, PT, R16, UR4, P3 ;  /* 0x0000000410007c0c */ /* 0x000fe40009f46670 */
[----:B------:R-:W-:Y:S01]  /*a2c0*/  ISETP.GE.AND P3, PT, R22, UR5, PT ;  /* 0x0000000516007c0c */ /* 0x000fe2000bf66270 */
[----:B------:R-:W4:Y:S01]  /*a2d0*/  @P4 LDG.E.U16 R101, desc[UR12][R98.64+-0x2] ;  /* 0xfffffe0c62654981 */ /* 0x000f22000c1e1500 */
[----:B------:R-:W-:Y:S01]  /*a2e0*/  @P1 IADD3.X R119, PT, PT, R136, UR11, RZ, P5, !PT ;  /* 0x0000000b88771c10 */ /* 0x000fe2000affe4ff */
[----:B------:R-:W5:Y:S01]  /*a2f0*/  LDC R95, c[0x0][0x364] ;  /* 0x0000d900ff5f7b82 */ /* 0x000f620000000800 */
[----:B------:R-:W-:Y:S02]  /*a300*/  @P6 IADD3 R112, P5, PT, R135, UR16, RZ ;  /* 0x0000001087706c10 */ /* 0x000fe4000ffbe0ff */
[----:B------:R-:W-:Y:S01]  /*a310*/  ISETP.GE.OR P3, PT, R17, UR4, P3 ;  /* 0x0000000411007c0c */ /* 0x000fe20009f66670 */
[--C-:B-1----:R-:W-:Y:S01]  /*a320*/  IMAD R22, R93, UR10, R0.reuse ;  /* 0x0000000a5d167c24 */ /* 0x102fe2000f8e0200 */
[----:B------:R-:W-:Y:S01]  /*a330*/  @P6 IADD3.X R113, PT, PT, R134, UR11, RZ, P5, !PT ;  /* 0x0000000b86716c10 */ /* 0x000fe2000affe4ff */
[----:B------:R-:W3:Y:S01]  /*a340*/  @P1 LDG.E.U16 R93, desc[UR12][R118.64] ;  /* 0x0000000c765d1981 */ /* 0x000ee2000c1e1500 */
[----:B------:R-:W-:Y:S02]  /*a350*/  @P4 IADD3 R108, P5, PT, R135, UR16, RZ ;  /* 0x00000010876c4c10 */ /* 0x000fe4000ffbe0ff */
[----:B------:R-:W-:Y:S01]  /*a360*/  LEA R22, R22, 0xc, 0x4 ;  /* 0x0000000c16167811 */ /* 0x000fe200078e20ff */
[----:B------:R-:W4:Y:S01]  /*a370*/  @!P2 LDG.E.U16 R106, desc[UR12][R98.64] ;  /* 0x0000000c626aa981 */ /* 0x000f22000c1e1500 */
[----:B------:R-:W-:Y:S02]  /*a380*/  @P4 IADD3.X R109, PT, PT, R134, UR11, RZ, P5, !PT ;  /* 0x0000000b866d4c10 */ /* 0x000fe4000affe4ff */
[----:B------:R-:W-:Y:S01]  /*a390*/  @!P2 IADD3 R116, P5, PT, R137, UR16, RZ ;  /* 0x000000108974ac10 */ /* 0x000fe2000ffbe0ff */
[----:B------:R-:W4:Y:S01]  /*a3a0*/  @P6 LDG.E.U16 R94, desc[UR12][R112.64] ;  /* 0x0000000c705e6981 */ /* 0x000f22000c1e1500 */
[--C-:B0-----:R-:W-:Y:S02]  /*a3b0*/  IMAD R88, R89, UR10, R0.reuse ;  /* 0x0000000a59587c24 */ /* 0x101fe4000f8e0200 */
[C---:B------:R-:W-:Y:S01]  /*a3c0*/  @!P2 IADD3.X R117, PT, PT, R136.reuse, UR11, RZ, P5, !PT ;  /* 0x0000000b8875ac10 */ /* 0x040fe2000affe4ff */
[----:B------:R-:W4:Y:S01]  /*a3d0*/  @!P3 LDG.E.U16 R105, desc[UR12][R98.64+0x2] ;  /* 0x0000020c6269b981 */ /* 0x000f22000c1e1500 */
[----:B------:R-:W-:Y:S03]  /*a3e0*/  @!P3 IADD3 R114, P5, PT, R137, UR16, RZ ;  /* 0x000000108972bc10 */ /* 0x000fe6000ffbe0ff */
[----:B------:R-:W4:Y:S01]  /*a3f0*/  @!P2 LDG.E.U16 R104, desc[UR12][R116.64] ;  /* 0x0000000c7468a981 */ /* 0x000f22000c1e1500 */
[----:B------:R-:W-:Y:S02]  /*a400*/  @!P3 IADD3.X R115, PT, PT, R136, UR11, RZ, P5, !PT ;  /* 0x0000000b8873bc10 */ /* 0x000fe4000affe4ff */
[----:B------:R-:W-:Y:S01]  /*a410*/  ISETP.GE.AND P5, PT, R22, UR5, PT ;  /* 0x0000000516007c0c */ /* 0x000fe2000bfa6270 */
[----:B------:R-:W4:Y:S01]  /*a420*/  @P4 LDG.E.U16 R100, desc[UR12][R108.64] ;  /* 0x0000000c6c644981 */ /* 0x000f22000c1e1500 */
[----:B-----5:R-:W-:Y:S02]  /*a430*/  IMAD R22, R95, UR10, R0 ;  /* 0x0000000a5f167c24 */ /* 0x020fe4000f8e0200 */
[----:B------:R-:W-:Y:S01]  /*a440*/  ISETP.GE.OR P5, PT, R16, UR4, P5 ;  /* 0x0000000410007c0c */ /* 0x000fe2000afa6670 */
[----:B------:R-:W5:Y:S02]  /*a450*/  @!P3 LDG.E.U16 R103, desc[UR12][R114.64] ;  /* 0x0000000c7267b981 */ /* 0x000f64000c1e1500 */
[----:B------:R-:W-:Y:S10]  /*a460*/  LEA R22, R22, 0xd, 0x4 ;  /* 0x0000000d16167811 */ /* 0x000ff400078e20ff */
[----:B------:R-:W-:Y:S04]  /*a470*/  @!P5 IADD3 R110, P0, PT, R135, UR16, RZ ;  /* 0x00000010876edc10 */ /* 0x000fe8000ff1e0ff */
[----:B------:R-:W-:Y:S02]  /*a480*/  @!P5 IADD3.X R111, PT, PT, R134, UR11, RZ, P0, !PT ;  /* 0x0000000b866fdc10 */ /* 0x000fe400087fe4ff */
[----:B------:R-:W-:Y:S02]  /*a490*/  ISETP.NE.AND P0, PT, R160, RZ, PT ;  /* 0x000000ffa000720c */ /* 0x000fe40003f05270 */
[----:B------:R-:W-:Y:S11]  /*a4a0*/  LEA R160, R88, 0xc, 0x4 ;  /* 0x0000000c58a07811 */ /* 0x000ff600078e20ff */
[----:B------:R-:W5:Y:S04]  /*a4b0*/  @P0 LDG.E.U16 R91, desc[UR12][R96.64] ;  /* 0x0000000c605b0981 */ /* 0x000f68000c1e1500 */
[----:B------:R-:W5:Y:S04]  /*a4c0*/  @P0 LDG.E.U16 R90, desc[UR12][R98.64+-0x4] ;  /* 0xfffffc0c625a0981 */ /* 0x000f68000c1e1500 */
[----:B------:R-:W5:Y:S04]  /*a4d0*/  @!P5 LDG.E.U16 R97, desc[UR12][R98.64] ;  /* 0x0000000c6261d981 */ /* 0x000f68000c1e1500 */
[----:B------:R-:W5:Y:S01]  /*a4e0*/  @!P5 LDG.E.U16 R96, desc[UR12][R110.64] ;  /* 0x0000000c6e60d981 */ /* 0x000f62000c1e1500 */
[----:B--2---:R-:W-:Y:S02]  /*a4f0*/  @P1 HADD2.F32 R92, -RZ, R92.H0_H0 ;  /* 0x2000005cff5c1230 */ /* 0x004fe40000004100 */
[----:B---3--:R-:W-:Y:S02]  /*a500*/  @P1 HADD2.F32 R93, -RZ, R93.H0_H0 ;  /* 0x2000005dff5d1230 */ /* 0x008fe40000004100 */
[----:B----4-:R-:W-:Y:S02]  /*a510*/  @P6 HADD2.F32 R94, -RZ, R94.H0_H0 ;  /* 0x2000005eff5e6230 */ /* 0x010fe40000004100 */
[----:B------:R-:W-:Y:S02]  /*a520*/  @!P2 HADD2.F32 R89, -RZ, R104.H0_H0 ;  /* 0x20000068ff59a230 */ /* 0x000fe40000004100 */
[----:B-----5:R-:W-:Y:S02]  /*a530*/  @P0 HADD2.F32 R91, -RZ, R91.H0_H0 ;  /* 0x2000005bff5b0230 */ /* 0x020fe40000004100 */
        /* <DEDUP_REMOVED lines=11> */
[----:B------:R-:W-:Y:S02]  /*a5f0*/  @P4 HADD2.F32 R89, -RZ, R101.H0_H0 ;  /* 0x20000065ff594230 */ /* 0x000fe40000004100 */
[----:B------:R-:W-:Y:S01]  /*a600*/  @!P3 FFMA R83, R92, R91, R83 ;  /* 0x0000005b5c53b223 */ /* 0x000fe20000000053 */
[----:B------:R-:W-:Y:S01]  /*a610*/  @P4 HADD2.F32 R90, -RZ, R100.H0_H0 ;  /* 0x20000064ff5a4230 */ /* 0x000fe20000004100 */
[----:B------:R-:W-:Y:S01]  /*a620*/  @P1 LOP3.LUT R122, R122, 0x2, RZ, 0xfc, !PT ;  /* 0x000000027a7a1812 */ /* 0x000fe200078efcff */
[----:B------:R-:W-:Y:S01]  /*a630*/  @P6 FFMA R36, R93, R94, R36 ;  /* 0x0000005e5d246223 */ /* 0x000fe20000000024 */
[----:B------:R-:W-:Y:S01]  /*a640*/  ISETP.LT.AND P1, PT, R2, UR6, !P0 ;  /* 0x0000000602007c0c */ /* 0x000fe2000c721270 */
[----:B------:R-:W0:Y:S01]  /*a650*/  LDC R93, c[0x0][0x364] ;  /* 0x0000d900ff5d7b82 */ /* 0x000e220000000800 */
[----:B------:R-:W-:Y:S01]  /*a660*/  ISETP.GE.AND P6, PT, R126, UR7, PT ;  /* 0x000000077e007c0c */ /* 0x000fe2000bfc6270 */
[----:B------:R-:W-:Y:S01]  /*a670*/  @P4 FFMA R52, R89, R90, R52 ;  /* 0x0000005a59344223 */ /* 0x000fe20000000034 */
[----:B------:R-:W-:Y:S01]  /*a680*/  LOP3.LUT P3, RZ, R122, 0x2, RZ, 0xc0, !PT ;  /* 0x000000027aff7812 */ /* 0x000fe2000786c0ff */
[----:B------:R-:W2:Y:S01]  /*a690*/  @P2 LDG.E.U16 R104, desc[UR12][R98.64+-0x2] ;  /* 0xfffffe0c62682981 */ /* 0x000ea2000c1e1500 */
[----:B------:R-:W-:Y:S01]  /*a6a0*/  ISETP.LT.AND P6, PT, R2, UR6, !P6 ;  /* 0x0000000602007c0c */ /* 0x000fe2000f7c1270 */
[----:B------:R-:W-:Y:S01]  /*a6b0*/  @!P5 HADD2.F32 R91, -RZ, R97.H0_H0 ;  /* 0x20000061ff5bd230 */ /* 0x000fe20000004100 */
[----:B------:R-:W-:Y:S01]  /*a6c0*/  ISETP.GE.OR P0, PT, R17, UR4, P3 ;  /* 0x0000000411007c0c */ /* 0x000fe20009f06670 */
[----:B------:R-:W-:Y:S01]  /*a6d0*/  @!P5 HADD2.F32 R92, -RZ, R96.H0_H0 ;  /* 0x20000060ff5cd230 */ /* 0x000fe20000004100 */
[----:B------:R-:W-:Y:S01]  /*a6e0*/  ISETP.GE.AND P3, PT, R22, UR5, PT ;  /* 0x0000000516007c0c */ /* 0x000fe2000bf66270 */
[----:B------:R-:W1:Y:S02]  /*a6f0*/  LDC R89, c[0x0][0x364] ;  /* 0x0000d900ff597b82 */ /* 0x000e640000000800 */
[----:B------:R-:W-:Y:S01]  /*a700*/  @P1 IADD3 R110, P4, PT, R133, UR16, RZ ;  /* 0x00000010856e1c10 */ /* 0x000fe2000ff9e0ff */
[----:B------:R-:W-:Y:S01]  /*a710*/  @!P5 FFMA R68, R91, R92, R68 ;  /* 0x0000005c5b44d223 */ /* 0x000fe20000000044 */
[----:B------:R-:W-:Y:S01]  /*a720*/  ISETP.GE.OR P3, PT, R16, UR4, P3 ;  /* 0x0000000410007c0c */ /* 0x000fe20009f66670 */
[----:B------:R-:W3:Y:S01]  /*a730*/  @P1 LDG.E.U16 R92, desc[UR12][R98.64+-0x4] ;  /* 0xfffffc0c625c1981 */ /* 0x000ee2000c1e1500 */
[C---:B------:R-:W-:Y:S02]  /*a740*/  @P1 IADD3.X R111, PT, PT, R132.reuse, UR11, RZ, P4, !PT ;  /* 0x0000000b846f1c10 */ /* 0x040fe4000a7fe4ff */
[----:B------:R-:W-:Y:S01]  /*a750*/  @P2 IADD3 R114, P4, PT, R133, UR16, RZ ;  /* 0x0000001085722c10 */ /* 0x000fe2000ff9e0ff */
[----:B------:R-:W4:Y:S03]  /*a760*/  @P6 LDG.E.U16 R97, desc[UR12][R98.64+-0x4] ;  /* 0xfffffc0c62616981 */ /* 0x000f26000c1e1500 */
[----:B------:R-:W-:Y:S01]  /*a770*/  @P2 IADD3.X R115, PT, PT, R132, UR11, RZ, P4, !PT ;  /* 0x0000000b84732c10 */ /* 0x000fe2000a7fe4ff */
[----:B------:R-:W5:Y:S01]  /*a780*/  @!P0 LDG.E.U16 R95, desc[UR12][R98.64+0x2] ;  /* 0x0000020c625f8981 */ /* 0x000f62000c1e1500 */
[----:B------:R-:W-:Y:S01]  /*a790*/  @P6 IADD3 R106, P4, PT, R131, UR16, RZ ;  /* 0x00000010836a6c10 */ /* 0x000fe2000ff9e0ff */
[--C-:B0-----:R-:W-:Y:S02]  /*a7a0*/  IMAD R22, R93, UR10, R0.reuse ;  /* 0x0000000a5d167c24 */ /* 0x101fe4000f8e0200 */
[----:B------:R-:W2:Y:S01]  /*a7b0*/  @P1 LDG.E.U16 R91, desc[UR12][R110.64] ;  /* 0x0000000c6e5b1981 */ /* 0x000ea2000c1e1500 */
[----:B------:R-:W-:Y:S01]  /*a7c0*/  @P6 IADD3.X R107, PT, PT, R130, UR11, RZ, P4, !PT ;  /* 0x0000000b826b6c10 */ /* 0x000fe2000a7fe4ff */
[----:B------:R-:W0:Y:S01]  /*a7d0*/  LDC R93, c[0x0][0x364] ;  /* 0x0000d900ff5d7b82 */ /* 0x000e220000000800 */
[----:B------:R-:W-:Y:S01]  /*a7e0*/  @!P0 IADD3 R116, P4, PT, R135, UR16, RZ ;  /* 0x0000001087748c10 */ /* 0x000fe2000ff9e0ff */
[----:B------:R-:W4:Y:S01]  /*a7f0*/  @P2 LDG.E.U16 R103, desc[UR12][R114.64] ;  /* 0x0000000c72672981 */ /* 0x000f22000c1e1500 */
[----:B------:R-:W-:Y:S02]  /*a800*/  LEA R22, R22, 0xd, 0x4 ;  /* 0x0000000d16167811 */ /* 0x000fe400078e20ff */
[----:B------:R-:W-:Y:S01]  /*a810*/  @!P0 IADD3.X R117, PT, PT, R134, UR11, RZ, P4, !PT ;  /* 0x0000000b86758c10 */ /* 0x000fe2000a7fe4ff */
[----:B------:R-:W4:Y:S01]  /*a820*/  @!P3 LDG.E.U16 R102, desc[UR12][R98.64] ;  /* 0x0000000c6266b981 */ /* 0x000f22000c1e1500 */
[----:B------:R-:W-:Y:S03]  /*a830*/  @!P3 IADD3 R112, P4, PT, R133, UR16, RZ ;  /* 0x000000108570bc10 */ /* 0x000fe6000ff9e0ff */
[----:B------:R-:W4:Y:S01]  /*a840*/  @!P0 LDG.E.U16 R90, desc[UR12][R116.64] ;  /* 0x0000000c745a8981 */ /* 0x000f22000c1e1500 */
[----:B------:R-:W-:Y:S02]  /*a850*/  @!P3 IADD3.X R113, PT, PT, R132, UR11, RZ, P4, !PT ;  /* 0x0000000b8471bc10 */ /* 0x000fe4000a7fe4ff */
[----:B------:R-:W-:Y:S01]  /*a860*/  ISETP.GE.AND P4, PT, R22, UR5, PT ;  /* 0x0000000516007c0c */ /* 0x000fe2000bf86270 */
[----:B------:R-:W4:Y:S01]  /*a870*/  @P6 LDG.E.U16 R96, desc[UR12][R106.64] ;  /* 0x0000000c6a606981 */ /* 0x000f22000c1e1500 */
[--C-:B-1----:R-:W-:Y:S02]  /*a880*/  IMAD R22, R89, UR10, R0.reuse ;  /* 0x0000000a59167c24 */ /* 0x102fe4000f8e0200 */
[----:B------:R-:W-:Y:S01]  /*a890*/  ISETP.GE.OR P4, PT, R17, UR4, P4 ;  /* 0x0000000411007c0c */ /* 0x000fe2000a786670 */
[----:B------:R-:W4:Y:S02]  /*a8a0*/  @!P3 LDG.E.U16 R101, desc[UR12][R112.64] ;  /* 0x0000000c7065b981 */ /* 0x000f24000c1e1500 */
[----:B------:R-:W-:Y:S10]  /*a8b0*/  LEA R22, R22, 0xe, 0x4 ;  /* 0x0000000e16167811 */ /* 0x000ff400078e20ff */
[----:B------:R-:W-:Y:S01]  /*a8c0*/  @!P4 IADD3 R108, P5, PT, R133, UR16, RZ ;  /* 0x00000010856ccc10 */ /* 0x000fe2000ffbe0ff */
[----:B------:R-:W4:Y:S03]  /*a8d0*/  @!P4 LDG.E.U16 R94, desc[UR12][R98.64+0x2] ;  /* 0x0000020c625ec981 */ /* 0x000f26000c1e1500 */
[----:B------:R-:W-:Y:S02]  /*a8e0*/  @!P4 IADD3.X R109, PT, PT, R132, UR11, RZ, P5, !PT ;  /* 0x0000000b846dcc10 */ /* 0x000fe4000affe4ff */
[----:B------:R-:W-:Y:S01]  /*a8f0*/  ISETP.GE.AND P5, PT, R22, UR5, PT ;  /* 0x0000000516007c0c */ /* 0x000fe2000bfa6270 */
[----:B0-----:R-:W-:Y:S02]  /*a900*/  IMAD R22, R93, UR10, R0 ;  /* 0x0000000a5d167c24 */ /* 0x001fe4000f8e0200 */
[----:B------:R-:W4:Y:S03]  /*a910*/  @!P4 LDG.E.U16 R100, desc[UR12][R108.64] ;  /* 0x0000000c6c64c981 */ /* 0x000f26000c1e1500 */
[----:B------:R-:W-:Y:S01]  /*a920*/  LEA R22, R22, 0xe, 0x4 ;  /* 0x0000000e16167811 */ /* 0x000fe200078e20ff */
[----:B---3--:R-:W-:Y:S02]  /*a930*/  @P1 HADD2.F32 R92, -RZ, R92.H0_H0 ;  /* 0x2000005cff5c1230 */ /* 0x008fe40000004100 */
[----:B-----5:R-:W-:Y:S02]  /*a940*/  @!P0 HADD2.F32 R89, -RZ, R95.H0_H0 ;  /* 0x2000005fff598230 */ /* 0x020fe40000004100 */
[----:B------:R-:W0:Y:S01]  /*a950*/  LDC R95, c[0x0][0x364] ;  /* 0x0000d900ff5f7b82 */ /* 0x000e220000000800 */
[----:B--2---:R-:W-:Y:S02]  /*a960*/  @P1 HADD2.F32 R91, -RZ, R91.H0_H0 ;  /* 0x2000005bff5b1230 */ /* 0x004fe40000004100 */
[----:B----4-:R-:W-:Y:S05]  /*a970*/  @!P0 HADD2.F32 R90, -RZ, R90.H0_H0 ;  /* 0x2000005aff5a8230 */ /* 0x010fea0000004100 */
[----:B------:R-:W-:Y:S01]  /*a980*/  @!P0 FFMA R84, R89, R90, R84 ;  /* 0x0000005a59548223 */ /* 0x000fe20000000054 */
[----:B------:R-:W-:Y:S01]  /*a990*/  ISETP.GE.AND P0, PT, R126, UR7, PT ;  /* 0x000000077e007c0c */ /* 0x000fe2000bf06270 */
[----:B------:R-:W-:Y:S02]  /*a9a0*/  @P2 HADD2.F32 R90, -RZ, R104.H0_H0 ;  /* 0x20000068ff5a2230 */ /* 0x000fe40000004100 */
[----:B------:R-:W-:Y:S01]  /*a9b0*/  @P1 FFMA R37, R92, R91, R37 ;  /* 0x0000005b5c251223 */ /* 0x000fe20000000025 */
[----:B------:R-:W-:Y:S01]  /*a9c0*/  ISETP.GE.AND P1, PT, R15, UR7, PT ;  /* 0x000000070f007c0c */ /* 0x000fe2000bf26270 */
[----:B------:R-:W-:Y:S01]  /*a9d0*/  @P2 HADD2.F32 R89, -RZ, R103.H0_H0 ;  /* 0x20000067ff592230 */ /* 0x000fe20000004100 */
[----:B------:R-:W-:Y:S01]  /*a9e0*/  ISETP.LT.AND P0, PT, R14, UR6, !P0 ;  /* 0x000000060e007c0c */ /* 0x000fe2000c701270 */
[----:B------:R-:W-:Y:S02]  /*a9f0*/  @!P3 HADD2.F32 R92, -RZ, R102.H0_H0 ;  /* 0x20000066ff5cb230 */ /* 0x000fe40000004100 */
[----:B------:R-:W-:Y:S02]  /*aa00*/  @!P3 HADD2.F32 R91, -RZ, R101.H0_H0 ;  /* 0x20000065ff5bb230 */ /* 0x000fe40000004100 */
[----:B------:R-:W-:Y:S01]  /*aa10*/  @P2 FFMA R53, R90, R89, R53 ;  /* 0x000000595a352223 */ /* 0x000fe20000000035 */
[----:B------:R-:W-:Y:S01]  /*aa20*/  ISETP.GE.AND P2, PT, R22, UR5, PT ;  /* 0x0000000516007c0c */ /* 0x000fe2000bf46270 */
[----:B------:R-:W-:Y:S02]  /*aa30*/  @P6 HADD2.F32 R89, -RZ, R97.H0_H0 ;  /* 0x20000061ff596230 */ /* 0x000fe40000004100 */
[----:B------:R-:W-:Y:S01]  /*aa40*/  @!P3 FFMA R69, R92, R91, R69 ;  /* 0x0000005b5c45b223 */ /* 0x000fe20000000045 */
[----:B------:R-:W-:Y:S01]  /*aa50*/  ISETP.LT.AND P3, PT, R2, UR6, !P1 ;  /* 0x0000000602007c0c */ /* 0x000fe2000cf61270 */
[----:B------:R-:W-:Y:S01]  /*aa60*/  @!P4 HADD2.F32 R94, -RZ, R94.H0_H0 ;  /* 0x2000005eff5ec230 */ /* 0x000fe20000004100 */
[----:B------:R-:W-:Y:S01]  /*aa70*/  ISETP.GE.OR P2, PT, R17, UR4, P2 ;  /* 0x0000000411007c0c */ /* 0x000fe20009746670 */
[----:B------:R-:W-:Y:S01]  /*aa80*/  @P6 HADD2.F32 R90, -RZ, R96.H0_H0 ;  /* 0x20000060ff5a6230 */ /* 0x000fe20000004100 */
[----:B------:R-:W1:Y:S01]  /*aa90*/  LDC R91, c[0x0][0x364] ;  /* 0x0000d900ff5b7b82 */ /* 0x000e620000000800 */
[----:B0-----:R-:W-:Y:S02]  /*aaa0*/  IMAD R22, R95, UR10, R0 ;  /* 0x0000000a5f167c24 */ /* 0x001fe4000f8e0200 */
[----:B------:R-:W-:Y:S03]  /*aab0*/  @!P4 HADD2.F32 R93, -RZ, R100.H0_H0 ;  /* 0x20000064ff5dc230 */ /* 0x000fe60000004100 */
[----:B------:R-:W-:Y:S03]  /*aac0*/  LEA R22, R22, 0xf, 0x4 ;  /* 0x0000000f16167811 */ /* 0x000fe600078e20ff */
[----:B------:R-:W2:Y:S01]  /*aad0*/  @P3 LDG.E.U16 R106, desc[UR12][R98.64+-0x4] ;  /* 0xfffffc0c626a3981 */ /* 0x000ea2000c1e1500 */
[----:B------:R-:W-:Y:S01]  /*aae0*/  @!P4 FFMA R85, R94, R93, R85 ;  /* 0x0000005d5e55c223 */ /* 0x000fe20000000055 */
[----:B------:R-:W-:Y:S01]  /*aaf0*/  ISETP.LT.AND P4, PT, R14, UR6, !P1 ;  /* 0x000000060e007c0c */ /* 0x000fe2000cf81270 */
[----:B------:R-:W-:Y:S01]  /*ab00*/  @P6 FFMA R38, R89, R90, R38 ;  /* 0x0000005a59266223 */ /* 0x000fe20000000026 */
[----:B------:R-:W-:Y:S01]  /*ab10*/  IADD3 R97, P1, PT, R98, R127, RZ ;  /* 0x0000007f62617210 */ /* 0x000fe20007f3e0ff */
[----:B------:R-:W3:Y:S01]  /*ab20*/  @!P2 LDG.E.U16 R93, desc[UR12][R98.64+0x2] ;  /* 0x0000020c625da981 */ /* 0x000ee2000c1e1500 */
[----:B------:R-:W-:Y:S02]  /*ab30*/  @P0 IADD3 R120, P6, PT, R131, UR16, RZ ;  /* 0x0000001083780c10 */ /* 0x000fe4000ffde0ff */
[----:B------:R-:W-:Y:S02]  /*ab40*/  P2R R160, PR, RZ, 0x2 ;  /* 0x00000002ffa07803 */ /* 0x000fe40000000000 */
[----:B------:R-:W-:Y:S02]  /*ab50*/  ISETP.GE.OR P1, PT, R16, UR4, P5 ;  /* 0x0000000410007c0c */ /* 0x000fe4000af26670 */
[----:B------:R-:W-:Y:S02]  /*ab60*/  ISETP.NE.AND P5, PT, R160, RZ, PT ;  /* 0x000000ffa000720c */ /* 0x000fe40003fa5270 */
[----:B------:R-:W-:Y:S01]  /*ab70*/  @P0 IADD3.X R121, PT, PT, R130, UR11, RZ, P6, !PT ;  /* 0x0000000b82790c10 */ /* 0x000fe2000b7fe4ff */
[----:B------:R-:W4:Y:S02]  /*ab80*/  @P4 LDG.E.U16 R105, desc[UR12][R98.64+-0x2] ;  /* 0xfffffe0c62694981 */ /* 0x000f24000c1e1500 */
[----:B------:R-:W-:Y:S01]  /*ab90*/  IMAD.X R100, R99, 0x1, R125, P5 ;  /* 0x0000000163647824 */ /* 0x000fe200028e067d */
[----:B------:R-:W-:Y:S04]  /*aba0*/  @P3 IADD3 R114, P5, PT, R129, UR16, RZ ;  /* 0x0000001081723c10 */ /* 0x000fe8000ffbe0ff */
[----:B------:R-:W-:Y:S02]  /*abb0*/  P2R R160, PR, RZ, 0x20 ;  /* 0x00000020ffa07803 */ /* 0x000fe40000000000 */
[----:B------:R-:W-:Y:S01]  /*abc0*/  ISETP.GE.AND P5, PT, R22, UR5, PT ;  /* 0x0000000516007c0c */ /* 0x000fe2000bfa6270 */
[----:B-1----:R-:W-:Y:S01]  /*abd0*/  IMAD R22, R91, UR10, R0 ;  /* 0x0000000a5b167c24 */ /* 0x002fe2000f8e0200 */
[----:B------:R-:W-:Y:S01]  /*abe0*/  ISETP.NE.AND P6, PT, R160, RZ, PT ;  /* 0x000000ffa000720c */ /* 0x000fe20003fc5270 */
[----:B------:R-:W5:Y:S01]  /*abf0*/  @!P1 LDG.E.U16 R91, desc[UR12][R98.64] ;  /* 0x0000000c625b9981 */ /* 0x000f62000c1e1500 */
[----:B------:R-:W-:Y:S02]  /*ac00*/  ISETP.GE.OR P5, PT, R4, UR4, P5 ;  /* 0x0000000404007c0c */ /* 0x000fe4000afa6670 */
[----:B------:R-:W-:Y:S02]  /*ac10*/  @P3 IADD3.X R115, PT, PT, R128, UR11, RZ, P6, !PT ;  /* 0x0000000b80733c10 */ /* 0x000fe4000b7fe4ff */
[----:B------:R-:W-:Y:S02]  /*ac20*/  @P4 IADD3 R112, P6, PT, R129, UR16, RZ ;  /* 0x0000001081704c10 */ /* 0x000fe4000ffde0ff */
[----:B------:R-:W-:Y:S01]  /*ac30*/  LEA R22, R22, 0xf, 0x4 ;  /* 0x0000000f16167811 */ /* 0x000fe200078e20ff */
[----:B------:R-:W4:Y:S01]  /*ac40*/  @P3 LDG.E.U16 R104, desc[UR12][R114.64] ;  /* 0x0000000c72683981 */ /* 0x000f22000c1e1500 */
[----:B------:R-:W-:Y:S02]  /*ac50*/  @P4 IADD3.X R113, PT, PT, R128, UR11, RZ, P6, !PT ;  /* 0x0000000b80714c10 */ /* 0x000fe4000b7fe4ff */
[C---:B------:R-:W-:Y:S02]  /*ac60*/  @!P1 IADD3 R118, P6, PT, R131.reuse, UR16, RZ ;  /* 0x0000001083769c10 */ /* 0x040fe4000ffde0ff */
[----:B------:R-:W-:Y:S01]  /*ac70*/  P2R R160, PR, RZ, 0x1 ;  /* 0x00000001ffa07803 */ /* 0x000fe20000000000 */
[----:B------:R-:W4:Y:S01]  /*ac80*/  @P4 LDG.E.U16 R103, desc[UR12][R112.64] ;  /* 0x0000000c70674981 */ /* 0x000f22000c1e1500 */
[C---:B------:R-:W-:Y:S02]  /*ac90*/  @!P1 IADD3.X R119, PT, PT, R130.reuse, UR11, RZ, P6, !PT ;  /* 0x0000000b82779c10 */ /* 0x040fe4000b7fe4ff */
[----:B------:R-:W-:Y:S01]  /*aca0*/  @!P2 IADD3 R116, P6, PT, R131, UR16, RZ ;  /* 0x000000108374ac10 */ /* 0x000fe2000ffde0ff */
[----:B------:R-:W4:Y:S03]  /*acb0*/  @!P5 LDG.E.U16 R96, desc[UR12][R98.64] ;  /* 0x0000000c6260d981 */ /* 0x000f26000c1e1500 */
[----:B------:R-:W-:Y:S01]  /*acc0*/  @!P2 IADD3.X R117, PT, PT, R130, UR11, RZ, P6, !PT ;  /* 0x0000000b8275ac10 */ /* 0x000fe2000b7fe4ff */
[----:B------:R-:W2:Y:S01]  /*acd0*/  @!P1 LDG.E.U16 R92, desc[UR12][R118.64] ;  /* 0x0000000c765c9981 */ /* 0x000ea2000c1e1500 */
[----:B------:R-:W-:Y:S03]  /*ace0*/  @!P5 IADD3 R108, P6, PT, R129, UR16, RZ ;  /* 0x00000010816cdc10 */ /* 0x000fe6000ffde0ff */
[----:B------:R-:W4:Y:S01]  /*acf0*/  @!P2 LDG.E.U16 R94, desc[UR12][R116.64] ;  /* 0x0000000c745ea981 */ /* 0x000f22000c1e1500 */
[----:B------:R-:W-:Y:S02]  /*ad00*/  @!P5 IADD3.X R109, PT, PT, R128, UR11, RZ, P6, !PT ;  /* 0x0000000b806ddc10 */ /* 0x000fe4000b7fe4ff */
[----:B------:R-:W-:Y:S03]  /*ad10*/  ISETP.GE.AND P6, PT, R22, UR5, PT ;  /* 0x0000000516007c0c */ /* 0x000fe6000bfc6270 */
[----:B------:R-:W4:Y:S01]  /*ad20*/  @!P5 LDG.E.U16 R101, desc[UR12][R108.64] ;  /* 0x0000000c6c65d981 */ /* 0x000f22000c1e1500 */
[----:B------:R-:W-:Y:S11]  /*ad30*/  ISETP.GE.OR P6, PT, R3, UR4, P6 ;  /* 0x0000000403007c0c */ /* 0x000ff6000b7c6670 */
[----:B------:R-:W-:Y:S02]  /*ad40*/  @!UPT UIADD3 URZ, UPT, UPT, URZ, URZ, URZ ;  /* 0x000000fffffff290 */ /* 0x000fe4000fffe0ff */
[----:B------:R-:W-:Y:S01]  /*ad50*/  @!P6 IADD3 R110, P0, PT, R129, UR16, RZ ;  /* 0x00000010816eec10 */ /* 0x000fe2000ff1e0ff */
[----:B------:R-:W4:Y:S01]  /*ad60*/  @!P6 LDG.E.U16 R102, desc[UR12][R98.64+0x2] ;  /* 0x0000020c6266e981 */ /* 0x000f22000c1e1500 */
[----:B------:R-:W-:Y:S02]  /*ad70*/  UIADD3 UR16, UP0, UPT, UR16, 0x2, URZ ;  /* 0x0000000210107890 */ /* 0x000fe4000ff1e0ff */
[----:B------:R-:W-:Y:S02]  /*ad80*/  @!P6 IADD3.X R111, PT, PT, R128, UR11, RZ, P0, !PT ;  /* 0x0000000b806fec10 */ /* 0x000fe400087fe4ff */
[----:B------:R-:W-:Y:S01]  /*ad90*/  ISETP.NE.AND P0, PT, R160, RZ, PT ;  /* 0x000000ffa000720c */ /* 0x000fe20003f05270 */
[----:B------:R-:W-:Y:S02]  /*ada0*/  UIADD3.X UR11, UPT, UPT, URZ, UR11, URZ, UP0, !UPT ;  /* 0x0000000bff0b7290 */ /* 0x000fe400087fe4ff */
[----:B------:R-:W4:Y:S01]  /*adb0*/  @!P6 LDG.E.U16 R95, desc[UR12][R110.64] ;  /* 0x0000000c6e5fe981 */ /* 0x000f22000c1e1500 */
[----:B------:R-:W-:Y:S09]  /*adc0*/  UISETP.NE.AND UP0, UPT, UR17, URZ, UPT ;  /* 0x000000ff1100728c */ /* 0x000ff2000bf05270 */
[----:B------:R-:W4:Y:S04]  /*add0*/  @P0 LDG.E.U16 R90, desc[UR12][R120.64] ;  /* 0x0000000c785a0981 */ /* 0x000f28000c1e1500 */
[----:B------:R-:W4:Y:S01]  /*ade0*/  @P0 LDG.E.U16 R89, desc[UR12][R98.64+-0x2] ;  /* 0xfffffe0c62590981 */ /* 0x000f22000c1e1500 */
[----:B---3--:R-:W-:Y:S02]  /*adf0*/  @!P2 HADD2.F32 R93, -RZ, R93.H0_H0 ;  /* 0x2000005dff5da230 */ /* 0x008fe40000004100 */
[----:B-----5:R-:W-:Y:S02]  /*ae00*/  @!P1 HADD2.F32 R91, -RZ, R91.H0_H0 ;  /* 0x2000005bff5b9230 */ /* 0x020fe40000004100 */
[----:B--2---:R-:W-:Y:S02]  /*ae10*/  @!P1 HADD2.F32 R92, -RZ, R92.H0_H0 ;  /* 0x2000005cff5c9230 */ /* 0x004fe40000004100 */
[----:B----4-:R-:W-:Y:S02]  /*ae20*/  @!P2 HADD2.F32 R94, -RZ, R94.H0_H0 ;  /* 0x2000005eff5ea230 */ /* 0x010fe40000004100 */
[----:B------:R-:W-:Y:S02]  /*ae30*/  @!P6 HADD2.F32 R95, -RZ, R95.H0_H0 ;  /* 0x2000005fff5fe230 */ /* 0x000fe40000004100 */
[----:B------:R-:W-:Y:S02]  /*ae40*/  @P0 HADD2.F32 R90, -RZ, R90.H0_H0 ;  /* 0x2000005aff5a0230 */ /* 0x000fe40000004100 */
[----:B------:R-:W-:Y:S05]  /*ae50*/  @P0 HADD2.F32 R89, -RZ, R89.H0_H0 ;  /* 0x20000059ff590230 */ /* 0x000fea0000004100 */
[----:B------:R-:W-:Y:S01]  /*ae60*/  @P0 FFMA R54, R89, R90, R54 ;  /* 0x0000005a59360223 */ /* 0x000fe20000000036 */
[----:B------:R-:W-:Y:S02]  /*ae70*/  @P3 HADD2.F32 R90, -RZ, R106.H0_H0 ;  /* 0x2000006aff5a3230 */ /* 0x000fe40000004100 */
[----:B------:R-:W-:Y:S01]  /*ae80*/  @!P1 FFMA R70, R91, R92, R70 ;  /* 0x0000005c5b469223 */ /* 0x000fe20000000046 */
[----:B------:R-:W-:Y:S02]  /*ae90*/  @P3 HADD2.F32 R89, -RZ, R104.H0_H0 ;  /* 0x20000068ff593230 */ /* 0x000fe40000004100 */
[----:B------:R-:W-:Y:S01]  /*aea0*/  @!P2 FFMA R86, R93, R94, R86 ;  /* 0x0000005e5d56a223 */ /* 0x000fe20000000056 */
[----:B------:R-:W-:Y:S02]  /*aeb0*/  @P4 HADD2.F32 R92, -RZ, R105.H0_H0 ;  /* 0x20000069ff5c4230 */ /* 0x000fe40000004100 */
[----:B------:R-:W-:Y:S02]  /*aec0*/  @P4 HADD2.F32 R91, -RZ, R103.H0_H0 ;  /* 0x20000067ff5b4230 */ /* 0x000fe40000004100 */
[----:B------:R-:W-:Y:S01]  /*aed0*/  @P3 FFMA R39, R90, R89, R39 ;  /* 0x000000595a273223 */ /* 0x000fe20000000027 */
[----:B------:R-:W-:Y:S02]  /*aee0*/  @!P5 HADD2.F32 R94, -RZ, R96.H0_H0 ;  /* 0x20000060ff5ed230 */ /* 0x000fe40000004100 */
[----:B------:R-:W-:Y:S02]  /*aef0*/  @!P5 HADD2.F32 R93, -RZ, R101.H0_H0 ;  /* 0x20000065ff5dd230 */ /* 0x000fe40000004100 */
[----:B------:R-:W-:Y:S01]  /*af00*/  @P4 FFMA R55, R92, R91, R55 ;  /* 0x0000005b5c374223 */ /* 0x000fe20000000037 */
[----:B------:R-:W-:Y:S02]  /*af10*/  @!P6 HADD2.F32 R96, -RZ, R102.H0_H0 ;  /* 0x20000066ff60e230 */ /* 0x000fe40000004100 */
[----:B------:R-:W-:Y:S03]  /*af20*/  @!P5 FFMA R71, R94, R93, R71 ;  /* 0x0000005d5e47d223 */ /* 0x000fe60000000047 */
[----:B------:R-:W-:Y:S01]  /*af30*/  @!P6 FFMA R87, R96, R95, R87 ;  /* 0x0000005f6057e223 */ /* 0x000fe20000000057 */
[----:B------:R-:W-:Y:S09]  /*af40*/  BRA.U UP0, `(.L_x_543) ;  /* 0xffffffd100fc7547 */ /* 0x000ff2000b83ffff */
.L_x_542:
[----:B------:R-:W0:Y:S01]  /*af50*/  S2R R6, SR_TID.X ;  /* 0x0000000000067919 */ /* 0x000e220000002100 */
[----:B------:R-:W0:Y:S01]  /*af60*/  LDC R3, c[0x0][0x360] ;  /* 0x0000d800ff037b82 */ /* 0x000e220000000800 */
[----:B------:R-:W1:Y:S01]  /*af70*/  LDCU.64 UR18, c[0x0][0x3d8] ;  /* 0x00007b00ff1277ac */ /* 0x000e620008000a00 */
[----:B------:R-:W-:Y:S01]  /*af80*/  ISETP.GE.AND P0, PT, R20, UR7, PT ;  /* 0x0000000714007c0c */ /* 0x000fe2000bf06270 */
[----:B------:R-:W-:Y:S01]  /*af90*/  IMAD.MOV.U32 R89, RZ, RZ, RZ ;  /* 0x000000ffff597224 */ /* 0x000fe200078e00ff */
[----:B------:R-:W-:Y:S01]  /*afa0*/  MOV R88, R20 ;  /* 0x0000001400587202 */ /* 0x000fe20000000f00 */
[----:B------:R-:W2:Y:S01]  /*afb0*/  LDCU.64 UR16, c[0x0][0x3c8] ;  /* 0x00007900ff1077ac */ /* 0x000ea20008000a00 */
[----:B------:R-:W-:Y:S01]  /*afc0*/  ISETP.LT.AND P1, PT, R2, UR6, !P0 ;  /* 0x0000000602007c0c */ /* 0x000fe2000c721270 */
[----:B------:R-:W-:Y:S01]  /*afd0*/  BSSY.RECONVERGENT B0, `(.L_x_544) ;  /* 0x000001c000007945 */ /* 0x000fe20003800200 */
[----:B0-----:R-:W-:-:S05]  /*afe0*/  IMAD R3, R3, UR31, R6 ;  /* 0x0000001f03037c24 */ /* 0x001fca000f8e0206 */
[----:B------:R-:W-:-:S04]  /*aff0*/  SHF.L.U32 R7, R3, 0x2, RZ ;  /* 0x0000000203077819 */ /* 0x000fc800000006ff */
[----:B------:R-:W-:Y:S01]  /*b000*/  SHF.R.S32.HI R3, RZ, 0x1f, R7 ;  /* 0x0000001fff037819 */ /* 0x000fe20000011407 */
[----:B-1----:R-:W-:-:S04]  /*b010*/  IMAD.WIDE.U32 R12, R7, UR18, R88 ;  /* 0x00000012070c7c25 */ /* 0x002fc8000f8e0058 */
[C---:B------:R-:W-:Y:S01]  /*b020*/  IMAD R4, R3.reuse, UR18, RZ ;  /* 0x0000001203047c24 */ /* 0x040fe2000f8e02ff */
[----:B------:R-:W-:Y:S01]  /*b030*/  LEA R8, P3, R12, UR23, 0x1 ;  /* 0x000000170c087c11 */ /* 0x000fe2000f8608ff */
[----:B--2---:R-:W-:Y:S02]  /*b040*/  IMAD R3, R3, UR16, RZ ;  /* 0x0000001003037c24 */ /* 0x004fe4000f8e02ff */
[C---:B------:R-:W-:Y:S02]  /*b050*/  IMAD R5, R7.reuse, UR19, R4 ;  /* 0x0000001307057c24 */ /* 0x040fe4000f8e0204 */
[----:B------:R-:W-:-:S03]  /*b060*/  IMAD.WIDE.U32 R10, R7, UR16, R88 ;  /* 0x00000010070a7c25 */ /* 0x000fc6000f8e0058 */
[----:B------:R-:W-:Y:S01]  /*b070*/  IADD3 R5, PT, PT, R13, R5, RZ ;  /* 0x000000050d057210 */ /* 0x000fe20007ffe0ff */
[----:B------:R-:W-:Y:S01]  /*b080*/  IMAD R3, R7, UR17, R3 ;  /* 0x0000001107037c24 */ /* 0x000fe2000f8e0203 */
[----:B------:R-:W-:Y:S02]  /*b090*/  LEA R4, P2, R10, UR21, 0x1 ;  /* 0x000000150a047c11 */ /* 0x000fe4000f8408ff */
[----:B------:R-:W-:Y:S01]  /*b0a0*/  LEA.HI.X R9, R12, UR22, R5, 0x1, P3 ;  /* 0x000000160c097c11 */ /* 0x000fe200098f0c05 */
[----:B------:R-:W-:-:S05]  /*b0b0*/  IMAD.IADD R3, R11, 0x1, R3 ;  /* 0x000000010b037824 */ /* 0x000fca00078e0203 */
[----:B------:R-:W-:Y:S01]  /*b0c0*/  LEA.HI.X R5, R10, UR20, R3, 0x1, P2 ;  /* 0x000000140a057c11 */ /* 0x000fe200090f0c03 */
        /* <DEDUP_REMOVED lines=10> */
.L_x_546:
[----:B------:R-:W-:-:S05]  /*b170*/  F2FP.F16.F32.PACK_AB R3, RZ, R24 ;  /* 0x00000018ff03723e */ /* 0x000fca00000000ff */
[----:B------:R0:W-:Y:S02]  /*b180*/  STG.E.U16 desc[UR46][R8.64], R3 ;  /* 0x0000000308007986 */ /* 0x0001e4000c10152e */
.L_x_545:
[----:B------:R-:W-:Y:S05]  /*b190*/  BSYNC.RECONVERGENT B0 ;  /* 0x0000000000007941 */ /* 0x000fea0003800200 */
.L_x_544:
[----:B0-----:R-:W0:Y:S01]  /*b1a0*/  LDC R3, c[0x0][0x360] ;  /* 0x0000d800ff037b82 */ /* 0x001e220000000800 */
[----:B------:R-:W-:Y:S01]  /*b1b0*/  BSSY.RECONVERGENT B0, `(.L_x_547) ;  /* 0x000001e000007945 */ /* 0x000fe20003800200 */
[----:B0-----:R-:W-:-:S05]  /*b1c0*/  IMAD R3, R3, UR31, R6 ;  /* 0x0000001f03037c24 */ /* 0x001fca000f8e0206 */
[----:B------:R-:W-:-:S04]  /*b1d0*/  LEA R11, R3, 0x1, 0x2 ;  /* 0x00000001030b7811 */ /* 0x000fc800078e10ff */
[----:B------:R-:W-:Y:S01]  /*b1e0*/  SHF.R.S32.HI R3, RZ, 0x1f, R11 ;  /* 0x0000001fff037819 */ /* 0x000fe2000001140b */
[----:B------:R-:W-:-:S04]  /*b1f0*/  IMAD.WIDE.U32 R16, R11, UR18, R88 ;  /* 0x000000120b107c25 */ /* 0x000fc8000f8e0058 */
[C---:B------:R-:W-:Y:S01]  /*b200*/  IMAD R6, R3.reuse, UR18, RZ ;  /* 0x0000001203067c24 */ /* 0x040fe2000f8e02ff */
[----:B------:R-:W-:Y:S01]  /*b210*/  LEA R12, P2, R16, UR23, 0x1 ;  /* 0x00000017100c7c11 */ /* 0x000fe2000f8408ff */
[----:B------:R-:W-:Y:S02]  /*b220*/  IMAD R3, R3, UR16, RZ ;  /* 0x0000001003037c24 */ /* 0x000fe4000f8e02ff */
[C---:B------:R-:W-:Y:S01]  /*b230*/  IMAD R7, R11.reuse, UR19, R6 ;  /* 0x000000130b077c24 */ /* 0x040fe2000f8e0206 */
[----:B------:R-:W-:Y:S01]  /*b240*/  IADD3 R6, PT, PT, R2, 0x1, RZ ;  /* 0x0000000102067810 */ /* 0x000fe20007ffe0ff */
[----:B------:R-:W-:-:S03]  /*b250*/  IMAD.WIDE.U32 R14, R11, UR16, R88 ;  /* 0x000000100b0e7c25 */ /* 0x000fc6000f8e0058 */
[----:B------:R-:W-:Y:S01]  /*b260*/  ISETP.LT.AND P0, PT, R6, UR6, !P0 ;  /* 0x0000000606007c0c */ /* 0x000fe2000c701270 */
[----:B------:R-:W-:Y:S01]  /*b270*/  IMAD R3, R11, UR17, R3 ;  /* 0x000000110b037c24 */ /* 0x000fe2000f8e0203 */
[----:B------:R-:W-:Y:S02]  /*b280*/  LEA R10, P1, R14, UR21, 0x1 ;  /* 0x000000150e0a7c11 */ /* 0x000fe4000f8208ff */
[----:B------:R-:W-:Y:S02]  /*b290*/  IADD3 R7, PT, PT, R17, R7, RZ ;  /* 0x0000000711077210 */ /* 0x000fe40007ffe0ff */
[----:B------:R-:W-:Y:S02]  /*b2a0*/  IADD3 R3, PT, PT, R15, R3, RZ ;  /* 0x000000030f037210 */ /* 0x000fe40007ffe0ff */
[----:B------:R-:W-:Y:S02]  /*b2b0*/  LEA.HI.X R13, R16, UR22, R7, 0x1, P2 ;  /* 0x00000016100d7c11 */ /* 0x000fe400090f0c07 */
[----:B------:R-:W-:-:S03]  /*b2c0*/  LEA.HI.X R11, R14, UR20, R3, 0x1, P1 ;  /* 0x000000140e0b7c11 */ /* 0x000fc600088f0c03 */
        /* <DEDUP_REMOVED lines=10> */
.L_x_549:
[----:B------:R-:W-:-:S05]  /*b370*/  F2FP.F16.F32.PACK_AB R3, RZ, R40 ;  /* 0x00000028ff03723e */ /* 0x000fca00000000ff */
[----:B------:R0:W-:Y:S02]  /*b380*/  STG.E.U16 desc[UR42][R12.64], R3 ;  /* 0x000000030c007986 */ /* 0x0001e4000c10152a */
.L_x_548:
[----:B------:R-:W-:Y:S05]  /*b390*/  BSYNC.RECONVERGENT B0 ;  /* 0x0000000000007941 */ /* 0x000fea0003800200 */
.L_x_547:
[----:B------:R-:W1:Y:S01]  /*b3a0*/  LDC R15, c[0x0][0x364] ;  /* 0x0000d900ff0f7b82 */ /* 0x000e620000000800 */
[----:B------:R-:W-:Y:S01]  /*b3b0*/  VIADD R7, R2, 0x2 ;  /* 0x0000000202077836 */ /* 0x000fe20000000000 */
[----:B------:R-:W-:Y:S03]  /*b3c0*/  BSSY.RECONVERGENT B0, `(.L_x_550) ;  /* 0x000001e000007945 */ /* 0x000fe60003800200 */
[----:B------:R-:W-:Y:S01]  /*b3d0*/  IMAD.WIDE.U32 R90, R7, UR18, R88 ;  /* 0x00000012075a7c25 */ /* 0x000fe2000f8e0058 */
[----:B------:R-:W-:-:S03]  /*b3e0*/  SHF.R.S32.HI R16, RZ, 0x1f, R7 ;  /* 0x0000001fff107819 */ /* 0x000fc60000011407 */
[----:B------:R-:W-:Y:S01]  /*b3f0*/  IMAD.WIDE.U32 R22, R7, UR16, R88 ;  /* 0x0000001007167c25 */ /* 0x000fe2000f8e0058 */
[----:B------:R-:W-:-:S03]  /*b400*/  LEA R18, P2, R90, UR23, 0x1 ;  /* 0x000000175a127c11 */ /* 0x000fc6000f8408ff */
[C---:B------:R-:W-:Y:S02]  /*b410*/  IMAD R14, R16.reuse, UR18, RZ ;  /* 0x00000012100e7c24 */ /* 0x040fe4000f8e02ff */
[----:B------:R-:W-:Y:S02]  /*b420*/  IMAD R16, R16, UR16, RZ ;  /* 0x0000001010107c24 */ /* 0x000fe4000f8e02ff */
[C---:B------:R-:W-:Y:S02]  /*b430*/  IMAD R14, R7.reuse, UR19, R14 ;  /* 0x00000013070e7c24 */ /* 0x040fe4000f8e020e */
[----:B0-----:R-:W-:Y:S01]  /*b440*/  IMAD R3, R7, UR17, R16 ;  /* 0x0000001107037c24 */ /* 0x001fe2000f8e0210 */
[----:B------:R-:W-:Y:S02]  /*b450*/  LEA R16, P1, R22, UR21, 0x1 ;  /* 0x0000001516107c11 */ /* 0x000fe4000f8208ff */
[----:B------:R-:W-:Y:S01]  /*b460*/  IADD3 R14, PT, PT, R91, R14, RZ ;  /* 0x0000000e5b0e7210 */ /* 0x000fe20007ffe0ff */
[----:B-1----:R-:W-:Y:S01]  /*b470*/  IMAD R15, R15, UR10, R0 ;  /* 0x0000000a0f0f7c24 */ /* 0x002fe2000f8e0200 */
[----:B------:R-:W-:-:S02]  /*b480*/  IADD3 R3, PT, PT, R23, R3, RZ ;  /* 0x0000000317037210 */ /* 0x000fc40007ffe0ff */
[----:B------:R-:W-:Y:S01]  /*b490*/  LEA.HI.X R19, R90, UR22, R14, 0x1, P2 ;  /* 0x000000165a137c11 */ /* 0x000fe200090f0c0e */
[----:B------:R-:W-:Y:S01]  /*b4a0*/  IMAD.SHL.U32 R15, R15, 0x10, RZ ;  /* 0x000000100f0f7824 */ /* 0x000fe200078e00ff */
[----:B------:R-:W-:-:S04]  /*b4b0*/  LEA.HI.X R17, R22, UR20, R3, 0x1, P1 ;  /* 0x0000001416117c11 */ /* 0x000fc800088f0c03 */
[----:B------:R-:W-:-:S04]  /*b4c0*/  ISETP.GE.AND P0, PT, R15, UR5, PT ;  /* 0x000000050f007c0c */ /* 0x000fc8000bf06270 */
        /* <DEDUP_REMOVED lines=11> */
.L_x_552:
[----:B------:R-:W-:-:S05]  /*b580*/  F2FP.F16.F32.PACK_AB R3, RZ, R56 ;  /* 0x00000038ff03723e */ /* 0x000fca00000000ff */
[----:B------:R0:W-:Y:S02]  /*b590*/  STG.E.U16 desc[UR38][R18.64], R3 ;  /* 0x0000000312007986 */ /* 0x0001e4000c101526 */
.L_x_551:
[----:B------:R-:W-:Y:S05]  /*b5a0*/  BSYNC.RECONVERGENT B0 ;  /* 0x0000000000007941 */ /* 0x000fea0003800200 */
.L_x_550:
[----:B------:R-:W1:Y:S01]  /*b5b0*/  LDC R15, c[0x0][0x364] ;  /* 0x0000d900ff0f7b82 */ /* 0x000e620000000800 */
[----:B------:R-:W-:Y:S01]  /*b5c0*/  VIADD R14, R2, 0x3 ;  /* 0x00000003020e7836 */ /* 0x000fe20000000000 */
[----:B------:R-:W-:Y:S03]  /*b5d0*/  BSSY.RECONVERGENT B0, `(.L_x_553) ;  /* 0x000001e000007945 */ /* 0x000fe60003800200 */
[----:B------:R-:W-:Y:S01]  /*b5e0*/  IMAD.WIDE.U32 R90, R14, UR18, R88 ;  /* 0x000000120e5a7c25 */ /* 0x000fe2000f8e0058 */
[----:B0-----:R-:W-:-:S03]  /*b5f0*/  SHF.R.S32.HI R3, RZ, 0x1f, R14 ;  /* 0x0000001fff037819 */ /* 0x001fc6000001140e */
[----:B------:R-:W-:Y:S01]  /*b600*/  IMAD.WIDE.U32 R92, R14, UR16, R88 ;  /* 0x000000100e5c7c25 */ /* 0x000fe2000f8e0058 */
[----:B------:R-:W-:-:S03]  /*b610*/  LEA R88, P2, R90, UR23, 0x1 ;  /* 0x000000175a587c11 */ /* 0x000fc6000f8408ff */
[----:B-1----:R-:W-:Y:S02]  /*b620*/  IMAD R22, R15, UR10, R0 ;  /* 0x0000000a0f167c24 */ /* 0x002fe4000f8e0200 */
[C---:B------:R-:W-:Y:S02]  /*b630*/  IMAD R15, R3.reuse, UR18, RZ ;  /* 0x00000012030f7c24 */ /* 0x040fe4000f8e02ff */
[----:B------:R-:W-:Y:S02]  /*b640*/  IMAD.SHL.U32 R22, R22, 0x10, RZ ;  /* 0x0000001016167824 */ /* 0x000fe400078e00ff */
[----:B------:R-:W-:Y:S02]  /*b650*/  IMAD R3, R3, UR16, RZ ;  /* 0x0000001003037c24 */ /* 0x000fe4000f8e02ff */
[----:B------:R-:W-:Y:S01]  /*b660*/  IMAD R15, R14, UR19, R15 ;  /* 0x000000130e0f7c24 */ /* 0x000fe2000f8e020f */
[----:B------:R-:W-:Y:S01]  /*b670*/  ISETP.GE.AND P0, PT, R22, UR5, PT ;  /* 0x0000000516007c0c */ /* 0x000fe2000bf06270 */
[----:B------:R-:W-:Y:S01]  /*b680*/  IMAD R3, R14, UR17, R3 ;  /* 0x000000110e037c24 */ /* 0x000fe2000f8e0203 */
[----:B------:R-:W-:-:S02]  /*b690*/  LEA R22, P1, R92, UR21, 0x1 ;  /* 0x000000155c167c11 */ /* 0x000fc4000f8208ff */
[----:B------:R-:W-:Y:S02]  /*b6a0*/  ISETP.GE.OR P0, PT, R14, UR4, P0 ;  /* 0x000000040e007c0c */ /* 0x000fe40008706670 */
[----:B------:R-:W-:Y:S02]  /*b6b0*/  IADD3 R15, PT, PT, R91, R15, RZ ;  /* 0x0000000f5b0f7210 */ /* 0x000fe40007ffe0ff */
[----:B------:R-:W-:Y:S02]  /*b6c0*/  IADD3 R3, PT, PT, R93, R3, RZ ;  /* 0x000000035d037210 */ /* 0x000fe40007ffe0ff */
[----:B------:R-:W-:Y:S02]  /*b6d0*/  LEA.HI.X R89, R90, UR22, R15, 0x1, P2 ;  /* 0x000000165a597c11 */ /* 0x000fe400090f0c0f */
[----:B------:R-:W-:-:S05]  /*b6e0*/  LEA.HI.X R23, R92, UR20, R3, 0x1, P1 ;  /* 0x000000145c177c11 */ /* 0x000fca00088f0c03 */
        /* <DEDUP_REMOVED lines=10> */
.L_x_555:
[----:B------:R-:W-:-:S05]  /*b790*/  F2FP.F16.F32.PACK_AB R3, RZ, R72 ;  /* 0x00000048ff03723e */ /* 0x000fca00000000ff */
[----:B------:R0:W-:Y:S02]  /*b7a0*/  STG.E.U16 desc[UR36][R88.64], R3 ;  /* 0x0000000358007986 */ /* 0x0001e4000c101524 */
.L_x_554:
[----:B------:R-:W-:Y:S05]  /*b7b0*/  BSYNC.RECONVERGENT B0 ;  /* 0x0000000000007941 */ /* 0x000fea0003800200 */
.L_x_553:
[----:B0-----:R-:W-:Y:S01]  /*b7c0*/  VIADD R3, R20, 0x1 ;  /* 0x0000000114037836 */ /* 0x001fe20000000000 */
[----:B------:R-:W-:Y:S04]  /*b7d0*/  BSSY.RECONVERGENT B0, `(.L_x_556) ;  /* 0x000000f000007945 */ /* 0x000fe80003800200 */
[----:B------:R-:W-:-:S04]  /*b7e0*/  ISETP.GE.AND P0, PT, R3, UR7, PT ;  /* 0x0000000703007c0c */ /* 0x000fc8000bf06270 */
        /* <DEDUP_REMOVED lines=11> */
.L_x_558:
[----:B------:R-:W-:-:S05]  /*b8a0*/  F2FP.F16.F32.PACK_AB R3, RZ, R24 ;  /* 0x00000018ff03723e */ /* 0x000fca00000000ff */
[----:B------:R0:W-:Y:S02]  /*b8b0*/  STG.E.U16 desc[UR36][R8.64+0x2], R3 ;  /* 0x0000020308007986 */ /* 0x0001e4000c101524 */
.L_x_557:
[----:B------:R-:W-:Y:S05]  /*b8c0*/  BSYNC.RECONVERGENT B0 ;  /* 0x0000000000007941 */ /* 0x000fea0003800200 */
.L_x_556:
[----:B------:R-:W-:Y:S01]  /*b8d0*/  ISETP.LT.AND P0, PT, R6, UR6, !P0 ;  /* 0x0000000606007c0c */ /* 0x000fe2000c701270 */
[----:B------:R-:W-:-:S12]  /*b8e0*/  BSSY.RECONVERGENT B0, `(.L_x_559) ;  /* 0x000000d000007945 */ /* 0x000fd80003800200 */
        /* <DEDUP_REMOVED lines=10> */
.L_x_561:
[----:B0-----:R-:W-:-:S05]  /*b990*/  F2FP.F16.F32.PACK_AB R3, RZ, R24 ;  /* 0x00000018ff03723e */ /* 0x001fca00000000ff */
[----:B------:R1:W-:Y:S02]  /*b9a0*/  STG.E.U16 desc[UR36][R12.64+0x2], R3 ;  /* 0x000002030c007986 */ /* 0x0003e4000c101524 */
.L_x_560:
[----:B------:R-:W-:Y:S05]  /*b9b0*/  BSYNC.RECONVERGENT B0 ;  /* 0x0000000000007941 */ /* 0x000fea0003800200 */
.L_x_559:
[----:B01----:R-:W0:Y:S01]  /*b9c0*/  LDC R3, c[0x0][0x364] ;  /* 0x0000d900ff037b82 */ /* 0x003e220000000800 */
[----:B------:R-:W-:Y:S01]  /*b9d0*/  BSSY.RECONVERGENT B0, `(.L_x_562) ;  /* 0x0000011000007945 */ /* 0x000fe20003800200 */
[----:B0-----:R-:W-:-:S05]  /*b9e0*/  IMAD R3, R3, UR10, R0 ;  /* 0x0000000a03037c24 */ /* 0x001fca000f8e0200 */
[----:B------:R-:W-:-:S04]  /*b9f0*/  LEA R3, R3, 0x1, 0x4 ;  /* 0x0000000103037811 */ /* 0x000fc800078e20ff */
        /* <DEDUP_REMOVED lines=12> */
.L_x_564:
[----:B------:R-:W-:-:S05]  /*bac0*/  F2FP.F16.F32.PACK_AB R3, RZ, R24 ;  /* 0x00000018ff03723e */ /* 0x000fca00000000ff */
[----:B------:R0:W-:Y:S02]  /*bad0*/  STG.E.U16 desc[UR36][R18.64+0x2], R3 ;  /* 0x0000020312007986 */ /* 0x0001e4000c101524 */
.L_x_563:
[----:B------:R-:W-:Y:S05]  /*bae0*/  BSYNC.RECONVERGENT B0 ;  /* 0x0000000000007941 */ /* 0x000fea0003800200 */
.L_x_562:
[----:B0-----:R-:W0:Y:S01]  /*baf0*/  LDC R3, c[0x0][0x364] ;  /* 0x0000d900ff037b82 */ /* 0x001e220000000800 */
        /* <DEDUP_REMOVED lines=15> */
.L_x_567:
[----:B------:R-:W-:-:S05]  /*bbf0*/  F2FP.F16.F32.PACK_AB R3, RZ, R24 ;  /* 0x00000018ff03723e */ /* 0x000fca00000000ff */
[----:B------:R0:W-:Y:S02]  /*bc00*/  STG.E.U16 desc[UR36][R88.64+0x2], R3 ;  /* 0x0000020358007986 */ /* 0x0001e4000c101524 */
.L_x_566:
[----:B------:R-:W-:Y:S05]  /*bc10*/  BSYNC.RECONVERGENT B0 ;  /* 0x0000000000007941 */ /* 0x000fea0003800200 */
.L_x_565:
        /* <DEDUP_REMOVED lines=14> */
.L_x_570:
[----:B------:R-:W-:-:S05]  /*bd00*/  F2FP.F16.F32.PACK_AB R3, RZ, R26 ;  /* 0x0000001aff03723e */ /* 0x000fca00000000ff */
[----:B------:R0:W-:Y:S02]  /*bd10*/  STG.E.U16 desc[UR36][R8.64+0x4], R3 ;  /* 0x0000040308007986 */ /* 0x0001e4000c101524 */
.L_x_569:
[----:B------:R-:W-:Y:S05]  /*bd20*/  BSYNC.RECONVERGENT B0 ;  /* 0x0000000000007941 */ /* 0x000fea0003800200 */
.L_x_568:
        /* <DEDUP_REMOVED lines=12> */
.L_x_573:
[----:B0-----:R-:W-:-:S05]  /*bdf0*/  F2FP.F16.F32.PACK_AB R3, RZ, R42 ;  /* 0x0000002aff03723e */ /* 0x001fca00000000ff */
[----:B------:R1:W-:Y:S02]  /*be00*/  STG.E.U16 desc[UR36][R12.64+0x4], R3 ;  /* 0x000004030c007986 */ /* 0x0003e4000c101524 */
.L_x_572:
[----:B------:R-:W-:Y:S05]  /*be10*/  BSYNC.RECONVERGENT B0 ;  /* 0x0000000000007941 */ /* 0x000fea0003800200 */
.L_x_571:
        /* <DEDUP_REMOVED lines=16> */
.L_x_576:
[----:B------:R-:W-:-:S05]  /*bf20*/  F2FP.F16.F32.PACK_AB R3, RZ, R58 ;  /* 0x0000003aff03723e */ /* 0x000fca00000000ff */
[----:B------:R0:W-:Y:S02]  /*bf30*/  STG.E.U16 desc[UR36][R18.64+0x4], R3 ;  /* 0x0000040312007986 */ /* 0x0001e4000c101524 */
.L_x_575:
[----:B------:R-:W-:Y:S05]  /*bf40*/  BSYNC.RECONVERGENT B0 ;  /* 0x0000000000007941 */ /* 0x000fea0003800200 */
.L_x_574:
        /* <DEDUP_REMOVED lines=16> */
.L_x_579:
[----:B------:R-:W-:-:S05]  /*c050*/  F2FP.F16.F32.PACK_AB R3, RZ, R74 ;  /* 0x0000004aff03723e */ /* 0x000fca00000000ff */
[----:B------:R0:W-:Y:S02]  /*c060*/  STG.E.U16 desc[UR36][R88.64+0x4], R3 ;  /* 0x0000040358007986 */ /* 0x0001e4000c101524 */
.L_x_578:
[----:B------:R-:W-:Y:S05]  /*c070*/  BSYNC.RECONVERGENT B0 ;  /* 0x0000000000007941 */ /* 0x000fea0003800200 */
.L_x_577:
        /* <DEDUP_REMOVED lines=14> */
.L_x_582:
[----:B------:R-:W-:-:S05]  /*c160*/  F2FP.F16.F32.PACK_AB R3, RZ, R24 ;  /* 0x00000018ff03723e */ /* 0x000fca00000000ff */
[----:B------:R0:W-:Y:S02]  /*c170*/  STG.E.U16 desc[UR36][R8.64+0x6], R3 ;  /* 0x0000060308007986 */ /* 0x0001e4000c101524 */
.L_x_581:
[----:B------:R-:W-:Y:S05]  /*c180*/  BSYNC.RECONVERGENT B0 ;  /* 0x0000000000007941 */ /* 0x000fea0003800200 */
.L_x_580:
        /* <DEDUP_REMOVED lines=12> */
.L_x_585:
[----:B0-----:R-:W-:-:S05]  /*c250*/  F2FP.F16.F32.PACK_AB R3, RZ, R24 ;  /* 0x00000018ff03723e */ /* 0x001fca00000000ff */
[----:B------:R1:W-:Y:S02]  /*c260*/  STG.E.U16 desc[UR36][R12.64+0x6], R3 ;  /* 0x000006030c007986 */ /* 0x0003e4000c101524 */
.L_x_584:
[----:B------:R-:W-:Y:S05]  /*c270*/  BSYNC.RECONVERGENT B0 ;  /* 0x0000000000007941 */ /* 0x000fea0003800200 */
.L_x_583:
        /* <DEDUP_REMOVED lines=16> */
.L_x_588:
[----:B------:R-:W-:-:S05]  /*c380*/  F2FP.F16.F32.PACK_AB R3, RZ, R24 ;  /* 0x00000018ff03723e */ /* 0x000fca00000000ff */
[----:B------:R0:W-:Y:S02]  /*c390*/  STG.E.U16 desc[UR36][R18.64+0x6], R3 ;  /* 0x0000060312007986 */ /* 0x0001e4000c101524 */
.L_x_587:
[----:B------:R-:W-:Y:S05]  /*c3a0*/  BSYNC.RECONVERGENT B0 ;  /* 0x0000000000007941 */ /* 0x000fea0003800200 */
.L_x_586:
        /* <DEDUP_REMOVED lines=16> */
.L_x_591:
[----:B------:R-:W-:-:S05]  /*c4b0*/  F2FP.F16.F32.PACK_AB R3, RZ, R24 ;  /* 0x00000018ff03723e */ /* 0x000fca00000000ff */
[----:B------:R0:W-:Y:S02]  /*c4c0*/  STG.E.U16 desc[UR36][R88.64+0x6], R3 ;  /* 0x0000060358007986 */ /* 0x0001e4000c101524 */
.L_x_590:
[----:B------:R-:W-:Y:S05]  /*c4d0*/  BSYNC.RECONVERGENT B0 ;  /* 0x0000000000007941 */ /* 0x000fea0003800200 */
.L_x_589:
        /* <DEDUP_REMOVED lines=14> */
.L_x_594:
[----:B------:R-:W-:-:S05]  /*c5c0*/  F2FP.F16.F32.PACK_AB R3, RZ, R28 ;  /* 0x0000001cff03723e */ /* 0x000fca00000000ff */
[----:B------:R0:W-:Y:S02]  /*c5d0*/  STG.E.U16 desc[UR36][R8.64+0x8], R3 ;  /* 0x0000080308007986 */ /* 0x0001e4000c101524 */
.L_x_593:
[----:B------:R-:W-:Y:S05]  /*c5e0*/  BSYNC.RECONVERGENT B0 ;  /* 0x0000000000007941 */ /* 0x000fea0003800200 */
.L_x_592:
        /* <DEDUP_REMOVED lines=12> */
.L_x_597:
[----:B0-----:R-:W-:-:S05]  /*c6b0*/  F2FP.F16.F32.PACK_AB R3, RZ, R44 ;  /* 0x0000002cff03723e */ /* 0x001fca00000000ff */
[----:B------:R1:W-:Y:S02]  /*c6c0*/  STG.E.U16 desc[UR36][R12.64+0x8], R3 ;  /* 0x000008030c007986 */ /* 0x0003e4000c101524 */
.L_x_596:
[----:B------:R-:W-:Y:S05]  /*c6d0*/  BSYNC.RECONVERGENT B0 ;  /* 0x0000000000007941 */ /* 0x000fea0003800200 */
.L_x_595:
        /* <DEDUP_REMOVED lines=16> */
.L_x_600:
[----:B------:R-:W-:-:S05]  /*c7e0*/  F2FP.F16.F32.PACK_AB R3, RZ, R60 ;  /* 0x0000003cff03723e */ /* 0x000fca00000000ff */
[----:B------:R0:W-:Y:S02]  /*c7f0*/  STG.E.U16 desc[UR36][R18.64+0x8], R3 ;  /* 0x0000080312007986 */ /* 0x0001e4000c101524 */
.L_x_599:
[----:B------:R-:W-:Y:S05]  /*c800*/  BSYNC.RECONVERGENT B0 ;  /* 0x0000000000007941 */ /* 0x000fea0003800200 */
.L_x_598:
        /* <DEDUP_REMOVED lines=16> */
.L_x_603:
[----:B------:R-:W-:-:S05]  /*c910*/  F2FP.F16.F32.PACK_AB R3, RZ, R76 ;  /* 0x0000004cff03723e */ /* 0x000fca00000000ff */
[----:B------:R0:W-:Y:S02]  /*c920*/  STG.E.U16 desc[UR36][R88.64+0x8], R3 ;  /* 0x0000080358007986 */ /* 0x0001e4000c101524 */
.L_x_602:
[----:B------:R-:W-:Y:S05]  /*c930*/  BSYNC.RECONVERGENT B0 ;  /* 0x0000000000007941 */ /* 0x000fea0003800200 */
.L_x_601:
        /* <DEDUP_REMOVED lines=14> */
.L_x_606:
[----:B------:R-:W-:-:S05]  /*ca20*/  F2FP.F16.F32.PACK_AB R3, RZ, R24 ;  /* 0x00000018ff03723e */ /* 0x000fca00000000ff */
[----:B------:R0:W-:Y:S02]  /*ca30*/  STG.E.U16 desc[UR36][R8.64+0xa], R3 ;  /* 0x00000a0308007986 */ /* 0x0001e4000c101524 */
.L_x_605:
[----:B------:R-:W-:Y:S05]  /*ca40*/  BSYNC.RECONVERGENT B0 ;  /* 0x0000000000007941 */ /* 0x000fea0003800200 */
.L_x_604:
        /* <DEDUP_REMOVED lines=12> */
.L_x_609:
[----:B0-----:R-:W-:-:S05]  /*cb10*/  F2FP.F16.F32.PACK_AB R3, RZ, R24 ;  /* 0x00000018ff03723e */ /* 0x001fca00000000ff */
[----:B------:R1:W-:Y:S02]  /*cb20*/  STG.E.U16 desc[UR36][R12.64+0xa], R3 ;  /* 0x00000a030c007986 */ /* 0x0003e4000c101524 */
.L_x_608:
[----:B------:R-:W-:Y:S05]  /*cb30*/  BSYNC.RECONVERGENT B0 ;  /* 0x0000000000007941 */ /* 0x000fea0003800200 */
.L_x_607:
        /* <DEDUP_REMOVED lines=16> */
.L_x_612:
[----:B------:R-:W-:-:S05]  /*cc40*/  F2FP.F16.F32.PACK_AB R3, RZ, R24 ;  /* 0x00000018ff03723e */ /* 0x000fca00000000ff */
[----:B------:R0:W-:Y:S02]  /*cc50*/  STG.E.U16 desc[UR36][R18.64+0xa], R3 ;  /* 0x00000a0312007986 */ /* 0x0001e4000c101524 */
.L_x_611:
[----:B------:R-:W-:Y:S05]  /*cc60*/  BSYNC.RECONVERGENT B0 ;  /* 0x0000000000007941 */ /* 0x000fea0003800200 */
.L_x_610:
        /* <DEDUP_REMOVED lines=16> */
.L_x_615:
[----:B------:R-:W-:-:S05]  /*cd70*/  F2FP.F16.F32.PACK_AB R3, RZ, R24 ;  /* 0x00000018ff03723e */ /* 0x000fca00000000ff */
[----:B------:R0:W-:Y:S02]  /*cd80*/  STG.E.U16 desc[UR36][R88.64+0xa], R3 ;  /* 0x00000a0358007986 */ /* 0x0001e4000c101524 */
.L_x_614:
[----:B------:R-:W-:Y:S05]  /*cd90*/  BSYNC.RECONVERGENT B0 ;  /* 0x0000000000007941 */ /* 0x000fea0003800200 */
.L_x_613:
        /* <DEDUP_REMOVED lines=14> */
.L_x_618:
[----:B------:R-:W-:-:S05]  /*ce80*/  F2FP.F16.F32.PACK_AB R3, RZ, R30 ;  /* 0x0000001eff03723e */ /* 0x000fca00000000ff */
[----:B------:R0:W-:Y:S02]  /*ce90*/  STG.E.U16 desc[UR36][R8.64+0xc], R3 ;  /* 0x00000c0308007986 */ /* 0x0001e4000c101524 */
.L_x_617:
[----:B------:R-:W-:Y:S05]  /*cea0*/  BSYNC.RECONVERGENT B0 ;  /* 0x0000000000007941 */ /* 0x000fea0003800200 */
.L_x_616:
        /* <DEDUP_REMOVED lines=12> */
.L_x_621:
[----:B0-----:R-:W-:-:S05]  /*cf70*/  F2FP.F16.F32.PACK_AB R3, RZ, R46 ;  /* 0x0000002eff03723e */ /* 0x001fca00000000ff */
[----:B------:R1:W-:Y:S02]  /*cf80*/  STG.E.U16 desc[UR36][R12.64+0xc], R3 ;  /* 0x00000c030c007986 */ /* 0x0003e4000c101524 */
.L_x_620:
[----:B------:R-:W-:Y:S05]  /*cf90*/  BSYNC.RECONVERGENT B0 ;  /* 0x0000000000007941 */ /* 0x000fea0003800200 */
.L_x_619:
        /* <DEDUP_REMOVED lines=16> */
.L_x_624:
[----:B------:R-:W-:-:S05]  /*d0a0*/  F2FP.F16.F32.PACK_AB R3, RZ, R62 ;  /* 0x0000003eff03723e */ /* 0x000fca00000000ff */
[----:B------:R0:W-:Y:S02]  /*d0b0*/  STG.E.U16 desc[UR36][R18.64+0xc], R3 ;  /* 0x00000c0312007986 */ /* 0x0001e4000c101524 */
.L_x_623:
[----:B------:R-:W-:Y:S05]  /*d0c0*/  BSYNC.RECONVERGENT B0 ;  /* 0x0000000000007941 */ /* 0x000fea0003800200 */
.L_x_622:
        /* <DEDUP_REMOVED lines=16> */
.L_x_627:
[----:B------:R-:W-:-:S05]  /*d1d0*/  F2FP.F16.F32.PACK_AB R3, RZ, R78 ;  /* 0x0000004eff03723e */ /* 0x000fca00000000ff */
[----:B------:R0:W-:Y:S02]  /*d1e0*/  STG.E.U16 desc[UR36][R88.64+0xc], R3 ;  /* 0x00000c0358007986 */ /* 0x0001e4000c101524 */
.L_x_626:
[----:B------:R-:W-:Y:S05]  /*d1f0*/  BSYNC.RECONVERGENT B0 ;  /* 0x0000000000007941 */ /* 0x000fea0003800200 */
.L_x_625:
        /* <DEDUP_REMOVED lines=14> */
.L_x_630:
[----:B------:R-:W-:-:S05]  /*d2e0*/  F2FP.F16.F32.PACK_AB R3, RZ, R24 ;  /* 0x00000018ff03723e */ /* 0x000fca00000000ff */
[----:B------:R0:W-:Y:S02]  /*d2f0*/  STG.E.U16 desc[UR36][R8.64+0xe], R3 ;  /* 0x00000e0308007986 */ /* 0x0001e4000c101524 */
.L_x_629:
[----:B------:R-:W-:Y:S05]  /*d300*/  BSYNC.RECONVERGENT B0 ;  /* 0x0000000000007941 */ /* 0x000fea0003800200 */
.L_x_628:
        /* <DEDUP_REMOVED lines=12> */
.L_x_633:
[----:B0-----:R-:W-:-:S05]  /*d3d0*/  F2FP.F16.F32.PACK_AB R3, RZ, R24 ;  /* 0x00000018ff03723e */ /* 0x001fca00000000ff */
[----:B------:R1:W-:Y:S02]  /*d3e0*/  STG.E.U16 desc[UR36][R12.64+0xe], R3 ;  /* 0x00000e030c007986 */ /* 0x0003e4000c101524 */
.L_x_632:
[----:B------:R-:W-:Y:S05]  /*d3f0*/  BSYNC.RECONVERGENT B0 ;  /* 0x0000000000007941 */ /* 0x000fea0003800200 */
.L_x_631:
        /* <DEDUP_REMOVED lines=16> */
.L_x_636:
[----:B------:R-:W-:-:S05]  /*d500*/  F2FP.F16.F32.PACK_AB R3, RZ, R24 ;  /* 0x00000018ff03723e */ /* 0x000fca00000000ff */
[----:B------:R0:W-:Y:S02]  /*d510*/  STG.E.U16 desc[UR36][R18.64+0xe], R3 ;  /* 0x00000e0312007986 */ /* 0x0001e4000c101524 */
.L_x_635:
[----:B------:R-:W-:Y:S05]  /*d520*/  BSYNC.RECONVERGENT B0 ;  /* 0x0000000000007941 */ /* 0x000fea0003800200 */
.L_x_634:
        /* <DEDUP_REMOVED lines=16> */
.L_x_639:
[----:B------:R-:W-:-:S05]  /*d630*/  F2FP.F16.F32.PACK_AB R3, RZ, R24 ;  /* 0x00000018ff03723e */ /* 0x000fca00000000ff */
[----:B------:R0:W-:Y:S02]  /*d640*/  STG.E.U16 desc[UR36][R88.64+0xe], R3 ;  /* 0x00000e0358007986 */ /* 0x0001e4000c101524 */
.L_x_638:
[----:B------:R-:W-:Y:S05]  /*d650*/  BSYNC.RECONVERGENT B0 ;  /* 0x0000000000007941 */ /* 0x000fea0003800200 */
.L_x_637:
        /* <DEDUP_REMOVED lines=14> */
.L_x_642:
[----:B------:R-:W-:-:S05]  /*d740*/  F2FP.F16.F32.PACK_AB R3, RZ, R32 ;  /* 0x00000020ff03723e */ /* 0x000fca00000000ff */
[----:B------:R0:W-:Y:S02]  /*d750*/  STG.E.U16 desc[UR36][R8.64+0x10], R3 ;  /* 0x0000100308007986 */ /* 0x0001e4000c101524 */
.L_x_641:
[----:B------:R-:W-:Y:S05]  /*d760*/  BSYNC.RECONVERGENT B0 ;  /* 0x0000000000007941 */ /* 0x000fea0003800200 */
.L_x_640:
        /* <DEDUP_REMOVED lines=12> */
.L_x_645:
[----:B0-----:R-:W-:-:S05]  /*d830*/  F2FP.F16.F32.PACK_AB R3, RZ, R48 ;  /* 0x00000030ff03723e */ /* 0x001fca00000000ff */
[----:B------:R1:W-:Y:S02]  /*d840*/  STG.E.U16 desc[UR36][R12.64+0x10], R3 ;  /* 0x000010030c007986 */ /* 0x0003e4000c101524 */
.L_x_644:
[----:B------:R-:W-:Y:S05]  /*d850*/  BSYNC.RECONVERGENT B0 ;  /* 0x0000000000007941 */ /* 0x000fea0003800200 */
.L_x_643:
        /* <DEDUP_REMOVED lines=16> */
.L_x_648:
[----:B------:R-:W-:-:S05]  /*d960*/  F2FP.F16.F32.PACK_AB R3, RZ, R64 ;  /* 0x00000040ff03723e */ /* 0x000fca00000000ff */
[----:B------:R0:W-:Y:S02]  /*d970*/  STG.E.U16 desc[UR36][R18.64+0x10], R3 ;  /* 0x0000100312007986 */ /* 0x0001e4000c101524 */
.L_x_647:
[----:B------:R-:W-:Y:S05]  /*d980*/  BSYNC.RECONVERGENT B0 ;  /* 0x0000000000007941 */ /* 0x000fea0003800200 */
.L_x_646:
        /* <DEDUP_REMOVED lines=16> */
.L_x_651:
[----:B------:R-:W-:-:S05]  /*da90*/  F2FP.F16.F32.PACK_AB R3, RZ, R80 ;  /* 0x00000050ff03723e */ /* 0x000fca00000000ff */
[----:B------:R0:W-:Y:S02]  /*daa0*/  STG.E.U16 desc[UR36][R88.64+0x10], R3 ;  /* 0x0000100358007986 */ /* 0x0001e4000c101524 */
.L_x_650:
[----:B------:R-:W-:Y:S05]  /*dab0*/  BSYNC.RECONVERGENT B0 ;  /* 0x0000000000007941 */ /* 0x000fea0003800200 */
.L_x_649:
        /* <DEDUP_REMOVED lines=14> */
.L_x_654:
[----:B------:R-:W-:-:S05]  /*dba0*/  F2FP.F16.F32.PACK_AB R3, RZ, R24 ;  /* 0x00000018ff03723e */ /* 0x000fca00000000ff */
[----:B------:R0:W-:Y:S02]  /*dbb0*/  STG.E.U16 desc[UR36][R8.64+0x12], R3 ;  /* 0x0000120308007986 */ /* 0x0001e4000c101524 */
.L_x_653:
[----:B------:R-:W-:Y:S05]  /*dbc0*/  BSYNC.RECONVERGENT B0 ;  /* 0x0000000000007941 */ /* 0x000fea0003800200 */
.L_x_652:
        /* <DEDUP_REMOVED lines=12> */
.L_x_657:
[----:B0-----:R-:W-:-:S05]  /*dc90*/  F2FP.F16.F32.PACK_AB R3, RZ, R24 ;  /* 0x00000018ff03723e */ /* 0x001fca00000000ff */
[----:B------:R1:W-:Y:S02]  /*dca0*/  STG.E.U16 desc[UR36][R12.64+0x12], R3 ;  /* 0x000012030c007986 */ /* 0x0003e4000c101524 */
.L_x_656:
[----:B------:R-:W-:Y:S05]  /*dcb0*/  BSYNC.RECONVERGENT B0 ;  /* 0x0000000000007941 */ /* 0x000fea0003800200 */
.L_x_655:
        /* <DEDUP_REMOVED lines=16> */
.L_x_660:
[----:B------:R-:W-:-:S05]  /*ddc0*/  F2FP.F16.F32.PACK_AB R3, RZ, R24 ;  /* 0x00000018ff03723e */ /* 0x000fca00000000ff */
[----:B------:R0:W-:Y:S02]  /*ddd0*/  STG.E.U16 desc[UR36][R18.64+0x12], R3 ;  /* 0x0000120312007986 */ /* 0x0001e4000c101524 */
.L_x_659:
[----:B------:R-:W-:Y:S05]  /*dde0*/  BSYNC.RECONVERGENT B0 ;  /* 0x0000000000007941 */ /* 0x000fea0003800200 */
.L_x_658:
        /* <DEDUP_REMOVED lines=16> */
.L_x_663:
[----:B------:R-:W-:-:S05]  /*def0*/  F2FP.F16.F32.PACK_AB R3, RZ, R24 ;  /* 0x00000018ff03723e */ /* 0x000fca00000000ff */
[----:B------:R0:W-:Y:S02]  /*df00*/  STG.E.U16 desc[UR36][R88.64+0x12], R3 ;  /* 0x0000120358007986 */ /* 0x0001e4000c101524 */
.L_x_662:
[----:B------:R-:W-:Y:S05]  /*df10*/  BSYNC.RECONVERGENT B0 ;  /* 0x0000000000007941 */ /* 0x000fea0003800200 */
.L_x_661:
        /* <DEDUP_REMOVED lines=14> */
.L_x_666:
[----:B------:R-:W-:-:S05]  /*e000*/  F2FP.F16.F32.PACK_AB R3, RZ, R34 ;  /* 0x00000022ff03723e */ /* 0x000fca00000000ff */
[----:B------:R0:W-:Y:S02]  /*e010*/  STG.E.U16 desc[UR36][R8.64+0x14], R3 ;  /* 0x0000140308007986 */ /* 0x0001e4000c101524 */
.L_x_665:
[----:B------:R-:W-:Y:S05]  /*e020*/  BSYNC.RECONVERGENT B0 ;  /* 0x0000000000007941 */ /* 0x000fea0003800200 */
.L_x_664:
        /* <DEDUP_REMOVED lines=12> */
.L_x_669:
[----:B0-----:R-:W-:-:S05]  /*e0f0*/  F2FP.F16.F32.PACK_AB R3, RZ, R50 ;  /* 0x00000032ff03723e */ /* 0x001fca00000000ff */
[----:B------:R1:W-:Y:S02]  /*e100*/  STG.E.U16 desc[UR36][R12.64+0x14], R3 ;  /* 0x000014030c007986 */ /* 0x0003e4000c101524 */
.L_x_668:
[----:B------:R-:W-:Y:S05]  /*e110*/  BSYNC.RECONVERGENT B0 ;  /* 0x0000000000007941 */ /* 0x000fea0003800200 */
.L_x_667:
        /* <DEDUP_REMOVED lines=16> */
.L_x_672:
[----:B------:R-:W-:-:S05]  /*e220*/  F2FP.F16.F32.PACK_AB R3, RZ, R66 ;  /* 0x00000042ff03723e */ /* 0x000fca00000000ff */
[----:B------:R0:W-:Y:S02]  /*e230*/  STG.E.U16 desc[UR36][R18.64+0x14], R3 ;  /* 0x0000140312007986 */ /* 0x0001e4000c101524 */
.L_x_671:
[----:B------:R-:W-:Y:S05]  /*e240*/  BSYNC.RECONVERGENT B0 ;  /* 0x0000000000007941 */ /* 0x000fea0003800200 */
.L_x_670:
        /* <DEDUP_REMOVED lines=16> */
.L_x_675:
[----:B------:R-:W-:-:S05]  /*e350*/  F2FP.F16.F32.PACK_AB R3, RZ, R82 ;  /* 0x00000052ff03723e */ /* 0x000fca00000000ff */
[----:B------:R0:W-:Y:S02]  /*e360*/  STG.E.U16 desc[UR36][R88.64+0x14], R3 ;  /* 0x0000140358007986 */ /* 0x0001e4000c101524 */
.L_x_674:
[----:B------:R-:W-:Y:S05]  /*e370*/  BSYNC.RECONVERGENT B0 ;  /* 0x0000000000007941 */ /* 0x000fea0003800200 */
.L_x_673:
        /* <DEDUP_REMOVED lines=14> */
.L_x_678:
[----:B------:R-:W-:-:S05]  /*e460*/  F2FP.F16.F32.PACK_AB R3, RZ, R24 ;  /* 0x00000018ff03723e */ /* 0x000fca00000000ff */
[----:B------:R0:W-:Y:S02]  /*e470*/  STG.E.U16 desc[UR36][R8.64+0x16], R3 ;  /* 0x0000160308007986 */ /* 0x0001e4000c101524 */
.L_x_677:
[----:B------:R-:W-:Y:S05]  /*e480*/  BSYNC.RECONVERGENT B0 ;  /* 0x0000000000007941 */ /* 0x000fea0003800200 */
.L_x_676:
        /* <DEDUP_REMOVED lines=12> */
.L_x_681:
[----:B0-----:R-:W-:-:S05]  /*e550*/  F2FP.F16.F32.PACK_AB R3, RZ, R24 ;  /* 0x00000018ff03723e */ /* 0x001fca00000000ff */
[----:B------:R1:W-:Y:S02]  /*e560*/  STG.E.U16 desc[UR36][R12.64+0x16], R3 ;  /* 0x000016030c007986 */ /* 0x0003e4000c101524 */
.L_x_680:
[----:B------:R-:W-:Y:S05]  /*e570*/  BSYNC.RECONVERGENT B0 ;  /* 0x0000000000007941 */ /* 0x000fea0003800200 */
.L_x_679:
        /* <DEDUP_REMOVED lines=16> */
.L_x_684:
[----:B------:R-:W-:-:S05]  /*e680*/  F2FP.F16.F32.PACK_AB R3, RZ, R24 ;  /* 0x00000018ff03723e */ /* 0x000fca00000000ff */
[----:B------:R0:W-:Y:S02]  /*e690*/  STG.E.U16 desc[UR36][R18.64+0x16], R3 ;  /* 0x0000160312007986 */ /* 0x0001e4000c101524 */
.L_x_683:
[----:B------:R-:W-:Y:S05]  /*e6a0*/  BSYNC.RECONVERGENT B0 ;  /* 0x0000000000007941 */ /* 0x000fea0003800200 */
.L_x_682:
        /* <DEDUP_REMOVED lines=16> */
.L_x_687:
[----:B------:R-:W-:-:S05]  /*e7b0*/  F2FP.F16.F32.PACK_AB R3, RZ, R24 ;  /* 0x00000018ff03723e */ /* 0x000fca00000000ff */
[----:B------:R0:W-:Y:S02]  /*e7c0*/  STG.E.U16 desc[UR36][R88.64+0x16], R3 ;  /* 0x0000160358007986 */ /* 0x0001e4000c101524 */
.L_x_686:
[----:B------:R-:W-:Y:S05]  /*e7d0*/  BSYNC.RECONVERGENT B0 ;  /* 0x0000000000007941 */ /* 0x000fea0003800200 */
.L_x_685:
        /* <DEDUP_REMOVED lines=14> */
.L_x_690:
[----:B------:R-:W-:-:S05]  /*e8c0*/  F2FP.F16.F32.PACK_AB R3, RZ, R36 ;  /* 0x00000024ff03723e */ /* 0x000fca00000000ff */
[----:B------:R0:W-:Y:S02]  /*e8d0*/  STG.E.U16 desc[UR36][R8.64+0x18], R3 ;  /* 0x0000180308007986 */ /* 0x0001e4000c101524 */
.L_x_689:
[----:B------:R-:W-:Y:S05]  /*e8e0*/  BSYNC.RECONVERGENT B0 ;  /* 0x0000000000007941 */ /* 0x000fea0003800200 */
.L_x_688:
        /* <DEDUP_REMOVED lines=12> */
.L_x_693:
[----:B0-----:R-:W-:-:S05]  /*e9b0*/  F2FP.F16.F32.PACK_AB R3, RZ, R52 ;  /* 0x00000034ff03723e */ /* 0x001fca00000000ff */
[----:B------:R1:W-:Y:S02]  /*e9c0*/  STG.E.U16 desc[UR36][R12.64+0x18], R3 ;  /* 0x000018030c007986 */ /* 0x0003e4000c101524 */
.L_x_692:
[----:B------:R-:W-:Y:S05]  /*e9d0*/  BSYNC.RECONVERGENT B0 ;  /* 0x0000000000007941 */ /* 0x000fea0003800200 */
.L_x_691:
        /* <DEDUP_REMOVED lines=16> */
.L_x_696:
[----:B------:R-:W-:-:S05]  /*eae0*/  F2FP.F16.F32.PACK_AB R3, RZ, R68 ;  /* 0x00000044ff03723e */ /* 0x000fca00000000ff */
[----:B------:R0:W-:Y:S02]  /*eaf0*/  STG.E.U16 desc[UR36][R18.64+0x18], R3 ;  /* 0x0000180312007986 */ /* 0x0001e4000c101524 */
.L_x_695:
[----:B------:R-:W-:Y:S05]  /*eb00*/  BSYNC.RECONVERGENT B0 ;  /* 0x0000000000007941 */ /* 0x000fea0003800200 */
.L_x_694:
        /* <DEDUP_REMOVED lines=16> */
.L_x_699:
[----:B------:R-:W-:-:S05]  /*ec10*/  F2FP.F16.F32.PACK_AB R3, RZ, R84 ;  /* 0x00000054ff03723e */ /* 0x000fca00000000ff */
[----:B------:R0:W-:Y:S02]  /*ec20*/  STG.E.U16 desc[UR36][R88.64+0x18], R3 ;  /* 0x0000180358007986 */ /* 0x0001e4000c101524 */
.L_x_698:
[----:B------:R-:W-:Y:S05]  /*ec30*/  BSYNC.RECONVERGENT B0 ;  /* 0x0000000000007941 */ /* 0x000fea0003800200 */
.L_x_697:
        /* <DEDUP_REMOVED lines=14> */
.L_x_702:
[----:B------:R-:W-:-:S05]  /*ed20*/  F2FP.F16.F32.PACK_AB R3, RZ, R24 ;  /* 0x00000018ff03723e */ /* 0x000fca00000000ff */
[----:B------:R0:W-:Y:S02]  /*ed30*/  STG.E.U16 desc[UR36][R8.64+0x1a], R3 ;  /* 0x00001a0308007986 */ /* 0x0001e4000c101524 */
.L_x_701:
[----:B------:R-:W-:Y:S05]  /*ed40*/  BSYNC.RECONVERGENT B0 ;  /* 0x0000000000007941 */ /* 0x000fea0003800200 */
.L_x_700:
        /* <DEDUP_REMOVED lines=12> */
.L_x_705:
[----:B0-----:R-:W-:-:S05]  /*ee10*/  F2FP.F16.F32.PACK_AB R3, RZ, R24 ;  /* 0x00000018ff03723e */ /* 0x001fca00000000ff */
[----:B------:R1:W-:Y:S02]  /*ee20*/  STG.E.U16 desc[UR36][R12.64+0x1a], R3 ;  /* 0x00001a030c007986 */ /* 0x0003e4000c101524 */
.L_x_704:
[----:B------:R-:W-:Y:S05]  /*ee30*/  BSYNC.RECONVERGENT B0 ;  /* 0x0000000000007941 */ /* 0x000fea0003800200 */
.L_x_703:
        /* <DEDUP_REMOVED lines=16> */
.L_x_708:
[----:B------:R-:W-:-:S05]  /*ef40*/  F2FP.F16.F32.PACK_AB R3, RZ, R24 ;  /* 0x00000018ff03723e */ /* 0x000fca00000000ff */
[----:B------:R0:W-:Y:S02]  /*ef50*/  STG.E.U16 desc[UR36][R18.64+0x1a], R3 ;  /* 0x00001a0312007986 */ /* 0x0001e4000c101524 */
.L_x_707:
[----:B------:R-:W-:Y:S05]  /*ef60*/  BSYNC.RECONVERGENT B0 ;  /* 0x0000000000007941 */ /* 0x000fea0003800200 */
.L_x_706:
        /* <DEDUP_REMOVED lines=16> */
.L_x_711:
[----:B------:R-:W-:-:S05]  /*f070*/  F2FP.F16.F32.PACK_AB R3, RZ, R24 ;  /* 0x00000018ff03723e */ /* 0x000fca00000000ff */
[----:B------:R0:W-:Y:S02]  /*f080*/  STG.E.U16 desc[UR36][R88.64+0x1a], R3 ;  /* 0x00001a0358007986 */ /* 0x0001e4000c101524 */
.L_x_710:
[----:B------:R-:W-:Y:S05]  /*f090*/  BSYNC.RECONVERGENT B0 ;  /* 0x0000000000007941 */ /* 0x000fea0003800200 */
.L_x_709:
        /* <DEDUP_REMOVED lines=14> */
.L_x_714:
[----:B------:R-:W-:-:S05]  /*f180*/  F2FP.F16.F32.PACK_AB R3, RZ, R38 ;  /* 0x00000026ff03723e */ /* 0x000fca00000000ff */
[----:B------:R0:W-:Y:S02]  /*f190*/  STG.E.U16 desc[UR36][R8.64+0x1c], R3 ;  /* 0x00001c0308007986 */ /* 0x0001e4000c101524 */
.L_x_713:
[----:B------:R-:W-:Y:S05]  /*f1a0*/  BSYNC.RECONVERGENT B0 ;  /* 0x0000000000007941 */ /* 0x000fea0003800200 */
.L_x_712:
        /* <DEDUP_REMOVED lines=12> */
.L_x_717:
[----:B0-----:R-:W-:-:S05]  /*f270*/  F2FP.F16.F32.PACK_AB R3, RZ, R54 ;  /* 0x00000036ff03723e */ /* 0x001fca00000000ff */
[----:B------:R1:W-:Y:S02]  /*f280*/  STG.E.U16 desc[UR36][R12.64+0x1c], R3 ;  /* 0x00001c030c007986 */ /* 0x0003e4000c101524 */
.L_x_716:
[----:B------:R-:W-:Y:S05]  /*f290*/  BSYNC.RECONVERGENT B0 ;  /* 0x0000000000007941 */ /* 0x000fea0003800200 */
.L_x_715:
        /* <DEDUP_REMOVED lines=16> */
.L_x_720:
[----:B------:R-:W-:-:S05]  /*f3a0*/  F2FP.F16.F32.PACK_AB R3, RZ, R70 ;  /* 0x00000046ff03723e */ /* 0x000fca00000000ff */
[----:B------:R0:W-:Y:S02]  /*f3b0*/  STG.E.U16 desc[UR36][R18.64+0x1c], R3 ;  /* 0x00001c0312007986 */ /* 0x0001e4000c101524 */
.L_x_719:
[----:B------:R-:W-:Y:S05]  /*f3c0*/  BSYNC.RECONVERGENT B0 ;  /* 0x0000000000007941 */ /* 0x000fea0003800200 */
.L_x_718:
        /* <DEDUP_REMOVED lines=16> */
.L_x_723:
[----:B------:R-:W-:-:S05]  /*f4d0*/  F2FP.F16.F32.PACK_AB R3, RZ, R86 ;  /* 0x00000056ff03723e */ /* 0x000fca00000000ff */
[----:B------:R0:W-:Y:S02]  /*f4e0*/  STG.E.U16 desc[UR36][R88.64+0x1c], R3 ;  /* 0x00001c0358007986 */ /* 0x0001e4000c101524 */
.L_x_722:
[----:B------:R-:W-:Y:S05]  /*f4f0*/  BSYNC.RECONVERGENT B0 ;  /* 0x0000000000007941 */ /* 0x000fea0003800200 */
.L_x_721:
        /* <DEDUP_REMOVED lines=14> */
.L_x_726:
[----:B------:R-:W-:-:S05]  /*f5e0*/  F2FP.F16.F32.PACK_AB R3, RZ, R3 ;  /* 0x00000003ff03723e */ /* 0x000fca00000000ff */
[----:B------:R0:W-:Y:S02]  /*f5f0*/  STG.E.U16 desc[UR36][R8.64+0x1e], R3 ;  /* 0x00001e0308007986 */ /* 0x0001e4000c101524 */
.L_x_725:
[----:B------:R-:W-:Y:S05]  /*f600*/  BSYNC.RECONVERGENT B0 ;  /* 0x0000000000007941 */ /* 0x000fea0003800200 */
.L_x_724:
[----:B------:R-:W-:Y:S01]  /*f610*/  ISETP.LT.AND P0, PT, R6, UR6, !P0 ;  /* 0x0000000606007c0c */ /* 0x000fe2000c701270 */
[----:B------:R-:W-:-:S12]  /*f620*/  BSSY.RECONVERGENT B0, `(.L_x_727) ;  /* 0x000000d000007945 */ /* 0x000fd80003800200 */
        /* <DEDUP_REMOVED lines=10> */
.L_x_729:
[----:B------:R-:W-:-:S05]  /*f6d0*/  F2FP.F16.F32.PACK_AB R3, RZ, R3 ;  /* 0x00000003ff03723e */ /* 0x000fca00000000ff */
[----:B------:R1:W-:Y:S02]  /*f6e0*/  STG.E.U16 desc[UR36][R12.64+0x1e], R3 ;  /* 0x00001e030c007986 */ /* 0x0003e4000c101524 */
.L_x_728:
[----:B------:R-:W-:Y:S05]  /*f6f0*/  BSYNC.RECONVERGENT B0 ;  /* 0x0000000000007941 */ /* 0x000fea0003800200 */
.L_x_727:
        /* <DEDUP_REMOVED lines=16> */
.L_x_732:
[----:B------:R-:W-:-:S05]  /*f800*/  F2FP.F16.F32.PACK_AB R3, RZ, R3 ;  /* 0x00000003ff03723e */ /* 0x000fca00000000ff */
[----:B------:R0:W-:Y:S02]  /*f810*/  STG.E.U16 desc[UR36][R18.64+0x1e], R3 ;  /* 0x00001e0312007986 */ /* 0x0001e4000c101524 */
.L_x_731:
[----:B------:R-:W-:Y:S05]  /*f820*/  BSYNC.RECONVERGENT B0 ;  /* 0x0000000000007941 */ /* 0x000fea0003800200 */
.L_x_730:
        /* <DEDUP_REMOVED lines=16> */
.L_x_735:
[----:B------:R-:W-:-:S05]  /*f930*/  F2FP.F16.F32.PACK_AB R0, RZ, R0 ;  /* 0x00000000ff00723e */ /* 0x000fca00000000ff */
[----:B------:R0:W-:Y:S02]  /*f940*/  STG.E.U16 desc[UR36][R88.64+0x1e], R0 ;  /* 0x00001e0058007986 */ /* 0x0001e4000c101524 */
.L_x_734:
[----:B------:R-:W-:Y:S05]  /*f950*/  BSYNC.RECONVERGENT B0 ;  /* 0x0000000000007941 */ /* 0x000fea0003800200 */
.L_x_733:
[----:B------:R-:W1:Y:S01]  /*f960*/  LDCU UR35, c[0x0][0x378] ;  /* 0x00006f00ff2377ac */ /* 0x000e620008000800 */
[----:B------:R-:W2:Y:S01]  /*f970*/  LDCU.64 UR4, c[0x0][0x400] ;  /* 0x00008000ff0477ac */ /* 0x000ea20008000a00 */
[----:B------:R-:W3:Y:S01]  /*f980*/  LDCU.128 UR16, c[0x0][0x3f0] ;  /* 0x00007e00ff1077ac */ /* 0x000ee20008000c00 */
[----:B------:R-:W4:Y:S01]  /*f990*/  LDCU.64 UR10, c[0x0][0x3e8] ;  /* 0x00007d00ff0a77ac */ /* 0x000f220008000a00 */
[----:B------:R-:W-:Y:S02]  /*f9a0*/  UISETP.NE.U32.AND UP0, UPT, UR9, URZ, UPT ;  /* 0x000000ff0900728c */ /* 0x000fe4000bf05070 */
[----:B-1----:R-:W-:Y:S02]  /*f9b0*/  UIADD3 UR24, UPT, UPT, UR35, UR24, URZ ;  /* 0x0000001823187290 */ /* 0x002fe4000fffe0ff */
[----:B------:R-:W-:Y:S02]  /*f9c0*/  UISETP.NE.AND.EX UP0, UPT, UR8, URZ, UPT, UP0 ;  /* 0x000000ff0800728c */ /* 0x000fe4000bf05300 */
[----:B--2---:R-:W-:Y:S01]  /*f9d0*/  UIMAD.WIDE.U32 UR56, UR35, UR4, URZ ;  /* 0x00000004233872a5 */ /* 0x004fe2000f8e00ff */
[----:B------:R-:W1:Y:S01]  /*f9e0*/  LDCU UR4, c[0x0][0x3e4] ;  /* 0x00007c80ff0477ac */ /* 0x000e620008000800 */
[----:B---3--:R-:W-:-:S02]  /*f9f0*/  UIMAD.WIDE.U32 UR58, UR35, UR18, URZ ;  /* 0x00000012233a72a5 */ /* 0x008fc4000f8e00ff */
[----:B----4-:R-:W-:Y:S02]  /*fa00*/  UIMAD.WIDE.U32 UR54, UR35, UR10, URZ ;  /* 0x0000000a233672a5 */ /* 0x010fe4000f8e00ff */
[----:B------:R-:W-:Y:S02]  /*fa10*/  UIMAD UR19, UR35, UR19, UR59 ;  /* 0x00000013231372a4 */ /* 0x000fe4000f8e023b */
[----:B------:R-:W-:Y:S02]  /*fa20*/  ULEA UR9, UP2, UR58, UR9, 0x1 ;  /* 0x000000093a097291 */ /* 0x000fe4000f8408ff */
[----:B------:R-:W-:Y:S02]  /*fa30*/  USEL UR10, UR58, URZ, UP0 ;  /* 0x000000ff3a0a7287 */ /* 0x000fe40008000000 */
[----:B------:R-:W-:Y:S02]  /*fa40*/  ULEA.HI.X UR8, UR58, UR8, UR19, 0x1, UP2 ;  /* 0x000000083a087291 */ /* 0x000fe400090f0c13 */
[----:B------:R-:W-:-:S02]  /*fa50*/  USEL UR19, UR19, URZ, UP0 ;  /* 0x000000ff13137287 */ /* 0x000fc40008000000 */
[----:B------:R-:W-:Y:S02]  /*fa60*/  USEL UR9, UR9, URZ, UP0 ;  /* 0x000000ff09097287 */ /* 0x000fe40008000000 */
[----:B------:R-:W-:Y:S02]  /*fa70*/  USEL UR8, UR8, URZ, UP0 ;  /* 0x000000ff08087287 */ /* 0x000fe40008000000 */
[----:B-1----:R-:W-:Y:S02]  /*fa80*/  UISETP.GE.AND UP0, UPT, UR24, UR4, UPT ;  /* 0x000000041800728c */ /* 0x002fe4000bf06270 */
[----:B------:R-:W-:Y:S02]  /*fa90*/  UIMAD.WIDE.U32 UR52, UR35, UR16, URZ ;  /* 0x00000010233472a5 */ /* 0x000fe4000f8e00ff */
        /* <DEDUP_REMOVED lines=14> */
.L_x_737:
        /* <DEDUP_REMOVED lines=16> */
.L_x_4359:


//--------------------- .text._ZN7cutlass9reference6device6kernel11GemmComplexINS_6half_tENS_6layout11ColumnMajorES4_S6_S4_NS5_8RowMajorEffS4_NS_16NumericConverterIS4_fLNS_15FloatRoundStyleE2EEENS_12multiply_addIfffEELi4ELi4EEEvNS_4gemm9GemmCoordET5_NS_9TensorRefIT_T0_EENS_16ComplexTransformENSG_IT1_T2_EESK_SF_NSG_IT3_T4_EENSG_IT7_SP_EET6_illll --------------------------
	.section	.text._ZN7cutlass9reference6device6kernel11GemmComplexINS_6half_tENS_6layout11ColumnMajorES4_S6_S4_NS5_8RowMajorEffS4_NS_16NumericConverterIS4_fLNS_15FloatRoundStyleE2EEENS_12multiply_addIfffEELi4ELi4EEEvNS_4gemm9GemmCoordET5_NS_9TensorRefIT_T0_EENS_16ComplexTransformENSG_IT1_T2_EESK_SF_NSG_IT3_T4_EENSG_IT7_SP_EET6_illll,"ax",@progbits
	.align	128
        .global         _ZN7cutlass9reference6device6kernel11GemmComplexINS_6half_tENS_6layout11ColumnMajorES4_S6_S4_NS5_8RowMajorEffS4_NS_16NumericConverterIS4_fLNS_15FloatRoundStyleE2EEENS_12multiply_addIfffEELi4ELi4EEEvNS_4gemm9GemmCoordET5_NS_9TensorRefIT_T0_EENS_16ComplexTransformENSG_IT1_T2_EESK_SF_NSG_IT3_T4_EENSG_IT7_SP_EET6_illll
        .type           _ZN7cutlass9reference6device6kernel11GemmComplexINS_6half_tENS_6layout11ColumnMajorES4_S6_S4_NS5_8RowMajorEffS4_NS_16NumericConverterIS4_fLNS_15FloatRoundStyleE2EEENS_12multiply_addIfffEELi4ELi4EEEvNS_4gemm9GemmCoordET5_NS_9TensorRefIT_T0_EENS_16ComplexTransformENSG_IT1_T2_EESK_SF_NSG_IT3_T4_EENSG_IT7_SP_EET6_illll,@function
        .size           _ZN7cutlass9reference6device6kernel11GemmComplexINS_6half_tENS_6layout11ColumnMajorES4_S6_S4_NS5_8RowMajorEffS4_NS_16NumericConverterIS4_fLNS_15FloatRoundStyleE2EEENS_12multiply_addIfffEELi4ELi4EEEvNS_4gemm9GemmCoordET5_NS_9TensorRefIT_T0_EENS_16ComplexTransformENSG_IT1_T2_EESK_SF_NSG_IT3_T4_EENSG_IT7_SP_EET6_illll,(.L_x_4360 - _ZN7cutlass9reference6device6kernel11GemmComplexINS_6half_tENS_6layout11ColumnMajorES4_S6_S4_NS5_8RowMajorEffS4_NS_16NumericConverterIS4_fLNS_15FloatRoundStyleE2EEENS_12multiply_addIfffEELi4ELi4EEEvNS_4gemm9GemmCoordET5_NS_9TensorRefIT_T0_EENS_16ComplexTransformENSG_IT1_T2_EESK_SF_NSG_IT3_T4_EENSG_IT7_SP_EET6_illll)
        .other          _ZN7cutlass9reference6device6kernel11GemmComplexINS_6half_tENS_6layout11ColumnMajorES4_S6_S4_NS5_8RowMajorEffS4_NS_16NumericConverterIS4_fLNS_15FloatRoundStyleE2EEENS_12multiply_addIfffEELi4ELi4EEEvNS_4gemm9GemmCoordET5_NS_9TensorRefIT_T0_EENS_16ComplexTransformENSG_IT1_T2_EESK_SF_NSG_IT3_T4_EENSG_IT7_SP_EET6_illll,@"STO_CUDA_ENTRY STV_DEFAULT"
_ZN7cutlass9reference6device6kernel11GemmComplexINS_6half_tENS_6layout11ColumnMajorES4_S6_S4_NS5_8RowMajorEffS4_NS_16NumericConverterIS4_fLNS_15FloatRoundStyleE2EEENS_12multiply_addIfffEELi4ELi4EEEvNS_4gemm9GemmCoordET5_NS_9TensorRefIT_T0_EENS_16ComplexTransformENSG_IT1_T2_EESK_SF_NSG_IT3_T4_EENSG_IT7_SP_EET6_illll:
.text._ZN7cutlass9reference6device6kernel11GemmComplexINS_6half_tENS_6layout11ColumnMajorES4_S6_S4_NS5_8RowMajorEffS4_NS_16NumericConverterIS4_fLNS_15FloatRoundStyleE2EEENS_12multiply_addIfffEELi4ELi4EEEvNS_4gemm9GemmCoordET5_NS_9TensorRefIT_T0_EENS_16ComplexTransformENSG_IT1_T2_EESK_SF_NSG_IT3_T4_EENSG_IT7_SP_EET6_illll:
        /* <DEDUP_REMOVED lines=22> */
[----:B------:R-:W4:Y:S01]  /*0160*/  S2UR UR10, SR_CTAID.X ;  /* 0x00000000000a79c3 */ /* 0x000f220000002500 */
[----:B------:R-:W-:Y:S02]  /*0170*/  UIMAD.WIDE.U32 UR18, UR25, UR14, URZ ;  /* 0x0000000e191272a5 */ /* 0x000fe4000f8e00ff */
[----:B------:R-:W-:Y:S02]  /*0180*/  ULEA.HI.X UR28, UR28, UR9, UR13, 0x1, UP0 ;  /* 0x000000091c1c7291 */ /* 0x000fe400080f0c0d */
[----:B---3--:R-:W-:Y:S02]  /*0190*/  UISETP.NE.U32.AND UP2, UPT, UR6, URZ, UPT ;  /* 0x000000ff0600728c */ /* 0x008fe4000bf45070 */
[----:B0-----:R-:W-:Y:S01]  /*01a0*/  UIMAD.WIDE.U32 UR12, UR25, UR4, URZ ;  /* 0x00000004190c72a5 */ /* 0x001fe2000f8e00ff */
[----:B------:R-:W0:Y:S01]  /*01b0*/  S2UR UR9, SR_CTAID.Y ;  /* 0x00000000000979c3 */ /* 0x000e220000002600 */
        /* <DEDUP_REMOVED lines=16> */
[----:B------:R-:W1:Y:S04]  /*02c0*/  LDCU UR24, c[0x0][0x378] ;  /* 0x00006f00ff1877ac */ /* 0x000e680008000800 */
[----:B------:R-:W-:-:S02]  /*02d0*/  UMOV UR21, UR7 ;  /* 0x0000000700157c82 */ /* 0x000fc40008000000 */
[----:B------:R-:W2:Y:S01]  /*02e0*/  LDCU.64 UR10, c[0x0][0x358] ;  /* 0x00006b00ff0a77ac */ /* 0x000ea20008000a00 */
[----:B0-----:R-:W-:Y:S01]  /*02f0*/  UISETP.GT.AND UP0, UPT, UR8, URZ, UPT ;  /* 0x000000ff0800728c */ /* 0x001fe2000bf04270 */
[----:B------:R-:W-:-:S08]  /*0300*/  UMOV UR20, UR6 ;  /* 0x0000000600147c82 */ /* 0x000fd00008000000 */
[----:B------:R-:W-:Y:S05]  /*0310*/  BRA.U UP0, `(.L_x_738) ;  /* 0x0000001500b47547 */ /* 0x000fea000b800000 */
[----:B------:R-:W0:Y:S01]  /*0320*/  LDCU.64 UR8, c[0x0][0x380] ;  /* 0x00007000ff0877ac */ /* 0x000e220008000a00 */
[C---:B------:R-:W-:Y:S01]  /*0330*/  VIADD R28, R3.reuse, 0x1 ;  /* 0x00000001031c7836 */ /* 0x040fe20000000000 */
[----:B------:R-:W-:Y:S01]  /*0340*/  SHF.R.S32.HI R0, RZ, 0x1f, R3 ;  /* 0x0000001fff007819 */ /* 0x000fe20000011403 */
[C---:B------:R-:W-:Y:S01]  /*0350*/  VIADD R32, R3.reuse, 0x2 ;  /* 0x0000000203207836 */ /* 0x040fe20000000000 */
[----:B-1----:R-:W-:Y:S01]  /*0360*/  UIMAD.WIDE.U32 UR18, UR24, UR14, URZ ;  /* 0x0000000e181272a5 */ /* 0x002fe2000f8e00ff */
[----:B------:R-:W-:Y:S01]  /*0370*/  VIADD R26, R3, 0x3 ;  /* 0x00000003031a7836 */ /* 0x000fe20000000000 */
[----:B------:R-:W1:Y:S01]  /*0380*/  LDCU.64 UR12, c[0x0][0x3d8] ;  /* 0x00007b00ff0c77ac */ /* 0x000e620008000a00 */
[C---:B------:R-:W-:Y:S01]  /*0390*/  VIADD R2, R24.reuse, 0x1 ;  /* 0x0000000118027836 */ /* 0x040fe20000000000 */
[----:B------:R-:W-:Y:S01]  /*03a0*/  SHF.R.S32.HI R27, RZ, 0x1f, R28 ;  /* 0x0000001fff1b7819 */ /* 0x000fe2000001141c */
[----:B------:R-:W-:Y:S01]  /*03b0*/  VIADD R4, R24, 0x2 ;  /* 0x0000000218047836 */ /* 0x000fe20000000000 */
[----:B------:R-:W-:Y:S01]  /*03c0*/  UIMAD UR16, UR24, UR15, UR19 ;  /* 0x0000000f181072a4 */ /* 0x000fe2000f8e0213 */
[----:B------:R-:W-:Y:S01]  /*03d0*/  IMAD.MOV.U32 R25, RZ, RZ, RZ ;  /* 0x000000ffff197224 */ /* 0x000fe200078e00ff */
[----:B------:R-:W3:Y:S01]  /*03e0*/  LDCU.64 UR14, c[0x0][0x3c8] ;  /* 0x00007900ff0e77ac */ /* 0x000ee20008000a00 */
[----:B------:R-:W-:-:S02]  /*03f0*/  SHF.R.S32.HI R12, RZ, 0x1f, R32 ;  /* 0x0000001fff0c7819 */ /* 0x000fc40000011420 */
[----:B------:R-:W-:Y:S02]  /*0400*/  SHF.R.S32.HI R8, RZ, 0x1f, R26 ;  /* 0x0000001fff087819 */ /* 0x000fe4000001141a */
[----:B0-----:R-:W-:Y:S02]  /*0410*/  ISETP.GE.AND P1, PT, R24, UR9, PT ;  /* 0x0000000918007c0c */ /* 0x001fe4000bf26270 */
[----:B------:R-:W-:Y:S02]  /*0420*/  ISETP.GE.AND P0, PT, R2, UR9, PT ;  /* 0x0000000902007c0c */ /* 0x000fe4000bf06270 */
[C---:B------:R-:W-:Y:S02]  /*0430*/  ISETP.LT.AND P4, PT, R3.reuse, UR8, !P1 ;  /* 0x0000000803007c0c */ /* 0x040fe4000cf81270 */
[----:B------:R-:W-:Y:S01]  /*0440*/  ISETP.LT.AND P3, PT, R28, UR8, !P1 ;  /* 0x000000081c007c0c */ /* 0x000fe2000cf61270 */
[----:B-1----:R-:W-:Y:S01]  /*0450*/  IMAD.WIDE.U32 R30, R3, UR12, R24 ;  /* 0x0000000c031e7c25 */ /* 0x002fe2000f8e0018 */
[----:B------:R-:W-:-:S02]  /*0460*/  ISETP.LT.AND P2, PT, R32, UR8, !P1 ;  /* 0x0000000820007c0c */ /* 0x000fc4000cf41270 */
[----:B------:R-:W-:Y:S01]  /*0470*/  ISETP.LT.AND P1, PT, R26, UR8, !P1 ;  /* 0x000000081a007c0c */ /* 0x000fe2000cf21270 */
[----:B------:R-:W-:Y:S01]  /*0480*/  IMAD R13, R27, UR12, RZ ;  /* 0x0000000c1b0d7c24 */ /* 0x000fe2000f8e02ff */
[----:B------:R-:W-:Y:S01]  /*0490*/  ISETP.GE.AND P5, PT, R4, UR9, PT ;  /* 0x0000000904007c0c */ /* 0x000fe2000bfa6270 */
[C---:B---3--:R-:W-:Y:S01]  /*04a0*/  IMAD R23, R0.reuse, UR14, RZ ;  /* 0x0000000e00177c24 */ /* 0x048fe2000f8e02ff */
[----:B------:R-:W-:Y:S01]  /*04b0*/  P2R R19, PR, RZ, 0x2 ;  /* 0x00000002ff137803 */ /* 0x000fe20000000000 */
[----:B------:R-:W-:Y:S01]  /*04c0*/  IMAD R0, R0, UR12, RZ ;  /* 0x0000000c00007c24 */ /* 0x000fe2000f8e02ff */
[----:B------:R-:W-:Y:S01]  /*04d0*/  ISETP.LT.AND P1, PT, R32, UR8, !P0 ;  /* 0x0000000820007c0c */ /* 0x000fe2000c721270 */
[C---:B------:R-:W-:Y:S01]  /*04e0*/  IMAD R23, R3.reuse, UR15, R23 ;  /* 0x0000000f03177c24 */ /* 0x040fe2000f8e0217 */
[----:B------:R-:W-:Y:S01]  /*04f0*/  IADD3 R2, PT, PT, R24, 0x3, RZ ;  /* 0x0000000318027810 */ /* 0x000fe20007ffe0ff */
[----:B------:R-:W-:Y:S01]  /*0500*/  IMAD.WIDE.U32 R36, R3, UR14, R24 ;  /* 0x0000000e03247c25 */ /* 0x000fe2000f8e0018 */
[----:B------:R-:W-:-:S02]  /*0510*/  P2R R16, PR, RZ, 0x2 ;  /* 0x00000002ff107803 */ /* 0x000fc40000000000 */
[C---:B------:R-:W-:Y:S01]  /*0520*/  ISETP.LT.AND P1, PT, R3.reuse, UR8, !P5 ;  /* 0x0000000803007c0c */ /* 0x040fe2000ef21270 */
[----:B------:R-:W-:Y:S01]  /*0530*/  IMAD R0, R3, UR13, R0 ;  /* 0x0000000d03007c24 */ /* 0x000fe2000f8e0200 */
[----:B------:R-:W-:Y:S01]  /*0540*/  P2R R21, PR, RZ, 0x8 ;  /* 0x00000008ff157803 */ /* 0x000fe20000000000 */
[C---:B------:R-:W-:Y:S01]  /*0550*/  IMAD R4, R12.reuse, UR12, RZ ;  /* 0x0000000c0c047c24 */ /* 0x040fe2000f8e02ff */
[----:B------:R-:W-:Y:S01]  /*0560*/  P2R R20, PR, RZ, 0x4 ;  /* 0x00000004ff147803 */ /* 0x000fe20000000000 */
[----:B------:R-:W-:Y:S01]  /*0570*/  IMAD R27, R27, UR14, RZ ;  /* 0x0000000e1b1b7c24 */ /* 0x000fe2000f8e02ff */
[----:B------:R-:W-:Y:S01]  /*0580*/  ISETP.LT.AND P3, PT, R3, UR8, !P0 ;  /* 0x0000000803007c0c */ /* 0x000fe2000c761270 */
[----:B------:R-:W-:Y:S01]  /*0590*/  IMAD R12, R12, UR14, RZ ;  /* 0x0000000e0c0c7c24 */ /* 0x000fe2000f8e02ff */
[----:B------:R-:W-:Y:S01]  /*05a0*/  ISETP.LT.AND P2, PT, R28, UR8, !P0 ;  /* 0x000000081c007c0c */ /* 0x000fe2000c741270 */
[----:B------:R-:W-:Y:S01]  /*05b0*/  IMAD.IADD R23, R37, 0x1, R23 ;  /* 0x0000000125177824 */ /* 0x000fe200078e0217 */
[----:B------:R-:W-:Y:S01]  /*05c0*/  P2R R14, PR, RZ, 0x2 ;  /* 0x00000002ff0e7803 */ /* 0x000fe20000000000 */
[----:B------:R-:W-:Y:S01]  /*05d0*/  IMAD.IADD R0, R31, 0x1, R0 ;  /* 0x000000011f007824 */ /* 0x000fe200078e0200 */
[----:B------:R-:W-:Y:S01]  /*05e0*/  ISETP.LT.AND P0, PT, R26, UR8, !P0 ;  /* 0x000000081a007c0c */ /* 0x000fe2000c701270 */
[----:B------:R-:W-:Y:S01]  /*05f0*/  IMAD.WIDE.U32 R34, R28, UR12, R24 ;  /* 0x0000000c1c227c25 */ /* 0x000fe2000f8e0018 */
[----:B------:R-:W-:-:S02]  /*0600*/  ISETP.GE.AND P1, PT, R2, UR9, PT ;  /* 0x0000000902007c0c */ /* 0x000fc4000bf26270 */
[----:B------:R-:W-:Y:S01]  /*0610*/  P2R R22, PR, RZ, 0x10 ;  /* 0x00000010ff167803 */ /* 0x000fe20000000000 */
[----:B------:R-:W-:Y:S01]  /*0620*/  IMAD.WIDE.U32 R10, R32, UR12, R24 ;  /* 0x0000000c200a7c25 */ /* 0x000fe2000f8e0018 */
[----:B------:R-:W-:Y:S02]  /*0630*/  P2R R18, PR, RZ, 0x8 ;  /* 0x00000008ff127803 */ /* 0x000fe40000000000 */
[----:B------:R-:W-:Y:S01]  /*0640*/  P2R R17, PR, RZ, 0x4 ;  /* 0x00000004ff117803 */ /* 0x000fe20000000000 */
[----:B------:R-:W-:Y:S01]  /*0650*/  IMAD R2, R8, UR12, RZ ;  /* 0x0000000c08027c24 */ /* 0x000fe2000f8e02ff */
[----:B------:R-:W-:Y:S01]  /*0660*/  P2R R15, PR, RZ, 0x1 ;  /* 0x00000001ff0f7803 */ /* 0x000fe20000000000 */
[----:B------:R-:W-:Y:S01]  /*0670*/  IMAD R13, R28, UR13, R13 ;  /* 0x0000000d1c0d7c24 */ /* 0x000fe2000f8e020d */
[----:B------:R-:W-:Y:S01]  /*0680*/  ISETP.LT.AND P4, PT, R3, UR8, !P1 ;  /* 0x0000000803007c0c */ /* 0x000fe2000cf81270 */
[----:B------:R-:W-:Y:S01]  /*0690*/  IMAD R4, R32, UR13, R4 ;  /* 0x0000000d20047c24 */ /* 0x000fe2000f8e0204 */
[C---:B------:R-:W-:Y:S01]  /*06a0*/  ISETP.LT.AND P0, PT, R28.reuse, UR8, !P5 ;  /* 0x000000081c007c0c */ /* 0x040fe2000ef01270 */
[----:B------:R-:W-:Y:S01]  /*06b0*/  IMAD R27, R28, UR15, R27 ;  /* 0x0000000f1c1b7c24 */ /* 0x000fe2000f8e021b */
[----:B------:R-:W-:Y:S01]  /*06c0*/  ISETP.LT.AND P6, PT, R32, UR8, !P5 ;  /* 0x0000000820007c0c */ /* 0x000fe2000efc1270 */
[----:B------:R-:W-:Y:S01]  /*06d0*/  IMAD R3, R8, UR14, RZ ;  /* 0x0000000e08037c24 */ /* 0x000fe2000f8e02ff */
[----:B------:R-:W-:Y:S01]  /*06e0*/  ISETP.LT.AND P3, PT, R28, UR8, !P1 ;  /* 0x000000081c007c0c */ /* 0x000fe2000cf61270 */
[C---:B------:R-:W-:Y:S01]  /*06f0*/  IMAD R12, R32.reuse, UR15, R12 ;  /* 0x0000000f200c7c24 */ /* 0x040fe2000f8e020c */
[----:B------:R-:W-:Y:S01]  /*0700*/  ISETP.LT.AND P2, PT, R32, UR8, !P1 ;  /* 0x0000000820007c0c */ /* 0x000fe2000cf41270 */
[C---:B------:R-:W-:Y:S01]  /*0710*/  IMAD.WIDE.U32 R6, R26.reuse, UR12, R24 ;  /* 0x0000000c1a067c25 */ /* 0x040fe2000f8e0018 */
[----:B------:R-:W-:-:S02]  /*0720*/  ISETP.LT.AND P5, PT, R26, UR8, !P5 ;  /* 0x000000081a007c0c */ /* 0x000fc4000efa1270 */
[----:B------:R-:W-:Y:S01]  /*0730*/  ISETP.LT.AND P1, PT, R26, UR8, !P1 ;  /* 0x000000081a007c0c */ /* 0x000fe2000cf21270 */
[----:B------:R-:W-:Y:S01]  /*0740*/  IMAD.WIDE.U32 R28, R28, UR14, R24 ;  /* 0x0000000e1c1c7c25 */ /* 0x000fe2000f8e0018 */
[----:B------:R-:W-:-:S03]  /*0750*/  P2R R5, PR, RZ, 0x1 ;  /* 0x00000001ff057803 */ /* 0x000fc60000000000 */
[----:B------:R-:W-:-:S04]  /*0760*/  IMAD.WIDE.U32 R32, R32, UR14, R24 ;  /* 0x0000000e20207c25 */ /* 0x000fc8000f8e0018 */
[----:B------:R-:W-:Y:S01]  /*0770*/  IMAD.WIDE.U32 R8, R26, UR14, R24 ;  /* 0x0000000e1a087c25 */ /* 0x000fe2000f8e0018 */
[----:B------:R-:W-:Y:S02]  /*0780*/  SHF.L.U64.HI R25, R36, 0x1, R23 ;  /* 0x0000000124197819 */ /* 0x000fe40000010217 */
[----:B------:R-:W-:Y:S01]  /*0790*/  SHF.L.U64.HI R23, R30, 0x1, R0 ;  /* 0x000000011e177819 */ /* 0x000fe20000010200 */
[C---:B------:R-:W-:Y:S01]  /*07a0*/  IMAD R2, R26.reuse, UR13, R2 ;  /* 0x0000000d1a027c24 */ /* 0x040fe2000f8e0202 */
[----:B------:R-:W0:Y:S01]  /*07b0*/  LDC R0, c[0x0][0x3e0] ;  /* 0x0000f800ff007b82 */ /* 0x000e220000000800 */
[----:B------:R-:W-:Y:S01]  /*07c0*/  UIMAD.WIDE.U32 UR12, UR24, UR4, URZ ;  /* 0x00000004180c72a5 */ /* 0x000fe2000f8e00ff */
[----:B------:R-:W-:Y:S01]  /*07d0*/  IMAD R3, R26, UR15, R3 ;  /* 0x0000000f1a037c24 */ /* 0x000fe2000f8e0203 */
[----:B------:R-:W0:Y:S01]  /*07e0*/  LDCU UR4, c[0x0][0x38c] ;  /* 0x00007180ff0477ac */ /* 0x000e220008000800 */
[----:B------:R-:W-:Y:S01]  /*07f0*/  IMAD.IADD R27, R29, 0x1, R27 ;  /* 0x000000011d1b7824 */ /* 0x000fe200078e021b */
[----:B------:R-:W-:Y:S01]  /*0800*/  IADD3 R12, PT, PT, R33, R12, RZ ;  /* 0x0000000c210c7210 */ /* 0x000fe20007ffe0ff */
[----:B------:R-:W-:Y:S01]  /*0810*/  IMAD.IADD R13, R35, 0x1, R13 ;  /* 0x00000001230d7824 */ /* 0x000fe200078e020d */
[----:B------:R-:W-:Y:S01]  /*0820*/  SHF.L.U32 R24, R30, 0x1, RZ ;  /* 0x000000011e187819 */ /* 0x000fe200000006ff */
[----:B------:R-:W-:Y:S01]  /*0830*/  IMAD.IADD R4, R11, 0x1, R4 ;  /* 0x000000010b047824 */ /* 0x000fe200078e0204 */
[----:B------:R-:W-:Y:S01]  /*0840*/  IADD3 R3, PT, PT, R9, R3, RZ ;  /* 0x0000000309037210 */ /* 0x000fe20007ffe0ff */
[----:B------:R-:W-:Y:S01]  /*0850*/  IMAD.IADD R2, R7, 0x1, R2 ;  /* 0x0000000107027824 */ /* 0x000fe200078e0202 */
[C---:B------:R-:W-:Y:S01]  /*0860*/  SHF.L.U64.HI R29, R28.reuse, 0x1, R27 ;  /* 0x000000011c1d7819 */ /* 0x040fe2000001021b */
[----:B------:R-:W-:Y:S01]  /*0870*/  IMAD.SHL.U32 R30, R28, 0x2, RZ ;  /* 0x000000021c1e7824 */ /* 0x000fe200078e00ff */
[----:B------:R-:W-:Y:S01]  /*0880*/  UIMAD UR8, UR24, UR5, UR13 ;  /* 0x00000005180872a4 */ /* 0x000fe2000f8e020d */
[C---:B------:R-:W-:Y:S01]  /*0890*/  IMAD.SHL.U32 R28, R34.reuse, 0x2, RZ ;  /* 0x00000002221c7824 */ /* 0x040fe200078e00ff */
[----:B------:R-:W-:Y:S01]  /*08a0*/  SHF.L.U64.HI R27, R34, 0x1, R13 ;  /* 0x00000001221b7819 */ /* 0x000fe2000001020d */
[----:B------:R-:W-:Y:S01]  /*08b0*/  IMAD.SHL.U32 R26, R36, 0x2, RZ ;  /* 0x00000002241a7824 */ /* 0x000fe200078e00ff */
[C---:B------:R-:W-:Y:S01]  /*08c0*/  SHF.L.U64.HI R33, R32.reuse, 0x1, R12 ;  /* 0x0000000120217819 */ /* 0x040fe2000001020c */
[----:B------:R-:W-:Y:S01]  /*08d0*/  IMAD.SHL.U32 R34, R32, 0x2, RZ ;  /* 0x0000000220227824 */ /* 0x000fe200078e00ff */
[C---:B------:R-:W-:Y:S01]  /*08e0*/  SHF.L.U64.HI R31, R10.reuse, 0x1, R4 ;  /* 0x000000010a1f7819 */ /* 0x040fe20000010204 */
[----:B------:R-:W-:Y:S01]  /*08f0*/  IMAD.SHL.U32 R32, R10, 0x2, RZ ;  /* 0x000000020a207824 */ /* 0x000fe200078e00ff */
[C---:B------:R-:W-:Y:S01]  /*0900*/  SHF.L.U64.HI R35, R6.reuse, 0x1, R2 ;  /* 0x0000000106237819 */ /* 0x040fe20000010202 */
[----:B------:R-:W-:Y:S01]  /*0910*/  IMAD.SHL.U32 R36, R6, 0x2, RZ ;  /* 0x0000000206247824 */ /* 0x000fe200078e00ff */
[C---:B------:R-:W-:Y:S01]  /*0920*/  SHF.L.U64.HI R37, R8.reuse, 0x1, R3 ;  /* 0x0000000108257819 */ /* 0x040fe20000010203 */
[----:B------:R-:W-:-:S02]  /*0930*/  IMAD.SHL.U32 R38, R8, 0x2, RZ ;  /* 0x0000000208267824 */ /* 0x000fc400078e00ff */
[----:B0-----:R-:W-:Y:S01]  /*0940*/  FMUL R0, R0, UR4 ;  /* 0x0000000400007c20 */ /* 0x001fe20008400000 */
[----:B------:R-:W-:Y:S02]  /*0950*/  USHF.L.U32 UR9, UR12, 0x1, URZ ;  /* 0x000000010c097899 */ /* 0x000fe400080006ff */
[----:B------:R-:W-:Y:S01]  /*0960*/  USHF.L.U64.HI UR8, UR12, 0x1, UR8 ;  /* 0x000000010c087899 */ /* 0x000fe20008010208 */
[----:B------:R-:W0:Y:S01]  /*0970*/  LDCU UR5, c[0x0][0x3e4] ;  /* 0x00007c80ff0577ac */ /* 0x000e220008000800 */
[----:B------:R-:W-:Y:S02]  /*0980*/  USHF.L.U32 UR13, UR18, 0x1, URZ ;  /* 0x00000001120d7899 */ /* 0x000fe400080006ff */
[----:B------:R-:W-:-:S12]  /*0990*/  USHF.L.U64.HI UR12, UR18, 0x1, UR16 ;  /* 0x00000001120c7899 */ /* 0x000fd80008010210 */
.L_x_771:
[----:B01--4-:R-:W-:Y:S01]  /*09a0*/  IADD3 R46, P0, PT, R24, UR23, RZ ;  /* 0x00000017182e7c10 */ /* 0x013fe2000ff1e0ff */
[----:B------:R-:W-:Y:S03]  /*09b0*/  BSSY.RECONVERGENT B0, `(.L_x_739) ;  /* 0x000001d000007945 */ /* 0x000fe60003800200 */
[----:B------:R-:W-:Y:S02]  /*09c0*/  IADD3.X R47, PT, PT, R23, UR22, RZ, P0, !PT ;  /* 0x00000016172f7c10 */ /* 0x000fe400087fe4ff */
[----:B------:R-:W-:Y:S04]  /*09d0*/  IADD3 R12, P0, PT, R26, UR21, RZ ;  /* 0x000000151a0c7c10 */ /* 0x000fe8000ff1e0ff */
[----:B------:R-:W-:Y:S02]  /*09e0*/  IADD3.X R13, PT, PT, R25, UR20, RZ, P0, !PT ;  /* 0x00000014190d7c10 */ /* 0x000fe400087fe4ff */
[----:B------:R-:W-:Y:S04]  /*09f0*/  IADD3 R44, P0, PT, R28, UR23, RZ ;  /* 0x000000171c2c7c10 */ /* 0x000fe8000ff1e0ff */
[----:B------:R-:W-:Y:S02]  /*0a00*/  IADD3.X R45, PT, PT, R27, UR22, RZ, P0, !PT ;  /* 0x000000161b2d7c10 */ /* 0x000fe400087fe4ff */
[----:B------:R-:W-:Y:S04]  /*0a10*/  IADD3 R10, P0, PT, R30, UR21, RZ ;  /* 0x000000151e0a7c10 */ /* 0x000fe8000ff1e0ff */
[----:B------:R-:W-:Y:S02]  /*0a20*/  IADD3.X R11, PT, PT, R29, UR20, RZ, P0, !PT ;  /* 0x000000141d0b7c10 */ /* 0x000fe400087fe4ff */
[----:B--2---:R-:W-:Y:S04]  /*0a30*/  IADD3 R42, P0, PT, R32, UR23, RZ ;  /* 0x00000017202a7c10 */ /* 0x004fe8000ff1e0ff */
[----:B------:R-:W-:Y:S02]  /*0a40*/  IADD3.X R43, PT, PT, R31, UR22, RZ, P0, !PT ;  /* 0x000000161f2b7c10 */ /* 0x000fe400087fe4ff */
[----:B------:R-:W-:Y:S04]  /*0a50*/  IADD3 R8, P0, PT, R34, UR21, RZ ;  /* 0x0000001522087c10 */ /* 0x000fe8000ff1e0ff */
[----:B------:R-:W-:Y:S02]  /*0a60*/  IADD3.X R9, PT, PT, R33, UR20, RZ, P0, !PT ;  /* 0x0000001421097c10 */ /* 0x000fe400087fe4ff */
[----:B---3--:R-:W-:Y:S04]  /*0a70*/  IADD3 R40, P0, PT, R36, UR23, RZ ;  /* 0x0000001724287c10 */ /* 0x008fe8000ff1e0ff */
[----:B------:R-:W-:Y:S02]  /*0a80*/  IADD3.X R41, PT, PT, R35, UR22, RZ, P0, !PT ;  /* 0x0000001623297c10 */ /* 0x000fe400087fe4ff */
[----:B------:R-:W-:Y:S04]  /*0a90*/  IADD3 R6, P0, PT, R38, UR21, RZ ;  /* 0x0000001526067c10 */ /* 0x000fe8000ff1e0ff */
[----:B------:R-:W-:Y:S02]  /*0aa0*/  IADD3.X R7, PT, PT, R37, UR20, RZ, P0, !PT ;  /* 0x0000001425077c10 */ /* 0x000fe400087fe4ff */
        /* <DEDUP_REMOVED lines=8> */
[----:B--2---:R-:W2:Y:S02]  /*0b30*/  @P0 LDG.E.U16 R3, desc[UR10][R12.64] ;  /* 0x0000000a0c030981 */ /* 0x004ea4000c1e1500 */
[----:B--2---:R-:W-:Y:S05]  /*0b40*/  @P0 HADD2.F32 R3, -RZ, R3.H0_H0 ;  /* 0x20000003ff030230 */ /* 0x004fea0000004100 */
[----:B-1----:R-:W-:Y:S05]  /*0b50*/  @P0 FFMA R2, R3, R4, R0 ;  /* 0x0000000403020223 */ /* 0x002fea0000000000 */
[----:B------:R-:W-:Y:S05]  /*0b60*/  F2FP.F16.F32.PACK_AB R2, RZ, R2 ;  /* 0x00000002ff02723e */ /* 0x000fea00000000ff */
[----:B------:R1:W-:Y:S02]  /*0b70*/  STG.E.U16 desc[UR10][R46.64], R2 ;  /* 0x000000022e007986 */ /* 0x0003e4000c10150a */
.L_x_740:
[----:B0-2---:R-:W-:Y:S05]  /*0b80*/  BSYNC.RECONVERGENT B0 ;  /* 0x0000000000007941 */ /* 0x005fea0003800200 */
.L_x_739:
[----:B------:R-:W-:Y:S01]  /*0b90*/  ISETP.NE.AND P0, PT, R21, RZ, PT ;  /* 0x000000ff1500720c */ /* 0x000fe20003f05270 */
[----:B------:R-:W-:Y:S11]  /*0ba0*/  BSSY.RECONVERGENT B0, `(.L_x_741) ;  /* 0x000000d000007945 */ /* 0x000ff60003800200 */
[----:B------:R-:W-:Y:S01]  /*0bb0*/  @!UPT UIADD3 URZ, UPT, UPT, URZ, URZ, URZ ;  /* 0x000000fffffff290 */ /* 0x000fe2000fffe0ff */
[----:B------:R-:W-:Y:S05]  /*0bc0*/  @!P0 BRA `(.L_x_742) ;  /* 0x0000000000288947 */ /* 0x000fea0003800000 */
        /* <DEDUP_REMOVED lines=10> */
.L_x_742:
[----:B------:R-:W-:Y:S05]  /*0c70*/  BSYNC.RECONVERGENT B0 ;  /* 0x0000000000007941 */ /* 0x000fea0003800200 */
.L_x_741:
[----:B------:R-:W-:Y:S01]  /*0c80*/  ISETP.NE.AND P0, PT, R20, RZ, PT ;  /* 0x000000ff1400720c */ /* 0x000fe20003f05270 */
[----:B------:R-:W-:Y:S11]  /*0c90*/  BSSY.RECONVERGENT B0, `(.L_x_743) ;  /* 0x000000d000007945 */ /* 0x000ff60003800200 */
[----:B------:R-:W-:Y:S01]  /*0ca0*/  @!UPT UIADD3 URZ, UPT, UPT, URZ, URZ, URZ ;  /* 0x000000fffffff290 */ /* 0x000fe2000fffe0ff */
[----:B------:R-:W-:Y:S05]  /*0cb0*/  @!P0 BRA `(.L_x_744) ;  /* 0x0000000000288947 */ /* 0x000fea0003800000 */
        /* <DEDUP_REMOVED lines=10> */
.L_x_744:
[----:B------:R-:W-:Y:S05]  /*0d60*/  BSYNC.RECONVERGENT B0 ;  /* 0x0000000000007941 */ /* 0x000fea0003800200 */
.L_x_743:
[----:B------:R-:W-:Y:S01]  /*0d70*/  ISETP.NE.AND P0, PT, R19, RZ, PT ;  /* 0x000000ff1300720c */ /* 0x000fe20003f05270 */
[----:B------:R-:W-:Y:S11]  /*0d80*/  BSSY.RECONVERGENT B0, `(.L_x_745) ;  /* 0x000000d000007945 */ /* 0x000ff60003800200 */
[----:B------:R-:W-:Y:S01]  /*0d90*/  @!UPT UIADD3 URZ, UPT, UPT, URZ, URZ, URZ ;  /* 0x000000fffffff290 */ /* 0x000fe2000fffe0ff */
[----:B------:R-:W-:Y:S05]  /*0da0*/  @!P0 BRA `(.L_x_746) ;  /* 0x0000000000288947 */ /* 0x000fea0003800000 */
        /* <DEDUP_REMOVED lines=10> */
.L_x_746:
[----:B------:R-:W-:Y:S05]  /*0e50*/  BSYNC.RECONVERGENT B0 ;  /* 0x0000000000007941 */ /* 0x000fea0003800200 */
.L_x_745:
[----:B------:R-:W-:Y:S01]  /*0e60*/  ISETP.NE.AND P0, PT, R18, RZ, PT ;  /* 0x000000ff1200720c */ /* 0x000fe20003f05270 */
[----:B------:R-:W-:Y:S11]  /*0e70*/  BSSY.RECONVERGENT B0, `(.L_x_747) ;  /* 0x000000d000007945 */ /* 0x000ff60003800200 */
[----:B------:R-:W-:Y:S01]  /*0e80*/  @!UPT UIADD3 URZ, UPT, UPT, URZ, URZ, URZ ;  /* 0x000000fffffff290 */ /* 0x000fe2000fffe0ff */
        /* <DEDUP_REMOVED lines=11> */
.L_x_748:
[----:B------:R-:W-:Y:S05]  /*0f40*/  BSYNC.RECONVERGENT B0 ;  /* 0x0000000000007941 */ /* 0x000fea0003800200 */
.L_x_747:
[----:B------:R-:W-:Y:S01]  /*0f50*/  ISETP.NE.AND P0, PT, R17, RZ, PT ;  /* 0x000000ff1100720c */ /* 0x000fe20003f05270 */
        /* <DEDUP_REMOVED lines=13> */
.L_x_750:
[----:B------:R-:W-:Y:S05]  /*1030*/  BSYNC.RECONVERGENT B0 ;  /* 0x0000000000007941 */ /* 0x000fea0003800200 */
.L_x_749:
        /* <DEDUP_REMOVED lines=14> */
.L_x_752:
[----:B------:R-:W-:Y:S05]  /*1120*/  BSYNC.RECONVERGENT B0 ;  /* 0x0000000000007941 */ /* 0x000fea0003800200 */
.L_x_751:
        /* <DEDUP_REMOVED lines=14> */
.L_x_754:
[----:B------:R-:W-:Y:S05]  /*1210*/  BSYNC.RECONVERGENT B0 ;  /* 0x0000000000007941 */ /* 0x000fea0003800200 */
.L_x_753:
        /* <DEDUP_REMOVED lines=14> */
.L_x_756:
[----:B------:R-:W-:Y:S05]  /*1300*/  BSYNC.RECONVERGENT B0 ;  /* 0x0000000000007941 */ /* 0x000fea0003800200 */
.L_x_755:
        /* <DEDUP_REMOVED lines=14> */
.L_x_758:
[----:B------:R-:W-:Y:S05]  /*13f0*/  BSYNC.RECONVERGENT B0 ;  /* 0x0000000000007941 */ /* 0x000fea0003800200 */
.L_x_757:
        /* <DEDUP_REMOVED lines=12> */
.L_x_760:
[----:B------:R-:W-:Y:S05]  /*14c0*/  BSYNC.RECONVERGENT B0 ;  /* 0x0000000000007941 */ /* 0x000fea0003800200 */
.L_x_759:
        /* <DEDUP_REMOVED lines=12> */
.L_x_762:
[----:B------:R-:W-:Y:S05]  /*1590*/  BSYNC.RECONVERGENT B0 ;  /* 0x0000000000007941 */ /* 0x000fea0003800200 */
.L_x_761:
        /* <DEDUP_REMOVED lines=12> */
.L_x_764:
[----:B------:R-:W-:Y:S05]  /*1660*/  BSYNC.RECONVERGENT B0 ;  /* 0x0000000000007941 */ /* 0x000fea0003800200 */
.L_x_763:
        /* <DEDUP_REMOVED lines=12> */
.L_x_766:
[----:B------:R-:W-:Y:S05]  /*1730*/  BSYNC.RECONVERGENT B0 ;  /* 0x0000000000007941 */ /* 0x000fea0003800200 */
.L_x_765:
        /* <DEDUP_REMOVED lines=12> */
.L_x_768:
[----:B------:R-:W-:Y:S05]  /*1800*/  BSYNC.RECONVERGENT B0 ;  /* 0x0000000000007941 */ /* 0x000fea0003800200 */
.L_x_767:
        /* <DEDUP_REMOVED lines=12> */
.L_x_770:
[----:B------:R-:W-:Y:S05]  /*18d0*/  BSYNC.RECONVERGENT B0 ;  /* 0x0000000000007941 */ /* 0x000fea0003800200 */
.L_x_769:
        /* <DEDUP_REMOVED lines=17> */
.L_x_738:
[----:B------:R-:W0:Y:S01]  /*19f0*/  LDCU.64 UR4, c[0x0][0x380] ;  /* 0x00007000ff0477ac */ /* 0x000e220008000a00 */
[----:B------:R-:W3:Y:S01]  /*1a00*/  S2UR UR33, SR_CTAID.Y ;  /* 0x00000000002179c3 */ /* 0x000ee20000002600 */
[----:B------:R-:W-:Y:S01]  /*1a10*/  HFMA2 R47, -RZ, RZ, 0, 0 ;  /* 0x00000000ff2f7431 */ /* 0x000fe200000001ff */
[----:B------:R-:W-:Y:S01]  /*1a20*/  SHF.R.S32.HI R43, RZ, 0x1f, R3 ;  /* 0x0000001fff2b7819 */ /* 0x000fe20000011403 */
[----:B------:R-:W4:Y:S01]  /*1a30*/  LDCU.64 UR14, c[0x0][0x3c8] ;  /* 0x00007900ff0e77ac */ /* 0x000f220008000a00 */
[C---:B------:R-:W-:Y:S02]  /*1a40*/  VIADD R0, R24.reuse, 0x1 ;  /* 0x0000000118007836 */ /* 0x040fe40000000000 */
[----:B------:R-:W-:Y:S02]  /*1a50*/  HFMA2 R52, -RZ, RZ, 0, 2.384185791015625e-07 ;  /* 0x00000004ff347431 */ /* 0x000fe400000001ff */
[----:B------:R-:W-:Y:S01]  /*1a60*/  VIADD R2, R24, 0x2 ;  /* 0x0000000218027836 */ /* 0x000fe20000000000 */
[----:B------:R-:W5:Y:S01]  /*1a70*/  LDCU.64 UR8, c[0x0][0x3d8] ;  /* 0x00007b00ff0877ac */ /* 0x000f620008000a00 */
[----:B------:R-:W1:Y:S01]  /*1a80*/  S2UR UR32, SR_CTAID.Y ;  /* 0x00000000002079c3 */ /* 0x000e620000002600 */
[----:B------:R-:W-:Y:S01]  /*1a90*/  IMAD.MOV.U32 R46, RZ, RZ, R24 ;  /* 0x000000ffff2e7224 */ /* 0x000fe200078e0018 */
[C---:B------:R-:W-:Y:S01]  /*1aa0*/  IADD3 R4, PT, PT, R3.reuse, 0x1, RZ ;  /* 0x0000000103047810 */ /* 0x040fe20007ffe0ff */
[----:B------:R-:W2:Y:S01]  /*1ab0*/  LDCU.64 UR12, c[0x0][0x3b0] ;  /* 0x00007600ff0c77ac */ /* 0x000ea20008000a00 */
[----:B------:R-:W-:Y:S01]  /*1ac0*/  IMAD.MOV.U32 R53, RZ, RZ, 0x0 ;  /* 0x00000000ff357424 */ /* 0x000fe200078e00ff */
[----:B------:R-:W3:Y:S01]  /*1ad0*/  LDCU UR35, c[0x0][0x388] ;  /* 0x00007100ff2377ac */ /* 0x000ee20008000800 */
[C---:B------:R-:W-:Y:S01]  /*1ae0*/  IMAD.WIDE R52, R3.reuse, 0x2, R52 ;  /* 0x0000000203347825 */ /* 0x040fe200078e0234 */
[----:B0-----:R-:W-:Y:S01]  /*1af0*/  ISETP.GE.AND P0, PT, R3, UR4, PT ;  /* 0x0000000403007c0c */ /* 0x001fe2000bf06270 */
[----:B------:R-:W0:Y:S01]  /*1b00*/  LDCU.64 UR16, c[0x0][0x398] ;  /* 0x00007300ff1077ac */ /* 0x000e220008000a00 */
[----:B------:R-:W-:Y:S01]  /*1b10*/  ISETP.GE.AND P4, PT, R0, UR5, PT ;  /* 0x0000000500007c0c */ /* 0x000fe2000bf86270 */
[----:B----4-:R-:W-:Y:S01]  /*1b20*/  IMAD R44, R43, UR14, RZ ;  /* 0x0000000e2b2c7c24 */ /* 0x010fe2000f8e02ff */
[----:B------:R-:W-:Y:S01]  /*1b30*/  ISETP.LT.AND P5, PT, R2, UR5, !P0 ;  /* 0x0000000502007c0c */ /* 0x000fe2000c7a1270 */
[C---:B------:R-:W-:Y:S01]  /*1b40*/  IMAD.WIDE.U32 R48, R3.reuse, UR14, R46 ;  /* 0x0000000e03307c25 */ /* 0x040fe2000f8e002e */
[----:B------:R-:W-:Y:S01]  /*1b50*/  IADD3 R0, PT, PT, R24, 0x3, RZ ;  /* 0x0000000318007810 */ /* 0x000fe20007ffe0ff */
[----:B------:R-:W4:Y:S01]  /*1b60*/  LDCU UR34, c[0x0][0x3e0] ;  /* 0x00007c00ff2277ac */ /* 0x000f220008000800 */
[----:B------:R-:W-:Y:S01]  /*1b70*/  ISETP.LT.AND P3, PT, R3, UR4, !P4 ;  /* 0x0000000403007c0c */ /* 0x000fe2000e761270 */
[----:B-----5:R-:W-:Y:S01]  /*1b80*/  IMAD R43, R43, UR8, RZ ;  /* 0x000000082b2b7c24 */ /* 0x020fe2000f8e02ff */
[----:B------:R-:W-:Y:S01]  /*1b90*/  ISETP.LT.AND P6, PT, R0, UR5, !P0 ;  /* 0x0000000500007c0c */ /* 0x000fe2000c7c1270 */
[----:B--2---:R-:W-:Y:S01]  /*1ba0*/  IMAD.WIDE.U32 R50, R45, UR12, RZ ;  /* 0x0000000c2d327c25 */ /* 0x004fe2000f8e00ff */
[----:B------:R-:W-:Y:S01]  /*1bb0*/  ISETP.LT.AND P0, PT, R24, UR5, !P0 ;  /* 0x0000000518007c0c */ /* 0x000fe2000c701270 */
[----:B------:R-:W2:Y:S02]  /*1bc0*/  LDCU.64 UR18, c[0x0][0x380] ;  /* 0x00007000ff1277ac */ /* 0x000ea40008000a00 */
[----:B------:R-:W-:-:S02]  /*1bd0*/  IMAD R44, R3, UR15, R44 ;  /* 0x0000000f032c7c24 */ /* 0x000fc4000f8e022c */
[----:B------:R-:W-:Y:S01]  /*1be0*/  IMAD.WIDE.U32 R46, R3, UR8, R46 ;  /* 0x00000008032e7c25 */ /* 0x000fe2000f8e002e */
[----:B---3--:R-:W-:Y:S02]  /*1bf0*/  UIADD3 UR35, UPT, UPT, -UR35, 0x1, URZ ;  /* 0x0000000123237890 */ /* 0x008fe4000fffe1ff */
[----:B------:R-:W-:Y:S01]  /*1c00*/  IADD3 R44, PT, PT, R49, R44, RZ ;  /* 0x0000002c312c7210 */ /* 0x000fe20007ffe0ff */
[----:B------:R-:W-:Y:S01]  /*1c10*/  IMAD R43, R3, UR9, R43 ;  /* 0x00000009032b7c24 */ /* 0x000fe2000f8e022b */
[----:B0-----:R-:W-:Y:S01]  /*1c20*/  USHF.L.U64.HI UR30, UR16, 0x1, UR17 ;  /* 0x00000001101e7899 */ /* 0x001fe20008010211 */
[----:B------:R-:W-:Y:S01]  /*1c30*/  IMAD R45, R45, UR13, R51 ;  /* 0x0000000d2d2d7c24 */ /* 0x000fe2000f8e0233 */
[----:B------:R-:W-:Y:S01]  /*1c40*/  USHF.L.U32 UR31, UR16, 0x1, URZ ;  /* 0x00000001101f7899 */ /* 0x000fe200080006ff */
[----:B------:R-:W-:Y:S01]  /*1c50*/  VIADD R2, R3, 0x3 ;  /* 0x0000000303027836 */ /* 0x000fe20000000000 */
[----:B------:R-:W-:Y:S01]  /*1c60*/  IADD3 R43, PT, PT, R47, R43, RZ ;  /* 0x0000002b2f2b7210 */ /* 0x000fe20007ffe0ff */
[----:B------:R-:W-:Y:S01]  /*1c70*/  VIADD R3, R3, 0x2 ;  /* 0x0000000203037836 */ /* 0x000fe20000000000 */
[----:B------:R-:W-:Y:S01]  /*1c80*/  SHF.L.U64.HI R45, R50, 0x3, R45 ;  /* 0x00000003322d7819 */ /* 0x000fe2000001022d */
[----:B------:R-:W0:Y:S01]  /*1c90*/  LDCU.64 UR16, c[0x0][0x3b0] ;  /* 0x00007600ff1077ac */ /* 0x000e220008000a00 */
[----:B------:R-:W-:Y:S01]  /*1ca0*/  ISETP.LT.AND P4, PT, R2, UR4, !P4 ;  /* 0x0000000402007c0c */ /* 0x000fe2000e781270 */
[----:B-12-4-:R-:W-:-:S12]  /*1cb0*/  UISETP.NE.AND UP5, UPT, UR35, URZ, UPT ;  /* 0x000000ff2300728c */ /* 0x016fd8000bfa5270 */
.L_x_818:
[----:B0-----:R-:W1:Y:S01]  /*1cc0*/  S2R R0, SR_TID.Y ;  /* 0x0000000000007919 */ /* 0x001e620000002200 */
[----:B------:R-:W1:Y:S01]  /*1cd0*/  LDC R5, c[0x0][0x364] ;  /* 0x0000d900ff057b82 */ /* 0x000e620000000800 */
[----:B------:R-:W-:Y:S01]  /*1ce0*/  UMOV UR8, UR33 ;  /* 0x0000002100087c82 */ /* 0x000fe20008000000 */
[----:B------:R-:W-:Y:S01]  /*1cf0*/  UMOV UR5, UR19 ;  /* 0x0000001300057c82 */ /* 0x000fe20008000000 */
[----:B------:R-:W-:Y:S01]  /*1d00*/  UMOV UR4, UR18 ;  /* 0x0000001200047c82 */ /* 0x000fe20008000000 */
[----:B------:R-:W-:Y:S02]  /*1d10*/  LEA RZ, P1, R50, UR29, 0x3 ;  /* 0x0000001d32ff7c11 */ /* 0x000fe4000f8218ff */
[C---:B------:R-:W-:Y:S02]  /*1d20*/  IADD3 R38, PT, PT, R52.reuse, UR27, RZ ;  /* 0x0000001b34267c10 */ /* 0x040fe4000fffe0ff */
[----:B------:R-:W-:Y:S02]  /*1d30*/  IADD3.X R33, PT, PT, R45, UR28, RZ, P1, !PT ;  /* 0x0000001c2d217c10 */ /* 0x000fe40008ffe4ff */
[----:B------:R-:W-:-:S02]  /*1d40*/  IADD3 RZ, P1, PT, R52, UR27, RZ ;  /* 0x0000001b34ff7c10 */ /* 0x000fc4000ff3e0ff */
[----:B------:R-:W-:Y:S02]  /*1d50*/  LEA R32, R50, UR29, 0x3 ;  /* 0x0000001d32207c11 */ /* 0x000fe4000f8e18ff */
[----:B------:R-:W-:Y:S01]  /*1d60*/  IADD3.X R39, PT, PT, R53, UR26, RZ, P1, !PT ;  /* 0x0000001a35277c10 */ /* 0x000fe20008ffe4ff */
[----:B------:R-:W2:Y:S01]  /*1d70*/  LDC R8, c[0x0][0x364] ;  /* 0x0000d900ff087b82 */ /* 0x000ea20000000800 */
[----:B------:R-:W-:Y:S02]  /*1d80*/  IMAD.U32 R11, RZ, RZ, UR34 ;  /* 0x00000022ff0b7e24 */ /* 0x000fe4000f8e00ff */
[----:B------:R-:W-:Y:S01]  /*1d90*/  IMAD.U32 R15, RZ, RZ, UR34 ;  /* 0x00000022ff0f7e24 */ /* 0x000fe2000f8e00ff */
[----:B------:R-:W-:Y:S01]  /*1da0*/  MOV R19, UR34 ;  /* 0x0000002200137c02 */ /* 0x000fe20008000f00 */
[----:B------:R-:W3:Y:S01]  /*1db0*/  @P3 LDG.E.U16 R23, desc[UR10][R38.64+-0x4] ;  /* 0xfffffc0a26173981 */ /* 0x000ee2000c1e1500 */
[----:B-1----:R-:W-:Y:S01]  /*1dc0*/  IMAD R5, R5, UR8, R0 ;  /* 0x0000000805057c24 */ /* 0x002fe2000f8e0200 */
[----:B------:R-:W-:-:S02]  /*1dd0*/  IADD3 R40, PT, PT, R24, 0x3, RZ ;  /* 0x0000000318287810 */ /* 0x000fc40007ffe0ff */
[----:B------:R-:W4:Y:S02]  /*1de0*/  @P4 LDG.E.U16 R22, desc[UR10][R38.64+0x2] ;  /* 0x0000020a26164981 */ /* 0x000f24000c1e1500 */
[----:B------:R-:W-:-:S04]  /*1df0*/  SHF.L.U32 R5, R5, 0x2, RZ ;  /* 0x0000000205057819 */ /* 0x000fc800000006ff */
[----:B------:R-:W-:-:S04]  /*1e00*/  ISETP.GE.AND P2, PT, R5, UR5, PT ;  /* 0x0000000505007c0c */ /* 0x000fc8000bf46270 */
[----:B------:R-:W-:-:S13]  /*1e10*/  ISETP.GE.OR P2, PT, R4, UR4, P2 ;  /* 0x0000000404007c0c */ /* 0x000fda0009746670 */
[----:B------:R-:W5:Y:S01]  /*1e20*/  @!P2 LDG.E.U16 R9, desc[UR10][R38.64+-0x2] ;  /* 0xfffffe0a2609a981 */ /* 0x000f62000c1e1500 */
[----:B------:R-:W1:Y:S03]  /*1e30*/  LDC R7, c[0x0][0x364] ;  /* 0x0000d900ff077b82 */ /* 0x000e660000000800 */
[----:B------:R-:W3:Y:S01]  /*1e40*/  @!P2 LDG.E.U16 R6, desc[UR10][R32.64] ;  /* 0x0000000a2006a981 */ /* 0x000ee2000c1e1500 */
[----:B--2---:R-:W-:-:S04]  /*1e50*/  IMAD R8, R8, UR8, R0 ;  /* 0x0000000808087c24 */ /* 0x004fc8000f8e0200 */
[----:B------:R-:W2:Y:S01]  /*1e60*/  @!P2 LDC R5, c[0x0][0x3e0] ;  /* 0x0000f800ff05ab82 */ /* 0x000ea20000000800 */
[----:B------:R-:W-:-:S04]  /*1e70*/  SHF.L.U32 R8, R8, 0x2, RZ ;  /* 0x0000000208087819 */ /* 0x000fc800000006ff */
[----:B------:R-:W-:-:S04]  /*1e80*/  ISETP.GE.AND P1, PT, R8, UR5, PT ;  /* 0x0000000508007c0c */ /* 0x000fc8000bf26270 */
[----:B------:R-:W-:Y:S01]  /*1e90*/  ISETP.GE.OR P1, PT, R3, UR4, P1 ;  /* 0x0000000403007c0c */ /* 0x000fe20008f26670 */
[----:B-1----:R-:W-:-:S05]  /*1ea0*/  IMAD R7, R7, UR8, R0 ;  /* 0x0000000807077c24 */ /* 0x002fca000f8e0200 */
[----:B------:R-:W-:-:S07]  /*1eb0*/  SHF.L.U32 R7, R7, 0x2, RZ ;  /* 0x0000000207077819 */ /* 0x000fce00000006ff */
[----:B------:R-:W4:Y:S01]  /*1ec0*/  @!P1 LDG.E.U16 R14, desc[UR10][R38.64] ;  /* 0x0000000a260e9981 */ /* 0x000f22000c1e1500 */
[----:B-----5:R-:W-:Y:S01]  /*1ed0*/  @!P2 HADD2.F32 R9, -RZ, R9.H0_H0 ;  /* 0x20000009ff09a230 */ /* 0x020fe20000004100 */
[----:B------:R-:W1:Y:S01]  /*1ee0*/  LDC R12, c[0x0][0x364] ;  /* 0x0000d900ff0c7b82 */ /* 0x000e620000000800 */
[----:B---3--:R-:W-:-:S05]  /*1ef0*/  @!P2 HADD2.F32 R6, -RZ, R6.H0_H0 ;  /* 0x20000006ff06a230 */ /* 0x008fca0000004100 */
[----:B--2---:R-:W-:Y:S01]  /*1f00*/  @!P2 FFMA R11, R6, R9, R5 ;  /* 0x00000009060ba223 */ /* 0x004fe20000000005 */
[----:B------:R-:W-:Y:S01]  /*1f10*/  ISETP.GE.AND P2, PT, R7, UR5, PT ;  /* 0x0000000507007c0c */ /* 0x000fe2000bf46270 */
[----:B------:R-:W2:Y:S01]  /*1f20*/  @!P1 LDG.E.U16 R9, desc[UR10][R32.64] ;  /* 0x0000000a20099981 */ /* 0x000ea2000c1e1500 */
[----:B------:R-:W3:Y:S02]  /*1f30*/  @!P1 LDC R8, c[0x0][0x3e0] ;  /* 0x0000f800ff089b82 */ /* 0x000ee40000000800 */
[----:B------:R-:W-:-:S13]  /*1f40*/  ISETP.GE.OR P2, PT, R2, UR4, P2 ;  /* 0x0000000402007c0c */ /* 0x000fda0009746670 */
[----:B------:R-:W5:Y:S01]  /*1f50*/  @!P2 LDG.E.U16 R7, desc[UR10][R32.64] ;  /* 0x0000000a2007a981 */ /* 0x000f62000c1e1500 */
[----:B------:R-:W3:Y:S03]  /*1f60*/  LDC R10, c[0x0][0x364] ;  /* 0x0000d900ff0a7b82 */ /* 0x000ee60000000800 */
[----:B------:R-:W5:Y:S05]  /*1f70*/  @!P2 LDG.E.U16 R13, desc[UR10][R38.64+0x2] ;  /* 0x0000020a260da981 */ /* 0x000f6a000c1e1500 */
[----:B------:R-:W5:Y:S01]  /*1f80*/  @!P2 LDC R6, c[0x0][0x3e0] ;  /* 0x0000f800ff06ab82 */ /* 0x000f620000000800 */
[----:B------:R-:W-:Y:S01]  /*1f90*/  IADD3 R5, PT, PT, R24, 0x1, RZ ;  /* 0x0000000118057810 */ /* 0x000fe20007ffe0ff */
[----:B-1----:R-:W-:-:S02]  /*1fa0*/  IMAD R12, R12, UR8, R0 ;  /* 0x000000080c0c7c24 */ /* 0x002fc4000f8e0200 */
[----:B----4-:R-:W-:Y:S02]  /*1fb0*/  @!P1 HADD2.F32 R14, -RZ, R14.H0_H0 ;  /* 0x2000000eff0e9230 */ /* 0x010fe40000004100 */
[----:B0-----:R-:W-:Y:S01]  /*1fc0*/  IMAD.WIDE.U32 R16, R5, UR16, RZ ;  /* 0x0000001005107c25 */ /* 0x001fe2000f8e00ff */
[----:B------:R-:W-:-:S03]  /*1fd0*/  LEA R12, R12, 0x1, 0x2 ;  /* 0x000000010c0c7811 */ /* 0x000fc600078e10ff */
[----:B------:R-:W-:Y:S02]  /*1fe0*/  IMAD R5, R5, UR17, R17 ;  /* 0x0000001105057c24 */ /* 0x000fe4000f8e0211 */
[----:B---3--:R-:W-:-:S03]  /*1ff0*/  IMAD R10, R10, UR8, R0 ;  /* 0x000000080a0a7c24 */ /* 0x008fc6000f8e0200 */
[----:B------:R-:W-:Y:S02]  /*2000*/  SHF.L.U64.HI R5, R16, 0x1, R5 ;  /* 0x0000000110057819 */ /* 0x000fe40000010205 */
[----:B------:R-:W-:Y:S02]  /*2010*/  LEA R10, R10, 0x1, 0x2 ;  /* 0x000000010a0a7811 */ /* 0x000fe400078e10ff */
[----:B------:R-:W-:Y:S01]  /*2020*/  LEA R30, R16, UR29, 0x1 ;  /* 0x0000001d101e7c11 */ /* 0x000fe2000f8e08ff */
[----:B--2---:R-:W-:-:S05]  /*2030*/  @!P1 HADD2.F32 R9, -RZ, R9.H0_H0 ;  /* 0x20000009ff099230 */ /* 0x004fca0000004100 */
[----:B------:R-:W-:Y:S01]  /*2040*/  @!P1 FFMA R15, R9, R14, R8 ;  /* 0x0000000e090f9223 */ /* 0x000fe20000000008 */
[----:B------:R-:W-:Y:S01]  /*2050*/  ISETP.GE.AND P1, PT, R12, UR5, PT ;  /* 0x000000050c007c0c */ /* 0x000fe2000bf26270 */
[----:B-----5:R-:W-:Y:S02]  /*2060*/  @!P2 HADD2.F32 R7, -RZ, R7.H0_H0 ;  /* 0x20000007ff07a230 */ /* 0x020fe40000004100 */
[----:B------:R-:W-:Y:S01]  /*2070*/  @!P2 HADD2.F32 R13, -RZ, R13.H0_H0 ;  /* 0x2000000dff0da230 */ /* 0x000fe20000004100 */
[----:B------:R-:W-:-:S04]  /*2080*/  ISETP.GE.OR P1, PT, R4, UR4, P1 ;  /* 0x0000000404007c0c */ /* 0x000fc80008f26670 */
[----:B------:R-:W-:Y:S01]  /*2090*/  @!P2 FFMA R19, R7, R13, R6 ;  /* 0x0000000d0713a223 */ /* 0x000fe20000000006 */
[----:B------:R-:W-:-:S04]  /*20a0*/  LEA RZ, P2, R16, UR29, 0x1 ;  /* 0x0000001d10ff7c11 */ /* 0x000fc8000f8408ff */
[----:B------:R-:W-:Y:S02]  /*20b0*/  IADD3.X R31, PT, PT, R5, UR28, RZ, P2, !PT ;  /* 0x0000001c051f7c10 */ /* 0x000fe400097fe4ff */
[----:B------:R-:W-:Y:S02]  /*20c0*/  ISETP.GE.AND P2, PT, R10, UR5, PT ;  /* 0x000000050a007c0c */ /* 0x000fe4000bf46270 */
[----:B------:R-:W2:Y:S01]  /*20d0*/  @!P1 LDG.E.U16 R14, desc[UR10][R38.64+-0x2] ;  /* 0xfffffe0a260e9981 */ /* 0x000ea2000c1e1500 */
[----:B------:R-:W0:Y:S01]  /*20e0*/  LDC R16, c[0x0][0x364] ;  /* 0x0000d900ff107b82 */ /* 0x000e220000000800 */
[----:B------:R-:W-:Y:S02]  /*20f0*/  ISETP.GE.OR P2, PT, R3, UR4, P2 ;  /* 0x0000000403007c0c */ /* 0x000fe40009746670 */
[----:B------:R-:W3:Y:S01]  /*2100*/  @!P1 LDG.E.U16 R13, desc[UR10][R30.64] ;  /* 0x0000000a1e0d9981 */ /* 0x000ee2000c1e1500 */
[----:B------:R-:W-:Y:S01]  /*2110*/  IADD3 R6, PT, PT, R24, 0x2, RZ ;  /* 0x0000000218067810 */ /* 0x000fe20007ffe0ff */
[----:B------:R-:W-:-:S02]  /*2120*/  IMAD.U32 R12, RZ, RZ, UR34 ;  /* 0x00000022ff0c7e24 */ /* 0x000fc4000f8e00ff */
[----:B------:R-:W4:Y:S01]  /*2130*/  @P3 LDG.E.U16 R26, desc[UR10][R30.64] ;  /* 0x0000000a1e1a3981 */ /* 0x000f22000c1e1500 */
[----:B------:R-:W1:Y:S06]  /*2140*/  @!P1 LDC R10, c[0x0][0x3e0] ;  /* 0x0000f800ff0a9b82 */ /* 0x000e6c0000000800 */
[----:B------:R-:W5:Y:S02]  /*2150*/  @!P2 LDG.E.U16 R9, desc[UR10][R38.64] ;  /* 0x0000000a2609a981 */ /* 0x000f64000c1e1500 */
[----:B------:R-:W5:Y:S02]  /*2160*/  @!P2 LDC R7, c[0x0][0x3e0] ;  /* 0x0000f800ff07ab82 */ /* 0x000f640000000800 */
[----:B------:R-:W4:Y:S01]  /*2170*/  @!P2 LDG.E.U16 R8, desc[UR10][R30.64] ;  /* 0x0000000a1e08a981 */ /* 0x000f22000c1e1500 */
[----:B0-----:R-:W-:-:S05]  /*2180*/  IMAD R16, R16, UR8, R0 ;  /* 0x0000000810107c24 */ /* 0x001fca000f8e0200 */
[----:B------:R-:W0:Y:S01]  /*2190*/  LDC R5, c[0x0][0x364] ;  /* 0x0000d900ff057b82 */ /* 0x000e220000000800 */
[----:B------:R-:W-:Y:S01]  /*21a0*/  IMAD.WIDE.U32 R36, R6, UR16, RZ ;  /* 0x0000001006247c25 */ /* 0x000fe2000f8e00ff */
[----:B------:R-:W-:-:S03]  /*21b0*/  LEA R16, R16, 0x2, 0x2 ;  /* 0x0000000210107811 */ /* 0x000fc600078e10ff */
[----:B------:R-:W-:-:S05]  /*21c0*/  IMAD R6, R6, UR17, R37 ;  /* 0x0000001106067c24 */ /* 0x000fca000f8e0225 */
[----:B------:R-:W-:Y:S01]  /*21d0*/  SHF.L.U64.HI R6, R36, 0x1, R6 ;  /* 0x0000000124067819 */ /* 0x000fe20000010206 */
[----:B0-----:R-:W-:-:S05]  /*21e0*/  IMAD R5, R5, UR8, R0 ;  /* 0x0000000805057c24 */ /* 0x001fca000f8e0200 */
[----:B------:R-:W-:Y:S01]  /*21f0*/  LEA R5, R5, 0x2, 0x2 ;  /* 0x0000000205057811 */ /* 0x000fe200078e10ff */
[----:B--2---:R-:W-:Y:S02]  /*2200*/  @!P1 HADD2.F32 R14, -RZ, R14.H0_H0 ;  /* 0x2000000eff0e9230 */ /* 0x004fe40000004100 */
[----:B---3--:R-:W-:-:S05]  /*2210*/  @!P1 HADD2.F32 R13, -RZ, R13.H0_H0 ;  /* 0x2000000dff0d9230 */ /* 0x008fca0000004100 */
[----:B-1----:R-:W-:Y:S01]  /*2220*/  @!P1 FFMA R12, R14, R13, R10 ;  /* 0x0000000d0e0c9223 */ /* 0x002fe2000000000a */
[----:B------:R-:W-:Y:S01]  /*2230*/  ISETP.GE.AND P1, PT, R16, UR5, PT ;  /* 0x0000000510007c0c */ /* 0x000fe2000bf26270 */
[----:B-----5:R-:W-:-:S03]  /*2240*/  @!P2 HADD2.F32 R9, -RZ, R9.H0_H0 ;  /* 0x20000009ff09a230 */ /* 0x020fc60000004100 */
[----:B------:R-:W-:Y:S01]  /*2250*/  ISETP.GE.OR P1, PT, R4, UR4, P1 ;  /* 0x0000000404007c0c */ /* 0x000fe20008f26670 */
[----:B----4-:R-:W-:Y:S01]  /*2260*/  @!P2 HADD2.F32 R8, -RZ, R8.H0_H0 ;  /* 0x20000008ff08a230 */ /* 0x010fe20000004100 */
[----:B------:R-:W-:-:S04]  /*2270*/  MOV R16, UR34 ;  /* 0x0000002200107c02 */ /* 0x000fc80008000f00 */
[----:B------:R-:W-:Y:S01]  /*2280*/  @!P2 FFMA R16, R9, R8, R7 ;  /* 0x000000080910a223 */ /* 0x000fe20000000007 */
[C---:B------:R-:W-:Y:S01]  /*2290*/  LEA RZ, P2, R36.reuse, UR29, 0x1 ;  /* 0x0000001d24ff7c11 */ /* 0x040fe2000f8408ff */
[----:B------:R-:W2:Y:S01]  /*22a0*/  @P0 LDG.E.U16 R9, desc[UR10][R38.64+-0x4] ;  /* 0xfffffc0a26090981 */ /* 0x000ea2000c1e1500 */
[----:B------:R-:W-:Y:S02]  /*22b0*/  LEA R36, R36, UR29, 0x1 ;  /* 0x0000001d24247c11 */ /* 0x000fe4000f8e08ff */
[----:B------:R-:W-:Y:S02]  /*22c0*/  IADD3.X R37, PT, PT, R6, UR28, RZ, P2, !PT ;  /* 0x0000001c06257c10 */ /* 0x000fe400097fe4ff */
[----:B------:R-:W3:Y:S01]  /*22d0*/  @!P1 LDG.E.U16 R18, desc[UR10][R38.64+-0x2] ;  /* 0xfffffe0a26129981 */ /* 0x000ee2000c1e1500 */
[----:B------:R-:W0:Y:S03]  /*22e0*/  LDC R14, c[0x0][0x364] ;  /* 0x0000d900ff0e7b82 */ /* 0x000e260000000800 */
[----:B------:R-:W4:Y:S01]  /*22f0*/  @!P1 LDG.E.U16 R17, desc[UR10][R36.64] ;  /* 0x0000000a24119981 */ /* 0x000f22000c1e1500 */
[----:B------:R-:W-:-:S03]  /*2300*/  ISETP.GE.AND P2, PT, R5, UR5, PT ;  /* 0x0000000505007c0c */ /* 0x000fc6000bf46270 */
[----:B------:R-:W5:Y:S01]  /*2310*/  @P0 LDG.E.U16 R8, desc[UR10][R32.64] ;  /* 0x0000000a20080981 */ /* 0x000f62000c1e1500 */
[----:B------:R-:W-:Y:S01]  /*2320*/  ISETP.GE.OR P2, PT, R3, UR4, P2 ;  /* 0x0000000403007c0c */ /* 0x000fe20009746670 */
[----:B------:R-:W1:-:S12]  /*2330*/  @!P1 LDC R7, c[0x0][0x3e0] ;  /* 0x0000f800ff079b82 */ /* 0x000e580000000800 */
[----:B------:R-:W2:Y:S01]  /*2340*/  @!P2 LDG.E.U16 R10, desc[UR10][R38.64] ;  /* 0x0000000a260aa981 */ /* 0x000ea2000c1e1500 */
[----:B------:R-:W-:Y:S01]  /*2350*/  IMAD.U32 R13, RZ, RZ, UR34 ;  /* 0x00000022ff0d7e24 */ /* 0x000fe2000f8e00ff */
[----:B------:R-:W2:Y:S02]  /*2360*/  @!P2 LDC R5, c[0x0][0x3e0] ;  /* 0x0000f800ff05ab82 */ /* 0x000ea40000000800 */
[----:B------:R-:W5:Y:S01]  /*2370*/  @!P2 LDG.E.U16 R6, desc[UR10][R36.64] ;  /* 0x0000000a2406a981 */ /* 0x000f62000c1e1500 */
[----:B0-----:R-:W-:-:S05]  /*2380*/  IMAD R14, R14, UR8, R0 ;  /* 0x000000080e0e7c24 */ /* 0x001fca000f8e0200 */
[----:B------:R-:W-:Y:S01]  /*2390*/  LEA R14, R14, 0x2, 0x2 ;  /* 0x000000020e0e7811 */ /* 0x000fe200078e10ff */
[----:B------:R-:W-:-:S04]  /*23a0*/  IMAD.WIDE.U32 R20, R40, UR16, RZ ;  /* 0x0000001028147c25 */ /* 0x000fc8000f8e00ff */
[----:B------:R-:W-:Y:S02]  /*23b0*/  IMAD R40, R40, UR17, R21 ;  /* 0x0000001128287c24 */ /* 0x000fe4000f8e0215 */
[----:B------:R-:W0:Y:S03]  /*23c0*/  @P3 LDC R21, c[0x0][0x3e0] ;  /* 0x0000f800ff153b82 */ /* 0x000e260000000800 */
[----:B------:R-:W-:Y:S01]  /*23d0*/  SHF.L.U64.HI R40, R20, 0x1, R40 ;  /* 0x0000000114287819 */ /* 0x000fe20000010228 */
[----:B---3--:R-:W-:Y:S02]  /*23e0*/  @!P1 HADD2.F32 R18, -RZ, R18.H0_H0 ;  /* 0x20000012ff129230 */ /* 0x008fe40000004100 */
[----:B----4-:R-:W-:-:S05]  /*23f0*/  @!P1 HADD2.F32 R17, -RZ, R17.H0_H0 ;  /* 0x20000011ff119230 */ /* 0x010fca0000004100 */
[----:B-1----:R-:W-:Y:S02]  /*2400*/  @!P1 FFMA R13, R18, R17, R7 ;  /* 0x00000011120d9223 */ /* 0x002fe40000000007 */
[----:B------:R-:W1:Y:S01]  /*2410*/  LDC R7, c[0x0][0x364] ;  /* 0x0000d900ff077b82 */ /* 0x000e620000000800 */
[----:B------:R-:W-:-:S04]  /*2420*/  ISETP.GE.AND P1, PT, R14, UR5, PT ;  /* 0x000000050e007c0c */ /* 0x000fc8000bf26270 */
[----:B------:R-:W-:Y:S02]  /*2430*/  ISETP.GE.OR P1, PT, R2, UR4, P1 ;  /* 0x0000000402007c0c */ /* 0x000fe40008f26670 */
[----:B------:R-:W-:Y:S01]  /*2440*/  MOV R17, UR34 ;  /* 0x0000002200117c02 */ /* 0x000fe20008000f00 */
[----:B--2---:R-:W-:Y:S02]  /*2450*/  @!P2 HADD2.F32 R10, -RZ, R10.H0_H0 ;  /* 0x2000000aff0aa230 */ /* 0x004fe40000004100 */
[----:B-----5:R-:W-:-:S08]  /*2460*/  @!P2 HADD2.F32 R6, -RZ, R6.H0_H0 ;  /* 0x20000006ff06a230 */ /* 0x020fd00000004100 */
[----:B------:R-:W2:Y:S01]  /*2470*/  @!P1 LDG.E.U16 R14, desc[UR10][R38.64+0x2] ;  /* 0x0000020a260e9981 */ /* 0x000ea2000c1e1500 */
[----:B------:R-:W-:-:S03]  /*2480*/  @!P2 FFMA R17, R10, R6, R5 ;  /* 0x000000060a11a223 */ /* 0x000fc60000000005 */
[----:B------:R-:W3:Y:S01]  /*2490*/  @!P1 LDG.E.U16 R5, desc[UR10][R36.64] ;  /* 0x0000000a24059981 */ /* 0x000ee2000c1e1500 */
[----:B-1----:R-:W-:Y:S01]  /*24a0*/  IMAD R7, R7, UR8, R0 ;  /* 0x0000000807077c24 */ /* 0x002fe2000f8e0200 */
[----:B------:R-:W-:Y:S01]  /*24b0*/  LEA RZ, P2, R20, UR29, 0x1 ;  /* 0x0000001d14ff7c11 */ /* 0x000fe2000f8408ff */
[----:B------:R-:W1:Y:S03]  /*24c0*/  @P0 LDC R6, c[0x0][0x3e0] ;  /* 0x0000f800ff060b82 */ /* 0x000e660000000800 */
[----:B------:R-:W-:Y:S02]  /*24d0*/  LEA R7, R7, 0x3, 0x2 ;  /* 0x0000000307077811 */ /* 0x000fe400078e10ff */
[----:B------:R-:W-:Y:S02]  /*24e0*/  IADD3.X R41, PT, PT, R40, UR28, RZ, P2, !PT ;  /* 0x0000001c28297c10 */ /* 0x000fe400097fe4ff */
[----:B------:R-:W-:-:S04]  /*24f0*/  ISETP.GE.AND P2, PT, R7, UR5, PT ;  /* 0x0000000507007c0c */ /* 0x000fc8000bf46270 */
[----:B------:R-:W-:Y:S02]  /*2500*/  ISETP.GE.OR P2, PT, R4, UR4, P2 ;  /* 0x0000000404007c0c */ /* 0x000fe40009746670 */
[----:B------:R-:W-:Y:S02]  /*2510*/  LEA R40, R20, UR29, 0x1 ;  /* 0x0000001d14287c11 */ /* 0x000fe4000f8e08ff */
[----:B------:R-:W4:Y:S09]  /*2520*/  @P4 LDG.E.U16 R20, desc[UR10][R30.64] ;  /* 0x0000000a1e144981 */ /* 0x000f32000c1e1500 */
[----:B------:R-:W5:Y:S04]  /*2530*/  @!P2 LDG.E.U16 R18, desc[UR10][R38.64+-0x2] ;  /* 0xfffffe0a2612a981 */ /* 0x000f68000c1e1500 */
[----:B------:R-:W4:Y:S01]  /*2540*/  @!P2 LDG.E.U16 R10, desc[UR10][R40.64] ;  /* 0x0000000a280aa981 */ /* 0x000f22000c1e1500 */
[----:B------:R-:W-:-:S02]  /*2550*/  @P0 HADD2.F32 R9, -RZ, R9.H0_H0 ;  /* 0x20000009ff090230 */ /* 0x000fc40000004100 */
[----:B------:R-:W-:Y:S01]  /*2560*/  @P0 HADD2.F32 R8, -RZ, R8.H0_H0 ;  /* 0x20000008ff080230 */ /* 0x000fe20000004100 */
[----:B------:R-:W-:-:S04]  /*2570*/  MOV R7, UR34 ;  /* 0x0000002200077c02 */ /* 0x000fc80008000f00 */
[----:B-1----:R-:W-:Y:S02]  /*2580*/  @P0 FFMA R7, R9, R8, R6 ;  /* 0x0000000809070223 */ /* 0x002fe40000000006 */
[----:B------:R-:W4:Y:S04]  /*2590*/  @P5 LDG.E.U16 R9, desc[UR10][R36.64] ;  /* 0x0000000a24095981 */ /* 0x000f28000c1e1500 */
[----:B------:R-:W4:Y:S01]  /*25a0*/  @P5 LDG.E.U16 R6, desc[UR10][R38.64+-0x4] ;  /* 0xfffffc0a26065981 */ /* 0x000f22000c1e1500 */
[----:B------:R-:W-:Y:S02]  /*25b0*/  @P3 HADD2.F32 R23, -RZ, R23.H0_H0 ;  /* 0x20000017ff173230 */ /* 0x000fe40000004100 */
[----:B------:R-:W-:Y:S02]  /*25c0*/  @P3 HADD2.F32 R26, -RZ, R26.H0_H0 ;  /* 0x2000001aff1a3230 */ /* 0x000fe40000004100 */
[----:B------:R-:W-:-:S03]  /*25d0*/  IMAD.U32 R8, RZ, RZ, UR34 ;  /* 0x00000022ff087e24 */ /* 0x000fc6000f8e00ff */
[----:B0-----:R-:W-:Y:S02]  /*25e0*/  @P3 FFMA R8, R23, R26, R21 ;  /* 0x0000001a17083223 */ /* 0x001fe40000000015 */
[----:B------:R-:W0:Y:S01]  /*25f0*/  @!P1 LDC R23, c[0x0][0x3e0] ;  /* 0x0000f800ff179b82 */ /* 0x000e220000000800 */
[----:B------:R-:W-:-:S07]  /*2600*/  MOV R21, UR34 ;  /* 0x0000002200157c02 */ /* 0x000fce0008000f00 */
[----:B------:R-:W1:Y:S01]  /*2610*/  LDC R26, c[0x0][0x364] ;  /* 0x0000d900ff1a7b82 */ /* 0x000e620000000800 */
[----:B------:R-:W-:Y:S02]  /*2620*/  @P4 HADD2.F32 R22, -RZ, R22.H0_H0 ;  /* 0x20000016ff164230 */ /* 0x000fe40000004100 */
[----:B--2---:R-:W-:Y:S02]  /*2630*/  @!P1 HADD2.F32 R14, -RZ, R14.H0_H0 ;  /* 0x2000000eff0e9230 */ /* 0x004fe40000004100 */
[----:B---3--:R-:W-:-:S05]  /*2640*/  @!P1 HADD2.F32 R5, -RZ, R5.H0_H0 ;  /* 0x20000005ff059230 */ /* 0x008fca0000004100 */
[----:B0-----:R-:W-:Y:S02]  /*2650*/  @!P1 FFMA R21, R14, R5, R23 ;  /* 0x000000050e159223 */ /* 0x001fe40000000017 */
[----:B------:R-:W0:Y:S01]  /*2660*/  @!P2 LDC R5, c[0x0][0x3e0] ;  /* 0x0000f800ff05ab82 */ /* 0x000e220000000800 */
[----:B------:R-:W-:-:S07]  /*2670*/  MOV R14, UR34 ;  /* 0x00000022000e7c02 */ /* 0x000fce0008000f00 */
[----:B------:R-:W2:Y:S01]  /*2680*/  LDC R23, c[0x0][0x364] ;  /* 0x0000d900ff177b82 */ /* 0x000ea20000000800 */
[----:B-----5:R-:W-:Y:S02]  /*2690*/  @!P2 HADD2.F32 R18, -RZ, R18.H0_H0 ;  /* 0x20000012ff12a230 */ /* 0x020fe40000004100 */
[----:B----4-:R-:W-:-:S05]  /*26a0*/  @!P2 HADD2.F32 R10, -RZ, R10.H0_H0 ;  /* 0x2000000aff0aa230 */ /* 0x010fca0000004100 */
[----:B0-----:R-:W-:Y:S01]  /*26b0*/  @!P2 FFMA R14, R18, R10, R5 ;  /* 0x0000000a120ea223 */ /* 0x001fe20000000005 */
[----:B-1----:R-:W-:Y:S01]  /*26c0*/  IMAD R10, R26, UR8, R0 ;  /* 0x000000081a0a7c24 */ /* 0x002fe2000f8e0200 */
[----:B------:R-:W0:Y:S04]  /*26d0*/  @P4 LDC R5, c[0x0][0x3e0] ;  /* 0x0000f800ff054b82 */ /* 0x000e280000000800 */
[----:B------:R-:W-:-:S04]  /*26e0*/  LEA R10, R10, 0x3, 0x2 ;  /* 0x000000030a0a7811 */ /* 0x000fc800078e10ff */
[----:B------:R-:W-:Y:S01]  /*26f0*/  ISETP.GE.AND P2, PT, R10, UR5, PT ;  /* 0x000000050a007c0c */ /* 0x000fe2000bf46270 */
[----:B--2---:R-:W-:-:S03]  /*2700*/  IMAD R23, R23, UR8, R0 ;  /* 0x0000000817177c24 */ /* 0x004fc6000f8e0200 */
[----:B------:R-:W-:Y:S01]  /*2710*/  ISETP.GE.OR P2, PT, R3, UR4, P2 ;  /* 0x0000000403007c0c */ /* 0x000fe20009746670 */
[----:B------:R-:W-:Y:S01]  /*2720*/  @P4 HADD2.F32 R10, -RZ, R20.H0_H0 ;  /* 0x20000014ff0a4230 */ /* 0x000fe20000004100 */
[----:B------:R-:W-:Y:S02]  /*2730*/  LEA R23, R23, 0x3, 0x2 ;  /* 0x0000000317177811 */ /* 0x000fe400078e10ff */
[----:B------:R-:W-:Y:S02]  /*2740*/  MOV R20, UR34 ;  /* 0x0000002200147c02 */ /* 0x000fe40008000f00 */
[----:B------:R-:W-:Y:S01]  /*2750*/  ISETP.GE.AND P1, PT, R23, UR5, PT ;  /* 0x0000000517007c0c */ /* 0x000fe2000bf26270 */
[----:B------:R-:W-:Y:S01]  /*2760*/  @P5 HADD2.F32 R6, -RZ, R6.H0_H0 ;  /* 0x20000006ff065230 */ /* 0x000fe20000004100 */
[----:B------:R-:W2:Y:S01]  /*2770*/  @P6 LDG.E.U16 R23, desc[UR10][R40.64] ;  /* 0x0000000a28176981 */ /* 0x000ea2000c1e1500 */
[----:B0-----:R-:W-:-:S04]  /*2780*/  @P4 FFMA R20, R22, R10, R5 ;  /* 0x0000000a16144223 */ /* 0x001fc80000000005 */
[----:B------:R-:W3:Y:S01]  /*2790*/  @!P2 LDG.E.U16 R28, desc[UR10][R38.64] ;  /* 0x0000000a261ca981 */ /* 0x000ee2000c1e1500 */
[----:B------:R-:W0:Y:S01]  /*27a0*/  @P5 LDC R5, c[0x0][0x3e0] ;  /* 0x0000f800ff055b82 */ /* 0x000e220000000800 */
[----:B------:R-:W-:Y:S02]  /*27b0*/  ISETP.GE.OR P1, PT, R2, UR4, P1 ;  /* 0x0000000402007c0c */ /* 0x000fe40008f26670 */
[----:B------:R-:W4:Y:S01]  /*27c0*/  @!P2 LDG.E.U16 R27, desc[UR10][R40.64] ;  /* 0x0000000a281ba981 */ /* 0x000f22000c1e1500 */
[----:B------:R-:W-:Y:S02]  /*27d0*/  @P5 HADD2.F32 R10, -RZ, R9.H0_H0 ;  /* 0x20000009ff0a5230 */ /* 0x000fe40000004100 */
[----:B------:R-:W-:-:S08]  /*27e0*/  IMAD.U32 R9, RZ, RZ, UR34 ;  /* 0x00000022ff097e24 */ /* 0x000fd0000f8e00ff */
[----:B------:R-:W5:Y:S04]  /*27f0*/  @!P1 LDG.E.U16 R26, desc[UR10][R38.64+0x2] ;  /* 0x0000020a261a9981 */ /* 0x000f68000c1e1500 */
[----:B------:R-:W2:Y:S01]  /*2800*/  @!P1 LDG.E.U16 R22, desc[UR10][R40.64] ;  /* 0x0000000a28169981 */ /* 0x000ea2000c1e1500 */
[----:B0-----:R-:W-:-:S03]  /*2810*/  @P5 FFMA R9, R6, R10, R5 ;  /* 0x0000000a06095223 */ /* 0x001fc60000000005 */
[----:B------:R-:W2:Y:S01]  /*2820*/  @P6 LDG.E.U16 R6, desc[UR10][R38.64+-0x4] ;  /* 0xfffffc0a26066981 */ /* 0x000ea2000c1e1500 */
[----:B------:R-:W0:Y:S08]  /*2830*/  @!P2 LDC R5, c[0x0][0x3e0] ;  /* 0x0000f800ff05ab82 */ /* 0x000e300000000800 */
[----:B------:R-:W1:Y:S01]  /*2840*/  @!P1 LDC R10, c[0x0][0x3e0] ;  /* 0x0000f800ff0a9b82 */ /* 0x000e620000000800 */
[----:B------:R-:W-:Y:S01]  /*2850*/  MOV R18, UR34 ;  /* 0x0000002200127c02 */ /* 0x000fe20008000f00 */
[----:B---3--:R-:W-:-:S02]  /*2860*/  @!P2 HADD2.F32 R28, -RZ, R28.H0_H0 ;  /* 0x2000001cff1ca230 */ /* 0x008fc40000004100 */
[----:B----4-:R-:W-:-:S05]  /*2870*/  @!P2 HADD2.F32 R27, -RZ, R27.H0_H0 ;  /* 0x2000001bff1ba230 */ /* 0x010fca0000004100 */
[----:B0-----:R-:W-:Y:S02]  /*2880*/  @!P2 FFMA R18, R28, R27, R5 ;  /* 0x0000001b1c12a223 */ /* 0x001fe40000000005 */
[----:B------:R-:W0:Y:S01]  /*2890*/  @P6 LDC R5, c[0x0][0x3e0] ;  /* 0x0000f800ff056b82 */ /* 0x000e220000000800 */
[----:B------:R-:W-:Y:S01]  /*28a0*/  IADD3 R28, P2, PT, R40, 0x2, RZ ;  /* 0x00000002281c7810 */ /* 0x000fe20007f5e0ff */
[----:B-----5:R-:W-:Y:S02]  /*28b0*/  @!P1 HADD2.F32 R26, -RZ, R26.H0_H0 ;  /* 0x2000001aff1a9230 */ /* 0x020fe40000004100 */
[----:B--2---:R-:W-:Y:S01]  /*28c0*/  @!P1 HADD2.F32 R27, -RZ, R22.H0_H0 ;  /* 0x20000016ff1b9230 */ /* 0x004fe20000004100 */
[----:B------:R-:W-:Y:S01]  /*28d0*/  MOV R22, UR34 ;  /* 0x0000002200167c02 */ /* 0x000fe20008000f00 */
[----:B------:R-:W-:Y:S01]  /*28e0*/  IMAD.X R29, RZ, RZ, R41, P2 ;  /* 0x000000ffff1d7224 */ /* 0x000fe200010e0629 */
[----:B------:R-:W-:Y:S02]  /*28f0*/  IADD3 R32, P2, PT, R32, 0x2, RZ ;  /* 0x0000000220207810 */ /* 0x000fe40007f5e0ff */
[----:B-1----:R-:W-:Y:S01]  /*2900*/  @!P1 FFMA R22, R26, R27, R10 ;  /* 0x0000001b1a169223 */ /* 0x002fe2000000000a */
[----:B------:R-:W-:Y:S01]  /*2910*/  IADD3 R35, P1, PT, R36, 0x2, RZ ;  /* 0x0000000224237810 */ /* 0x000fe20007f3e0ff */
[----:B------:R-:W-:Y:S01]  /*2920*/  @P6 HADD2.F32 R23, -RZ, R23.H0_H0 ;  /* 0x20000017ff176230 */ /* 0x000fe20000004100 */
[----:B------:R-:W-:Y:S01]  /*2930*/  IADD3.X R33, PT, PT, RZ, R33, RZ, P2, !PT ;  /* 0x00000021ff217210 */ /* 0x000fe200017fe4ff */
[----:B------:R-:W-:Y:S01]  /*2940*/  @P6 HADD2.F32 R6, -RZ, R6.H0_H0 ;  /* 0x20000006ff066230 */ /* 0x000fe20000004100 */
[----:B------:R-:W-:-:S02]  /*2950*/  IADD3.X R34, PT, PT, RZ, R37, RZ, P1, !PT ;  /* 0x00000025ff227210 */ /* 0x000fc40000ffe4ff */
[----:B------:R-:W-:Y:S02]  /*2960*/  IADD3 R27, P1, PT, R38, UR31, RZ ;  /* 0x0000001f261b7c10 */ /* 0x000fe4000ff3e0ff */
[----:B------:R-:W-:Y:S02]  /*2970*/  IADD3 R36, P2, PT, R30, 0x2, RZ ;  /* 0x000000021e247810 */ /* 0x000fe40007f5e0ff */
[----:B------:R-:W-:Y:S01]  /*2980*/  MOV R10, UR34 ;  /* 0x00000022000a7c02 */ /* 0x000fe20008000f00 */
[----:B0-----:R-:W-:Y:S01]  /*2990*/  @P6 FFMA R10, R6, R23, R5 ;  /* 0x00000017060a6223 */ /* 0x001fe20000000005 */
[----:B------:R-:W-:Y:S02]  /*29a0*/  IADD3.X R38, PT, PT, R39, UR30, RZ, P1, !PT ;  /* 0x0000001e27267c10 */ /* 0x000fe40008ffe4ff */
[----:B------:R-:W-:Y:S01]  /*29b0*/  IADD3.X R37, PT, PT, RZ, R31, RZ, P2, !PT ;  /* 0x0000001fff257210 */ /* 0x000fe200017fe4ff */
[----:B------:R-:W-:Y:S06]  /*29c0*/  BRA.U !UP5, `(.L_x_772) ;  /* 0x000000090d8c7547 */ /* 0x000fec000b800000 */
[----:B------:R-:W0:Y:S01]  /*29d0*/  S2R R0, SR_TID.Y ;  /* 0x0000000000007919 */ /* 0x000e220000002200 */
[----:B------:R-:W1:Y:S01]  /*29e0*/  LDCU.64 UR4, c[0x0][0x380] ;  /* 0x00007000ff0477ac */ /* 0x000e620008000a00 */
[----:B------:R-:W-:-:S05]  /*29f0*/  UMOV UR9, UR35 ;  /* 0x0000002300097c82 */ /* 0x000fca0008000000 */
.L_x_773:
[----:B------:R-:W2:Y:S01]  /*2a00*/  @P0 LDG.E.U16 R23, desc[UR10][R32.64] ;  /* 0x0000000a20170981 */ /* 0x000ea2000c1e1500 */
[----:B------:R-:W0:Y:S01]  /*2a10*/  LDC R5, c[0x0][0x364] ;  /* 0x0000d900ff057b82 */ /* 0x000e220000000800 */
[----:B------:R-:W-:Y:S01]  /*2a20*/  UMOV UR8, UR32 ;  /* 0x0000002000087c82 */ /* 0x000fe20008000000 */
[----:B------:R-:W-:Y:S01]  /*2a30*/  MOV R30, R27 ;  /* 0x0000001b001e7202 */ /* 0x000fe20000000f00 */
[----:B------:R-:W-:Y:S01]  /*2a40*/  UIADD3 UR9, UPT, UPT, UR9, 0x1, URZ ;  /* 0x0000000109097890 */ /* 0x000fe2000fffe0ff */
[----:B------:R-:W-:Y:S03]  /*2a50*/  MOV R31, R38 ;  /* 0x00000026001f7202 */ /* 0x000fe60000000f00 */
[----:B------:R-:W-:Y:S02]  /*2a60*/  UISETP.NE.AND UP0, UPT, UR9, URZ, UPT ;  /* 0x000000ff0900728c */ /* 0x000fe4000bf05270 */
[----:B------:R-:W3:Y:S04]  /*2a70*/  @P0 LDG.E.U16 R6, desc[UR10][R30.64+-0x4] ;  /* 0xfffffc0a1e060981 */ /* 0x000ee8000c1e1500 */
[----:B------:R-:W4:Y:S01]  /*2a80*/  @P5 LDG.E.U16 R42, desc[UR10][R30.64+-0x4] ;  /* 0xfffffc0a1e2a5981 */ /* 0x000f22000c1e1500 */
[--C-:B0-----:R-:W-:Y:S05]  /*2a90*/  IMAD R5, R5, UR8, R0.reuse ;  /* 0x0000000805057c24 */ /* 0x101fea000f8e0200 */
[----:B------:R-:W-:Y:S04]  /*2aa0*/  SHF.L.U32 R5, R5, 0x2, RZ ;  /* 0x0000000205057819 */ /* 0x000fe800000006ff */
[----:B-1----:R-:W-:Y:S02]  /*2ab0*/  ISETP.GE.AND P1, PT, R5, UR5, PT ;  /* 0x0000000505007c0c */ /* 0x002fe4000bf26270 */
[----:B------:R-:W0:Y:S02]  /*2ac0*/  LDC R5, c[0x0][0x364] ;  /* 0x0000d900ff057b82 */ /* 0x000e240000000800 */
[----:B------:R-:W-:Y:S11]  /*2ad0*/  ISETP.GE.OR P1, PT, R4, UR4, P1 ;  /* 0x0000000404007c0c */ /* 0x000ff60008f26670 */
[----:B------:R-:W-:Y:S02]  /*2ae0*/  @!UPT UIADD3 URZ, UPT, UPT, URZ, URZ, URZ ;  /* 0x000000fffffff290 */ /* 0x000fe4000fffe0ff */
[----:B------:R-:W5:Y:S04]  /*2af0*/  @!P1 LDG.E.U16 R26, desc[UR10][R30.64+-0x2] ;  /* 0xfffffe0a1e1a9981 */ /* 0x000f68000c1e1500 */
[----:B------:R-:W4:Y:S01]  /*2b00*/  @!P1 LDG.E.U16 R27, desc[UR10][R32.64] ;  /* 0x0000000a201b9981 */ /* 0x000f22000c1e1500 */
[--C-:B0-----:R-:W-:Y:S05]  /*2b10*/  IMAD R5, R5, UR8, R0.reuse ;  /* 0x0000000805057c24 */ /* 0x101fea000f8e0200 */
[----:B------:R-:W-:Y:S04]  /*2b20*/  SHF.L.U32 R5, R5, 0x2, RZ ;  /* 0x0000000205057819 */ /* 0x000fe800000006ff */
[----:B------:R-:W-:Y:S02]  /*2b30*/  ISETP.GE.AND P2, PT, R5, UR5, PT ;  /* 0x0000000505007c0c */ /* 0x000fe4000bf46270 */
[----:B------:R-:W0:Y:S02]  /*2b40*/  LDC R5, c[0x0][0x364] ;  /* 0x0000d900ff057b82 */ /* 0x000e240000000800 */
[----:B------:R-:W-:Y:S11]  /*2b50*/  ISETP.GE.OR P2, PT, R3, UR4, P2 ;  /* 0x0000000403007c0c */ /* 0x000ff60009746670 */
[----:B------:R-:W-:Y:S02]  /*2b60*/  @!UPT UIADD3 URZ, UPT, UPT, URZ, URZ, URZ ;  /* 0x000000fffffff290 */ /* 0x000fe4000fffe0ff */
[----:B------:R-:W4:Y:S04]  /*2b70*/  @!P2 LDG.E.U16 R39, desc[UR10][R30.64] ;  /* 0x0000000a1e27a981 */ /* 0x000f28000c1e1500 */
[----:B------:R-:W4:Y:S01]  /*2b80*/  @!P2 LDG.E.U16 R38, desc[UR10][R32.64] ;  /* 0x0000000a2026a981 */ /* 0x000f22000c1e1500 */
[--C-:B0-----:R-:W-:Y:S05]  /*2b90*/  IMAD R5, R5, UR8, R0.reuse ;  /* 0x0000000805057c24 */ /* 0x101fea000f8e0200 */
[----:B------:R-:W-:Y:S01]  /*2ba0*/  SHF.L.U32 R5, R5, 0x2, RZ ;  /* 0x0000000205057819 */ /* 0x000fe200000006ff */
[----:B--2---:R-:W-:Y:S02]  /*2bb0*/  @P0 HADD2.F32 R23, -RZ, R23.H0_H0 ;  /* 0x20000017ff170230 */ /* 0x004fe40000004100 */
[----:B---3--:R-:W-:Y:S05]  /*2bc0*/  @P0 HADD2.F32 R6, -RZ, R6.H0_H0 ;  /* 0x20000006ff060230 */ /* 0x008fea0000004100 */
[----:B------:R-:W-:Y:S02]  /*2bd0*/  @P0 FFMA R7, R6, R23, R7 ;  /* 0x0000001706070223 */ /* 0x000fe40000000007 */
[----:B------:R-:W0:Y:S01]  /*2be0*/  LDC R23, c[0x0][0x364] ;  /* 0x0000d900ff177b82 */ /* 0x000e220000000800 */
[----:B-----5:R-:W-:Y:S02]  /*2bf0*/  @!P1 HADD2.F32 R26, -RZ, R26.H0_H0 ;  /* 0x2000001aff1a9230 */ /* 0x020fe40000004100 */
[----:B----4-:R-:W-:Y:S05]  /*2c00*/  @!P1 HADD2.F32 R27, -RZ, R27.H0_H0 ;  /* 0x2000001bff1b9230 */ /* 0x010fea0000004100 */
[----:B------:R-:W-:Y:S01]  /*2c10*/  @!P1 FFMA R11, R26, R27, R11 ;  /* 0x0000001b1a0b9223 */ /* 0x000fe2000000000b */
[----:B------:R-:W-:Y:S01]  /*2c20*/  ISETP.GE.AND P1, PT, R5, UR5, PT ;  /* 0x0000000505007c0c */ /* 0x000fe2000bf26270 */
[----:B------:R-:W2:Y:S03]  /*2c30*/  @P3 LDG.E.U16 R27, desc[UR10][R30.64+-0x4] ;  /* 0xfffffc0a1e1b3981 */ /* 0x000ea6000c1e1500 */
[----:B------:R-:W-:Y:S01]  /*2c40*/  ISETP.GE.OR P1, PT, R2, UR4, P1 ;  /* 0x0000000402007c0c */ /* 0x000fe20008f26670 */
[----:B------:R-:W3:Y:S11]  /*2c50*/  @P3 LDG.E.U16 R26, desc[UR10][R36.64] ;  /* 0x0000000a241a3981 */ /* 0x000ef6000c1e1500 */
[----:B------:R-:W-:Y:S01]  /*2c60*/  @!UPT UIADD3 URZ, UPT, UPT, URZ, URZ, URZ ;  /* 0x000000fffffff290 */ /* 0x000fe2000fffe0ff */
[----:B------:R-:W4:Y:S04]  /*2c70*/  @!P1 LDG.E.U16 R41, desc[UR10][R30.64+0x2] ;  /* 0x0000020a1e299981 */ /* 0x000f28000c1e1500 */
[----:B------:R-:W5:Y:S01]  /*2c80*/  @!P1 LDG.E.U16 R40, desc[UR10][R32.64] ;  /* 0x0000000a20289981 */ /* 0x000f62000c1e1500 */
[----:B------:R-:W-:Y:S02]  /*2c90*/  @!P2 HADD2.F32 R5, -RZ, R39.H0_H0 ;  /* 0x20000027ff05a230 */ /* 0x000fe40000004100 */
[----:B------:R-:W-:Y:S05]  /*2ca0*/  @!P2 HADD2.F32 R6, -RZ, R38.H0_H0 ;  /* 0x20000026ff06a230 */ /* 0x000fea0000004100 */
[----:B------:R-:W-:Y:S01]  /*2cb0*/  @!P2 FFMA R15, R5, R6, R15 ;  /* 0x00000006050fa223 */ /* 0x000fe2000000000f */
[--C-:B0-----:R-:W-:Y:S01]  /*2cc0*/  IMAD R5, R23, UR8, R0.reuse ;  /* 0x0000000817057c24 */ /* 0x101fe2000f8e0200 */
[----:B------:R-:W0:Y:S04]  /*2cd0*/  LDC R6, c[0x0][0x364] ;  /* 0x0000d900ff067b82 */ /* 0x000e280000000800 */
[----:B------:R-:W-:Y:S04]  /*2ce0*/  LEA R5, R5, 0x1, 0x2 ;  /* 0x0000000105057811 */ /* 0x000fe800078e10ff */
[----:B------:R-:W-:Y:S04]  /*2cf0*/  ISETP.GE.AND P2, PT, R5, UR5, PT ;  /* 0x0000000505007c0c */ /* 0x000fe8000bf46270 */
[----:B------:R-:W-:Y:S01]  /*2d00*/  ISETP.GE.OR P2, PT, R4, UR4, P2 ;  /* 0x0000000404007c0c */ /* 0x000fe20009746670 */
[----:B0-----:R-:W-:Y:S11]  /*2d10*/  IMAD R5, R6, UR8, R0 ;  /* 0x0000000806057c24 */ /* 0x001ff6000f8e0200 */
[----:B------:R-:W-:Y:S01]  /*2d20*/  @!UPT UIADD3 URZ, UPT, UPT, URZ, URZ, URZ ;  /* 0x000000fffffff290 */ /* 0x000fe2000fffe0ff */
[----:B------:R-:W3:Y:S04]  /*2d30*/  @!P2 LDG.E.U16 R39, desc[UR10][R30.64+-0x2] ;  /* 0xfffffe0a1e27a981 */ /* 0x000ee8000c1e1500 */
[----:B------:R-:W3:Y:S01]  /*2d40*/  @!P2 LDG.E.U16 R38, desc[UR10][R36.64] ;  /* 0x0000000a2426a981 */ /* 0x000ee2000c1e1500 */
[----:B------:R-:W-:Y:S01]  /*2d50*/  LEA R5, R5, 0x1, 0x2 ;  /* 0x0000000105057811 */ /* 0x000fe200078e10ff */
[----:B----4-:R-:W-:Y:S02]  /*2d60*/  @!P1 HADD2.F32 R6, -RZ, R41.H0_H0 ;  /* 0x20000029ff069230 */ /* 0x010fe40000004100 */
[----:B-----5:R-:W-:Y:S05]  /*2d70*/  @!P1 HADD2.F32 R23, -RZ, R40.H0_H0 ;  /* 0x20000028ff179230 */ /* 0x020fea0000004100 */
[----:B------:R-:W-:Y:S01]  /*2d80*/  @!P1 FFMA R19, R6, R23, R19 ;  /* 0x0000001706139223 */ /* 0x000fe20000000013 */
[----:B------:R-:W-:Y:S01]  /*2d90*/  ISETP.GE.AND P1, PT, R5, UR5, PT ;  /* 0x0000000505007c0c */ /* 0x000fe2000bf26270 */
[----:B--2---:R-:W-:Y:S01]  /*2da0*/  @P3 HADD2.F32 R5, -RZ, R27.H0_H0 ;  /* 0x2000001bff053230 */ /* 0x004fe20000004100 */
[----:B------:R-:W0:Y:S01]  /*2db0*/  LDC R23, c[0x0][0x364] ;  /* 0x0000d900ff177b82 */ /* 0x000e220000000800 */
[----:B------:R-:W2:Y:S01]  /*2dc0*/  @P4 LDG.E.U16 R27, desc[UR10][R30.64+0x2] ;  /* 0x0000020a1e1b4981 */ /* 0x000ea2000c1e1500 */
[----:B------:R-:W-:Y:S01]  /*2dd0*/  ISETP.GE.OR P1, PT, R3, UR4, P1 ;  /* 0x0000000403007c0c */ /* 0x000fe20008f26670 */
[----:B---3--:R-:W-:Y:S02]  /*2de0*/  @P3 HADD2.F32 R6, -RZ, R26.H0_H0 ;  /* 0x2000001aff063230 */ /* 0x008fe40000004100 */
[----:B------:R-:W3:Y:S03]  /*2df0*/  @P4 LDG.E.U16 R26, desc[UR10][R36.64] ;  /* 0x0000000a241a4981 */ /* 0x000ee6000c1e1500 */
[----:B------:R-:W-:Y:S07]  /*2e00*/  @P3 FFMA R8, R5, R6, R8 ;  /* 0x0000000605083223 */ /* 0x000fee0000000008 */
[----:B------:R-:W4:Y:S04]  /*2e10*/  @!P1 LDG.E.U16 R41, desc[UR10][R30.64] ;  /* 0x0000000a1e299981 */ /* 0x000f28000c1e1500 */
[----:B------:R-:W5:Y:S01]  /*2e20*/  @!P1 LDG.E.U16 R40, desc[UR10][R36.64] ;  /* 0x0000000a24289981 */ /* 0x000f62000c1e1500 */
[----:B------:R-:W-:Y:S01]  /*2e30*/  @!P2 HADD2.F32 R5, -RZ, R39.H0_H0 ;  /* 0x20000027ff05a230 */ /* 0x000fe20000004100 */
[----:B------:R-:W-:Y:S01]  /*2e40*/  MOV R39, R34 ;  /* 0x0000002200277202 */ /* 0x000fe20000000f00 */
[----:B------:R-:W-:Y:S01]  /*2e50*/  @!P2 HADD2.F32 R6, -RZ, R38.H0_H0 ;  /* 0x20000026ff06a230 */ /* 0x000fe20000004100 */
[----:B------:R-:W-:Y:S04]  /*2e60*/  MOV R38, R35 ;  /* 0x0000002300267202 */ /* 0x000fe80000000f00 */
[----:B------:R-:W-:Y:S01]  /*2e70*/  @!P2 FFMA R12, R5, R6, R12 ;  /* 0x00000006050ca223 */ /* 0x000fe2000000000c */
[----:B------:R-:W2:Y:S01]  /*2e80*/  @P5 LDG.E.U16 R34, desc[UR10][R38.64] ;  /* 0x0000000a26225981 */ /* 0x000ea2000c1e1500 */
[----:B0-----:R-:W-:Y:S02]  /*2e90*/  IMAD R5, R23, UR8, R0 ;  /* 0x0000000817057c24 */ /* 0x001fe4000f8e0200 */
[----:B------:R-:W0:Y:S03]  /*2ea0*/  LDC R23, c[0x0][0x364] ;  /* 0x0000d900ff177b82 */ /* 0x000e260000000800 */
[----:B------:R-:W-:Y:S04]  /*2eb0*/  LEA R5, R5, 0x2, 0x2 ;  /* 0x0000000205057811 */ /* 0x000fe800078e10ff */
[----:B------:R-:W-:Y:S04]  /*2ec0*/  ISETP.GE.AND P2, PT, R5, UR5, PT ;  /* 0x0000000505007c0c */ /* 0x000fe8000bf46270 */
[----:B------:R-:W-:Y:S11]  /*2ed0*/  ISETP.GE.OR P2, PT, R4, UR4, P2 ;  /* 0x0000000404007c0c */ /* 0x000ff60009746670 */
[----:B------:R-:W-:Y:S02]  /*2ee0*/  @!UPT UIADD3 URZ, UPT, UPT, URZ, URZ, URZ ;  /* 0x000000fffffff290 */ /* 0x000fe4000fffe0ff */
[----:B------:R-:W2:Y:S01]  /*2ef0*/  @!P2 LDG.E.U16 R35, desc[UR10][R38.64] ;  /* 0x0000000a2623a981 */ /* 0x000ea2000c1e1500 */
[----:B----4-:R-:W-:Y:S02]  /*2f00*/  @!P1 HADD2.F32 R5, -RZ, R41.H0_H0 ;  /* 0x20000029ff059230 */ /* 0x010fe40000004100 */
[----:B-----5:R-:W-:Y:S02]  /*2f10*/  @!P1 HADD2.F32 R6, -RZ, R40.H0_H0 ;  /* 0x20000028ff069230 */ /* 0x020fe40000004100 */
[----:B------:R-:W4:Y:S03]  /*2f20*/  @!P2 LDG.E.U16 R40, desc[UR10][R30.64+-0x2] ;  /* 0xfffffe0a1e28a981 */ /* 0x000f26000c1e1500 */
[----:B------:R-:W-:Y:S01]  /*2f30*/  @!P1 FFMA R16, R5, R6, R16 ;  /* 0x0000000605109223 */ /* 0x000fe20000000010 */
[----:B0-----:R-:W-:Y:S02]  /*2f40*/  IMAD R5, R23, UR8, R0 ;  /* 0x0000000817057c24 */ /* 0x001fe4000f8e0200 */
[----:B------:R-:W0:Y:S01]  /*2f50*/  LDC R23, c[0x0][0x364] ;  /* 0x0000d900ff177b82 */ /* 0x000e220000000800 */
[----:B---3--:R-:W-:Y:S02]  /*2f60*/  @P4 HADD2.F32 R6, -RZ, R26.H0_H0 ;  /* 0x2000001aff064230 */ /* 0x008fe40000004100 */
[----:B------:R-:W-:Y:S04]  /*2f70*/  LEA R5, R5, 0x2, 0x2 ;  /* 0x0000000205057811 */ /* 0x000fe800078e10ff */
[----:B------:R-:W-:Y:S01]  /*2f80*/  ISETP.GE.AND P1, PT, R5, UR5, PT ;  /* 0x0000000505007c0c */ /* 0x000fe2000bf26270 */
[----:B--2---:R-:W-:Y:S01]  /*2f90*/  @P4 HADD2.F32 R5, -RZ, R27.H0_H0 ;  /* 0x2000001bff054230 */ /* 0x004fe20000004100 */
[----:B------:R-:W1:Y:S02]  /*2fa0*/  LDC R26, c[0x0][0x364] ;  /* 0x0000d900ff1a7b82 */ /* 0x000e640000000800 */
[----:B------:R-:W-:Y:S02]  /*2fb0*/  ISETP.GE.OR P1, PT, R3, UR4, P1 ;  /* 0x0000000403007c0c */ /* 0x000fe40008f26670 */
[----:B------:R-:W-:Y:S01]  /*2fc0*/  @P4 FFMA R20, R5, R6, R20 ;  /* 0x0000000605144223 */ /* 0x000fe20000000014 */
[----:B------:R-:W-:Y:S02]  /*2fd0*/  @P5 HADD2.F32 R5, -RZ, R42.H0_H0 ;  /* 0x2000002aff055230 */ /* 0x000fe40000004100 */
[----:B------:R-:W2:Y:S01]  /*2fe0*/  @P6 LDG.E.U16 R42, desc[UR10][R30.64+-0x4] ;  /* 0xfffffc0a1e2a6981 */ /* 0x000ea2000c1e1500 */
[----:B------:R-:W-:Y:S05]  /*2ff0*/  @P5 HADD2.F32 R6, -RZ, R34.H0_H0 ;  /* 0x20000022ff065230 */ /* 0x000fea0000004100 */
[----:B------:R-:W-:Y:S02]  /*3000*/  @P5 FFMA R9, R5, R6, R9 ;  /* 0x0000000605095223 */ /* 0x000fe40000000009 */
[----:B------:R-:W3:Y:S01]  /*3010*/  @!P1 LDG.E.U16 R41, desc[UR10][R30.64] ;  /* 0x0000000a1e299981 */ /* 0x000ee2000c1e1500 */
[--C-:B0-----:R-:W-:Y:S03]  /*3020*/  IMAD R5, R23, UR8, R0.reuse ;  /* 0x0000000817057c24 */ /* 0x101fe6000f8e0200 */
[----:B------:R-:W5:Y:S02]  /*3030*/  @!P1 LDG.E.U16 R27, desc[UR10][R38.64] ;  /* 0x0000000a261b9981 */ /* 0x000f64000c1e1500 */
[----:B------:R-:W-:Y:S01]  /*3040*/  LEA R5, R5, 0x2, 0x2 ;  /* 0x0000000205057811 */ /* 0x000fe200078e10ff */
[----:B------:R-:W-:Y:S02]  /*3050*/  @!P2 HADD2.F32 R23, -RZ, R35.H0_H0 ;  /* 0x20000023ff17a230 */ /* 0x000fe40000004100 */
[----:B----4-:R-:W-:Y:S01]  /*3060*/  @!P2 HADD2.F32 R6, -RZ, R40.H0_H0 ;  /* 0x20000028ff06a230 */ /* 0x010fe20000004100 */
[----:B------:R-:W-:Y:S04]  /*3070*/  MOV R40, R28 ;  /* 0x0000001c00287202 */ /* 0x000fe80000000f00 */
[----:B------:R-:W-:Y:S01]  /*3080*/  @!P2 FFMA R13, R6, R23, R13 ;  /* 0x00000017060da223 */ /* 0x000fe2000000000d */
[----:B------:R-:W-:Y:S01]  /*3090*/  ISETP.GE.AND P2, PT, R5, UR5, PT ;  /* 0x0000000505007c0c */ /* 0x000fe2000bf46270 */
[--C-:B-1----:R-:W-:Y:S03]  /*30a0*/  IMAD R5, R26, UR8, R0.reuse ;  /* 0x000000081a057c24 */ /* 0x102fe6000f8e0200 */
[----:B------:R-:W-:Y:S02]  /*30b0*/  ISETP.GE.OR P2, PT, R2, UR4, P2 ;  /* 0x0000000402007c0c */ /* 0x000fe40009746670 */
[----:B------:R-:W-:Y:S11]  /*30c0*/  LEA R5, R5, 0x3, 0x2 ;  /* 0x0000000305057811 */ /* 0x000ff600078e10ff */
[----:B------:R-:W4:Y:S04]  /*30d0*/  @!P2 LDG.E.U16 R35, desc[UR10][R30.64+0x2] ;  /* 0x0000020a1e23a981 */ /* 0x000f28000c1e1500 */
[----:B------:R-:W2:Y:S01]  /*30e0*/  @!P2 LDG.E.U16 R34, desc[UR10][R38.64] ;  /* 0x0000000a2622a981 */ /* 0x000ea2000c1e1500 */
[----:B---3--:R-:W-:Y:S01]  /*30f0*/  @!P1 HADD2.F32 R6, -RZ, R41.H0_H0 ;  /* 0x20000029ff069230 */ /* 0x008fe20000004100 */
[----:B------:R-:W-:Y:S01]  /*3100*/  MOV R41, R29 ;  /* 0x0000001d00297202 */ /* 0x000fe20000000f00 */
[----:B-----5:R-:W-:Y:S04]  /*3110*/  @!P1 HADD2.F32 R23, -RZ, R27.H0_H0 ;  /* 0x2000001bff179230 */ /* 0x020fe80000004100 */
[----:B------:R-:W3:Y:S01]  /*3120*/  @P6 LDG.E.U16 R26, desc[UR10][R40.64] ;  /* 0x0000000a281a6981 */ /* 0x000ee2000c1e1500 */
[----:B------:R-:W-:Y:S01]  /*3130*/  @!P1 FFMA R17, R6, R23, R17 ;  /* 0x0000001706119223 */ /* 0x000fe20000000011 */
[----:B------:R-:W-:Y:S01]  /*3140*/  ISETP.GE.AND P1, PT, R5, UR5, PT ;  /* 0x0000000505007c0c */ /* 0x000fe2000bf26270 */
[----:B------:R-:W0:Y:S03]  /*3150*/  LDC R23, c[0x0][0x364] ;  /* 0x0000d900ff177b82 */ /* 0x000e260000000800 */
[----:B------:R-:W-:Y:S05]  /*3160*/  ISETP.GE.OR P1, PT, R4, UR4, P1 ;  /* 0x0000000404007c0c */ /* 0x000fea0008f26670 */
[----:B------:R-:W1:Y:S08]  /*3170*/  LDC R27, c[0x0][0x364] ;  /* 0x0000d900ff1b7b82 */ /* 0x000e700000000800 */
[----:B------:R-:W5:Y:S04]  /*3180*/  @!P1 LDG.E.U16 R28, desc[UR10][R30.64+-0x2] ;  /* 0xfffffe0a1e1c9981 */ /* 0x000f68000c1e1500 */
[----:B------:R-:W5:Y:S01]  /*3190*/  @!P1 LDG.E.U16 R29, desc[UR10][R40.64] ;  /* 0x0000000a281d9981 */ /* 0x000f62000c1e1500 */
[----:B----4-:R-:W-:Y:S02]  /*31a0*/  @!P2 HADD2.F32 R5, -RZ, R35.H0_H0 ;  /* 0x20000023ff05a230 */ /* 0x010fe40000004100 */
[----:B--2---:R-:W-:Y:S05]  /*31b0*/  @!P2 HADD2.F32 R6, -RZ, R34.H0_H0 ;  /* 0x20000022ff06a230 */ /* 0x004fea0000004100 */
[----:B------:R-:W-:Y:S01]  /*31c0*/  @!P2 FFMA R21, R5, R6, R21 ;  /* 0x000000060515a223 */ /* 0x000fe20000000015 */
[----:B------:R-:W-:Y:S01]  /*31d0*/  IADD3 R35, P2, PT, R38, 0x2, RZ ;  /* 0x0000000226237810 */ /* 0x000fe20007f5e0ff */
[----:B0-----:R-:W-:Y:S02]  /*31e0*/  IMAD R5, R23, UR8, R0 ;  /* 0x0000000817057c24 */ /* 0x001fe4000f8e0200 */
[----:B---3--:R-:W-:Y:S01]  /*31f0*/  @P6 HADD2.F32 R26, -RZ, R26.H0_H0 ;  /* 0x2000001aff1a6230 */ /* 0x008fe20000004100 */
[----:B------:R-:W-:Y:S01]  /*3200*/  IADD3.X R34, PT, PT, RZ, R39, RZ, P2, !PT ;  /* 0x00000027ff227210 */ /* 0x000fe200017fe4ff */
[----:B------:R-:W-:Y:S01]  /*3210*/  @P6 HADD2.F32 R6, -RZ, R42.H0_H0 ;  /* 0x2000002aff066230 */ /* 0x000fe20000004100 */
[----:B------:R-:W-:Y:S02]  /*3220*/  IADD3 R36, P2, PT, R36, 0x2, RZ ;  /* 0x0000000224247810 */ /* 0x000fe40007f5e0ff */
[----:B------:R-:W-:Y:S02]  /*3230*/  LEA R5, R5, 0x3, 0x2 ;  /* 0x0000000305057811 */ /* 0x000fe400078e10ff */
[----:B------:R-:W-:Y:S01]  /*3240*/  IADD3.X R37, PT, PT, RZ, R37, RZ, P2, !PT ;  /* 0x00000025ff257210 */ /* 0x000fe200017fe4ff */
[----:B------:R-:W-:Y:S01]  /*3250*/  @P6 FFMA R10, R6, R26, R10 ;  /* 0x0000001a060a6223 */ /* 0x000fe2000000000a */
[----:B------:R-:W-:Y:S01]  /*3260*/  IADD3 R32, P2, PT, R32, 0x2, RZ ;  /* 0x0000000220207810 */ /* 0x000fe20007f5e0ff */
[----:B-1----:R-:W-:Y:S03]  /*3270*/  IMAD R6, R27, UR8, R0 ;  /* 0x000000081b067c24 */ /* 0x002fe6000f8e0200 */
[----:B------:R-:W-:Y:S02]  /*3280*/  IADD3.X R33, PT, PT, RZ, R33, RZ, P2, !PT ;  /* 0x00000021ff217210 */ /* 0x000fe400017fe4ff */
[----:B------:R-:W-:Y:S02]  /*3290*/  IADD3 R27, P2, PT, R30, UR31, RZ ;  /* 0x0000001f1e1b7c10 */ /* 0x000fe4000ff5e0ff */
[----:B------:R-:W-:Y:S02]  /*32a0*/  LEA R6, R6, 0x3, 0x2 ;  /* 0x0000000306067811 */ /* 0x000fe400078e10ff */
[----:B------:R-:W-:Y:S01]  /*32b0*/  IADD3.X R38, PT, PT, R31, UR30, RZ, P2, !PT ;  /* 0x0000001e1f267c10 */ /* 0x000fe200097fe4ff */
[----:B-----5:R-:W-:Y:S01]  /*32c0*/  @!P1 HADD2.F32 R28, -RZ, R28.H0_H0 ;  /* 0x2000001cff1c9230 */ /* 0x020fe20000004100 */
[----:B------:R-:W-:Y:S01]  /*32d0*/  ISETP.GE.AND P2, PT, R6, UR5, PT ;  /* 0x0000000506007c0c */ /* 0x000fe2000bf46270 */
[----:B------:R-:W-:Y:S03]  /*32e0*/  @!P1 HADD2.F32 R29, -RZ, R29.H0_H0 ;  /* 0x2000001dff1d9230 */ /* 0x000fe60000004100 */
[----:B------:R-:W-:Y:S02]  /*32f0*/  ISETP.GE.OR P2, PT, R2, UR4, P2 ;  /* 0x0000000402007c0c */ /* 0x000fe40009746670 */
[----:B------:R-:W-:Y:S01]  /*3300*/  @!P1 FFMA R14, R28, R29, R14 ;  /* 0x0000001d1c0e9223 */ /* 0x000fe2000000000e */
[----:B------:R-:W-:Y:S04]  /*3310*/  IADD3 R28, P1, PT, R40, 0x2, RZ ;  /* 0x00000002281c7810 */ /* 0x000fe80007f3e0ff */
[----:B------:R-:W-:Y:S02]  /*3320*/  IADD3.X R29, PT, PT, RZ, R41, RZ, P1, !PT ;  /* 0x00000029ff1d7210 */ /* 0x000fe40000ffe4ff */
[----:B------:R-:W-:Y:S04]  /*3330*/  ISETP.GE.AND P1, PT, R5, UR5, PT ;  /* 0x0000000505007c0c */ /* 0x000fe8000bf26270 */
[----:B------:R-:W2:Y:S01]  /*3340*/  @!P2 LDG.E.U16 R23, desc[UR10][R30.64+0x2] ;  /* 0x0000020a1e17a981 */ /* 0x000ea2000c1e1500 */
[----:B------:R-:W-:Y:S03]  /*3350*/  ISETP.GE.OR P1, PT, R3, UR4, P1 ;  /* 0x0000000403007c0c */ /* 0x000fe60008f26670 */
[----:B------:R-:W3:Y:S10]  /*3360*/  @!P2 LDG.E.U16 R26, desc[UR10][R40.64] ;  /* 0x0000000a281aa981 */ /* 0x000ef4000c1e1500 */
[----:B------:R-:W4:Y:S04]  /*3370*/  @!P1 LDG.E.U16 R5, desc[UR10][R30.64] ;  /* 0x0000000a1e059981 */ /* 0x000f28000c1e1500 */
[----:B------:R-:W5:Y:S01]  /*3380*/  @!P1 LDG.E.U16 R6, desc[UR10][R40.64] ;  /* 0x0000000a28069981 */ /* 0x000f62000c1e1500 */
[----:B--2---:R-:W-:Y:S02]  /*3390*/  @!P2 HADD2.F32 R23, -RZ, R23.H0_H0 ;  /* 0x20000017ff17a230 */ /* 0x004fe40000004100 */
[----:B---3--:R-:W-:Y:S02]  /*33a0*/  @!P2 HADD2.F32 R26, -RZ, R26.H0_H0 ;  /* 0x2000001aff1aa230 */ /* 0x008fe40000004100 */
[----:B----4-:R-:W-:Y:S02]  /*33b0*/  @!P1 HADD2.F32 R5, -RZ, R5.H0_H0 ;  /* 0x20000005ff059230 */ /* 0x010fe40000004100 */
[----:B-----5:R-:W-:Y:S05]  /*33c0*/  @!P1 HADD2.F32 R6, -RZ, R6.H0_H0 ;  /* 0x20000006ff069230 */ /* 0x020fea0000004100 */
[----:B------:R-:W-:Y:S01]  /*33d0*/  @!P1 FFMA R18, R5, R6, R18 ;  /* 0x0000000605129223 */ /* 0x000fe20000000012 */
[----:B------:R-:W-:Y:S01]  /*33e0*/  @!P2 FFMA R22, R23, R26, R22 ;  /* 0x0000001a1716a223 */ /* 0x000fe20000000016 */
[----:B------:R-:W-:Y:S09]  /*33f0*/  BRA.U UP0, `(.L_x_773) ;  /* 0xfffffff500807547 */ /* 0x000ff2000b83ffff */
.L_x_772:
[----:B------:R-:W0:Y:S01]  /*3400*/  LDC R6, c[0x0][0x364] ;  /* 0x0000d900ff067b82 */ /* 0x000e220000000800 */
[----:B------:R-:W1:Y:S01]  /*3410*/  LDCU.64 UR14, c[0x0][0x3d8] ;  /* 0x00007b00ff0e77ac */ /* 0x000e620008000a00 */
[----:B------:R-:W-:Y:S01]  /*3420*/  BSSY.RECONVERGENT B0, `(.L_x_774) ;  /* 0x0000012000007945 */ /* 0x000fe20003800200 */
[----:B------:R-:W-:Y:S01]  /*3430*/  SHF.R.S32.HI R23, RZ, 0x1f, R4 ;  /* 0x0000001fff177819 */ /* 0x000fe20000011404 */
[----:B------:R-:W2:Y:S02]  /*3440*/  LDCU.64 UR12, c[0x0][0x3c8] ;  /* 0x00007900ff0c77ac */ /* 0x000ea40008000a00 */
[----:B------:R-:W-:Y:S05]  /*3450*/  @!P0 BRA `(.L_x_775) ;  /* 0x0000000000388947 */ /* 0x000fea0003800000 */
[----:B------:R-:W-:Y:S01]  /*3460*/  ISETP.NE.U32.AND P2, PT, RZ, UR7, PT ;  /* 0x00000007ff007c0c */ /* 0x000fe2000bf45070 */
[----:B------:R-:W3:Y:S03]  /*3470*/  LDCU UR9, c[0x0][0x38c] ;  /* 0x00007180ff0977ac */ /* 0x000ee60008000800 */
[----:B------:R-:W-:-:S13]  /*3480*/  ISETP.NE.AND.EX P2, PT, RZ, UR6, PT, P2 ;  /* 0x00000006ff007c0c */ /* 0x000fda000bf45320 */
[C---:B------:R-:W-:Y:S01]  /*3490*/  @P2 LEA R26, P1, R48.reuse, UR21, 0x1 ;  /* 0x00000015301a2c11 */ /* 0x040fe2000f8208ff */
[----:B------:R-:W4:Y:S03]  /*34a0*/  @P2 LDC R5, c[0x0][0x3bc] ;  /* 0x0000ef00ff052b82 */ /* 0x000f260000000800 */
[----:B------:R-:W-:-:S05]  /*34b0*/  @P2 LEA.HI.X R27, R48, UR20, R44, 0x1, P1 ;  /* 0x00000014301b2c11 */ /* 0x000fca00088f0c2c */
[----:B------:R-:W5:Y:S01]  /*34c0*/  @P2 LDG.E.U16 R26, desc[UR10][R26.64] ;  /* 0x0000000a1a1a2981 */ /* 0x000f62000c1e1500 */
[----:B---3--:R-:W-:Y:S01]  /*34d0*/  FMUL R7, R7, UR9 ;  /* 0x0000000907077c20 */ /* 0x008fe20008400000 */
[----:B-----5:R-:W-:-:S05]  /*34e0*/  @P2 HADD2.F32 R26, -RZ, R26.H0_H0 ;  /* 0x2000001aff1a2230 */ /* 0x020fca0000004100 */
[----:B----4-:R-:W-:Y:S01]  /*34f0*/  @P2 FFMA R7, R26, R5, R7 ;  /* 0x000000051a072223 */ /* 0x010fe20000000007 */
[----:B------:R-:W-:-:S04]  /*3500*/  LEA R26, P1, R46, UR23, 0x1 ;  /* 0x000000172e1a7c11 */ /* 0x000fc8000f8208ff */
[----:B------:R-:W-:Y:S02]  /*3510*/  F2FP.F16.F32.PACK_AB R5, RZ, R7 ;  /* 0x00000007ff05723e */ /* 0x000fe400000000ff */
[----:B------:R-:W-:-:S05]  /*3520*/  LEA.HI.X R27, R46, UR22, R43, 0x1, P1 ;  /* 0x000000162e1b7c11 */ /* 0x000fca00088f0c2b */
[----:B------:R3:W-:Y:S02]  /*3530*/  STG.E.U16 desc[UR10][R26.64], R5 ;  /* 0x000000051a007986 */ /* 0x0007e4000c10150a */
.L_x_775:
[----:B-12---:R-:W-:Y:S05]  /*3540*/  BSYNC.RECONVERGENT B0 ;  /* 0x0000000000007941 */ /* 0x006fea0003800200 */
.L_x_774:
[----:B0-----:R-:W-:Y:S02]  /*3550*/  IMAD R7, R6, UR8, R0 ;  /* 0x0000000806077c24 */ /* 0x001fe4000f8e0200 */
[----:B------:R-:W-:Y:S01]  /*3560*/  HFMA2 R33, -RZ, RZ, 0, 0 ;  /* 0x00000000ff217431 */ /* 0x000fe200000001ff */
[----:B------:R-:W-:Y:S01]  /*3570*/  MOV R32, R24 ;  /* 0x0000001800207202 */ /* 0x000fe20000000f00 */
[----:B---3--:R-:W-:Y:S01]  /*3580*/  IMAD R5, R23, UR14, RZ ;  /* 0x0000000e17057c24 */ /* 0x008fe2000f8e02ff */
[----:B------:R-:W-:Y:S01]  /*3590*/  BSSY.RECONVERGENT B0, `(.L_x_776) ;  /* 0x000001b000007945 */ /* 0x000fe20003800200 */
[----:B------:R-:W-:Y:S02]  /*35a0*/  IMAD.SHL.U32 R7, R7, 0x4, RZ ;  /* 0x0000000407077824 */ /* 0x000fe400078e00ff */
[C---:B------:R-:W-:Y:S02]  /*35b0*/  IMAD R6, R4.reuse, UR15, R5 ;  /* 0x0000000f04067c24 */ /* 0x040fe4000f8e0205 */
[----:B------:R-:W-:Y:S01]  /*35c0*/  IMAD R5, R23, UR12, RZ ;  /* 0x0000000c17057c24 */ /* 0x000fe2000f8e02ff */
[----:B------:R-:W-:Y:S01]  /*35d0*/  ISETP.GE.AND P2, PT, R7, UR5, PT ;  /* 0x0000000507007c0c */ /* 0x000fe2000bf46270 */
[----:B------:R-:W-:-:S03]  /*35e0*/  IMAD.WIDE.U32 R28, R4, UR14, R32 ;  /* 0x0000000e041c7c25 */ /* 0x000fc6000f8e0020 */
[C---:B------:R-:W-:Y:S01]  /*35f0*/  ISETP.GE.OR P2, PT, R4.reuse, UR4, P2 ;  /* 0x0000000404007c0c */ /* 0x040fe20009746670 */
[----:B------:R-:W-:Y:S01]  /*3600*/  IMAD.WIDE.U32 R30, R4, UR12, R32 ;  /* 0x0000000c041e7c25 */ /* 0x000fe2000f8e0020 */
[----:B------:R-:W-:Y:S02]  /*3610*/  LEA R26, P1, R28, UR23, 0x1 ;  /* 0x000000171c1a7c11 */ /* 0x000fe4000f8208ff */
[----:B------:R-:W-:Y:S01]  /*3620*/  IADD3 R6, PT, PT, R29, R6, RZ ;  /* 0x000000061d067210 */ /* 0x000fe20007ffe0ff */
[----:B------:R-:W-:-:S03]  /*3630*/  IMAD R5, R4, UR13, R5 ;  /* 0x0000000d04057c24 */ /* 0x000fc6000f8e0205 */
[----:B------:R-:W-:Y:S01]  /*3640*/  LEA.HI.X R27, R28, UR22, R6, 0x1, P1 ;  /* 0x000000161c1b7c11 */ /* 0x000fe200088f0c06 */
[----:B------:R-:W-:Y:S01]  /*3650*/  IMAD.IADD R5, R31, 0x1, R5 ;  /* 0x000000011f057824 */ /* 0x000fe200078e0205 */
[----:B------:R-:W-:-:S04]  /*3660*/  LEA R6, P1, R30, UR21, 0x1 ;  /* 0x000000151e067c11 */ /* 0x000fc8000f8208ff */
[----:B------:R-:W-:Y:S01]  /*3670*/  LEA.HI.X R7, R30, UR20, R5, 0x1, P1 ;  /* 0x000000141e077c11 */ /* 0x000fe200088f0c05 */
        /* <DEDUP_REMOVED lines=10> */
.L_x_778:
[----:B------:R-:W-:-:S05]  /*3720*/  F2FP.F16.F32.PACK_AB R5, RZ, R11 ;  /* 0x0000000bff05723e */ /* 0x000fca00000000ff */
[----:B------:R0:W-:Y:S02]  /*3730*/  STG.E.U16 desc[UR10][R26.64], R5 ;  /* 0x000000051a007986 */ /* 0x0001e4000c10150a */
.L_x_777:
[----:B------:R-:W-:Y:S05]  /*3740*/  BSYNC.RECONVERGENT B0 ;  /* 0x0000000000007941 */ /* 0x000fea0003800200 */
.L_x_776:
[----:B------:R-:W1:Y:S01]  /*3750*/  LDC R23, c[0x0][0x364] ;  /* 0x0000d900ff177b82 */ /* 0x000e620000000800 */
[----:B0-----:R-:W-:Y:S01]  /*3760*/  SHF.R.S32.HI R5, RZ, 0x1f, R3 ;  /* 0x0000001fff057819 */ /* 0x001fe20000011403 */
[----:B------:R-:W-:Y:S01]  /*3770*/  IMAD.WIDE.U32 R28, R3, UR14, R32 ;  /* 0x0000000e031c7c25 */ /* 0x000fe2000f8e0020 */
[----:B------:R-:W-:Y:S03]  /*3780*/  BSSY.RECONVERGENT B0, `(.L_x_779) ;  /* 0x000001c000007945 */ /* 0x000fe60003800200 */
[C---:B------:R-:W-:Y:S01]  /*3790*/  IMAD R11, R5.reuse, UR14, RZ ;  /* 0x0000000e050b7c24 */ /* 0x040fe2000f8e02ff */
[----:B------:R-:W-:Y:S01]  /*37a0*/  LEA R30, P1, R28, UR23, 0x1 ;  /* 0x000000171c1e7c11 */ /* 0x000fe2000f8208ff */
[----:B------:R-:W-:Y:S02]  /*37b0*/  IMAD R5, R5, UR12, RZ ;  /* 0x0000000c05057c24 */ /* 0x000fe4000f8e02ff */
[----:B------:R-:W-:-:S02]  /*37c0*/  IMAD R11, R3, UR15, R11 ;  /* 0x0000000f030b7c24 */ /* 0x000fc4000f8e020b */
[----:B------:R-:W-:-:S03]  /*37d0*/  IMAD.WIDE.U32 R34, R3, UR12, R32 ;  /* 0x0000000c03227c25 */ /* 0x000fc6000f8e0020 */
[----:B------:R-:W-:Y:S01]  /*37e0*/  IADD3 R11, PT, PT, R29, R11, RZ ;  /* 0x0000000b1d0b7210 */ /* 0x000fe20007ffe0ff */
[----:B------:R-:W-:-:S03]  /*37f0*/  IMAD R5, R3, UR13, R5 ;  /* 0x0000000d03057c24 */ /* 0x000fc6000f8e0205 */
[----:B------:R-:W-:Y:S02]  /*3800*/  LEA.HI.X R31, R28, UR22, R11, 0x1, P1 ;  /* 0x000000161c1f7c11 */ /* 0x000fe400088f0c0b */
[----:B------:R-:W-:Y:S02]  /*3810*/  LEA R28, P1, R34, UR21, 0x1 ;  /* 0x00000015221c7c11 */ /* 0x000fe4000f8208ff */
[----:B------:R-:W-:Y:S01]  /*3820*/  IADD3 R5, PT, PT, R35, R5, RZ ;  /* 0x0000000523057210 */ /* 0x000fe20007ffe0ff */
[----:B-1----:R-:W-:-:S03]  /*3830*/  IMAD R23, R23, UR8, R0 ;  /* 0x0000000817177c24 */ /* 0x002fc6000f8e0200 */
[----:B------:R-:W-:Y:S02]  /*3840*/  LEA.HI.X R29, R34, UR20, R5, 0x1, P1 ;  /* 0x00000014221d7c11 */ /* 0x000fe400088f0c05 */
[----:B------:R-:W-:-:S04]  /*3850*/  SHF.L.U32 R23, R23, 0x2, RZ ;  /* 0x0000000217177819 */ /* 0x000fc800000006ff */
        /* <DEDUP_REMOVED lines=12> */
.L_x_781:
[----:B------:R-:W-:-:S05]  /*3920*/  F2FP.F16.F32.PACK_AB R5, RZ, R15 ;  /* 0x0000000fff05723e */ /* 0x000fca00000000ff */
[----:B------:R0:W-:Y:S02]  /*3930*/  STG.E.U16 desc[UR10][R30.64], R5 ;  /* 0x000000051e007986 */ /* 0x0001e4000c10150a */
.L_x_780:
[----:B------:R-:W-:Y:S05]  /*3940*/  BSYNC.RECONVERGENT B0 ;  /* 0x0000000000007941 */ /* 0x000fea0003800200 */
.L_x_779:
        /* <DEDUP_REMOVED lines=29> */
.L_x_784:
[----:B------:R-:W-:-:S05]  /*3b20*/  F2FP.F16.F32.PACK_AB R5, RZ, R19 ;  /* 0x00000013ff05723e */ /* 0x000fca00000000ff */
[----:B------:R0:W-:Y:S02]  /*3b30*/  STG.E.U16 desc[UR10][R34.64], R5 ;  /* 0x0000000522007986 */ /* 0x0001e4000c10150a */
.L_x_783:
[----:B------:R-:W-:Y:S05]  /*3b40*/  BSYNC.RECONVERGENT B0 ;  /* 0x0000000000007941 */ /* 0x000fea0003800200 */
.L_x_782:
[----:B0-----:R-:W0:Y:S01]  /*3b50*/  LDC R5, c[0x0][0x364] ;  /* 0x0000d900ff057b82 */ /* 0x001e220000000800 */
[----:B------:R-:W-:Y:S01]  /*3b60*/  BSSY.RECONVERGENT B0, `(.L_x_785) ;  /* 0x0000012000007945 */ /* 0x000fe20003800200 */
[----:B0-----:R-:W-:-:S05]  /*3b70*/  IMAD R5, R5, UR8, R0 ;  /* 0x0000000805057c24 */ /* 0x001fca000f8e0200 */
[----:B------:R-:W-:Y:S01]  /*3b80*/  LEA R11, R5, 0x1, 0x2 ;  /* 0x00000001050b7811 */ /* 0x000fe200078e10ff */
[----:B------:R-:W-:Y:S06]  /*3b90*/  @!P3 BRA `(.L_x_786) ;  /* 0x000000000038b947 */ /* 0x000fec0003800000 */
[----:B------:R-:W-:Y:S01]  /*3ba0*/  ISETP.NE.U32.AND P2, PT, RZ, UR7, PT ;  /* 0x00000007ff007c0c */ /* 0x000fe2000bf45070 */
[----:B------:R-:W0:Y:S03]  /*3bb0*/  LDCU UR9, c[0x0][0x38c] ;  /* 0x00007180ff0977ac */ /* 0x000e260008000800 */
[----:B------:R-:W-:-:S13]  /*3bc0*/  ISETP.NE.AND.EX P2, PT, RZ, UR6, PT, P2 ;  /* 0x00000006ff007c0c */ /* 0x000fda000bf45320 */
[C---:B------:R-:W-:Y:S01]  /*3bd0*/  @P2 LEA R36, P1, R48.reuse, UR21, 0x1 ;  /* 0x0000001530242c11 */ /* 0x040fe2000f8208ff */
[----:B------:R-:W1:Y:S03]  /*3be0*/  @P2 LDC R5, c[0x0][0x3bc] ;  /* 0x0000ef00ff052b82 */ /* 0x000e660000000800 */
[----:B------:R-:W-:-:S05]  /*3bf0*/  @P2 LEA.HI.X R37, R48, UR20, R44, 0x1, P1 ;  /* 0x0000001430252c11 */ /* 0x000fca00088f0c2c */
[----:B------:R2:W3:Y:S01]  /*3c00*/  @P2 LDG.E.U16 R15, desc[UR10][R36.64+0x2] ;  /* 0x0000020a240f2981 */ /* 0x0004e2000c1e1500 */
[----:B0-----:R-:W-:Y:S01]  /*3c10*/  FMUL R8, R8, UR9 ;  /* 0x0000000908087c20 */ /* 0x001fe20008400000 */
[----:B--2---:R-:W-:-:S04]  /*3c20*/  LEA R36, P1, R46, UR23, 0x1 ;  /* 0x000000172e247c11 */ /* 0x004fc8000f8208ff */
[----:B------:R-:W-:Y:S01]  /*3c30*/  LEA.HI.X R37, R46, UR22, R43, 0x1, P1 ;  /* 0x000000162e257c11 */ /* 0x000fe200088f0c2b */
[----:B---3--:R-:W-:-:S05]  /*3c40*/  @P2 HADD2.F32 R15, -RZ, R15.H0_H0 ;  /* 0x2000000fff0f2230 */ /* 0x008fca0000004100 */
[----:B-1----:R-:W-:-:S05]  /*3c50*/  @P2 FFMA R8, R15, R5, R8 ;  /* 0x000000050f082223 */ /* 0x002fca0000000008 */
[----:B------:R-:W-:-:S05]  /*3c60*/  F2FP.F16.F32.PACK_AB R5, RZ, R8 ;  /* 0x00000008ff05723e */ /* 0x000fca00000000ff */
[----:B------:R0:W-:Y:S02]  /*3c70*/  STG.E.U16 desc[UR10][R36.64+0x2], R5 ;  /* 0x0000020524007986 */ /* 0x0001e4000c10150a */
.L_x_786:
[----:B------:R-:W-:Y:S05]  /*3c80*/  BSYNC.RECONVERGENT B0 ;  /* 0x0000000000007941 */ /* 0x000fea0003800200 */
.L_x_785:
[----:B------:R-:W-:Y:S01]  /*3c90*/  ISETP.GE.AND P1, PT, R11, UR5, PT ;  /* 0x000000050b007c0c */ /* 0x000fe2000bf26270 */
[----:B------:R-:W-:Y:S03]  /*3ca0*/  BSSY.RECONVERGENT B0, `(.L_x_787) ;  /* 0x000000e000007945 */ /* 0x000fe60003800200 */
[----:B------:R-:W-:-:S13]  /*3cb0*/  ISETP.GE.OR P1, PT, R4, UR4, P1 ;  /* 0x0000000404007c0c */ /* 0x000fda0008f26670 */
[----:B------:R-:W-:Y:S05]  /*3cc0*/  @P1 BRA `(.L_x_788) ;  /* 0x00000000002c1947 */ /* 0x000fea0003800000 */
        /* <DEDUP_REMOVED lines=9> */
.L_x_789:
[----:B0-----:R-:W-:-:S05]  /*3d60*/  F2FP.F16.F32.PACK_AB R5, RZ, R12 ;  /* 0x0000000cff05723e */ /* 0x001fca00000000ff */
[----:B------:R1:W-:Y:S02]  /*3d70*/  STG.E.U16 desc[UR10][R26.64+0x2], R5 ;  /* 0x000002051a007986 */ /* 0x0003e4000c10150a */
.L_x_788:
[----:B------:R-:W-:Y:S05]  /*3d80*/  BSYNC.RECONVERGENT B0 ;  /* 0x0000000000007941 */ /* 0x000fea0003800200 */
.L_x_787:
        /* <DEDUP_REMOVED lines=16> */
.L_x_792:
[----:B------:R-:W-:-:S05]  /*3e90*/  F2FP.F16.F32.PACK_AB R5, RZ, R16 ;  /* 0x00000010ff05723e */ /* 0x000fca00000000ff */
[----:B------:R0:W-:Y:S02]  /*3ea0*/  STG.E.U16 desc[UR10][R30.64+0x2], R5 ;  /* 0x000002051e007986 */ /* 0x0001e4000c10150a */
.L_x_791:
[----:B------:R-:W-:Y:S05]  /*3eb0*/  BSYNC.RECONVERGENT B0 ;  /* 0x0000000000007941 */ /* 0x000fea0003800200 */
.L_x_790:
        /* <DEDUP_REMOVED lines=11> */
.L_x_795:
[----:B0-----:R-:W-:-:S05]  /*3f70*/  F2FP.F16.F32.PACK_AB R5, RZ, R20 ;  /* 0x00000014ff05723e */ /* 0x001fca00000000ff */
[----:B------:R1:W-:Y:S02]  /*3f80*/  STG.E.U16 desc[UR10][R34.64+0x2], R5 ;  /* 0x0000020522007986 */ /* 0x0003e4000c10150a */
.L_x_794:
[----:B------:R-:W-:Y:S05]  /*3f90*/  BSYNC.RECONVERGENT B0 ;  /* 0x0000000000007941 */ /* 0x000fea0003800200 */
.L_x_793:
[----:B01----:R-:W0:Y:S01]  /*3fa0*/  LDC R5, c[0x0][0x364] ;  /* 0x0000d900ff057b82 */ /* 0x003e220000000800 */
        /* <DEDUP_REMOVED lines=18> */
.L_x_797:
[----:B------:R-:W-:Y:S05]  /*40d0*/  BSYNC.RECONVERGENT B0 ;  /* 0x0000000000007941 */ /* 0x000fea0003800200 */
.L_x_796:
        /* <DEDUP_REMOVED lines=13> */
.L_x_800:
[----:B0-----:R-:W-:-:S05]  /*41b0*/  F2FP.F16.F32.PACK_AB R5, RZ, R13 ;  /* 0x0000000dff05723e */ /* 0x001fca00000000ff */
[----:B------:R1:W-:Y:S02]  /*41c0*/  STG.E.U16 desc[UR10][R26.64+0x4], R5 ;  /* 0x000004051a007986 */ /* 0x0003e4000c10150a */
.L_x_799:
[----:B------:R-:W-:Y:S05]  /*41d0*/  BSYNC.RECONVERGENT B0 ;  /* 0x0000000000007941 */ /* 0x000fea0003800200 */
.L_x_798:
        /* <DEDUP_REMOVED lines=16> */
.L_x_803:
[----:B------:R-:W-:-:S05]  /*42e0*/  F2FP.F16.F32.PACK_AB R5, RZ, R17 ;  /* 0x00000011ff05723e */ /* 0x000fca00000000ff */
[----:B------:R0:W-:Y:S02]  /*42f0*/  STG.E.U16 desc[UR10][R30.64+0x4], R5 ;  /* 0x000004051e007986 */ /* 0x0001e4000c10150a */
.L_x_802:
[----:B------:R-:W-:Y:S05]  /*4300*/  BSYNC.RECONVERGENT B0 ;  /* 0x0000000000007941 */ /* 0x000fea0003800200 */
.L_x_801:
        /* <DEDUP_REMOVED lines=16> */
.L_x_806:
[----:B------:R-:W-:-:S05]  /*4410*/  F2FP.F16.F32.PACK_AB R5, RZ, R21 ;  /* 0x00000015ff05723e */ /* 0x000fca00000000ff */
[----:B------:R0:W-:Y:S02]  /*4420*/  STG.E.U16 desc[UR10][R34.64+0x4], R5 ;  /* 0x0000040522007986 */ /* 0x0001e4000c10150a */
.L_x_805:
[----:B------:R-:W-:Y:S05]  /*4430*/  BSYNC.RECONVERGENT B0 ;  /* 0x0000000000007941 */ /* 0x000fea0003800200 */
.L_x_804:
        /* <DEDUP_REMOVED lines=19> */
.L_x_808:
[----:B------:R-:W-:Y:S05]  /*4570*/  BSYNC.RECONVERGENT B0 ;  /* 0x0000000000007941 */ /* 0x000fea0003800200 */
.L_x_807:
[----:B------:R-:W-:Y:S01]  /*4580*/  ISETP.GE.AND P1, PT, R8, UR5, PT ;  /* 0x0000000508007c0c */ /* 0x000fe2000bf26270 */
[----:B------:R-:W-:Y:S03]  /*4590*/  BSSY.RECONVERGENT B0, `(.L_x_809) ;  /* 0x000000e000007945 */ /* 0x000fe60003800200 */
        /* <DEDUP_REMOVED lines=11> */
.L_x_811:
[----:B------:R-:W-:-:S05]  /*4650*/  F2FP.F16.F32.PACK_AB R5, RZ, R5 ;  /* 0x00000005ff05723e */ /* 0x000fca00000000ff */
[----:B------:R1:W-:Y:S02]  /*4660*/  STG.E.U16 desc[UR10][R26.64+0x6], R5 ;  /* 0x000006051a007986 */ /* 0x0003e4000c10150a */
.L_x_810:
[----:B------:R-:W-:Y:S05]  /*4670*/  BSYNC.RECONVERGENT B0 ;  /* 0x0000000000007941 */ /* 0x000fea0003800200 */
.L_x_809:
        /* <DEDUP_REMOVED lines=16> */
.L_x_814:
[----:B------:R-:W-:-:S05]  /*4780*/  F2FP.F16.F32.PACK_AB R5, RZ, R5 ;  /* 0x00000005ff05723e */ /* 0x000fca00000000ff */
[----:B------:R0:W-:Y:S02]  /*4790*/  STG.E.U16 desc[UR10][R30.64+0x6], R5 ;  /* 0x000006051e007986 */ /* 0x0001e4000c10150a */
.L_x_813:
[----:B------:R-:W-:Y:S05]  /*47a0*/  BSYNC.RECONVERGENT B0 ;  /* 0x0000000000007941 */ /* 0x000fea0003800200 */
.L_x_812:
        /* <DEDUP_REMOVED lines=16> */
.L_x_817:
[----:B------:R-:W-:-:S05]  /*48b0*/  F2FP.F16.F32.PACK_AB R0, RZ, R0 ;  /* 0x00000000ff00723e */ /* 0x000fca00000000ff */
[----:B------:R0:W-:Y:S02]  /*48c0*/  STG.E.U16 desc[UR10][R34.64+0x6], R0 ;  /* 0x0000060022007986 */ /* 0x0001e4000c10150a */
.L_x_816:
[----:B------:R-:W-:Y:S05]  /*48d0*/  BSYNC.RECONVERGENT B0 ;  /* 0x0000000000007941 */ /* 0x000fea0003800200 */
.L_x_815:
[----:B------:R-:W1:Y:S01]  /*48e0*/  LDCU.64 UR4, c[0x0][0x400] ;  /* 0x00008000ff0477ac */ /* 0x000e620008000a00 */
[----:B------:R-:W2:Y:S01]  /*48f0*/  LDCU.128 UR12, c[0x0][0x3f0] ;  /* 0x00007e00ff0c77ac */ /* 0x000ea20008000c00 */
[----:B------:R-:W3:Y:S01]  /*4900*/  LDCU.64 UR8, c[0x0][0x3e8] ;  /* 0x00007d00ff0877ac */ /* 0x000ee20008000a00 */
[----:B------:R-:W-:Y:S02]  /*4910*/  UISETP.NE.U32.AND UP0, UPT, UR7, URZ, UPT ;  /* 0x000000ff0700728c */ /* 0x000fe4000bf05070 */
[----:B------:R-:W-:Y:S02]  /*4920*/  UIADD3 UR25, UPT, UPT, UR24, UR25, URZ ;  /* 0x0000001918197290 */ /* 0x000fe4000fffe0ff */
[----:B------:R-:W-:Y:S02]  /*4930*/  UISETP.NE.AND.EX UP0, UPT, UR6, URZ, UPT, UP0 ;  /* 0x000000ff0600728c */ /* 0x000fe4000bf05300 */
[----:B-1----:R-:W-:Y:S01]  /*4940*/  UIMAD.WIDE.U32 UR42, UR24, UR4, URZ ;  /* 0x00000004182a72a5 */ /* 0x002fe2000f8e00ff */
[----:B------:R-:W1:Y:S01]  /*4950*/  LDCU UR4, c[0x0][0x3e4] ;  /* 0x00007c80ff0477ac */ /* 0x000e620008000800 */
[----:B--2---:R-:W-:-:S02]  /*4960*/  UIMAD.WIDE.U32 UR38, UR24, UR14, URZ ;  /* 0x0000000e182672a5 */ /* 0x004fc4000f8e00ff */
[----:B---3--:R-:W-:Y:S02]  /*4970*/  UIMAD.WIDE.U32 UR40, UR24, UR8, URZ ;  /* 0x00000008182872a5 */ /* 0x008fe4000f8e00ff */
        /* <DEDUP_REMOVED lines=23> */
.L_x_819:
        /* <DEDUP_REMOVED lines=9> */
.L_x_4360:


//--------------------- .text._ZN7cutlass9reference6device6kernel11GemmComplexINS_6half_tENS_6layout11ColumnMajorES4_S6_S4_S6_ffS4_NS_16NumericConverterIS4_fLNS_15FloatRoundStyleE2EEENS_12multiply_addIfffEELi4ELi16EEEvNS_4gemm9GemmCoordET5_NS_9TensorRefIT_T0_EENS_16ComplexTransformENSF_IT1_T2_EESJ_SE_NSF_IT3_T4_EENSF_IT7_SO_EET6_illll --------------------------
	.section	.text._ZN7cutlass9reference6device6kernel11GemmComplexINS_6half_tENS_6layout11ColumnMajorES4_S6_S4_S6_ffS4_NS_16NumericConverterIS4_fLNS_15FloatRoundStyleE2EEENS_12multiply_addIfffEELi4ELi16EEEvNS_4gemm9GemmCoordET5_NS_9TensorRefIT_T0_EENS_16ComplexTransformENSF_IT1_T2_EESJ_SE_NSF_IT3_T4_EENSF_IT7_SO_EET6_illll,"ax",@progbits
	.align	128
        .global         _ZN7cutlass9reference6device6kernel11GemmComplexINS_6half_tENS_6layout11ColumnMajorES4_S6_S4_S6_ffS4_NS_16NumericConverterIS4_fLNS_15FloatRoundStyleE2EEENS_12multiply_addIfffEELi4ELi16EEEvNS_4gemm9GemmCoordET5_NS_9TensorRefIT_T0_EENS_16ComplexTransformENSF_IT1_T2_EESJ_SE_NSF_IT3_T4_EENSF_IT7_SO_EET6_illll
        .type           _ZN7cutlass9reference6device6kernel11GemmComplexINS_6half_tENS_6layout11ColumnMajorES4_S6_S4_S6_ffS4_NS_16NumericConverterIS4_fLNS_15FloatRoundStyleE2EEENS_12multiply_addIfffEELi4ELi16EEEvNS_4gemm9GemmCoordET5_NS_9TensorRefIT_T0_EENS_16ComplexTransformENSF_IT1_T2_EESJ_SE_NSF_IT3_T4_EENSF_IT7_SO_EET6_illll,@function
        .size           _ZN7cutlass9reference6device6kernel11GemmComplexINS_6half_tENS_6layout11ColumnMajorES4_S6_S4_S6_ffS4_NS_16NumericConverterIS4_fLNS_15FloatRoundStyleE2EEENS_12multiply_addIfffEELi4ELi16EEEvNS_4gemm9GemmCoordET5_NS_9TensorRefIT_T0_EENS_16ComplexTransformENSF_IT1_T2_EESJ_SE_NSF_IT3_T4_EENSF_IT7_SO_EET6_illll,(.L_x_4361 - _ZN7cutlass9reference6device6kernel11GemmComplexINS_6half_tENS_6layout11ColumnMajorES4_S6_S4_S6_ffS4_NS_16NumericConverterIS4_fLNS_15FloatRoundStyleE2EEENS_12multiply_addIfffEELi4ELi16EEEvNS_4gemm9GemmCoordET5_NS_9TensorRefIT_T0_EENS_16ComplexTransformENSF_IT1_T2_EESJ_SE_NSF_IT3_T4_EENSF_IT7_SO_EET6_illll)
        .other          _ZN7cutlass9reference6device6kernel11GemmComplexINS_6half_tENS_6layout11ColumnMajorES4_S6_S4_S6_ffS4_NS_16NumericConverterIS4_fLNS_15FloatRoundStyleE2EEENS_12multiply_addIfffEELi4ELi16EEEvNS_4gemm9GemmCoordET5_NS_9TensorRefIT_T0_EENS_16ComplexTransformENSF_IT1_T2_EESJ_SE_NSF_IT3_T4_EENSF_IT7_SO_EET6_illll,@"STO_CUDA_ENTRY STV_DEFAULT"
_ZN7cutlass9reference6device6kernel11GemmComplexINS_6half_tENS_6layout11ColumnMajorES4_S6_S4_S6_ffS4_NS_16NumericConverterIS4_fLNS_15FloatRoundStyleE2EEENS_12multiply_addIfffEELi4ELi16EEEvNS_4gemm9GemmCoordET5_NS_9TensorRefIT_T0_EENS_16ComplexTransformENSF_IT1_T2_EESJ_SE_NSF_IT3_T4_EENSF_IT7_SO_EET6_illll:
.text._ZN7cutlass9reference6device6kernel11GemmComplexINS_6half_tENS_6layout11ColumnMajorES4_S6_S4_S6_ffS4_NS_16NumericConverterIS4_fLNS_15FloatRoundStyleE2EEENS_12multiply_addIfffEELi4ELi16EEEvNS_4gemm9GemmCoordET5_NS_9TensorRefIT_T0_EENS_16ComplexTransformENSF_IT1_T2_EESJ_SE_NSF_IT3_T4_EENSF_IT7_SO_EET6_illll:
        /* <DEDUP_REMOVED lines=10> */
[----:B------:R-:W5:Y:S06]  /*00a0*/  LDCU.64 UR16, c[0x0][0x3d0] ;  /* 0x00007a00ff1077ac */ /* 0x000f6c0008000a00 */
        /* <DEDUP_REMOVED lines=8> */
[----:B----4-:R-:W-:Y:S02]  /*0130*/  ULEA UR24, UP1, UR18, UR14, 0x1 ;  /* 0x0000000e12187291 */ /* 0x010fe4000f8208ff */
[----:B------:R-:W-:Y:S02]  /*0140*/  UIMAD UR9, UR22, UR9, UR21 ;  /* 0x00000009160972a4 */ /* 0x000fe4000f8e0215 */
[----:B------:R-:W-:-:S02]  /*0150*/  ULEA.HI.X UR23, UR18, UR15, UR23, 0x1, UP1 ;  /* 0x0000000f12177291 */ /* 0x000fc400088f0c17 */
[----:B------:R-:W-:Y:S02]  /*0160*/  UIMAD.WIDE.U32 UR18, UR22, UR10, URZ ;  /* 0x0000000a161272a5 */ /* 0x000fe4000f8e00ff */
[----:B-----5:R-:W-:Y:S02]  /*0170*/  ULEA UR26, UP0, UR20, UR12, 0x1 ;  /* 0x0000000c141a7291 */ /* 0x020fe4000f8008ff */
[----:B------:R-:W-:Y:S02]  /*0180*/  UISETP.NE.U32.AND UP2, UPT, UR6, URZ, UPT ;  /* 0x000000ff0600728c */ /* 0x000fe4000bf45070 */
[----:B------:R-:W-:Y:S02]  /*0190*/  UIMAD UR12, UR22, UR11, UR19 ;  /* 0x0000000b160c72a4 */ /* 0x000fe4000f8e0213 */
[----:B0-----:R-:W-:Y:S02]  /*01a0*/  UIMAD.WIDE.U32 UR14, UR22, UR4, URZ ;  /* 0x00000004160e72a5 */ /* 0x001fe4000f8e00ff */
[----:B------:R-:W-:Y:S01]  /*01b0*/  ULEA.HI.X UR25, UR20, UR13, UR9, 0x1, UP0 ;  /* 0x0000000d14197291 */ /* 0x000fe200080f0c09 */
[----:B------:R-:W0:Y:S01]  /*01c0*/  S2UR UR9, SR_CTAID.X ;  /* 0x00000000000979c3 */ /* 0x000e220000002500 */
[----:B------:R-:W-:-:S02]  /*01d0*/  UISETP.NE.AND.EX UP2, UPT, UR7, URZ, UPT, UP2 ;  /* 0x000000ff0700728c */ /* 0x000fc4000bf45320 */
[----:B------:R-:W-:Y:S02]  /*01e0*/  ULEA UR6, UP1, UR18, UR6, 0x1 ;  /* 0x0000000612067291 */ /* 0x000fe4000f8208ff */
[----:B------:R-:W-:Y:S02]  /*01f0*/  UIMAD UR20, UR22, UR5, UR15 ;  /* 0x00000005161472a4 */ /* 0x000fe4000f8e020f */
[----:B------:R-:W-:Y:S02]  /*0200*/  ULEA UR21, UP0, UR14, UR16, 0x1 ;  /* 0x000000100e157291 */ /* 0x000fe4000f8008ff */
[----:B------:R-:W-:Y:S01]  /*0210*/  USHF.L.U64.HI UR13, UR18, 0x1, UR12 ;  /* 0x00000001120d7899 */ /* 0x000fe2000801020c */
[----:B012---:R-:W-:Y:S11]  /*0220*/  @P0 EXIT ;  /* 0x000000000000094d */ /* 0x007ff60003800000 */
[----:B------:R-:W0:Y:S01]  /*0230*/  LDCU UR12, c[0x0][0x388] ;  /* 0x00007100ff0c77ac */ /* 0x000e220008000800 */
[----:B------:R-:W-:Y:S02]  /*0240*/  IMAD R2, R5, UR9, R2 ;  /* 0x0000000905027c24 */ /* 0x000fe4000f8e0202 */
[----:B---3--:R-:W-:Y:S01]  /*0250*/  IMAD R0, R3, UR8, R0 ;  /* 0x0000000803007c24 */ /* 0x008fe2000f8e0200 */
[----:B------:R-:W-:Y:S02]  /*0260*/  ULEA.HI.X UR20, UR14, UR17, UR20, 0x1, UP0 ;  /* 0x000000110e147291 */ /* 0x000fe400080f0c14 */
[----:B------:R-:W-:Y:S01]  /*0270*/  UIADD3.X UR13, UPT, UPT, UR13, UR7, URZ, UP1, !UPT ;  /* 0x000000070d0d7290 */ /* 0x000fe20008ffe4ff */
[----:B------:R-:W-:Y:S01]  /*0280*/  SHF.L.U32 R14, R2, 0x2, RZ ;  /* 0x00000002020e7819 */ /* 0x000fe200000006ff */
[----:B------:R-:W-:Y:S01]  /*0290*/  USEL UR7, UR6, URZ, UP2 ;  /* 0x000000ff06077287 */ /* 0x000fe20009000000 */
[----:B------:R-:W-:Y:S01]  /*02a0*/  SHF.L.U32 R2, R0, 0x4, RZ ;  /* 0x0000000400027819 */ /* 0x000fe200000006ff */
[----:B------:R-:W-:Y:S01]  /*02b0*/  USEL UR6, UR13, URZ, UP2 ;  /* 0x000000ff0d067287 */ /* 0x000fe20009000000 */
[----:B------:R-:W1:Y:S01]  /*02c0*/  LDCU UR14, c[0x0][0x378] ;  /* 0x00006f00ff0e77ac */ /* 0x000e620008000800 */
[----:B------:R-:W2:Y:S01]  /*02d0*/  LDCU.64 UR8, c[0x0][0x358] ;  /* 0x00006b00ff0877ac */ /* 0x000ea20008000a00 */
[----:B0-----:R-:W-:-:S02]  /*02e0*/  UISETP.GT.AND UP0, UPT, UR12, URZ, UPT ;  /* 0x000000ff0c00728c */ /* 0x001fc4000bf04270 */
[----:B------:R-:W-:Y:S02]  /*02f0*/  UMOV UR19, UR7 ;  /* 0x0000000700137c82 */ /* 0x000fe40008000000 */
[----:B------:R-:W-:-:S05]  /*0300*/  UMOV UR18, UR6 ;  /* 0x0000000600127c82 */ /* 0x000fca0008000000 */
[----:B------:R-:W-:Y:S05]  /*0310*/  BRA.U UP0, `(.L_x_820) ;  /* 0x0000004500e87547 */ /* 0x000fea000b800000 */
[----:B------:R-:W0:Y:S01]  /*0320*/  LDCU.64 UR12, c[0x0][0x3d8] ;  /* 0x00007b00ff0c77ac */ /* 0x000e220008000a00 */
[----:B------:R-:W3:Y:S01]  /*0330*/  LDC.64 R4, c[0x0][0x3c8] ;  /* 0x0000f200ff047b82 */ /* 0x000ee20000000a00 */
[----:B------:R-:W-:Y:S01]  /*0340*/  SHF.R.S32.HI R15, RZ, 0x1f, R14 ;  /* 0x0000001fff0f7819 */ /* 0x000fe2000001140e */
[C---:B------:R-:W-:Y:S01]  /*0350*/  VIADD R87, R14.reuse, 0x1 ;  /* 0x000000010e577836 */ /* 0x040fe20000000000 */
[----:B-1----:R-:W-:Y:S01]  /*0360*/  UIMAD.WIDE.U32 UR26, UR14, UR4, URZ ;  /* 0x000000040e1a72a5 */ /* 0x002fe2000f8e00ff */
[C---:B------:R-:W-:Y:S01]  /*0370*/  VIADD R86, R14.reuse, 0x2 ;  /* 0x000000020e567836 */ /* 0x040fe20000000000 */
[----:B------:R-:W1:Y:S01]  /*0380*/  LDCU UR4, c[0x0][0x38c] ;  /* 0x00007180ff0477ac */ /* 0x000e620008000800 */
[----:B------:R-:W-:Y:S02]  /*0390*/  VIADD R85, R14, 0x3 ;  /* 0x000000030e557836 */ /* 0x000fe40000000000 */
[----:B------:R-:W1:Y:S01]  /*03a0*/  LDC R0, c[0x0][0x3e0] ;  /* 0x0000f800ff007b82 */ /* 0x000e620000000800 */
[----:B------:R-:W-:Y:S01]  /*03b0*/  UIMAD.WIDE.U32 UR16, UR14, UR10, URZ ;  /* 0x0000000a0e1072a5 */ /* 0x000fe2000f8e00ff */
[C---:B------:R-:W-:Y:S01]  /*03c0*/  VIADD R84, R2.reuse, 0x1 ;  /* 0x0000000102547836 */ /* 0x040fe20000000000 */
[----:B------:R-:W-:Y:S01]  /*03d0*/  UIMAD UR23, UR14, UR5, UR27 ;  /* 0x000000050e1772a4 */ /* 0x000fe2000f8e021b */
[C---:B------:R-:W-:Y:S01]  /*03e0*/  VIADD R83, R2.reuse, 0x2 ;  /* 0x0000000202537836 */ /* 0x040fe20000000000 */
[----:B------:R-:W-:Y:S01]  /*03f0*/  UIMAD UR15, UR14, UR11, UR17 ;  /* 0x0000000b0e0f72a4 */ /* 0x000fe2000f8e0211 */
[C---:B------:R-:W-:Y:S01]  /*0400*/  VIADD R82, R2.reuse, 0x3 ;  /* 0x0000000302527836 */ /* 0x040fe20000000000 */
[----:B------:R-:W4:Y:S01]  /*0410*/  LDCU UR5, c[0x0][0x3e4] ;  /* 0x00007c80ff0577ac */ /* 0x000f220008000800 */
[----:B------:R-:W-:-:S02]  /*0420*/  VIADD R81, R2, 0x4 ;  /* 0x0000000402517836 */ /* 0x000fc40000000000 */
[C---:B0-----:R-:W-:Y:S01]  /*0430*/  IMAD.WIDE.U32 R8, R2.reuse, UR12, R14 ;  /* 0x0000000c02087c25 */ /* 0x041fe2000f8e000e */
[----:B------:R-:W0:Y:S03]  /*0440*/  LDCU.64 UR10, c[0x0][0x380] ;  /* 0x00007000ff0a77ac */ /* 0x000e260008000a00 */
[----:B------:R-:W-:Y:S01]  /*0450*/  IMAD R66, R2, UR13, R9 ;  /* 0x0000000d02427c24 */ /* 0x000fe2000f8e0209 */
[----:B------:R-:W-:Y:S01]  /*0460*/  IADD3 R33, P0, PT, R8, UR12, RZ ;  /* 0x0000000c08217c10 */ /* 0x000fe2000ff1e0ff */
[-C--:B---3--:R-:W-:Y:S01]  /*0470*/  IMAD.WIDE.U32 R6, R2, R4.reuse, R14 ;  /* 0x0000000402067225 */ /* 0x088fe200078e000e */
[----:B------:R-:W-:Y:S02]  /*0480*/  USHF.L.U32 UR24, UR16, 0x1, URZ ;  /* 0x0000000110187899 */ /* 0x000fe400080006ff */
        /* <DEDUP_REMOVED lines=27> */
[----:B------:R-:W-:Y:S01]  /*0640*/  VIADD R70, R2, 0xf ;  /* 0x0000000f02467836 */ /* 0x000fe20000000000 */
[----:B------:R-:W-:Y:S01]  /*0650*/  IADD3 R55, P4, PT, R55, R4, RZ ;  /* 0x0000000437377210 */ /* 0x000fe20007f9e0ff */
[----:B-1----:R-:W-:Y:S01]  /*0660*/  FMUL R0, R0, UR4 ;  /* 0x0000000400007c20 */ /* 0x002fe20008400000 */
[----:B------:R-:W-:-:S02]  /*0670*/  IADD3.X R42, PT, PT, R40, UR13, RZ, P0, !PT ;  /* 0x0000000d282a7c10 */ /* 0x000fc400087fe4ff */
[----:B------:R-:W-:Y:S02]  /*0680*/  IADD3 R45, P0, PT, R43, UR12, RZ ;  /* 0x0000000c2b2d7c10 */ /* 0x000fe4000ff1e0ff */
[----:B------:R-:W-:Y:S02]  /*0690*/  IADD3 R55, P3, PT, R55, R4, RZ ;  /* 0x0000000437377210 */ /* 0x000fe40007f7e0ff */
[----:B------:R-:W-:Y:S02]  /*06a0*/  IADD3.X R44, PT, PT, R42, UR13, RZ, P0, !PT ;  /* 0x0000000d2a2c7c10 */ /* 0x000fe400087fe4ff */
[----:B------:R-:W-:Y:S02]  /*06b0*/  IADD3.X R54, PT, PT, R5, R68, R5, P1, P2 ;  /* 0x0000004405367210 */ /* 0x000fe40000fe4405 */
[----:B------:R-:W-:Y:S02]  /*06c0*/  IADD3 R47, P0, PT, R45, UR12, RZ ;  /* 0x0000000c2d2f7c10 */ /* 0x000fe4000ff1e0ff */
[----:B------:R-:W-:-:S02]  /*06d0*/  IADD3 R55, P2, PT, R55, R4, RZ ;  /* 0x0000000437377210 */ /* 0x000fc40007f5e0ff */
[----:B------:R-:W-:Y:S02]  /*06e0*/  IADD3.X R46, PT, PT, R44, UR13, RZ, P0, !PT ;  /* 0x0000000d2c2e7c10 */ /* 0x000fe400087fe4ff */
[----:B------:R-:W-:Y:S02]  /*06f0*/  IADD3 R55, P1, PT, R55, R4, RZ ;  /* 0x0000000437377210 */ /* 0x000fe40007f3e0ff */
[----:B------:R-:W-:Y:S02]  /*0700*/  IADD3 R49, P0, PT, R47, UR12, RZ ;  /* 0x0000000c2f317c10 */ /* 0x000fe4000ff1e0ff */
[----:B------:R-:W-:Y:S02]  /*0710*/  IADD3.X R54, PT, PT, R5, R54, R5, P5, P6 ;  /* 0x0000003605367210 */ /* 0x000fe40002fec405 */
[----:B------:R-:W-:Y:S02]  /*0720*/  IADD3 R55, P5, PT, R55, R4, RZ ;  /* 0x0000000437377210 */ /* 0x000fe40007fbe0ff */
[----:B------:R-:W-:-:S02]  /*0730*/  IADD3.X R48, PT, PT, R46, UR13, RZ, P0, !PT ;  /* 0x0000000d2e307c10 */ /* 0x000fc400087fe4ff */
        /* <DEDUP_REMOVED lines=10> */
[----:B------:R-:W-:Y:S02]  /*07e0*/  IADD3 R55, P2, PT, R55, R4, RZ ;  /* 0x0000000437377210 */ /* 0x000fe40007f5e0ff */
[----:B------:R-:W-:-:S02]  /*07f0*/  IADD3.X R56, PT, PT, R52, UR13, RZ, P0, !PT ;  /* 0x0000000d34387c10 */ /* 0x000fc400087fe4ff */
[----:B------:R-:W-:Y:S02]  /*0800*/  IADD3 R61, P0, PT, R57, UR12, RZ ;  /* 0x0000000c393d7c10 */ /* 0x000fe4000ff1e0ff */
[--C-:B------:R-:W-:Y:S02]  /*0810*/  IADD3.X R54, PT, PT, R5, R54, R5.reuse, P2, P1 ;  /* 0x0000003605367210 */ /* 0x100fe400017e2405 */
[-C--:B------:R-:W-:Y:S02]  /*0820*/  IADD3 R59, P1, PT, R55, R4.reuse, RZ ;  /* 0x00000004373b7210 */ /* 0x080fe40007f3e0ff */
[----:B------:R-:W-:Y:S02]  /*0830*/  IADD3.X R60, PT, PT, R56, UR13, RZ, P0, !PT ;  /* 0x0000000d383c7c10 */ /* 0x000fe400087fe4ff */
[----:B------:R-:W-:Y:S01]  /*0840*/  IADD3 R65, P0, PT, R61, UR12, RZ ;  /* 0x0000000c3d417c10 */ /* 0x000fe2000ff1e0ff */
[----:B------:R-:W-:Y:S01]  /*0850*/  IMAD.X R58, R54, 0x1, R5, P1 ;  /* 0x00000001363a7824 */ /* 0x000fe200008e0605 */
[----:B------:R-:W-:-:S02]  /*0860*/  IADD3 R63, P2, PT, R59, R4, RZ ;  /* 0x000000043b3f7210 */ /* 0x000fc40007f5e0ff */
        /* <DEDUP_REMOVED lines=13> */
[----:B------:R-:W-:Y:S01]  /*0940*/  SHF.L.U64.HI R88, R4, 0x1, R5 ;  /* 0x0000000104587819 */ /* 0x000fe20000010205 */
[----:B0---4-:R-:W-:-:S12]  /*0950*/  USHF.L.U64.HI UR23, UR16, 0x1, UR15 ;  /* 0x0000000110177899 */ /* 0x011fd8000801020f */
.L_x_949:
[----:B------:R-:W-:Y:S01]  /*0960*/  IADD3 R30, P0, PT, R69, UR19, RZ ;  /* 0x00000013451e7c10 */ /* 0x000fe2000ff1e0ff */
[----:B0-----:R-:W0:Y:S01]  /*0970*/  LDC.64 R94, c[0x0][0x3c8] ;  /* 0x0000f200ff5e7b82 */ /* 0x001e220000000a00 */
[----:B------:R-:W-:Y:S01]  /*0980*/  ISETP.GE.AND P6, PT, R2, UR11, PT ;  /* 0x0000000b02007c0c */ /* 0x000fe2000bfc6270 */
[----:B------:R-:W-:Y:S01]  /*0990*/  BSSY.RECONVERGENT B0, `(.L_x_821) ;  /* 0x0000027000007945 */ /* 0x000fe20003800200 */
[----:B------:R-:W-:Y:S02]  /*09a0*/  IADD3.X R31, PT, PT, R68, UR18, RZ, P0, !PT ;  /* 0x00000012441f7c10 */ /* 0x000fe400087fe4ff */
[----:B------:R-:W-:Y:S02]  /*09b0*/  IADD3 R98, P4, PT, R67, UR21, RZ ;  /* 0x0000001543627c10 */ /* 0x000fe4000ff9e0ff */
[C---:B------:R-:W-:Y:S02]  /*09c0*/  LEA R96, P3, R33.reuse, UR21, 0x1 ;  /* 0x0000001521607c11 */ /* 0x040fe4000f8608ff */
[----:B------:R-:W-:Y:S02]  /*09d0*/  IADD3.X R99, PT, PT, R66, UR20, RZ, P4, !PT ;  /* 0x0000001442637c10 */ /* 0x000fe4000a7fe4ff */
[----:B------:R-:W-:Y:S02]  /*09e0*/  LEA.HI.X R97, R33, UR20, R32, 0x1, P3 ;  /* 0x0000001421617c11 */ /* 0x000fe400098f0c20 */
[----:B------:R-:W-:Y:S02]  /*09f0*/  ISETP.LT.AND P4, PT, R87, UR10, !P6 ;  /* 0x0000000a57007c0c */ /* 0x000fe4000f781270 */
[----:B------:R-:W-:Y:S02]  /*0a00*/  ISETP.LT.AND P3, PT, R86, UR10, !P6 ;  /* 0x0000000a56007c0c */ /* 0x000fe4000f761270 */
[----:B------:R-:W-:Y:S02]  /*0a10*/  ISETP.GE.AND P1, PT, R84, UR11, PT ;  /* 0x0000000b54007c0c */ /* 0x000fe4000bf26270 */
[----:B------:R-:W-:Y:S02]  /*0a20*/  ISETP.GE.AND P2, PT, R83, UR11, PT ;  /* 0x0000000b53007c0c */ /* 0x000fe4000bf46270 */
[C---:B0-----:R-:W-:Y:S04]  /*0a30*/  LEA R28, P0, R94.reuse, R30, 0x1 ;  /* 0x0000001e5e1c7211 */ /* 0x041fe800078008ff */
        /* <DEDUP_REMOVED lines=8> */
[--C-:B------:R-:W-:Y:S02]  /*0ac0*/  LEA.HI.X R21, R94, R23, R95.reuse, 0x1, P0 ;  /* 0x000000175e157211 */ /* 0x100fe400000f0c5f */
[----:B------:R-:W-:Y:S02]  /*0ad0*/  ISETP.LT.AND P0, PT, R14, UR10, !P6 ;  /* 0x0000000a0e007c0c */ /* 0x000fe4000f701270 */
[C---:B------:R-:W-:Y:S02]  /*0ae0*/  LEA R18, P5, R94.reuse, R20, 0x1 ;  /* 0x000000145e127211 */ /* 0x040fe400078a08ff */
[----:B------:R-:W-:Y:S02]  /*0af0*/  ISETP.LT.AND P6, PT, R85, UR10, !P6 ;  /* 0x0000000a55007c0c */ /* 0x000fe4000f7c1270 */
[C-C-:B------:R-:W-:Y:S02]  /*0b00*/  LEA.HI.X R19, R94.reuse, R21, R95.reuse, 0x1, P5 ;  /* 0x000000155e137211 */ /* 0x140fe400028f0c5f */
[C---:B-123--:R-:W-:Y:S04]  /*0b10*/  LEA R16, P5, R94.reuse, R18, 0x1 ;  /* 0x000000125e107211 */ /* 0x04efe800078a08ff */
[C---:B------:R-:W-:Y:S02]  /*0b20*/  LEA.HI.X R17, R94.reuse, R19, R95, 0x1, P5 ;  /* 0x000000135e117211 */ /* 0x040fe400028f0c5f */
[----:B----4-:R-:W-:Y:S04]  /*0b30*/  LEA R12, P5, R94, R16, 0x1 ;  /* 0x000000105e0c7211 */ /* 0x010fe800078a08ff */
[----:B------:R-:W-:Y:S01]  /*0b40*/  P2R R7, PR, RZ, 0x20 ;  /* 0x00000020ff077803 */ /* 0x000fe20000000000 */
[----:B------:R-:W-:Y:S08]  /*0b50*/  @!P0 BRA `(.L_x_822) ;  /* 0x0000000000288947 */ /* 0x000ff00003800000 */
        /* <DEDUP_REMOVED lines=10> */
.L_x_822:
[----:B--2---:R-:W-:Y:S05]  /*0c00*/  BSYNC.RECONVERGENT B0 ;  /* 0x0000000000007941 */ /* 0x004fea0003800200 */
.L_x_821:
[----:B------:R-:W-:Y:S01]  /*0c10*/  ISETP.NE.AND P0, PT, R7, RZ, PT ;  /* 0x000000ff0700720c */ /* 0x000fe20003f05270 */
[----:B------:R-:W-:Y:S01]  /*0c20*/  BSSY.RECONVERGENT B0, `(.L_x_823) ;  /* 0x0000010000007945 */ /* 0x000fe20003800200 */
[----:B------:R-:W-:Y:S02]  /*0c30*/  ISETP.LT.AND P5, PT, R14, UR10, !P1 ;  /* 0x0000000a0e007c0c */ /* 0x000fe4000cfa1270 */
[C---:B------:R-:W-:Y:S02]  /*0c40*/  LEA.HI.X R13, R94.reuse, R17, R95, 0x1, P0 ;  /* 0x000000115e0d7211 */ /* 0x040fe400000f0c5f */
[----:B------:R-:W-:Y:S04]  /*0c50*/  LEA R10, P0, R94, R12, 0x1 ;  /* 0x0000000c5e0a7211 */ /* 0x000fe800078008ff */
[----:B------:R-:W-:Y:S01]  /*0c60*/  P2R R7, PR, RZ, 0x1 ;  /* 0x00000001ff077803 */ /* 0x000fe20000000000 */
[----:B------:R-:W-:Y:S08]  /*0c70*/  @!P4 BRA `(.L_x_824) ;  /* 0x000000000028c947 */ /* 0x000ff00003800000 */
        /* <DEDUP_REMOVED lines=10> */
.L_x_824:
[----:B------:R-:W-:Y:S05]  /*0d20*/  BSYNC.RECONVERGENT B0 ;  /* 0x0000000000007941 */ /* 0x000fea0003800200 */
.L_x_823:
        /* <DEDUP_REMOVED lines=17> */
.L_x_826:
[----:B------:R-:W-:Y:S05]  /*0e40*/  BSYNC.RECONVERGENT B0 ;  /* 0x0000000000007941 */ /* 0x000fea0003800200 */
.L_x_825:
[----:B------:R-:W-:Y:S01]  /*0e50*/  ISETP.NE.AND P0, PT, R93, RZ, PT ;  /* 0x000000ff5d00720c */ /* 0x000fe20003f05270 */
[----:B------:R-:W-:Y:S01]  /*0e60*/  BSSY.RECONVERGENT B0, `(.L_x_827) ;  /* 0x0000011000007945 */ /* 0x000fe20003800200 */
[----:B------:R-:W-:Y:S02]  /*0e70*/  ISETP.LT.AND P3, PT, R86, UR10, !P1 ;  /* 0x0000000a56007c0c */ /* 0x000fe4000cf61270 */
[C---:B------:R-:W-:Y:S02]  /*0e80*/  LEA.HI.X R9, R94.reuse, R11, R95, 0x1, P0 ;  /* 0x0000000b5e097211 */ /* 0x040fe400000f0c5f */
[----:B012---:R-:W-:Y:S02]  /*0e90*/  LEA R6, P0, R94, R8, 0x1 ;  /* 0x000000085e067211 */ /* 0x007fe400078008ff */
[----:B------:R-:W-:Y:S02]  /*0ea0*/  ISETP.LT.AND P1, PT, R85, UR10, !P1 ;  /* 0x0000000a55007c0c */ /* 0x000fe4000cf21270 */
[----:B------:R-:W-:Y:S01]  /*0eb0*/  P2R R93, PR, RZ, 0x1 ;  /* 0x00000001ff5d7803 */ /* 0x000fe20000000000 */
[----:B------:R-:W-:Y:S10]  /*0ec0*/  @!P6 BRA `(.L_x_828) ;  /* 0x000000000028e947 */ /* 0x000ff40003800000 */
        /* <DEDUP_REMOVED lines=10> */
.L_x_828:
[----:B------:R-:W-:Y:S05]  /*0f70*/  BSYNC.RECONVERGENT B0 ;  /* 0x0000000000007941 */ /* 0x000fea0003800200 */
.L_x_827:
[----:B------:R-:W-:Y:S01]  /*0f80*/  ISETP.NE.AND P0, PT, R93, RZ, PT ;  /* 0x000000ff5d00720c */ /* 0x000fe20003f05270 */
[----:B------:R-:W-:Y:S03]  /*0f90*/  BSSY.RECONVERGENT B0, `(.L_x_829) ;  /* 0x000000d000007945 */ /* 0x000fe60003800200 */
[----:B------:R-:W-:Y:S01]  /*0fa0*/  LEA.HI.X R7, R94, R9, R95, 0x1, P0 ;  /* 0x000000095e077211 */ /* 0x000fe200000f0c5f */
        /* <DEDUP_REMOVED lines=9> */
[----:B------:R-:W-:Y:S05]  /*1040*/  F2FP.F16.F32.PACK_AB R30, RZ, R3 ;  /* 0x00000003ff1e723e */ /* 0x000fea00000000ff */
[----:B------:R1:W-:Y:S02]  /*1050*/  STG.E.U16 desc[UR8][R96.64], R30 ;  /* 0x0000001e60007986 */ /* 0x0003e4000c101508 */
.L_x_830:
[----:B------:R-:W-:Y:S05]  /*1060*/  BSYNC.RECONVERGENT B0 ;  /* 0x0000000000007941 */ /* 0x000fea0003800200 */
.L_x_829:
[----:B------:R-:W-:Y:S04]  /*1070*/  BSSY.RECONVERGENT B0, `(.L_x_831) ;  /* 0x000000c000007945 */ /* 0x000fe80003800200 */
        /* <DEDUP_REMOVED lines=9> */
[----:B-1----:R-:W-:Y:S05]  /*1110*/  F2FP.F16.F32.PACK_AB R30, RZ, R3 ;  /* 0x00000003ff1e723e */ /* 0x002fea00000000ff */
[----:B------:R2:W-:Y:S02]  /*1120*/  STG.E.U16 desc[UR8][R96.64+0x2], R30 ;  /* 0x0000021e60007986 */ /* 0x0005e4000c101508 */
.L_x_832:
[----:B------:R-:W-:Y:S05]  /*1130*/  BSYNC.RECONVERGENT B0 ;  /* 0x0000000000007941 */ /* 0x000fea0003800200 */
.L_x_831:
[----:B------:R-:W-:Y:S04]  /*1140*/  BSSY.RECONVERGENT B0, `(.L_x_833) ;  /* 0x000000c000007945 */ /* 0x000fe80003800200 */
        /* <DEDUP_REMOVED lines=9> */
[----:B-12---:R-:W-:Y:S05]  /*11e0*/  F2FP.F16.F32.PACK_AB R30, RZ, R3 ;  /* 0x00000003ff1e723e */ /* 0x006fea00000000ff */
[----:B------:R3:W-:Y:S02]  /*11f0*/  STG.E.U16 desc[UR8][R96.64+0x4], R30 ;  /* 0x0000041e60007986 */ /* 0x0007e4000c101508 */
.L_x_834:
[----:B------:R-:W-:Y:S05]  /*1200*/  BSYNC.RECONVERGENT B0 ;  /* 0x0000000000007941 */ /* 0x000fea0003800200 */
.L_x_833:
[----:B------:R-:W-:Y:S04]  /*1210*/  BSSY.RECONVERGENT B0, `(.L_x_835) ;  /* 0x000000c000007945 */ /* 0x000fe80003800200 */
        /* <DEDUP_REMOVED lines=11> */
.L_x_836:
[----:B------:R-:W-:Y:S05]  /*12d0*/  BSYNC.RECONVERGENT B0 ;  /* 0x0000000000007941 */ /* 0x000fea0003800200 */
.L_x_835:
[----:B------:R-:W-:Y:S01]  /*12e0*/  ISETP.GE.AND P0, PT, R82, UR11, PT ;  /* 0x0000000b52007c0c */ /* 0x000fe2000bf06270 */
[----:B------:R-:W-:Y:S01]  /*12f0*/  BSSY.RECONVERGENT B0, `(.L_x_837) ;  /* 0x000001c000007945 */ /* 0x000fe20003800200 */
[----:B------:R-:W-:Y:S02]  /*1300*/  LOP3.LUT R92, R92, 0xfffffffd, RZ, 0xc0, !PT ;  /* 0xfffffffd5c5c7812 */ /* 0x000fe400078ec0ff */
[----:B------:R-:W-:Y:S02]  /*1310*/  LEA R94, P5, R35, UR21, 0x1 ;  /* 0x00000015235e7c11 */ /* 0x000fe4000f8a08ff */
[----:B------:R-:W-:Y:S02]  /*1320*/  ISETP.LT.AND P3, PT, R87, UR10, !P2 ;  /* 0x0000000a57007c0c */ /* 0x000fe4000d761270 */
[----:B------:R-:W-:Y:S02]  /*1330*/  LEA.HI.X R95, R35, UR20, R34, 0x1, P5 ;  /* 0x00000014235f7c11 */ /* 0x000fe4000a8f0c22 */
[----:B------:R-:W-:Y:S02]  /*1340*/  ISETP.LT.AND P5, PT, R86, UR10, !P2 ;  /* 0x0000000a56007c0c */ /* 0x000fe4000d7a1270 */
[----:B------:R-:W-:Y:S02]  /*1350*/  ISETP.LT.AND P6, PT, R85, UR10, !P2 ;  /* 0x0000000a55007c0c */ /* 0x000fe4000d7c1270 */
[----:B------:R-:W-:Y:S02]  /*1360*/  @P0 LOP3.LUT R92, R92, 0x2, RZ, 0xfc, !PT ;  /* 0x000000025c5c0812 */ /* 0x000fe400078efcff */
[----:B------:R-:W-:Y:S02]  /*1370*/  ISETP.LT.AND P0, PT, R14, UR10, !P2 ;  /* 0x0000000a0e007c0c */ /* 0x000fe4000d701270 */
[----:B------:R-:W-:Y:S02]  /*1380*/  LOP3.LUT R92, R92, 0xfffffffe, RZ, 0xc0, !PT ;  /* 0xfffffffe5c5c7812 */ /* 0x000fe400078ec0ff */
[----:B-123--:R-:W-:Y:S02]  /*1390*/  LEA R30, P4, R37, UR21, 0x1 ;  /* 0x00000015251e7c11 */ /* 0x00efe4000f8808ff */
[----:B------:R-:W-:Y:S02]  /*13a0*/  ISETP.GE.AND P2, PT, R82, UR11, PT ;  /* 0x0000000b52007c0c */ /* 0x000fe4000bf46270 */
[----:B------:R-:W-:Y:S02]  /*13b0*/  @P5 LOP3.LUT R92, R92, 0x1, RZ, 0xfc, !PT ;  /* 0x000000015c5c5812 */ /* 0x000fe400078efcff */
[----:B------:R-:W-:Y:S02]  /*13c0*/  ISETP.GE.AND P1, PT, R81, UR11, PT ;  /* 0x0000000b51007c0c */ /* 0x000fe4000bf26270 */
[----:B0-----:R-:W-:Y:S02]  /*13d0*/  LEA.HI.X R31, R37, UR20, R36, 0x1, P4 ;  /* 0x00000014251f7c11 */ /* 0x001fe4000a0f0c24 */
        /* <DEDUP_REMOVED lines=13> */
.L_x_838:
[----:B------:R-:W-:Y:S05]  /*14b0*/  BSYNC.RECONVERGENT B0 ;  /* 0x0000000000007941 */ /* 0x000fea0003800200 */
.L_x_837:
[----:B------:R-:W-:Y:S01]  /*14c0*/  ISETP.LT.AND P4, PT, R87, UR10, !P2 ;  /* 0x0000000a57007c0c */ /* 0x000fe2000d781270 */
[----:B------:R-:W-:Y:S04]  /*14d0*/  BSSY.RECONVERGENT B0, `(.L_x_839) ;  /* 0x000000c000007945 */ /* 0x000fe80003800200 */
        /* <DEDUP_REMOVED lines=11> */
.L_x_840:
[----:B------:R-:W-:Y:S05]  /*1590*/  BSYNC.RECONVERGENT B0 ;  /* 0x0000000000007941 */ /* 0x000fea0003800200 */
.L_x_839:
        /* <DEDUP_REMOVED lines=15> */
.L_x_842:
[----:B------:R-:W-:Y:S05]  /*1690*/  BSYNC.RECONVERGENT B0 ;  /* 0x0000000000007941 */ /* 0x000fea0003800200 */
.L_x_841:
[----:B------:R-:W-:Y:S04]  /*16a0*/  BSSY.RECONVERGENT B0, `(.L_x_843) ;  /* 0x000000c000007945 */ /* 0x000fe80003800200 */
[----:B------:R-:W-:Y:S05]  /*16b0*/  @!P6 BRA `(.L_x_844) ;  /* 0x000000000028e947 */ /* 0x000fea0003800000 */
[----:B------:R-:W-:Y:S02]  /*16c0*/  ISETP.NE.U32.AND P0, PT, RZ, UR7, PT ;  /* 0x00000007ff007c0c */ /* 0x000fe4000bf05070 */
[----:B------:R-:W-:Y:S02]  /*16d0*/  MOV R3, R0 ;  /* 0x0000000000037202 */ /* 0x000fe40000000f00 */
[----:B------:R-:W-:Y:S11]  /*16e0*/  ISETP.NE.AND.EX P0, PT, RZ, UR6, PT, P0 ;  /* 0x00000006ff007c0c */ /* 0x000ff6000bf05300 */
[----:B------:R-:W-:Y:S02]  /*16f0*/  @!UPT UIADD3 URZ, UPT, UPT, URZ, URZ, URZ ;  /* 0x000000fffffff290 */ /* 0x000fe4000fffe0ff */
[----:B------:R-:W3:Y:S01]  /*1700*/  @P0 LDC R4, c[0x0][0x3bc] ;  /* 0x0000ef00ff040b82 */ /* 0x000ee20000000800 */
[----:B------:R-:W5:Y:S02]  /*1710*/  @P0 LDG.E.U16 R5, desc[UR8][R26.64+0x6] ;  /* 0x000006081a050981 */ /* 0x000f64000c1e1500 */
[----:B-----5:R-:W-:Y:S05]  /*1720*/  @P0 HADD2.F32 R5, -RZ, R5.H0_H0 ;  /* 0x20000005ff050230 */ /* 0x020fea0000004100 */
[----:B---3--:R-:W-:Y:S05]  /*1730*/  @P0 FFMA R3, R5, R4, R0 ;  /* 0x0000000405030223 */ /* 0x008fea0000000000 */
[----:B------:R-:W-:Y:S05]  /*1740*/  F2FP.F16.F32.PACK_AB R27, RZ, R3 ;  /* 0x00000003ff1b723e */ /* 0x000fea00000000ff */
[----:B------:R3:W-:Y:S02]  /*1750*/  STG.E.U16 desc[UR8][R94.64+0x6], R27 ;  /* 0x0000061b5e007986 */ /* 0x0007e4000c101508 */
.L_x_844:
[----:B------:R-:W-:Y:S05]  /*1760*/  BSYNC.RECONVERGENT B0 ;  /* 0x0000000000007941 */ /* 0x000fea0003800200 */
.L_x_843:
        /* <DEDUP_REMOVED lines=12> */
.L_x_846:
[----:B------:R-:W-:Y:S05]  /*1830*/  BSYNC.RECONVERGENT B0 ;  /* 0x0000000000007941 */ /* 0x000fea0003800200 */
.L_x_845:
        /* <DEDUP_REMOVED lines=12> */
.L_x_848:
[----:B------:R-:W-:Y:S05]  /*1900*/  BSYNC.RECONVERGENT B0 ;  /* 0x0000000000007941 */ /* 0x000fea0003800200 */
.L_x_847:
        /* <DEDUP_REMOVED lines=12> */
.L_x_850:
[----:B------:R-:W-:Y:S05]  /*19d0*/  BSYNC.RECONVERGENT B0 ;  /* 0x0000000000007941 */ /* 0x000fea0003800200 */
.L_x_849:
        /* <DEDUP_REMOVED lines=12> */
.L_x_852:
[----:B------:R-:W-:Y:S05]  /*1aa0*/  BSYNC.RECONVERGENT B0 ;  /* 0x0000000000007941 */ /* 0x000fea0003800200 */
.L_x_851:
[----:B------:R-:W-:Y:S01]  /*1ab0*/  ISETP.GE.AND P0, PT, R80, UR11, PT ;  /* 0x0000000b50007c0c */ /* 0x000fe2000bf06270 */
[----:B------:R-:W-:Y:S01]  /*1ac0*/  BSSY.RECONVERGENT B0, `(.L_x_853) ;  /* 0x000001c000007945 */ /* 0x000fe20003800200 */
[----:B------:R-:W-:Y:S02]  /*1ad0*/  LOP3.LUT R92, R92, 0xfffffffd, RZ, 0xc0, !PT ;  /* 0xfffffffd5c5c7812 */ /* 0x000fe400078ec0ff */
[----:B012---:R-:W-:Y:S02]  /*1ae0*/  LEA R28, P5, R39, UR21, 0x1 ;  /* 0x00000015271c7c11 */ /* 0x007fe4000f8a08ff */
[----:B------:R-:W-:Y:S02]  /*1af0*/  ISETP.LT.AND P3, PT, R87, UR10, !P1 ;  /* 0x0000000a57007c0c */ /* 0x000fe4000cf61270 */
[----:B----4-:R-:W-:Y:S02]  /*1b00*/  LEA.HI.X R29, R39, UR20, R38, 0x1, P5 ;  /* 0x00000014271d7c11 */ /* 0x010fe4000a8f0c26 */
[----:B------:R-:W-:Y:S02]  /*1b10*/  ISETP.LT.AND P5, PT, R86, UR10, !P1 ;  /* 0x0000000a56007c0c */ /* 0x000fe4000cfa1270 */
[----:B------:R-:W-:Y:S02]  /*1b20*/  ISETP.LT.AND P6, PT, R85, UR10, !P1 ;  /* 0x0000000a55007c0c */ /* 0x000fe4000cfc1270 */
[----:B------:R-:W-:Y:S02]  /*1b30*/  @P0 LOP3.LUT R92, R92, 0x2, RZ, 0xfc, !PT ;  /* 0x000000025c5c0812 */ /* 0x000fe400078efcff */
[----:B------:R-:W-:Y:S02]  /*1b40*/  ISETP.LT.AND P0, PT, R14, UR10, !P1 ;  /* 0x0000000a0e007c0c */ /* 0x000fe4000cf01270 */
[----:B------:R-:W-:Y:S02]  /*1b50*/  LOP3.LUT R92, R92, 0xfffffffe, RZ, 0xc0, !PT ;  /* 0xfffffffe5c5c7812 */ /* 0x000fe400078ec0ff */
[----:B------:R-:W-:Y:S02]  /*1b60*/  LEA R26, P4, R41, UR21, 0x1 ;  /* 0x00000015291a7c11 */ /* 0x000fe4000f8808ff */
[----:B------:R-:W-:Y:S02]  /*1b70*/  ISETP.GE.AND P1, PT, R80, UR11, PT ;  /* 0x0000000b50007c0c */ /* 0x000fe4000bf26270 */
[----:B------:R-:W-:Y:S02]  /*1b80*/  @P5 LOP3.LUT R92, R92, 0x1, RZ, 0xfc, !PT ;  /* 0x000000015c5c5812 */ /* 0x000fe400078efcff */
[----:B------:R-:W-:Y:S02]  /*1b90*/  ISETP.GE.AND P2, PT, R79, UR11, PT ;  /* 0x0000000b4f007c0c */ /* 0x000fe4000bf46270 */
[----:B---3--:R-:W-:Y:S02]  /*1ba0*/  LEA.HI.X R27, R41, UR20, R40, 0x1, P4 ;  /* 0x00000014291b7c11 */ /* 0x008fe4000a0f0c28 */
        /* <DEDUP_REMOVED lines=13> */
.L_x_854:
[----:B------:R-:W-:Y:S05]  /*1c80*/  BSYNC.RECONVERGENT B0 ;  /* 0x0000000000007941 */ /* 0x000fea0003800200 */
.L_x_853:
        /* <DEDUP_REMOVED lines=13> */
.L_x_856:
[----:B------:R-:W-:Y:S05]  /*1d60*/  BSYNC.RECONVERGENT B0 ;  /* 0x0000000000007941 */ /* 0x000fea0003800200 */
.L_x_855:
        /* <DEDUP_REMOVED lines=15> */
.L_x_858:
[----:B------:R-:W-:Y:S05]  /*1e60*/  BSYNC.RECONVERGENT B0 ;  /* 0x0000000000007941 */ /* 0x000fea0003800200 */
.L_x_857:
        /* <DEDUP_REMOVED lines=12> */
.L_x_860:
[----:B------:R-:W-:Y:S05]  /*1f30*/  BSYNC.RECONVERGENT B0 ;  /* 0x0000000000007941 */ /* 0x000fea0003800200 */
.L_x_859:
        /* <DEDUP_REMOVED lines=12> */
.L_x_862:
[----:B------:R-:W-:Y:S05]  /*2000*/  BSYNC.RECONVERGENT B0 ;  /* 0x0000000000007941 */ /* 0x000fea0003800200 */
.L_x_861:
        /* <DEDUP_REMOVED lines=12> */
.L_x_864:
[----:B------:R-:W-:Y:S05]  /*20d0*/  BSYNC.RECONVERGENT B0 ;  /* 0x0000000000007941 */ /* 0x000fea0003800200 */
.L_x_863:
        /* <DEDUP_REMOVED lines=12> */
.L_x_866:
[----:B------:R-:W-:Y:S05]  /*21a0*/  BSYNC.RECONVERGENT B0 ;  /* 0x0000000000007941 */ /* 0x000fea0003800200 */
.L_x_865:
        /* <DEDUP_REMOVED lines=12> */
.L_x_868:
[----:B------:R-:W-:Y:S05]  /*2270*/  BSYNC.RECONVERGENT B0 ;  /* 0x0000000000007941 */ /* 0x000fea0003800200 */
.L_x_867:
[----:B------:R-:W-:Y:S01]  /*2280*/  ISETP.GE.AND P0, PT, R78, UR11, PT ;  /* 0x0000000b4e007c0c */ /* 0x000fe2000bf06270 */
[----:B------:R-:W-:Y:S01]  /*2290*/  BSSY.RECONVERGENT B0, `(.L_x_869) ;  /* 0x000001c000007945 */ /* 0x000fe20003800200 */
[----:B------:R-:W-:Y:S02]  /*22a0*/  LOP3.LUT R92, R92, 0xfffffffd, RZ, 0xc0, !PT ;  /* 0xfffffffd5c5c7812 */ /* 0x000fe400078ec0ff */
[----:B012---:R-:W-:Y:S02]  /*22b0*/  LEA R24, P5, R43, UR21, 0x1 ;  /* 0x000000152b187c11 */ /* 0x007fe4000f8a08ff */
[----:B------:R-:W-:Y:S02]  /*22c0*/  ISETP.LT.AND P3, PT, R87, UR10, !P2 ;  /* 0x0000000a57007c0c */ /* 0x000fe4000d761270 */
[----:B------:R-:W-:Y:S02]  /*22d0*/  LEA.HI.X R25, R43, UR20, R42, 0x1, P5 ;  /* 0x000000142b197c11 */ /* 0x000fe4000a8f0c2a */
[----:B------:R-:W-:Y:S02]  /*22e0*/  ISETP.LT.AND P5, PT, R86, UR10, !P2 ;  /* 0x0000000a56007c0c */ /* 0x000fe4000d7a1270 */
[----:B------:R-:W-:Y:S02]  /*22f0*/  ISETP.LT.AND P6, PT, R85, UR10, !P2 ;  /* 0x0000000a55007c0c */ /* 0x000fe4000d7c1270 */
[----:B------:R-:W-:Y:S02]  /*2300*/  @P0 LOP3.LUT R92, R92, 0x2, RZ, 0xfc, !PT ;  /* 0x000000025c5c0812 */ /* 0x000fe400078efcff */
[----:B------:R-:W-:Y:S02]  /*2310*/  ISETP.LT.AND P0, PT, R14, UR10, !P2 ;  /* 0x0000000a0e007c0c */ /* 0x000fe4000d701270 */
[----:B------:R-:W-:Y:S02]  /*2320*/  LOP3.LUT R92, R92, 0xfffffffe, RZ, 0xc0, !PT ;  /* 0xfffffffe5c5c7812 */ /* 0x000fe400078ec0ff */
[----:B----4-:R-:W-:Y:S02]  /*2330*/  LEA R22, P4, R45, UR21, 0x1 ;  /* 0x000000152d167c11 */ /* 0x010fe4000f8808ff */
        /* <DEDUP_REMOVED lines=17> */
.L_x_870:
[----:B------:R-:W-:Y:S05]  /*2450*/  BSYNC.RECONVERGENT B0 ;  /* 0x0000000000007941 */ /* 0x000fea0003800200 */
.L_x_869:
        /* <DEDUP_REMOVED lines=13> */
.L_x_872:
[----:B------:R-:W-:Y:S05]  /*2530*/  BSYNC.RECONVERGENT B0 ;  /* 0x0000000000007941 */ /* 0x000fea0003800200 */
.L_x_871:
        /* <DEDUP_REMOVED lines=15> */
.L_x_874:
[----:B------:R-:W-:Y:S05]  /*2630*/  BSYNC.RECONVERGENT B0 ;  /* 0x0000000000007941 */ /* 0x000fea0003800200 */
.L_x_873:
        /* <DEDUP_REMOVED lines=12> */
.L_x_876:
[----:B------:R-:W-:Y:S05]  /*2700*/  BSYNC.RECONVERGENT B0 ;  /* 0x0000000000007941 */ /* 0x000fea0003800200 */
.L_x_875:
        /* <DEDUP_REMOVED lines=12> */
.L_x_878:
[----:B------:R-:W-:Y:S05]  /*27d0*/  BSYNC.RECONVERGENT B0 ;  /* 0x0000000000007941 */ /* 0x000fea0003800200 */
.L_x_877:
        /* <DEDUP_REMOVED lines=12> */
.L_x_880:
[----:B------:R-:W-:Y:S05]  /*28a0*/  BSYNC.RECONVERGENT B0 ;  /* 0x0000000000007941 */ /* 0x000fea0003800200 */
.L_x_879:
        /* <DEDUP_REMOVED lines=12> */
.L_x_882:
[----:B------:R-:W-:Y:S05]  /*2970*/  BSYNC.RECONVERGENT B0 ;  /* 0x0000000000007941 */ /* 0x000fea0003800200 */
.L_x_881:
        /* <DEDUP_REMOVED lines=12> */
.L_x_884:
[----:B------:R-:W-:Y:S05]  /*2a40*/  BSYNC.RECONVERGENT B0 ;  /* 0x0000000000007941 */ /* 0x000fea0003800200 */
.L_x_883:
        /* <DEDUP_REMOVED lines=29> */
.L_x_886:
[----:B------:R-:W-:Y:S05]  /*2c20*/  BSYNC.RECONVERGENT B0 ;  /* 0x0000000000007941 */ /* 0x000fea0003800200 */
.L_x_885:
        /* <DEDUP_REMOVED lines=13> */
.L_x_888:
[----:B------:R-:W-:Y:S05]  /*2d00*/  BSYNC.RECONVERGENT B0 ;  /* 0x0000000000007941 */ /* 0x000fea0003800200 */
.L_x_887:
        /* <DEDUP_REMOVED lines=15> */
.L_x_890:
[----:B------:R-:W-:Y:S05]  /*2e00*/  BSYNC.RECONVERGENT B0 ;  /* 0x0000000000007941 */ /* 0x000fea0003800200 */
.L_x_889:
        /* <DEDUP_REMOVED lines=12> */
.L_x_892:
[----:B------:R-:W-:Y:S05]  /*2ed0*/  BSYNC.RECONVERGENT B0 ;  /* 0x0000000000007941 */ /* 0x000fea0003800200 */
.L_x_891:
        /* <DEDUP_REMOVED lines=12> */
.L_x_894:
[----:B------:R-:W-:Y:S05]  /*2fa0*/  BSYNC.RECONVERGENT B0 ;  /* 0x0000000000007941 */ /* 0x000fea0003800200 */
.L_x_893:
        /* <DEDUP_REMOVED lines=12> */
.L_x_896:
[----:B------:R-:W-:Y:S05]  /*3070*/  BSYNC.RECONVERGENT B0 ;  /* 0x0000000000007941 */ /* 0x000fea0003800200 */
.L_x_895:
        /* <DEDUP_REMOVED lines=12> */
.L_x_898:
[----:B------:R-:W-:Y:S05]  /*3140*/  BSYNC.RECONVERGENT B0 ;  /* 0x0000000000007941 */ /* 0x000fea0003800200 */
.L_x_897:
        /* <DEDUP_REMOVED lines=12> */
.L_x_900:
[----:B------:R-:W-:Y:S05]  /*3210*/  BSYNC.RECONVERGENT B0 ;  /* 0x0000000000007941 */ /* 0x000fea0003800200 */
.L_x_899:
[----:B------:R-:W-:Y:S01]  /*3220*/  ISETP.GE.AND P0, PT, R74, UR11, PT ;  /* 0x0000000b4a007c0c */ /* 0x000fe2000bf06270 */
[----:B------:R-:W-:Y:S01]  /*3230*/  BSSY.RECONVERGENT B0, `(.L_x_901) ;  /* 0x000001a000007945 */ /* 0x000fe20003800200 */
[----:B------:R-:W-:Y:S02]  /*3240*/  LOP3.LUT R92, R92, 0xfffffffe, RZ, 0xc0, !PT ;  /* 0xfffffffe5c5c7812 */ /* 0x000fe400078ec0ff */
[----:B012---:R-:W-:Y:S02]  /*3250*/  LEA R16, P5, R51, UR21, 0x1 ;  /* 0x0000001533107c11 */ /* 0x007fe4000f8a08ff */
[----:B----4-:R-:W-:Y:S02]  /*3260*/  LEA R12, P3, R53, UR21, 0x1 ;  /* 0x00000015350c7c11 */ /* 0x010fe4000f8608ff */
[----:B------:R-:W-:Y:S02]  /*3270*/  LEA.HI.X R17, R51, UR20, R50, 0x1, P5 ;  /* 0x0000001433117c11 */ /* 0x000fe4000a8f0c32 */
[----:B---3--:R-:W-:Y:S02]  /*3280*/  LEA.HI.X R13, R53, UR20, R52, 0x1, P3 ;  /* 0x00000014350d7c11 */ /* 0x008fe400098f0c34 */
[----:B------:R-:W-:Y:S02]  /*3290*/  ISETP.LT.AND P5, PT, R87, UR10, !P2 ;  /* 0x0000000a57007c0c */ /* 0x000fe4000d7a1270 */
[----:B------:R-:W-:Y:S02]  /*32a0*/  @P0 LOP3.LUT R92, R92, 0x1, RZ, 0xfc, !PT ;  /* 0x000000015c5c0812 */ /* 0x000fe400078efcff */
[----:B------:R-:W-:Y:S02]  /*32b0*/  ISETP.LT.AND P0, PT, R14, UR10, !P2 ;  /* 0x0000000a0e007c0c */ /* 0x000fe4000d701270 */
[----:B------:R-:W-:Y:S02]  /*32c0*/  ISETP.LT.AND P3, PT, R86, UR10, !P2 ;  /* 0x0000000a56007c0c */ /* 0x000fe4000d761270 */
[----:B------:R-:W-:Y:S02]  /*32d0*/  ISETP.LT.AND P2, PT, R85, UR10, !P2 ;  /* 0x0000000a55007c0c */ /* 0x000fe4000d741270 */
[----:B------:R-:W-:Y:S02]  /*32e0*/  LOP3.LUT R92, R92, 0xfffffffd, RZ, 0xc0, !PT ;  /* 0xfffffffd5c5c7812 */ /* 0x000fe400078ec0ff */
[----:B------:R-:W-:Y:S02]  /*32f0*/  ISETP.GE.AND P4, PT, R73, UR11, PT ;  /* 0x0000000b49007c0c */ /* 0x000fe4000bf86270 */
[----:B------:R-:W-:Y:S07]  /*3300*/  ISETP.GE.AND P1, PT, R72, UR11, PT ;  /* 0x0000000b48007c0c */ /* 0x000fee000bf26270 */
[----:B------:R-:W-:Y:S01]  /*3310*/  @P2 LOP3.LUT R92, R92, 0x2, RZ, 0xfc, !PT ;  /* 0x000000025c5c2812 */ /* 0x000fe200078efcff */
[----:B------:R-:W-:Y:S06]  /*3320*/  @!P0 BRA `(.L_x_902) ;  /* 0x0000000000288947 */ /* 0x000fec0003800000 */
        /* <DEDUP_REMOVED lines=10> */
.L_x_902:
[----:B------:R-:W-:Y:S05]  /*33d0*/  BSYNC.RECONVERGENT B0 ;  /* 0x0000000000007941 */ /* 0x000fea0003800200 */
.L_x_901:
[----:B------:R-:W-:Y:S01]  /*33e0*/  ISETP.GE.AND P2, PT, R74, UR11, PT ;  /* 0x0000000b4a007c0c */ /* 0x000fe2000bf46270 */
        /* <DEDUP_REMOVED lines=14> */
.L_x_904:
[----:B------:R-:W-:Y:S05]  /*34d0*/  BSYNC.RECONVERGENT B0 ;  /* 0x0000000000007941 */ /* 0x000fea0003800200 */
.L_x_903:
[----:B------:R-:W-:Y:S01]  /*34e0*/  ISETP.LT.AND P5, PT, R87, UR10, !P2 ;  /* 0x0000000a57007c0c */ /* 0x000fe2000d7a1270 */
[----:B------:R-:W-:Y:S04]  /*34f0*/  BSSY.RECONVERGENT B0, `(.L_x_905) ;  /* 0x000000c000007945 */ /* 0x000fe80003800200 */
        /* <DEDUP_REMOVED lines=11> */
.L_x_906:
[----:B------:R-:W-:Y:S05]  /*35b0*/  BSYNC.RECONVERGENT B0 ;  /* 0x0000000000007941 */ /* 0x000fea0003800200 */
.L_x_905:
        /* <DEDUP_REMOVED lines=15> */
.L_x_908:
[----:B------:R-:W-:Y:S05]  /*36b0*/  BSYNC.RECONVERGENT B0 ;  /* 0x0000000000007941 */ /* 0x000fea0003800200 */
.L_x_907:
        /* <DEDUP_REMOVED lines=12> */
.L_x_910:
[----:B------:R-:W-:Y:S05]  /*3780*/  BSYNC.RECONVERGENT B0 ;  /* 0x0000000000007941 */ /* 0x000fea0003800200 */
.L_x_909:
        /* <DEDUP_REMOVED lines=12> */
.L_x_912:
[----:B------:R-:W-:Y:S05]  /*3850*/  BSYNC.RECONVERGENT B0 ;  /* 0x0000000000007941 */ /* 0x000fea0003800200 */
.L_x_911:
        /* <DEDUP_REMOVED lines=12> */
.L_x_914:
[----:B------:R-:W-:Y:S05]  /*3920*/  BSYNC.RECONVERGENT B0 ;  /* 0x0000000000007941 */ /* 0x000fea0003800200 */
.L_x_913:
        /* <DEDUP_REMOVED lines=12> */
.L_x_916:
[----:B------:R-:W-:Y:S05]  /*39f0*/  BSYNC.RECONVERGENT B0 ;  /* 0x0000000000007941 */ /* 0x000fea0003800200 */
.L_x_915:
[----:B--2-4-:R-:W-:Y:S01]  /*3a00*/  LEA R8, P6, R55, UR19, 0x1 ;  /* 0x0000001337087c11 */ /* 0x014fe2000f8c08ff */
[----:B------:R-:W-:Y:S01]  /*3a10*/  BSSY.RECONVERGENT B0, `(.L_x_917) ;  /* 0x000001d000007945 */ /* 0x000fe20003800200 */
[----:B01-3--:R-:W-:Y:S02]  /*3a20*/  LEA R16, P0, R57, UR21, 0x1 ;  /* 0x0000001539107c11 */ /* 0x00bfe4000f8008ff */
[----:B------:R-:W-:Y:S02]  /*3a30*/  LEA.HI.X R9, R55, UR18, R54, 0x1, P6 ;  /* 0x0000001237097c11 */ /* 0x000fe4000b0f0c36 */
[----:B------:R-:W-:Y:S02]  /*3a40*/  LEA R12, P6, R61, UR21, 0x1 ;  /* 0x000000153d0c7c11 */ /* 0x000fe4000f8c08ff */
[----:B------:R-:W-:Y:S02]  /*3a50*/  LEA R6, P5, R59, UR19, 0x1 ;  /* 0x000000133b067c11 */ /* 0x000fe4000f8a08ff */
[----:B------:R-:W-:Y:S02]  /*3a60*/  LEA.HI.X R13, R61, UR20, R60, 0x1, P6 ;  /* 0x000000143d0d7c11 */ /* 0x000fe4000b0f0c3c */
[----:B------:R-:W-:Y:S02]  /*3a70*/  ISETP.LT.AND P6, PT, R86, UR10, !P4 ;  /* 0x0000000a56007c0c */ /* 0x000fe4000e7c1270 */
[----:B------:R-:W-:Y:S02]  /*3a80*/  LEA.HI.X R17, R57, UR20, R56, 0x1, P0 ;  /* 0x0000001439117c11 */ /* 0x000fe400080f0c38 */
[----:B------:R-:W-:Y:S02]  /*3a90*/  ISETP.LT.AND P0, PT, R14, UR10, !P4 ;  /* 0x0000000a0e007c0c */ /* 0x000fe4000e701270 */
[----:B------:R-:W-:Y:S02]  /*3aa0*/  LEA.HI.X R7, R59, UR18, R58, 0x1, P5 ;  /* 0x000000123b077c11 */ /* 0x000fe4000a8f0c3a */
[----:B------:R-:W-:Y:S02]  /*3ab0*/  ISETP.LT.AND P5, PT, R87, UR10, !P4 ;  /* 0x0000000a57007c0c */ /* 0x000fe4000e7a1270 */
[----:B------:R-:W-:Y:S02]  /*3ac0*/  ISETP.LT.AND P4, PT, R85, UR10, !P4 ;  /* 0x0000000a55007c0c */ /* 0x000fe4000e781270 */
[----:B------:R-:W-:Y:S02]  /*3ad0*/  LOP3.LUT R92, R92, 0xfffffffe, RZ, 0xc0, !PT ;  /* 0xfffffffe5c5c7812 */ /* 0x000fe400078ec0ff */
[----:B------:R-:W-:Y:S02]  /*3ae0*/  ISETP.GE.AND P3, PT, R71, UR11, PT ;  /* 0x0000000b47007c0c */ /* 0x000fe4000bf66270 */
[----:B------:R-:W-:Y:S02]  /*3af0*/  LOP3.LUT R92, R92, 0xfffffffd, RZ, 0xc0, !PT ;  /* 0xfffffffd5c5c7812 */ /* 0x000fe400078ec0ff */
[----:B------:R-:W-:Y:S02]  /*3b00*/  ISETP.GE.AND P2, PT, R70, UR11, PT ;  /* 0x0000000b46007c0c */ /* 0x000fe4000bf46270 */
[----:B------:R-:W-:Y:S04]  /*3b10*/  @P6 LOP3.LUT R92, R92, 0x2, RZ, 0xfc, !PT ;  /* 0x000000025c5c6812 */ /* 0x000fe800078efcff */
        /* <DEDUP_REMOVED lines=12> */
.L_x_918:
[----:B------:R-:W-:Y:S05]  /*3be0*/  BSYNC.RECONVERGENT B0 ;  /* 0x0000000000007941 */ /* 0x000fea0003800200 */
.L_x_917:
        /* <DEDUP_REMOVED lines=13> */
.L_x_920:
[----:B------:R-:W-:Y:S05]  /*3cc0*/  BSYNC.RECONVERGENT B0 ;  /* 0x0000000000007941 */ /* 0x000fea0003800200 */
.L_x_919:
[----:B------:R-:W-:Y:S01]  /*3cd0*/  LOP3.LUT P0, RZ, R92, 0x2, RZ, 0xc0, !PT ;  /* 0x000000025cff7812 */ /* 0x000fe2000780c0ff */
        /* <DEDUP_REMOVED lines=13> */
.L_x_922:
[----:B------:R-:W-:Y:S05]  /*3db0*/  BSYNC.RECONVERGENT B0 ;  /* 0x0000000000007941 */ /* 0x000fea0003800200 */
.L_x_921:
        /* <DEDUP_REMOVED lines=15> */
.L_x_924:
[----:B------:R-:W-:Y:S05]  /*3eb0*/  BSYNC.RECONVERGENT B0 ;  /* 0x0000000000007941 */ /* 0x000fea0003800200 */
.L_x_923:
        /* <DEDUP_REMOVED lines=12> */
.L_x_926:
[----:B------:R-:W-:Y:S05]  /*3f80*/  BSYNC.RECONVERGENT B0 ;  /* 0x0000000000007941 */ /* 0x000fea0003800200 */
.L_x_925:
        /* <DEDUP_REMOVED lines=12> */
.L_x_928:
[----:B------:R-:W-:Y:S05]  /*4050*/  BSYNC.RECONVERGENT B0 ;  /* 0x0000000000007941 */ /* 0x000fea0003800200 */
.L_x_927:
        /* <DEDUP_REMOVED lines=12> */
.L_x_930:
[----:B------:R-:W-:Y:S05]  /*4120*/  BSYNC.RECONVERGENT B0 ;  /* 0x0000000000007941 */ /* 0x000fea0003800200 */
.L_x_929:
        /* <DEDUP_REMOVED lines=12> */
.L_x_932:
[----:B------:R-:W-:Y:S05]  /*41f0*/  BSYNC.RECONVERGENT B0 ;  /* 0x0000000000007941 */ /* 0x000fea0003800200 */
.L_x_931:
[----:B------:R-:W-:Y:S01]  /*4200*/  ISETP.LT.AND P0, PT, R14, UR10, !P3 ;  /* 0x0000000a0e007c0c */ /* 0x000fe2000df01270 */
[----:B------:R-:W-:Y:S01]  /*4210*/  BSSY.RECONVERGENT B0, `(.L_x_933) ;  /* 0x000001b000007945 */ /* 0x000fe20003800200 */
[----:B--2-4-:R-:W-:Y:S02]  /*4220*/  LEA R8, P6, R63, UR19, 0x1 ;  /* 0x000000133f087c11 */ /* 0x014fe4000f8c08ff */
[----:B01-3--:R-:W-:Y:S02]  /*4230*/  LEA R16, P5, R65, UR21, 0x1 ;  /* 0x0000001541107c11 */ /* 0x00bfe4000f8a08ff */
[----:B------:R-:W-:Y:S02]  /*4240*/  LEA.HI.X R9, R63, UR18, R62, 0x1, P6 ;  /* 0x000000123f097c11 */ /* 0x000fe4000b0f0c3e */
[----:B------:R-:W-:Y:S02]  /*4250*/  ISETP.LT.AND P6, PT, R87, UR10, !P3 ;  /* 0x0000000a57007c0c */ /* 0x000fe4000dfc1270 */
[----:B------:R-:W-:Y:S02]  /*4260*/  IADD3 R6, P4, PT, R89, UR19, RZ ;  /* 0x0000001359067c10 */ /* 0x000fe4000ff9e0ff */
[----:B------:R-:W-:Y:S02]  /*4270*/  IADD3 R12, P1, PT, R91, UR21, RZ ;  /* 0x000000155b0c7c10 */ /* 0x000fe4000ff3e0ff */
[----:B------:R-:W-:Y:S02]  /*4280*/  LEA.HI.X R17, R65, UR20, R64, 0x1, P5 ;  /* 0x0000001441117c11 */ /* 0x000fe4000a8f0c40 */
[----:B------:R-:W-:Y:S02]  /*4290*/  P2R R11, PR, RZ, 0x40 ;  /* 0x00000040ff0b7803 */ /* 0x000fe40000000000 */
[----:B------:R-:W-:Y:S02]  /*42a0*/  ISETP.LT.AND P6, PT, R86, UR10, !P3 ;  /* 0x0000000a56007c0c */ /* 0x000fe4000dfc1270 */
[----:B------:R-:W-:Y:S02]  /*42b0*/  ISETP.LT.AND P5, PT, R85, UR10, !P3 ;  /* 0x0000000a55007c0c */ /* 0x000fe4000dfa1270 */
[----:B------:R-:W-:Y:S02]  /*42c0*/  IADD3.X R7, PT, PT, R88, UR18, RZ, P4, !PT ;  /* 0x0000001258077c10 */ /* 0x000fe4000a7fe4ff */
[----:B------:R-:W-:Y:S02]  /*42d0*/  ISETP.LT.AND P4, PT, R14, UR10, !P2 ;  /* 0x0000000a0e007c0c */ /* 0x000fe4000d781270 */
[----:B------:R-:W-:Y:S02]  /*42e0*/  IADD3.X R13, PT, PT, R90, UR20, RZ, P1, !PT ;  /* 0x000000145a0d7c10 */ /* 0x000fe40008ffe4ff */
        /* <DEDUP_REMOVED lines=13> */
.L_x_934:
[----:B------:R-:W-:Y:S05]  /*43c0*/  BSYNC.RECONVERGENT B0 ;  /* 0x0000000000007941 */ /* 0x000fea0003800200 */
.L_x_933:
[----:B------:R-:W-:Y:S01]  /*43d0*/  ISETP.NE.AND P0, PT, R11, RZ, PT ;  /* 0x000000ff0b00720c */ /* 0x000fe20003f05270 */
        /* <DEDUP_REMOVED lines=14> */
.L_x_936:
[----:B------:R-:W-:Y:S05]  /*44c0*/  BSYNC.RECONVERGENT B0 ;  /* 0x0000000000007941 */ /* 0x000fea0003800200 */
.L_x_935:
        /* <DEDUP_REMOVED lines=12> */
.L_x_938:
[----:B------:R-:W-:Y:S05]  /*4590*/  BSYNC.RECONVERGENT B0 ;  /* 0x0000000000007941 */ /* 0x000fea0003800200 */
.L_x_937:
        /* <DEDUP_REMOVED lines=12> */
.L_x_940:
[----:B------:R-:W-:Y:S05]  /*4660*/  BSYNC.RECONVERGENT B0 ;  /* 0x0000000000007941 */ /* 0x000fea0003800200 */
.L_x_939:
        /* <DEDUP_REMOVED lines=12> */
.L_x_942:
[----:B------:R-:W-:Y:S05]  /*4730*/  BSYNC.RECONVERGENT B0 ;  /* 0x0000000000007941 */ /* 0x000fea0003800200 */
.L_x_941:
        /* <DEDUP_REMOVED lines=12> */
.L_x_944:
[----:B------:R-:W-:Y:S05]  /*4800*/  BSYNC.RECONVERGENT B0 ;  /* 0x0000000000007941 */ /* 0x000fea0003800200 */
.L_x_943:
        /* <DEDUP_REMOVED lines=12> */
.L_x_946:
[----:B------:R-:W-:Y:S05]  /*48d0*/  BSYNC.RECONVERGENT B0 ;  /* 0x0000000000007941 */ /* 0x000fea0003800200 */
.L_x_945:
        /* <DEDUP_REMOVED lines=12> */
.L_x_948:
[----:B------:R-:W-:Y:S05]  /*49a0*/  BSYNC.RECONVERGENT B0 ;  /* 0x0000000000007941 */ /* 0x000fea0003800200 */
.L_x_947:
        /* <DEDUP_REMOVED lines=17> */
.L_x_820:
[----:B------:R-:W0:Y:S01]  /*4ac0*/  LDCU.64 UR10, c[0x0][0x3b0] ;  /* 0x00007600ff0a77ac */ /* 0x000e220008000a00 */
[----:B------:R-:W3:Y:S01]  /*4ad0*/  LDC.64 R4, c[0x0][0x398] ;  /* 0x0000e600ff047b82 */ /* 0x000ee20000000a00 */
[----:B------:R-:W-:Y:S01]  /*4ae0*/  IADD3 R113, PT, PT, R2, 0x1, RZ ;  /* 0x0000000102717810 */ /* 0x000fe20007ffe0ff */
[----:B------:R-:W4:Y:S01]  /*4af0*/  LDCU UR29, c[0x0][0x388] ;  /* 0x00007100ff1d77ac */ /* 0x000f220008000800 */
[----:B------:R-:W1:Y:S05]  /*4b00*/  LDCU.64 UR32, c[0x0][0x358] ;  /* 0x00006b00ff2077ac */ /* 0x000e6a0008000a00 */
[----:B------:R-:W1:Y:S01]  /*4b10*/  S2UR UR27, SR_CTAID.Y ;  /* 0x00000000001b79c3 */ /* 0x000e620000002600 */
[----:B------:R-:W1:Y:S01]  /*4b20*/  LDCU UR28, c[0x0][0x3e0] ;  /* 0x00007c00ff1c77ac */ /* 0x000e620008000800 */
[----:B--2---:R-:W2:Y:S01]  /*4b30*/  LDCU.64 UR8, c[0x0][0x358] ;  /* 0x00006b00ff0877ac */ /* 0x004ea20008000a00 */
[C---:B0-----:R-:W-:Y:S01]  /*4b40*/  IMAD.WIDE.U32 R8, R113.reuse, UR10, RZ ;  /* 0x0000000a71087c25 */ /* 0x041fe2000f8e00ff */
[----:B------:R-:W0:Y:S03]  /*4b50*/  LDCU.64 UR30, c[0x0][0x358] ;  /* 0x00006b00ff1e77ac */ /* 0x000e260008000a00 */
[----:B------:R-:W-:Y:S01]  /*4b60*/  IMAD.WIDE.U32 R6, R0, UR10, RZ ;  /* 0x0000000a00067c25 */ /* 0x000fe2000f8e00ff */
[----:B------:R-:W-:Y:S01]  /*4b70*/  SHF.L.U32 R114, R8, 0x1, RZ ;  /* 0x0000000108727819 */ /* 0x000fe200000006ff */
[----:B----4-:R-:W-:Y:S01]  /*4b80*/  UIADD3 UR29, UPT, UPT, -UR29, 0x1, URZ ;  /* 0x000000011d1d7890 */ /* 0x010fe2000fffe1ff */
[----:B---3--:R-:W-:Y:S01]  /*4b90*/  SHF.L.U64.HI R117, R4, 0x1, R5 ;  /* 0x0000000104757819 */ /* 0x008fe20000010205 */
[----:B------:R-:W-:Y:S01]  /*4ba0*/  IMAD R113, R113, UR11, R9 ;  /* 0x0000000b71717c24 */ /* 0x000fe2000f8e0209 */
[----:B------:R-:W-:Y:S01]  /*4bb0*/  SHF.L.U32 R116, R6, 0x5, RZ ;  /* 0x0000000506747819 */ /* 0x000fe200000006ff */
[----:B------:R-:W-:Y:S01]  /*4bc0*/  IMAD R115, R0, UR11, R7 ;  /* 0x0000000b00737c24 */ /* 0x000fe2000f8e0207 */
[----:B------:R-:W-:Y:S01]  /*4bd0*/  SHF.L.U32 R119, R4, 0x1, RZ ;  /* 0x0000000104777819 */ /* 0x000fe200000006ff */
[----:B------:R-:W3:Y:S01]  /*4be0*/  LDCU.64 UR4, c[0x0][0x380] ;  /* 0x00007000ff0477ac */ /* 0x000ee20008000a00 */
[----:B------:R-:W-:-:S02]  /*4bf0*/  SHF.L.U64.HI R113, R8, 0x1, R113 ;  /* 0x0000000108717819 */ /* 0x000fc40000010271 */
[----:B------:R-:W-:Y:S01]  /*4c00*/  SHF.L.U64.HI R115, R6, 0x5, R115 ;  /* 0x0000000506737819 */ /* 0x000fe20000010273 */
[----:B012---:R-:W-:-:S11]  /*4c10*/  UISETP.NE.AND UP5, UPT, UR29, URZ, UPT ;  /* 0x000000ff1d00728c */ /* 0x007fd6000bfa5270 */
.L_x_1144:
[----:B---3--:R-:W-:Y:S02]  /*4c20*/  ISETP.GE.AND P5, PT, R2, UR5, PT ;  /* 0x0000000502007c0c */ /* 0x008fe4000bfa6270 */
[----:B------:R-:W-:Y:S02]  /*4c30*/  LEA RZ, P2, R14, UR24, 0x1 ;  /* 0x000000180eff7c11 */ /* 0x000fe4000f8408ff */
[----:B------:R-:W-:Y:S02]  /*4c40*/  IADD3 R24, P0, PT, R116, UR26, RZ ;  /* 0x0000001a74187c10 */ /* 0x000fe4000ff1e0ff */
[----:B------:R-:W-:Y:S02]  /*4c50*/  SHF.R.S32.HI R3, RZ, 0x1f, R14 ;  /* 0x0000001fff037819 */ /* 0x000fe4000001140e */
[C---:B------:R-:W-:Y:S02]  /*4c60*/  LEA R78, R14.reuse, UR24, 0x1 ;  /* 0x000000180e4e7c11 */ /* 0x040fe4000f8e08ff */
[----:B------:R-:W-:-:S02]  /*4c70*/  IADD3 R30, PT, PT, R14, 0x1, RZ ;  /* 0x000000010e1e7810 */ /* 0x000fc40007ffe0ff */
[----:B------:R-:W-:Y:S02]  /*4c80*/  IADD3 R17, PT, PT, R2, 0x2, RZ ;  /* 0x0000000202117810 */ /* 0x000fe40007ffe0ff */
[----:B------:R-:W-:Y:S02]  /*4c90*/  MOV R13, UR28 ;  /* 0x0000001c000d7c02 */ /* 0x000fe40008000f00 */
[----:B------:R-:W-:Y:S02]  /*4ca0*/  MOV R31, UR28 ;  /* 0x0000001c001f7c02 */ /* 0x000fe40008000f00 */
[----:B------:R-:W-:Y:S02]  /*4cb0*/  MOV R47, UR28 ;  /* 0x0000001c002f7c02 */ /* 0x000fe40008000f00 */
[----:B------:R-:W-:Y:S02]  /*4cc0*/  MOV R63, UR28 ;  /* 0x0000001c003f7c02 */ /* 0x000fe40008000f00 */
[----:B------:R-:W-:-:S02]  /*4cd0*/  MOV R49, UR28 ;  /* 0x0000001c00317c02 */ /* 0x000fc40008000f00 */
[----:B------:R-:W-:Y:S02]  /*4ce0*/  MOV R65, UR28 ;  /* 0x0000001c00417c02 */ /* 0x000fe40008000f00 */
        /* <DEDUP_REMOVED lines=10> */
[----:B------:R-:W-:-:S02]  /*4d90*/  IADD3 R112, PT, PT, R2, 0xd, RZ ;  /* 0x0000000d02707810 */ /* 0x000fc40007ffe0ff */
[----:B------:R-:W-:Y:S01]  /*4da0*/  MOV R64, UR28 ;  /* 0x0000001c00407c02 */ /* 0x000fe20008000f00 */
[----:B------:R-:W0:Y:S01]  /*4db0*/  LDC R131, c[0x0][0x364] ;  /* 0x0000d900ff837b82 */ /* 0x000e220000000800 */
[C---:B------:R-:W-:Y:S02]  /*4dc0*/  ISETP.LT.AND P1, PT, R14.reuse, UR4, !P5 ;  /* 0x000000040e007c0c */ /* 0x040fe4000ef21270 */
[----:B------:R-:W-:Y:S02]  /*4dd0*/  IADD3.X R25, PT, PT, R115, UR25, RZ, P0, !PT ;  /* 0x0000001973197c10 */ /* 0x000fe400087fe4ff */
[----:B------:R-:W-:Y:S01]  /*4de0*/  LEA.HI.X R79, R14, UR23, R3, 0x1, P2 ;  /* 0x000000170e4f7c11 */ /* 0x000fe200090f0c03 */
[----:B------:R-:W1:Y:S02]  /*4df0*/  S2R R128, SR_TID.Y ;  /* 0x0000000000807919 */ /* 0x000e640000002200 */
[----:B--2---:R-:W2:Y:S06]  /*4e00*/  LDC.64 R110, c[0x0][0x3c8] ;  /* 0x0000f200ff6e7b82 */ /* 0x004eac0000000a00 */
[----:B------:R-:W3:Y:S01]  /*4e10*/  @P1 LDG.E.U16 R7, desc[UR32][R78.64] ;  /* 0x000000204e071981 */ /* 0x000ee2000c1e1500 */
[----:B------:R-:W-:Y:S01]  /*4e20*/  ISETP.LT.AND P4, PT, R30, UR4, !P5 ;  /* 0x000000041e007c0c */ /* 0x000fe2000ef81270 */
[----:B------:R-:W4:Y:S02]  /*4e30*/  @P1 LDC R0, c[0x0][0x3e0] ;  /* 0x0000f800ff001b82 */ /* 0x000f240000000800 */
[----:B------:R-:W5:Y:S01]  /*4e40*/  @P1 LDG.E.U16 R5, desc[UR32][R24.64] ;  /* 0x0000002018051981 */ /* 0x000f62000c1e1500 */
[----:B------:R-:W-:-:S02]  /*4e50*/  IADD3 R3, PT, PT, R14, 0x2, RZ ;  /* 0x000000020e037810 */ /* 0x000fc40007ffe0ff */
[----:B------:R-:W-:Y:S02]  /*4e60*/  P2R R12, PR, RZ, 0x20 ;  /* 0x00000020ff0c7803 */ /* 0x000fe40000000000 */
[----:B------:R-:W-:-:S05]  /*4e70*/  ISETP.LT.AND P2, PT, R3, UR4, !P5 ;  /* 0x0000000403007c0c */ /* 0x000fca000ef41270 */
[----:B------:R-:W2:Y:S01]  /*4e80*/  @P4 LDG.E.U16 R22, desc[UR32][R78.64+0x2] ;  /* 0x000002204e164981 */ /* 0x000ea2000c1e1500 */
[----:B------:R-:W-:Y:S01]  /*4e90*/  ISETP.GE.AND P3, PT, R17, UR5, PT ;  /* 0x0000000511007c0c */ /* 0x000fe2000bf66270 */
[----:B------:R-:W1:Y:S02]  /*4ea0*/  @P4 LDC R19, c[0x0][0x3e0] ;  /* 0x0000f800ff134b82 */ /* 0x000e640000000800 */
[----:B------:R-:W2:Y:S04]  /*4eb0*/  @P4 LDG.E.U16 R20, desc[UR32][R24.64] ;  /* 0x0000002018144981 */ /* 0x000ea8000c1e1500 */
[----:B------:R-:W2:Y:S02]  /*4ec0*/  @P2 LDG.E.U16 R21, desc[UR32][R78.64+0x4] ;  /* 0x000004204e152981 */ /* 0x000ea4000c1e1500 */
[----:B------:R-:W0:Y:S02]  /*4ed0*/  @P2 LDC R16, c[0x0][0x3e0] ;  /* 0x0000f800ff102b82 */ /* 0x000e240000000800 */
[----:B------:R-:W2:Y:S01]  /*4ee0*/  @P2 LDG.E.U16 R18, desc[UR32][R24.64] ;  /* 0x0000002018122981 */ /* 0x000ea2000c1e1500 */
[----:B------:R-:W-:-:S02]  /*4ef0*/  ISETP.LT.AND P0, PT, R14, UR4, !P3 ;  /* 0x000000040e007c0c */ /* 0x000fc4000df01270 */
[----:B------:R-:W-:-:S11]  /*4f00*/  ISETP.LT.AND P6, PT, R30, UR4, !P3 ;  /* 0x000000041e007c0c */ /* 0x000fd6000dfc1270 */
[----:B------:R-:W4:Y:S08]  /*4f10*/  @P0 LDC.64 R10, c[0x0][0x3b0] ;  /* 0x0000ec00ff0a0b82 */ /* 0x000f300000000a00 */
[----:B------:R-:W0:Y:S01]  /*4f20*/  @P6 LDC.64 R8, c[0x0][0x3b0] ;  /* 0x0000ec00ff086b82 */ /* 0x000e220000000a00 */
[----:B----4-:R-:W-:-:S04]  /*4f30*/  @P0 IMAD.WIDE.U32 R26, R17, R10, RZ ;  /* 0x0000000a111a0225 */ /* 0x010fc800078e00ff */
[----:B------:R-:W-:Y:S02]  /*4f40*/  @P0 IMAD R11, R17, R11, R27 ;  /* 0x0000000b110b0224 */ /* 0x000fe400078e021b */
[----:B---3--:R-:W-:Y:S02]  /*4f50*/  @P1 HADD2.F32 R7, -RZ, R7.H0_H0 ;  /* 0x20000007ff071230 */ /* 0x008fe40000004100 */
[----:B-----5:R-:W-:-:S05]  /*4f60*/  @P1 HADD2.F32 R5, -RZ, R5.H0_H0 ;  /* 0x20000005ff051230 */ /* 0x020fca0000004100 */
[----:B------:R-:W-:Y:S01]  /*4f70*/  @P1 FFMA R13, R7, R5, R0 ;  /* 0x00000005070d1223 */ /* 0x000fe20000000000 */
[----:B------:R-:W-:Y:S02]  /*4f80*/  ISETP.LT.AND P1, PT, R3, UR4, !P3 ;  /* 0x0000000403007c0c */ /* 0x000fe4000df21270 */
[----:B------:R-:W-:Y:S01]  /*4f90*/  IADD3 R0, PT, PT, R14, 0x3, RZ ;  /* 0x000000030e007810 */ /* 0x000fe20007ffe0ff */
[----:B--2---:R-:W-:-:S03]  /*4fa0*/  @P4 HADD2.F32 R22, -RZ, R22.H0_H0 ;  /* 0x20000016ff164230 */ /* 0x004fc60000004100 */
[----:B------:R-:W-:Y:S01]  /*4fb0*/  ISETP.LT.AND P3, PT, R0, UR4, !P3 ;  /* 0x0000000400007c0c */ /* 0x000fe2000df61270 */
[----:B------:R-:W-:Y:S02]  /*4fc0*/  @P4 HADD2.F32 R20, -RZ, R20.H0_H0 ;  /* 0x20000014ff144230 */ /* 0x000fe40000004100 */
[----:B------:R-:W-:-:S04]  /*4fd0*/  @P2 HADD2.F32 R21, -RZ, R21.H0_H0 ;  /* 0x20000015ff152230 */ /* 0x000fc80000004100 */
[----:B------:R-:W2:Y:S01]  /*4fe0*/  @P1 LDC.64 R6, c[0x0][0x3b0] ;  /* 0x0000ec00ff061b82 */ /* 0x000ea20000000a00 */
[----:B-1----:R-:W-:Y:S01]  /*4ff0*/  @P4 FFMA R31, R20, R22, R19 ;  /* 0x00000016141f4223 */ /* 0x002fe20000000013 */
[C---:B------:R-:W-:Y:S01]  /*5000*/  @P0 LEA R28, P4, R26.reuse, UR26, 0x1 ;  /* 0x0000001a1a1c0c11 */ /* 0x040fe2000f8808ff */
[----:B------:R-:W-:Y:S02]  /*5010*/  @P2 HADD2.F32 R23, -RZ, R18.H0_H0 ;  /* 0x20000012ff172230 */ /* 0x000fe40000004100 */
[----:B0-----:R-:W-:Y:S01]  /*5020*/  @P6 IMAD.WIDE.U32 R18, R17, R8, RZ ;  /* 0x0000000811126225 */ /* 0x001fe200078e00ff */
[----:B------:R-:W-:Y:S02]  /*5030*/  @P0 LEA.HI.X R29, R26, UR25, R11, 0x1, P4 ;  /* 0x000000191a1d0c11 */ /* 0x000fe4000a0f0c0b */
[----:B------:R-:W0:Y:S01]  /*5040*/  @P3 LDC.64 R4, c[0x0][0x3b0] ;  /* 0x0000ec00ff043b82 */ /* 0x000e220000000a00 */
[----:B------:R-:W-:Y:S01]  /*5050*/  @P2 FFMA R47, R23, R21, R16 ;  /* 0x00000015172f2223 */ /* 0x000fe20000000010 */
[----:B------:R-:W-:Y:S01]  /*5060*/  @P6 IMAD R9, R17, R9, R19 ;  /* 0x0000000911096224 */ /* 0x000fe200078e0213 */
[----:B------:R-:W-:Y:S01]  /*5070*/  @P6 LEA R32, P4, R18, UR26, 0x1 ;  /* 0x0000001a12206c11 */ /* 0x000fe2000f8808ff */
[----:B------:R-:W3:Y:S01]  /*5080*/  @P0 LDG.E.U16 R19, desc[UR32][R28.64] ;  /* 0x000000201c130981 */ /* 0x000ee2000c1e1500 */
[----:B------:R-:W-:-:S02]  /*5090*/  IADD3 R16, PT, PT, R2, 0x3, RZ ;  /* 0x0000000302107810 */ /* 0x000fc40007ffe0ff */
[----:B------:R-:W-:Y:S02]  /*50a0*/  @P6 LEA.HI.X R33, R18, UR25, R9, 0x1, P4 ;  /* 0x0000001912216c11 */ /* 0x000fe4000a0f0c09 */
[----:B------:R-:W-:Y:S01]  /*50b0*/  ISETP.GE.AND P4, PT, R16, UR5, PT ;  /* 0x0000000510007c0c */ /* 0x000fe2000bf86270 */
[----:B------:R-:W4:Y:S01]  /*50c0*/  @P6 LDG.E.U16 R18, desc[UR32][R78.64+0x2] ;  /* 0x000002204e126981 */ /* 0x000f22000c1e1500 */
[----:B------:R-:W1:Y:S01]  /*50d0*/  @P6 LDC R9, c[0x0][0x3e0] ;  /* 0x0000f800ff096b82 */ /* 0x000e620000000800 */
[----:B--2---:R-:W-:-:S04]  /*50e0*/  @P1 IMAD.WIDE.U32 R20, R17, R6, RZ ;  /* 0x0000000611141225 */ /* 0x004fc800078e00ff */
[C---:B------:R-:W-:Y:S01]  /*50f0*/  @P1 IMAD R7, R17.reuse, R7, R21 ;  /* 0x0000000711071224 */ /* 0x040fe200078e0215 */
[----:B------:R-:W-:Y:S01]  /*5100*/  @P1 LEA R26, P2, R20, UR26, 0x1 ;  /* 0x0000001a141a1c11 */ /* 0x000fe2000f8408ff */
[----:B0-----:R-:W-:-:S03]  /*5110*/  @P3 IMAD.WIDE.U32 R10, R17, R4, RZ ;  /* 0x00000004110a3225 */ /* 0x001fc600078e00ff */
[----:B------:R-:W-:Y:S02]  /*5120*/  @P1 LEA.HI.X R27, R20, UR25, R7, 0x1, P2 ;  /* 0x00000019141b1c11 */ /* 0x000fe400090f0c07 */
[----:B------:R-:W2:Y:S01]  /*5130*/  @P0 LDG.E.U16 R20, desc[UR32][R78.64] ;  /* 0x000000204e140981 */ /* 0x000ea2000c1e1500 */
[----:B------:R-:W-:Y:S01]  /*5140*/  @P3 IMAD R5, R17, R5, R11 ;  /* 0x0000000511053224 */ /* 0x000fe200078e020b */
[C---:B------:R-:W-:Y:S01]  /*5150*/  @P3 LEA R34, P2, R10.reuse, UR26, 0x1 ;  /* 0x0000001a0a223c11 */ /* 0x040fe2000f8408ff */
[----:B------:R-:W0:Y:S01]  /*5160*/  @P0 LDC R11, c[0x0][0x3e0] ;  /* 0x0000f800ff0b0b82 */ /* 0x000e220000000800 */
[----:B------:R-:W5:Y:S02]  /*5170*/  @P1 LDG.E.U16 R8, desc[UR32][R26.64] ;  /* 0x000000201a081981 */ /* 0x000f64000c1e1500 */
[----:B------:R-:W-:Y:S02]  /*5180*/  @P3 LEA.HI.X R35, R10, UR25, R5, 0x1, P2 ;  /* 0x000000190a233c11 */ /* 0x000fe400090f0c05 */
[----:B------:R-:W-:Y:S01]  /*5190*/  ISETP.LT.AND P2, PT, R14, UR4, !P4 ;  /* 0x000000040e007c0c */ /* 0x000fe2000e741270 */
[----:B------:R-:W5:-:S12]  /*51a0*/  @P1 LDG.E.U16 R10, desc[UR32][R78.64+0x4] ;  /* 0x000004204e0a1981 */ /* 0x000f58000c1e1500 */
[----:B------:R-:W1:Y:S01]  /*51b0*/  @P2 LDC.64 R4, c[0x0][0x3b0] ;  /* 0x0000ec00ff042b82 */ /* 0x000e620000000a00 */
[----:B------:R-:W5:Y:S01]  /*51c0*/  @P2 LDG.E.U16 R22, desc[UR32][R78.64] ;  /* 0x000000204e162981 */ /* 0x000f62000c1e1500 */
[----:B-1----:R-:W-:-:S04]  /*51d0*/  @P2 IMAD.WIDE.U32 R6, R16, R4, RZ ;  /* 0x0000000410062225 */ /* 0x002fc800078e00ff */
[----:B------:R-:W-:Y:S01]  /*51e0*/  @P2 IMAD R5, R16, R5, R7 ;  /* 0x0000000510052224 */ /* 0x000fe200078e0207 */
[C---:B------:R-:W-:Y:S01]  /*51f0*/  @P2 LEA R36, P5, R6.reuse, UR26, 0x1 ;  /* 0x0000001a06242c11 */ /* 0x040fe2000f8a08ff */
[----:B------:R-:W1:Y:S03]  /*5200*/  @P1 LDC R7, c[0x0][0x3e0] ;  /* 0x0000f800ff071b82 */ /* 0x000e660000000800 */
[----:B------:R-:W-:Y:S02]  /*5210*/  @P2 LEA.HI.X R37, R6, UR25, R5, 0x1, P5 ;  /* 0x0000001906252c11 */ /* 0x000fe4000a8f0c05 */
[----:B------:R-:W-:Y:S01]  /*5220*/  ISETP.NE.AND P5, PT, R12, RZ, PT ;  /* 0x000000ff0c00720c */ /* 0x000fe20003fa5270 */
[----:B------:R-:W5:Y:S03]  /*5230*/  @P3 LDG.E.U16 R6, desc[UR32][R78.64+0x6] ;  /* 0x000006204e063981 */ /* 0x000f66000c1e1500 */
[----:B------:R-:W-:Y:S01]  /*5240*/  ISETP.LT.AND P5, PT, R0, UR4, !P5 ;  /* 0x0000000400007c0c */ /* 0x000fe2000efa1270 */
[----:B------:R0:W5:Y:S04]  /*5250*/  @P6 LDG.E.U16 R12, desc[UR32][R32.64] ;  /* 0x00000020200c6981 */ /* 0x000168000c1e1500 */
[----:B------:R-:W5:Y:S04]  /*5260*/  @P3 LDG.E.U16 R5, desc[UR32][R34.64] ;  /* 0x0000002022053981 */ /* 0x000f68000c1e1500 */
[----:B------:R-:W5:Y:S04]  /*5270*/  @P2 LDG.E.U16 R23, desc[UR32][R36.64] ;  /* 0x0000002024172981 */ /* 0x000f68000c1e1500 */
[----:B------:R-:W5:Y:S01]  /*5280*/  @P5 LDG.E.U16 R17, desc[UR32][R24.64] ;  /* 0x0000002018115981 */ /* 0x000f62000c1e1500 */
[----:B------:R-:W1:Y:S03]  /*5290*/  @P5 LDC R4, c[0x0][0x3e0] ;  /* 0x0000f800ff045b82 */ /* 0x000e660000000800 */
[----:B------:R-:W5:Y:S01]  /*52a0*/  @P5 LDG.E.U16 R21, desc[UR32][R78.64+0x6] ;  /* 0x000006204e155981 */ /* 0x000f62000c1e1500 */
[----:B0-----:R-:W-:Y:S01]  /*52b0*/  MOV R33, UR28 ;  /* 0x0000001c00217c02 */ /* 0x001fe20008000f00 */
[----:B---3--:R-:W-:-:S02]  /*52c0*/  @P0 HADD2.F32 R19, -RZ, R19.H0_H0 ;  /* 0x20000013ff130230 */ /* 0x008fc40000004100 */
[----:B----4-:R-:W-:Y:S02]  /*52d0*/  @P6 HADD2.F32 R18, -RZ, R18.H0_H0 ;  /* 0x20000012ff126230 */ /* 0x010fe40000004100 */
[----:B--2---:R-:W-:Y:S02]  /*52e0*/  @P0 HADD2.F32 R20, -RZ, R20.H0_H0 ;  /* 0x20000014ff140230 */ /* 0x004fe40000004100 */
[----:B-----5:R-:W-:Y:S02]  /*52f0*/  @P1 HADD2.F32 R8, -RZ, R8.H0_H0 ;  /* 0x20000008ff081230 */ /* 0x020fe40000004100 */
[----:B------:R-:W-:-:S05]  /*5300*/  @P1 HADD2.F32 R10, -RZ, R10.H0_H0 ;  /* 0x2000000aff0a1230 */ /* 0x000fca0000004100 */
[----:B-1----:R-:W-:Y:S01]  /*5310*/  @P1 FFMA R49, R10, R8, R7 ;  /* 0x000000080a311223 */ /* 0x002fe20000000007 */
[----:B------:R-:W-:Y:S02]  /*5320*/  @P2 HADD2.F32 R22, -RZ, R22.H0_H0 ;  /* 0x20000016ff162230 */ /* 0x000fe40000004100 */
[----:B------:R-:W-:Y:S02]  /*5330*/  @P6 HADD2.F32 R12, -RZ, R12.H0_H0 ;  /* 0x2000000cff0c6230 */ /* 0x000fe40000004100 */
[----:B------:R-:W-:Y:S02]  /*5340*/  @P5 HADD2.F32 R17, -RZ, R17.H0_H0 ;  /* 0x20000011ff115230 */ /* 0x000fe40000004100 */
[----:B------:R-:W-:-:S05]  /*5350*/  @P5 HADD2.F32 R21, -RZ, R21.H0_H0 ;  /* 0x20000015ff155230 */ /* 0x000fca0000004100 */
[----:B------:R-:W-:Y:S02]  /*5360*/  @P5 FFMA R63, R17, R21, R4 ;  /* 0x00000015113f5223 */ /* 0x000fe40000000004 */
[----:B------:R-:W0:Y:S01]  /*5370*/  @P3 LDC R4, c[0x0][0x3e0] ;  /* 0x0000f800ff043b82 */ /* 0x000e220000000800 */
[----:B------:R-:W-:Y:S02]  /*5380*/  ISETP.LT.AND P5, PT, R30, UR4, !P4 ;  /* 0x000000041e007c0c */ /* 0x000fe4000e7a1270 */
[----:B------:R-:W-:Y:S01]  /*5390*/  MOV R17, UR28 ;  /* 0x0000001c00117c02 */ /* 0x000fe20008000f00 */
[----:B------:R-:W-:Y:S01]  /*53a0*/  @P0 FFMA R17, R20, R19, R11 ;  /* 0x0000001314110223 */ /* 0x000fe2000000000b */
[----:B------:R-:W-:Y:S01]  /*53b0*/  ISETP.LT.AND P0, PT, R3, UR4, !P4 ;  /* 0x0000000403007c0c */ /* 0x000fe2000e701270 */
[----:B------:R-:W-:Y:S01]  /*53c0*/  @P6 FFMA R33, R18, R12, R9 ;  /* 0x0000000c12216223 */ /* 0x000fe20000000009 */
[----:B------:R-:W-:Y:S01]  /*53d0*/  IADD3 R12, PT, PT, R2, 0x4, RZ ;  /* 0x00000004020c7810 */ /* 0x000fe20007ffe0ff */
[----:B------:R-:W-:Y:S01]  /*53e0*/  @P3 HADD2.F32 R7, -RZ, R6.H0_H0 ;  /* 0x20000006ff073230 */ /* 0x000fe20000004100 */
[----:B------:R-:W-:Y:S01]  /*53f0*/  ISETP.LT.AND P4, PT, R0, UR4, !P4 ;  /* 0x0000000400007c0c */ /* 0x000fe2000e781270 */
[----:B------:R-:W-:Y:S01]  /*5400*/  @P3 HADD2.F32 R5, -RZ, R5.H0_H0 ;  /* 0x20000005ff053230 */ /* 0x000fe20000004100 */
[----:B------:R-:W-:Y:S01]  /*5410*/  ISETP.GE.AND P6, PT, R12, UR5, PT ;  /* 0x000000050c007c0c */ /* 0x000fe2000bfc6270 */
[----:B------:R-:W1:Y:S03]  /*5420*/  @P2 LDC R19, c[0x0][0x3e0] ;  /* 0x0000f800ff132b82 */ /* 0x000e660000000800 */
[----:B------:R-:W-:-:S05]  /*5430*/  ISETP.LT.AND P1, PT, R14, UR4, !P6 ;  /* 0x000000040e007c0c */ /* 0x000fca000f721270 */
[----:B------:R-:W2:Y:S01]  /*5440*/  @P5 LDC.64 R20, c[0x0][0x3b0] ;  /* 0x0000ec00ff145b82 */ /* 0x000ea20000000a00 */
[----:B0-----:R-:W-:Y:S01]  /*5450*/  @P3 FFMA R65, R7, R5, R4 ;  /* 0x0000000507413223 */ /* 0x001fe20000000004 */
[----:B------:R-:W-:-:S06]  /*5460*/  ISETP.LT.AND P3, PT, R30, UR4, !P6 ;  /* 0x000000041e007c0c */ /* 0x000fcc000f761270 */
[----:B------:R-:W0:Y:S08]  /*5470*/  @P0 LDC.64 R10, c[0x0][0x3b0] ;  /* 0x0000ec00ff0a0b82 */ /* 0x000e300000000a00 */
[----:B------:R-:W3:Y:S01]  /*5480*/  @P4 LDC.64 R8, c[0x0][0x3b0] ;  /* 0x0000ec00ff084b82 */ /* 0x000ee20000000a00 */
[----:B------:R-:W-:Y:S01]  /*5490*/  @P2 HADD2.F32 R23, -RZ, R23.H0_H0 ;  /* 0x20000017ff172230 */ /* 0x000fe20000004100 */
[----:B------:R-:W-:Y:S01]  /*54a0*/  MOV R18, UR28 ;  /* 0x0000001c00127c02 */ /* 0x000fe20008000f00 */
[----:B------:R-:W4:Y:S05]  /*54b0*/  @P3 LDG.E.U16 R29, desc[UR32][R78.64+0x2] ;  /* 0x000002204e1d3981 */ /* 0x000f2a000c1e1500 */
[----:B------:R-:W5:Y:S01]  /*54c0*/  @P1 LDC.64 R6, c[0x0][0x3b0] ;  /* 0x0000ec00ff061b82 */ /* 0x000f620000000a00 */
[----:B--2---:R-:W-:-:S07]  /*54d0*/  @P5 IMAD.WIDE.U32 R24, R16, R20, RZ ;  /* 0x0000001410185225 */ /* 0x004fce00078e00ff */
[----:B------:R-:W2:Y:S01]  /*54e0*/  @P3 LDC.64 R4, c[0x0][0x3b0] ;  /* 0x0000ec00ff043b82 */ /* 0x000ea20000000a00 */
[----:B-1----:R-:W-:Y:S01]  /*54f0*/  @P2 FFMA R18, R22, R23, R19 ;  /* 0x0000001716122223 */ /* 0x002fe20000000013 */
[----:B------:R-:W-:Y:S01]  /*5500*/  @P5 IMAD R21, R16, R21, R25 ;  /* 0x0000001510155224 */ /* 0x000fe200078e0219 */
[----:B------:R-:W-:Y:S01]  /*5510*/  @P5 LEA R20, P2, R24, UR26, 0x1 ;  /* 0x0000001a18145c11 */ /* 0x000fe2000f8408ff */
[----:B0-----:R-:W-:Y:S01]  /*5520*/  @P0 IMAD.WIDE.U32 R22, R16, R10, RZ ;  /* 0x0000000a10160225 */ /* 0x001fe200078e00ff */
[----:B------:R-:W4:Y:S02]  /*5530*/  @P0 LDG.E.U16 R19, desc[UR32][R78.64+0x4] ;  /* 0x000004204e130981 */ /* 0x000f24000c1e1500 */
[----:B------:R-:W-:Y:S01]  /*5540*/  @P5 LEA.HI.X R21, R24, UR25, R21, 0x1, P2 ;  /* 0x0000001918155c11 */ /* 0x000fe200090f0c15 */
[----:B------:R-:W-:Y:S01]  /*5550*/  @P0 IMAD R11, R16, R11, R23 ;  /* 0x0000000b100b0224 */ /* 0x000fe200078e0217 */
[----:B------:R-:W-:Y:S01]  /*5560*/  @P0 LEA R36, P2, R22, UR26, 0x1 ;  /* 0x0000001a16240c11 */ /* 0x000fe2000f8408ff */
[----:B---3--:R-:W-:-:S03]  /*5570*/  @P4 IMAD.WIDE.U32 R24, R16, R8, RZ ;  /* 0x0000000810184225 */ /* 0x008fc600078e00ff */
[----:B------:R-:W-:Y:S01]  /*5580*/  @P0 LEA.HI.X R37, R22, UR25, R11, 0x1, P2 ;  /* 0x0000001916250c11 */ /* 0x000fe200090f0c0b */
[----:B------:R-:W-:Y:S01]  /*5590*/  @P4 IMAD R9, R16, R9, R25 ;  /* 0x0000000910094224 */ /* 0x000fe200078e0219 */
[----:B------:R-:W-:Y:S01]  /*55a0*/  @P4 LEA R40, P2, R24, UR26, 0x1 ;  /* 0x0000001a18284c11 */ /* 0x000fe2000f8408ff */
[----:B-----5:R-:W-:Y:S01]  /*55b0*/  @P1 IMAD.WIDE.U32 R22, R12, R6, RZ ;  /* 0x000000060c161225 */ /* 0x020fe200078e00ff */
[----:B------:R-:W-:Y:S01]  /*55c0*/  P2R R10, PR, RZ, 0x20 ;  /* 0x00000020ff0a7803 */ /* 0x000fe20000000000 */
[----:B------:R-:W3:Y:S01]  /*55d0*/  @P0 LDG.E.U16 R11, desc[UR32][R36.64] ;  /* 0x00000020240b0981 */ /* 0x000ee2000c1e1500 */
[----:B------:R-:W-:Y:S01]  /*55e0*/  @P4 LEA.HI.X R41, R24, UR25, R9, 0x1, P2 ;  /* 0x0000001918294c11 */ /* 0x000fe200090f0c09 */
[----:B------:R-:W-:Y:S01]  /*55f0*/  @P1 IMAD R7, R12, R7, R23 ;  /* 0x000000070c071224 */ /* 0x000fe200078e0217 */
[----:B------:R-:W-:Y:S01]  /*5600*/  @P1 LEA R38, P2, R22, UR26, 0x1 ;  /* 0x0000001a16261c11 */ /* 0x000fe2000f8408ff */
[----:B------:R-:W0:Y:S01]  /*5610*/  @P3 LDC R24, c[0x0][0x3e0] ;  /* 0x0000f800ff183b82 */ /* 0x000e220000000800 */
[----:B--2---:R-:W-:-:S02]  /*5620*/  @P3 IMAD.WIDE.U32 R8, R12, R4, RZ ;  /* 0x000000040c083225 */ /* 0x004fc400078e00ff */
[----:B------:R-:W-:Y:S02]  /*5630*/  @P1 LEA.HI.X R39, R22, UR25, R7, 0x1, P2 ;  /* 0x0000001916271c11 */ /* 0x000fe400090f0c07 */
[----:B------:R-:W-:Y:S01]  /*5640*/  @P3 IMAD R5, R12, R5, R9 ;  /* 0x000000050c053224 */ /* 0x000fe200078e0209 */
[C---:B------:R-:W-:Y:S02]  /*5650*/  @P3 LEA R26, P2, R8.reuse, UR26, 0x1 ;  /* 0x0000001a081a3c11 */ /* 0x040fe4000f8408ff */
[----:B------:R-:W2:Y:S02]  /*5660*/  @P1 LDG.E.U16 R9, desc[UR32][R38.64] ;  /* 0x0000002026091981 */ /* 0x000ea4000c1e1500 */
[----:B------:R-:W-:Y:S02]  /*5670*/  @P3 LEA.HI.X R27, R8, UR25, R5, 0x1, P2 ;  /* 0x00000019081b3c11 */ /* 0x000fe400090f0c05 */
[----:B------:R-:W-:Y:S01]  /*5680*/  ISETP.LT.AND P2, PT, R3, UR4, !P6 ;  /* 0x0000000403007c0c */ /* 0x000fe2000f741270 */
[----:B------:R-:W5:Y:S04]  /*5690*/  @P4 LDG.E.U16 R8, desc[UR32][R78.64+0x6] ;  /* 0x000006204e084981 */ /* 0x000f68000c1e1500 */
[----:B------:R-:W5:Y:S08]  /*56a0*/  @P3 LDG.E.U16 R27, desc[UR32][R26.64] ;  /* 0x000000201a1b3981 */ /* 0x000f70000c1e1500 */
[----:B------:R-:W1:Y:S01]  /*56b0*/  @P2 LDC.64 R4, c[0x0][0x3b0] ;  /* 0x0000ec00ff042b82 */ /* 0x000e620000000a00 */
[----:B------:R-:W5:Y:S01]  /*56c0*/  @P2 LDG.E.U16 R25, desc[UR32][R78.64+0x4] ;  /* 0x000004204e192981 */ /* 0x000f62000c1e1500 */
[----:B-1----:R-:W-:-:S06]  /*56d0*/  @P2 IMAD.WIDE.U32 R6, R12, R4, RZ ;  /* 0x000000040c062225 */ /* 0x002fcc00078e00ff */
[----:B------:R-:W1:Y:S01]  /*56e0*/  @P1 LDC R4, c[0x0][0x3e0] ;  /* 0x0000f800ff041b82 */ /* 0x000e620000000800 */
[----:B------:R-:W-:Y:S01]  /*56f0*/  @P2 IMAD R5, R12, R5, R7 ;  /* 0x000000050c052224 */ /* 0x000fe200078e0207 */
[C---:B------:R-:W-:Y:S01]  /*5700*/  @P2 LEA R22, P5, R6.reuse, UR26, 0x1 ;  /* 0x0000001a06162c11 */ /* 0x040fe2000f8a08ff */
[----:B------:R-:W5:Y:S03]  /*5710*/  @P4 LDG.E.U16 R7, desc[UR32][R40.64] ;  /* 0x0000002028074981 */ /* 0x000f66000c1e1500 */
[----:B------:R-:W-:Y:S02]  /*5720*/  @P2 LEA.HI.X R23, R6, UR25, R5, 0x1, P5 ;  /* 0x0000001906172c11 */ /* 0x000fe4000a8f0c05 */
[----:B------:R-:W-:Y:S01]  /*5730*/  ISETP.NE.AND P5, PT, R10, RZ, PT ;  /* 0x000000ff0a00720c */ /* 0x000fe20003fa5270 */
[----:B------:R-:W5:Y:S01]  /*5740*/  @P1 LDG.E.U16 R5, desc[UR32][R78.64] ;  /* 0x000000204e051981 */ /* 0x000f62000c1e1500 */
[----:B------:R-:W0:Y:S03]  /*5750*/  @P0 LDC R10, c[0x0][0x3e0] ;  /* 0x0000f800ff0a0b82 */ /* 0x000e260000000800 */
[----:B------:R1:W5:Y:S05]  /*5760*/  @P2 LDG.E.U16 R23, desc[UR32][R22.64] ;  /* 0x0000002016172981 */ /* 0x00036a000c1e1500 */
[----:B------:R-:W5:Y:S03]  /*5770*/  @P4 LDC R6, c[0x0][0x3e0] ;  /* 0x0000f800ff064b82 */ /* 0x000f660000000800 */
[----:B------:R-:W5:Y:S04]  /*5780*/  @P5 LDG.E.U16 R21, desc[UR32][R20.64] ;  /* 0x0000002014155981 */ /* 0x000f68000c1e1500 */
[----:B------:R-:W5:Y:S01]  /*5790*/  @P5 LDG.E.U16 R35, desc[UR32][R78.64+0x2] ;  /* 0x000002204e235981 */ /* 0x000f62000c1e1500 */
[----:B------:R-:W5:Y:S01]  /*57a0*/  @P5 LDC R16, c[0x0][0x3e0] ;  /* 0x0000f800ff105b82 */ /* 0x000f620000000800 */
[----:B------:R-:W-:-:S02]  /*57b0*/  MOV R34, UR28 ;  /* 0x0000001c00227c02 */ /* 0x000fc40008000f00 */
[----:B------:R-:W-:Y:S02]  /*57c0*/  ISETP.LT.AND P6, PT, R0, UR4, !P6 ;  /* 0x0000000400007c0c */ /* 0x000fe4000f7c1270 */
[----:B-1----:R-:W-:Y:S01]  /*57d0*/  IADD3 R22, PT, PT, R2, 0x5, RZ ;  /* 0x0000000502167810 */ /* 0x002fe20007ffe0ff */
[----:B----4-:R-:W-:Y:S02]  /*57e0*/  @P0 HADD2.F32 R19, -RZ, R19.H0_H0 ;  /* 0x20000013ff130230 */ /* 0x010fe40000004100 */
[----:B---3--:R-:W-:-:S05]  /*57f0*/  @P0 HADD2.F32 R11, -RZ, R11.H0_H0 ;  /* 0x2000000bff0b0230 */ /* 0x008fca0000004100 */
[----:B0-----:R-:W-:Y:S01]  /*5800*/  @P0 FFMA R50, R19, R11, R10 ;  /* 0x0000000b13320223 */ /* 0x001fe2000000000a */
[----:B------:R-:W-:Y:S02]  /*5810*/  IMAD.U32 R19, RZ, RZ, UR28 ;  /* 0x0000001cff137e24 */ /* 0x000fe4000f8e00ff */
[----:B--2---:R-:W-:Y:S02]  /*5820*/  @P1 HADD2.F32 R9, -RZ, R9.H0_H0 ;  /* 0x20000009ff091230 */ /* 0x004fe40000004100 */
[----:B-----5:R-:W-:Y:S02]  /*5830*/  @P4 HADD2.F32 R11, -RZ, R8.H0_H0 ;  /* 0x20000008ff0b4230 */ /* 0x020fe40000004100 */
[----:B------:R-:W-:Y:S02]  /*5840*/  @P3 HADD2.F32 R29, -RZ, R29.H0_H0 ;  /* 0x2000001dff1d3230 */ /* 0x000fe40000004100 */
[----:B------:R-:W-:Y:S02]  /*5850*/  @P3 HADD2.F32 R27, -RZ, R27.H0_H0 ;  /* 0x2000001bff1b3230 */ /* 0x000fe40000004100 */
[----:B------:R-:W-:-:S02]  /*5860*/  @P4 HADD2.F32 R7, -RZ, R7.H0_H0 ;  /* 0x20000007ff074230 */ /* 0x000fc40000004100 */
[----:B------:R-:W-:Y:S02]  /*5870*/  @P1 HADD2.F32 R5, -RZ, R5.H0_H0 ;  /* 0x20000005ff051230 */ /* 0x000fe40000004100 */
[----:B------:R-:W-:Y:S02]  /*5880*/  @P5 HADD2.F32 R21, -RZ, R21.H0_H0 ;  /* 0x20000015ff155230 */ /* 0x000fe40000004100 */
[----:B------:R-:W-:-:S05]  /*5890*/  @P5 HADD2.F32 R35, -RZ, R35.H0_H0 ;  /* 0x20000023ff235230 */ /* 0x000fca0000004100 */
[----:B------:R-:W-:Y:S01]  /*58a0*/  @P5 FFMA R34, R35, R21, R16 ;  /* 0x0000001523225223 */ /* 0x000fe20000000010 */
[----:B------:R-:W-:Y:S01]  /*58b0*/  ISETP.GE.AND P5, PT, R22, UR5, PT ;  /* 0x0000000516007c0c */ /* 0x000fe2000bfa6270 */
[----:B------:R-:W-:Y:S01]  /*58c0*/  @P1 FFMA R19, R5, R9, R4 ;  /* 0x0000000905131223 */ /* 0x000fe20000000004 */
[----:B------:R-:W-:Y:S01]  /*58d0*/  @P4 FFMA R66, R11, R7, R6 ;  /* 0x000000070b424223 */ /* 0x000fe20000000006 */
[----:B------:R-:W0:Y:S01]  /*58e0*/  @P6 LDC.64 R20, c[0x0][0x3b0] ;  /* 0x0000ec00ff146b82 */ /* 0x000e220000000a00 */
[----:B------:R-:W-:Y:S02]  /*58f0*/  ISETP.LT.AND P0, PT, R14, UR4, !P5 ;  /* 0x000000040e007c0c */ /* 0x000fe4000ef01270 */
[----:B------:R-:W-:Y:S02]  /*5900*/  ISETP.LT.AND P1, PT, R3, UR4, !P5 ;  /* 0x0000000403007c0c */ /* 0x000fe4000ef21270 */
[----:B------:R-:W-:Y:S02]  /*5910*/  ISETP.LT.AND P4, PT, R30, UR4, !P5 ;  /* 0x000000041e007c0c */ /* 0x000fe4000ef81270 */
[----:B------:R-:W-:Y:S01]  /*5920*/  ISETP.LT.AND P5, PT, R0, UR4, !P5 ;  /* 0x0000000400007c0c */ /* 0x000fe2000efa1270 */
[----:B------:R-:W1:Y:S08]  /*5930*/  @P2 LDC R16, c[0x0][0x3e0] ;  /* 0x0000f800ff102b82 */ /* 0x000e700000000800 */
[----:B------:R-:W2:Y:S08]  /*5940*/  @P0 LDC.64 R10, c[0x0][0x3b0] ;  /* 0x0000ec00ff0a0b82 */ /* 0x000eb00000000a00 */
[----:B------:R-:W3:Y:S08]  /*5950*/  @P1 LDC.64 R6, c[0x0][0x3b0] ;  /* 0x0000ec00ff061b82 */ /* 0x000ef00000000a00 */
[----:B------:R-:W4:Y:S08]  /*5960*/  @P4 LDC.64 R8, c[0x0][0x3b0] ;  /* 0x0000ec00ff084b82 */ /* 0x000f300000000a00 */
[----:B------:R-:W5:Y:S01]  /*5970*/  @P5 LDC.64 R4, c[0x0][0x3b0] ;  /* 0x0000ec00ff045b82 */ /* 0x000f620000000a00 */
[----:B------:R-:W-:Y:S01]  /*5980*/  MOV R35, UR28 ;  /* 0x0000001c00237c02 */ /* 0x000fe20008000f00 */
[----:B------:R-:W-:-:S02]  /*5990*/  @P2 HADD2.F32 R25, -RZ, R25.H0_H0 ;  /* 0x20000019ff192230 */ /* 0x000fc40000004100 */
[----:B------:R-:W-:Y:S01]  /*59a0*/  @P3 FFMA R35, R29, R27, R24 ;  /* 0x0000001b1d233223 */ /* 0x000fe20000000018 */
[----:B------:R-:W-:Y:S02]  /*59b0*/  @P2 HADD2.F32 R23, -RZ, R23.H0_H0 ;  /* 0x20000017ff172230 */ /* 0x000fe40000004100 */
[----:B0-----:R-:W-:-:S04]  /*59c0*/  @P6 IMAD.WIDE.U32 R36, R12, R20, RZ ;  /* 0x000000140c246225 */ /* 0x001fc800078e00ff */
[----:B--2---:R-:W-:-:S04]  /*59d0*/  @P0 IMAD.WIDE.U32 R26, R22, R10, RZ ;  /* 0x0000000a161a0225 */ /* 0x004fc800078e00ff */
[----:B-1----:R-:W-:Y:S01]  /*59e0*/  @P2 FFMA R51, R25, R23, R16 ;  /* 0x0000001719332223 */ /* 0x002fe20000000010 */
[----:B------:R-:W-:Y:S01]  /*59f0*/  @P6 LEA R28, P2, R36, UR26, 0x1 ;  /* 0x0000001a241c6c11 */ /* 0x000fe2000f8408ff */
[----:B------:R-:W-:Y:S01]  /*5a00*/  @P6 IMAD R21, R12, R21, R37 ;  /* 0x000000150c156224 */ /* 0x000fe200078e0225 */
[----:B------:R-:W-:Y:S01]  /*5a10*/  @P0 LEA R20, P3, R26, UR26, 0x1 ;  /* 0x0000001a1a140c11 */ /* 0x000fe2000f8608ff */
[C---:B------:R-:W-:Y:S02]  /*5a20*/  @P0 IMAD R11, R22.reuse, R11, R27 ;  /* 0x0000000b160b0224 */ /* 0x040fe400078e021b */
[----:B---3--:R-:W-:Y:S01]  /*5a30*/  @P1 IMAD.WIDE.U32 R38, R22, R6, RZ ;  /* 0x0000000616261225 */ /* 0x008fe200078e00ff */
[----:B------:R-:W-:-:S03]  /*5a40*/  @P6 LEA.HI.X R29, R36, UR25, R21, 0x1, P2 ;  /* 0x00000019241d6c11 */ /* 0x000fc600090f0c15 */
[----:B----4-:R-:W-:Y:S01]  /*5a50*/  @P4 IMAD.WIDE.U32 R24, R22, R8, RZ ;  /* 0x0000000816184225 */ /* 0x010fe200078e00ff */
[----:B------:R-:W-:Y:S02]  /*5a60*/  @P0 LEA.HI.X R21, R26, UR25, R11, 0x1, P3 ;  /* 0x000000191a150c11 */ /* 0x000fe400098f0c0b */
[----:B------:R-:W-:Y:S01]  /*5a70*/  @P1 LEA R36, P2, R38, UR26, 0x1 ;  /* 0x0000001a26241c11 */ /* 0x000fe2000f8408ff */
[----:B------:R-:W-:Y:S01]  /*5a80*/  @P1 IMAD R7, R22, R7, R39 ;  /* 0x0000000716071224 */ /* 0x000fe200078e0227 */
[----:B------:R-:W-:Y:S01]  /*5a90*/  @P4 LEA R42, P3, R24, UR26, 0x1 ;  /* 0x0000001a182a4c11 */ /* 0x000fe2000f8608ff */
[----:B------:R-:W-:Y:S01]  /*5aa0*/  @P4 IMAD R9, R22, R9, R25 ;  /* 0x0000000916094224 */ /* 0x000fe200078e0219 */
[----:B------:R-:W-:Y:S01]  /*5ab0*/  IADD3 R16, PT, PT, R2, 0x6, RZ ;  /* 0x0000000602107810 */ /* 0x000fe20007ffe0ff */
[----:B-----5:R-:W-:Y:S01]  /*5ac0*/  @P5 IMAD.WIDE.U32 R10, R22, R4, RZ ;  /* 0x00000004160a5225 */ /* 0x020fe200078e00ff */
[----:B------:R-:W-:Y:S01]  /*5ad0*/  @P1 LEA.HI.X R37, R38, UR25, R7, 0x1, P2 ;  /* 0x0000001926251c11 */ /* 0x000fe200090f0c07 */
[----:B------:R0:W2:Y:S01]  /*5ae0*/  @P0 LDG.E.U16 R21, desc[UR32][R20.64] ;  /* 0x0000002014150981 */ /* 0x0000a2000c1e1500 */
[----:B------:R-:W-:Y:S01]  /*5af0*/  @P4 LEA.HI.X R43, R24, UR25, R9, 0x1, P3 ;  /* 0x00000019182b4c11 */ /* 0x000fe200098f0c09 */
[----:B------:R-:W-:Y:S01]  /*5b00*/  @P5 IMAD R5, R22, R5, R11 ;  /* 0x0000000516055224 */ /* 0x000fe200078e020b */
[----:B------:R-:W-:Y:S01]  /*5b10*/  @P5 LEA R38, P2, R10, UR26, 0x1 ;  /* 0x0000001a0a265c11 */ /* 0x000fe2000f8408ff */
[----:B------:R-:W3:Y:S01]  /*5b20*/  @P0 LDG.E.U16 R24, desc[UR32][R78.64] ;  /* 0x000000204e180981 */ /* 0x000ee2000c1e1500 */
[----:B------:R-:W-:Y:S01]  /*5b30*/  ISETP.GE.AND P3, PT, R16, UR5, PT ;  /* 0x0000000510007c0c */ /* 0x000fe2000bf66270 */
[----:B------:R-:W1:Y:S01]  /*5b40*/  @P0 LDC R11, c[0x0][0x3e0] ;  /* 0x0000f800ff0b0b82 */ /* 0x000e620000000800 */
[----:B------:R-:W-:Y:S01]  /*5b50*/  @P5 LEA.HI.X R39, R10, UR25, R5, 0x1, P2 ;  /* 0x000000190a275c11 */ /* 0x000fe200090f0c05 */
[----:B------:R-:W4:Y:S01]  /*5b60*/  @P4 LDG.E.U16 R12, desc[UR32][R42.64] ;  /* 0x000000202a0c4981 */ /* 0x000f22000c1e1500 */
[----:B------:R-:W-:-:S02]  /*5b70*/  ISETP.LT.AND P2, PT, R14, UR4, !P3 ;  /* 0x000000040e007c0c */ /* 0x000fc4000df41270 */
[----:B------:R-:W-:Y:S01]  /*5b80*/  P2R R8, PR, RZ, 0x40 ;  /* 0x00000040ff087803 */ /* 0x000fe20000000000 */
[----:B------:R-:W5:Y:S02]  /*5b90*/  @P4 LDG.E.U16 R22, desc[UR32][R78.64+0x2] ;  /* 0x000002204e164981 */ /* 0x000f64000c1e1500 */
[----:B------:R-:W5:Y:S02]  /*5ba0*/  @P4 LDC R9, c[0x0][0x3e0] ;  /* 0x0000f800ff094b82 */ /* 0x000f640000000800 */
[----:B------:R-:W5:Y:S06]  /*5bb0*/  @P1 LDG.E.U16 R10, desc[UR32][R78.64+0x4] ;  /* 0x000004204e0a1981 */ /* 0x000f6c000c1e1500 */
[----:B------:R-:W0:Y:S01]  /*5bc0*/  @P2 LDC.64 R4, c[0x0][0x3b0] ;  /* 0x0000ec00ff042b82 */ /* 0x000e220000000a00 */
[----:B------:R-:W5:Y:S01]  /*5bd0*/  @P2 LDG.E.U16 R25, desc[UR32][R78.64] ;  /* 0x000000204e192981 */ /* 0x000f62000c1e1500 */
[----:B0-----:R-:W-:-:S04]  /*5be0*/  @P2 IMAD.WIDE.U32 R6, R16, R4, RZ ;  /* 0x0000000410062225 */ /* 0x001fc800078e00ff */
[----:B------:R-:W-:Y:S01]  /*5bf0*/  @P2 IMAD R5, R16, R5, R7 ;  /* 0x0000000510052224 */ /* 0x000fe200078e0207 */
[C---:B------:R-:W-:Y:S01]  /*5c00*/  @P2 LEA R40, P6, R6.reuse, UR26, 0x1 ;  /* 0x0000001a06282c11 */ /* 0x040fe2000f8c08ff */
[----:B------:R-:W0:Y:S03]  /*5c10*/  @P1 LDC R7, c[0x0][0x3e0] ;  /* 0x0000f800ff071b82 */ /* 0x000e260000000800 */
[----:B------:R-:W-:Y:S02]  /*5c20*/  @P2 LEA.HI.X R41, R6, UR25, R5, 0x1, P6 ;  /* 0x0000001906292c11 */ /* 0x000fe4000b0f0c05 */
[----:B------:R-:W-:Y:S01]  /*5c30*/  ISETP.NE.AND P6, PT, R8, RZ, PT ;  /* 0x000000ff0800720c */ /* 0x000fe20003fc5270 */
[----:B------:R-:W5:Y:S04]  /*5c40*/  @P5 LDG.E.U16 R6, desc[UR32][R78.64+0x6] ;  /* 0x000006204e065981 */ /* 0x000f68000c1e1500 */
[----:B------:R1:W5:Y:S04]  /*5c50*/  @P1 LDG.E.U16 R8, desc[UR32][R36.64] ;  /* 0x0000002024081981 */ /* 0x000368000c1e1500 */
[----:B------:R-:W5:Y:S04]  /*5c60*/  @P5 LDG.E.U16 R5, desc[UR32][R38.64] ;  /* 0x0000002026055981 */ /* 0x000f68000c1e1500 */
[----:B------:R-:W5:Y:S01]  /*5c70*/  @P6 LDG.E.U16 R27, desc[UR32][R78.64+0x6] ;  /* 0x000006204e1b6981 */ /* 0x000f62000c1e1500 */
[----:B------:R-:W0:Y:S03]  /*5c80*/  @P6 LDC R4, c[0x0][0x3e0] ;  /* 0x0000f800ff046b82 */ /* 0x000e260000000800 */
[----:B------:R-:W5:Y:S04]  /*5c90*/  @P6 LDG.E.U16 R23, desc[UR32][R28.64] ;  /* 0x000000201c176981 */ /* 0x000f68000c1e1500 */
[----:B------:R-:W5:Y:S01]  /*5ca0*/  @P2 LDG.E.U16 R26, desc[UR32][R40.64] ;  /* 0x00000020281a2981 */ /* 0x000f62000c1e1500 */
[----:B------:R-:W-:-:S02]  /*5cb0*/  MOV R20, UR28 ;  /* 0x0000001c00147c02 */ /* 0x000fc40008000f00 */
[----:B-1----:R-:W-:Y:S01]  /*5cc0*/  MOV R36, UR28 ;  /* 0x0000001c00247c02 */ /* 0x002fe20008000f00 */
[----:B--2---:R-:W-:Y:S02]  /*5cd0*/  @P0 HADD2.F32 R21, -RZ, R21.H0_H0 ;  /* 0x20000015ff150230 */ /* 0x004fe40000004100 */
[----:B---3--:R-:W-:Y:S02]  /*5ce0*/  @P0 HADD2.F32 R24, -RZ, R24.H0_H0 ;  /* 0x20000018ff180230 */ /* 0x008fe40000004100 */
[----:B----4-:R-:W-:-:S03]  /*5cf0*/  @P4 HADD2.F32 R12, -RZ, R12.H0_H0 ;  /* 0x2000000cff0c4230 */ /* 0x010fc60000004100 */
[----:B------:R-:W-:Y:S01]  /*5d00*/  @P0 FFMA R20, R24, R21, R11 ;  /* 0x0000001518140223 */ /* 0x000fe2000000000b */
[----:B-----5:R-:W-:Y:S01]  /*5d10*/  @P4 HADD2.F32 R22, -RZ, R22.H0_H0 ;  /* 0x20000016ff164230 */ /* 0x020fe20000004100 */
[----:B------:R-:W-:Y:S01]  /*5d20*/  ISETP.LT.AND P0, PT, R3, UR4, !P3 ;  /* 0x0000000403007c0c */ /* 0x000fe2000df01270 */
[----:B------:R-:W1:Y:S03]  /*5d30*/  @P2 LDC R24, c[0x0][0x3e0] ;  /* 0x0000f800ff182b82 */ /* 0x000e660000000800 */
[----:B------:R-:W-:Y:S01]  /*5d40*/  @P4 FFMA R36, R22, R12, R9 ;  /* 0x0000000c16244223 */ /* 0x000fe20000000009 */
[----:B------:R-:W-:Y:S01]  /*5d50*/  IADD3 R12, PT, PT, R2, 0x7, RZ ;  /* 0x00000007020c7810 */ /* 0x000fe20007ffe0ff */
[----:B------:R-:W-:-:S03]  /*5d60*/  @P1 HADD2.F32 R10, -RZ, R10.H0_H0 ;  /* 0x2000000aff0a1230 */ /* 0x000fc60000004100 */
[----:B------:R-:W-:Y:S01]  /*5d70*/  ISETP.GE.AND P4, PT, R12, UR5, PT ;  /* 0x000000050c007c0c */ /* 0x000fe2000bf86270 */
[----:B------:R-:W-:Y:S02]  /*5d80*/  @P2 HADD2.F32 R25, -RZ, R25.H0_H0 ;  /* 0x20000019ff192230 */ /* 0x000fe40000004100 */
[----:B------:R-:W-:Y:S02]  /*5d90*/  @P6 HADD2.F32 R27, -RZ, R27.H0_H0 ;  /* 0x2000001bff1b6230 */ /* 0x000fe40000004100 */
[----:B------:R-:W-:-:S05]  /*5da0*/  @P6 HADD2.F32 R23, -RZ, R23.H0_H0 ;  /* 0x20000017ff176230 */ /* 0x000fca0000004100 */
[----:B0-----:R-:W-:Y:S02]  /*5db0*/  @P6 FFMA R67, R27, R23, R4 ;  /* 0x000000171b436223 */ /* 0x001fe40000000004 */
[----:B------:R-:W0:Y:S01]  /*5dc0*/  @P5 LDC R4, c[0x0][0x3e0] ;  /* 0x0000f800ff045b82 */ /* 0x000e220000000800 */
[----:B------:R-:W-:Y:S01]  /*5dd0*/  ISETP.LT.AND P6, PT, R30, UR4, !P3 ;  /* 0x000000041e007c0c */ /* 0x000fe2000dfc1270 */
[----:B------:R-:W-:Y:S01]  /*5de0*/  @P1 HADD2.F32 R8, -RZ, R8.H0_H0 ;  /* 0x20000008ff081230 */ /* 0x000fe20000004100 */
[----:B------:R-:W-:Y:S01]  /*5df0*/  ISETP.LT.AND P3, PT, R0, UR4, !P3 ;  /* 0x0000000400007c0c */ /* 0x000fe2000df61270 */
[----:B------:R-:W-:-:S03]  /*5e00*/  @P5 HADD2.F32 R5, -RZ, R5.H0_H0 ;  /* 0x20000005ff055230 */ /* 0x000fc60000004100 */
[----:B------:R-:W-:Y:S01]  /*5e10*/  @P1 FFMA R52, R10, R8, R7 ;  /* 0x000000080a341223 */ /* 0x000fe20000000007 */
[----:B------:R-:W-:Y:S01]  /*5e20*/  @P5 HADD2.F32 R7, -RZ, R6.H0_H0 ;  /* 0x20000006ff075230 */ /* 0x000fe20000004100 */
[----:B------:R-:W-:Y:S01]  /*5e30*/  ISETP.LT.AND P1, PT, R14, UR4, !P4 ;  /* 0x000000040e007c0c */ /* 0x000fe2000e721270 */
[----:B------:R-:W2:Y:S08]  /*5e40*/  @P0 LDC.64 R10, c[0x0][0x3b0] ;  /* 0x0000ec00ff0a0b82 */ /* 0x000eb00000000a00 */
[----:B------:R-:W3:Y:S01]  /*5e50*/  @P6 LDC.64 R22, c[0x0][0x3b0] ;  /* 0x0000ec00ff166b82 */ /* 0x000ee20000000a00 */
[----:B0-----:R-:W-:Y:S01]  /*5e60*/  @P5 FFMA R68, R7, R5, R4 ;  /* 0x0000000507445223 */ /* 0x001fe20000000004 */
[----:B------:R-:W-:-:S06]  /*5e70*/  ISETP.LT.AND P5, PT, R30, UR4, !P4 ;  /* 0x000000041e007c0c */ /* 0x000fcc000e7a1270 */
[----:B------:R-:W0:Y:S08]  /*5e80*/  @P3 LDC.64 R8, c[0x0][0x3b0] ;  /* 0x0000ec00ff083b82 */ /* 0x000e300000000a00 */
[----:B------:R-:W4:Y:S01]  /*5e90*/  @P1 LDC.64 R6, c[0x0][0x3b0] ;  /* 0x0000ec00ff061b82 */ /* 0x000f220000000a00 */
[----:B------:R-:W-:Y:S01]  /*5ea0*/  @P2 HADD2.F32 R26, -RZ, R26.H0_H0 ;  /* 0x2000001aff1a2230 */ /* 0x000fe20000004100 */
[----:B------:R-:W-:Y:S01]  /*5eb0*/  MOV R21, UR28 ;  /* 0x0000001c00157c02 */ /* 0x000fe20008000f00 */
[----:B------:R-:W5:Y:S05]  /*5ec0*/  @P5 LDG.E.U16 R41, desc[UR32][R78.64+0x2] ;  /* 0x000002204e295981 */ /* 0x000f6a000c1e1500 */
[----:B------:R-:W4:Y:S01]  /*5ed0*/  @P5 LDC.64 R4, c[0x0][0x3b0] ;  /* 0x0000ec00ff045b82 */ /* 0x000f220000000a00 */
[----:B---3--:R-:W-:-:S04]  /*5ee0*/  @P6 IMAD.WIDE.U32 R28, R16, R22, RZ ;  /* 0x00000016101c6225 */ /* 0x008fc800078e00ff */
[----:B-1----:R-:W-:Y:S01]  /*5ef0*/  @P2 FFMA R21, R25, R26, R24 ;  /* 0x0000001a19152223 */ /* 0x002fe20000000018 */
[----:B------:R-:W-:Y:S01]  /*5f00*/  @P6 IMAD R23, R16, R23, R29 ;  /* 0x0000001710176224 */ /* 0x000fe200078e021d */
[----:B------:R-:W-:Y:S01]  /*5f10*/  @P6 LEA R42, P2, R28, UR26, 0x1 ;  /* 0x0000001a1c2a6c11 */ /* 0x000fe2000f8408ff */
[----:B--2---:R-:W-:-:S03]  /*5f20*/  @P0 IMAD.WIDE.U32 R24, R16, R10, RZ ;  /* 0x0000000a10180225 */ /* 0x004fc600078e00ff */
[----:B------:R-:W-:Y:S01]  /*5f30*/  @P6 LEA.HI.X R43, R28, UR25, R23, 0x1, P2 ;  /* 0x000000191c2b6c11 */ /* 0x000fe200090f0c17 */
[----:B------:R-:W-:Y:S01]  /*5f40*/  @P0 IMAD R11, R16, R11, R25 ;  /* 0x0000000b100b0224 */ /* 0x000fe200078e0219 */
[----:B------:R-:W-:Y:S01]  /*5f50*/  @P0 LEA R22, P2, R24, UR26, 0x1 ;  /* 0x0000001a18160c11 */ /* 0x000fe2000f8408ff */
[----:B0-----:R-:W-:-:S03]  /*5f60*/  @P3 IMAD.WIDE.U32 R26, R16, R8, RZ ;  /* 0x00000008101a3225 */ /* 0x001fc600078e00ff */
[----:B------:R-:W-:Y:S01]  /*5f70*/  @P0 LEA.HI.X R23, R24, UR25, R11, 0x1, P2 ;  /* 0x0000001918170c11 */ /* 0x000fe200090f0c0b */
[----:B------:R-:W-:Y:S01]  /*5f80*/  @P3 IMAD R9, R16, R9, R27 ;  /* 0x0000000910093224 */ /* 0x000fe200078e021b */
[----:B------:R-:W-:Y:S01]  /*5f90*/  @P3 LEA R56, P2, R26, UR26, 0x1 ;  /* 0x0000001a1a383c11 */ /* 0x000fe2000f8408ff */
[----:B----4-:R-:W-:Y:S01]  /*5fa0*/  @P1 IMAD.WIDE.U32 R24, R12, R6, RZ ;  /* 0x000000060c181225 */ /* 0x010fe200078e00ff */
[----:B------:R-:W-:Y:S01]  /*5fb0*/  P2R R10, PR, RZ, 0x40 ;  /* 0x00000040ff0a7803 */ /* 0x000fe20000000000 */
[----:B------:R0:W2:Y:S01]  /*5fc0*/  @P0 LDG.E.U16 R11, desc[UR32][R22.64] ;  /* 0x00000020160b0981 */ /* 0x0000a2000c1e1500 */
[----:B------:R-:W-:Y:S01]  /*5fd0*/  @P3 LEA.HI.X R57, R26, UR25, R9, 0x1, P2 ;  /* 0x000000191a393c11 */ /* 0x000fe200090f0c09 */
[----:B------:R-:W-:Y:S01]  /*5fe0*/  @P1 IMAD R7, R12, R7, R25 ;  /* 0x000000070c071224 */ /* 0x000fe200078e0219 */
[----:B------:R-:W-:Y:S01]  /*5ff0*/  @P1 LEA R54, P2, R24, UR26, 0x1 ;  /* 0x0000001a18361c11 */ /* 0x000fe2000f8408ff */
[----:B------:R-:W-:Y:S01]  /*6000*/  @P5 IMAD.WIDE.U32 R8, R12, R4, RZ ;  /* 0x000000040c085225 */ /* 0x000fe200078e00ff */
[----:B------:R-:W3:Y:S02]  /*6010*/  @P0 LDG.E.U16 R25, desc[UR32][R78.64+0x4] ;  /* 0x000004204e190981 */ /* 0x000ee4000c1e1500 */
[----:B------:R-:W-:Y:S01]  /*6020*/  @P1 LEA.HI.X R55, R24, UR25, R7, 0x1, P2 ;  /* 0x0000001918371c11 */ /* 0x000fe200090f0c07 */
[----:B------:R-:W-:Y:S01]  /*6030*/  @P5 IMAD R5, R12, R5, R9 ;  /* 0x000000050c055224 */ /* 0x000fe200078e0209 */
[----:B------:R-:W-:-:S03]  /*6040*/  @P5 LEA R38, P2, R8, UR26, 0x1 ;  /* 0x0000001a08265c11 */ /* 0x000fc6000f8408ff */
[----:B------:R-:W4:Y:S01]  /*6050*/  @P1 LDG.E.U16 R9, desc[UR32][R54.64] ;  /* 0x0000002036091981 */ /* 0x000f22000c1e1500 */
        /* <DEDUP_REMOVED lines=14> */
[----:B------:R-:W1:Y:S03]  /*6140*/  @P0 LDC R10, c[0x0][0x3e0] ;  /* 0x0000f800ff0a0b82 */ /* 0x000e660000000800 */
[----:B------:R0:W5:Y:S05]  /*6150*/  @P2 LDG.E.U16 R27, desc[UR32][R26.64] ;  /* 0x000000201a1b2981 */ /* 0x00016a000c1e1500 */
[----:B------:R-:W5:Y:S03]  /*6160*/  @P3 LDC R6, c[0x0][0x3e0] ;  /* 0x0000f800ff063b82 */ /* 0x000f660000000800 */
[----:B------:R-:W5:Y:S04]  /*6170*/  @P6 LDG.E.U16 R43, desc[UR32][R42.64] ;  /* 0x000000202a2b6981 */ /* 0x000f68000c1e1500 */
[----:B------:R-:W5:Y:S01]  /*6180*/  @P6 LDG.E.U16 R45, desc[UR32][R78.64+0x2] ;  /* 0x000002204e2d6981 */ /* 0x000f62000c1e1500 */
[----:B------:R-:W5:Y:S01]  /*6190*/  @P6 LDC R16, c[0x0][0x3e0] ;  /* 0x0000f800ff106b82 */ /* 0x000f620000000800 */
[----:B0-----:R-:W-:-:S02]  /*61a0*/  IADD3 R23, PT, PT, R2, 0x8, RZ ;  /* 0x0000000802177810 */ /* 0x001fc40007ffe0ff */
[----:B------:R-:W-:Y:S02]  /*61b0*/  MOV R37, UR28 ;  /* 0x0000001c00257c02 */ /* 0x000fe40008000f00 */
[----:B------:R-:W-:Y:S02]  /*61c0*/  ISETP.LT.AND P4, PT, R0, UR4, !P4 ;  /* 0x0000000400007c0c */ /* 0x000fe4000e781270 */
[----:B------:R-:W-:Y:S01]  /*61d0*/  MOV R22, UR28 ;  /* 0x0000001c00167c02 */ /* 0x000fe20008000f00 */
[----:B------:R-:W0:Y:S01]  /*61e0*/  @P5 LDC R26, c[0x0][0x3e0] ;  /* 0x0000f800ff1a5b82 */ /* 0x000e220000000800 */
[----:B------:R-:W-:Y:S01]  /*61f0*/  IMAD.U32 R38, RZ, RZ, UR28 ;  /* 0x0000001cff267e24 */ /* 0x000fe2000f8e00ff */
[----:B------:R-:W-:Y:S01]  /*6200*/  MOV R54, UR28 ;  /* 0x0000001c00367c02 */ /* 0x000fe20008000f00 */
[----:B--2---:R-:W-:Y:S02]  /*6210*/  @P0 HADD2.F32 R11, -RZ, R11.H0_H0 ;  /* 0x2000000bff0b0230 */ /* 0x004fe40000004100 */
[----:B---3--:R-:W-:-:S05]  /*6220*/  @P0 HADD2.F32 R25, -RZ, R25.H0_H0 ;  /* 0x20000019ff190230 */ /* 0x008fca0000004100 */
[----:B-1----:R-:W-:Y:S01]  /*6230*/  @P0 FFMA R53, R25, R11, R10 ;  /* 0x0000000b19350223 */ /* 0x002fe2000000000a */
[----:B----4-:R-:W-:Y:S01]  /*6240*/  @P1 HADD2.F32 R9, -RZ, R9.H0_H0 ;  /* 0x20000009ff091230 */ /* 0x010fe20000004100 */
[----:B------:R-:W1:Y:S01]  /*6250*/  @P4 LDC.64 R24, c[0x0][0x3b0] ;  /* 0x0000ec00ff184b82 */ /* 0x000e620000000a00 */
[----:B-----5:R-:W-:Y:S02]  /*6260*/  @P3 HADD2.F32 R11, -RZ, R8.H0_H0 ;  /* 0x20000008ff0b3230 */ /* 0x020fe40000004100 */
[----:B------:R-:W-:Y:S02]  /*6270*/  @P5 HADD2.F32 R41, -RZ, R41.H0_H0 ;  /* 0x20000029ff295230 */ /* 0x000fe40000004100 */
[----:B------:R-:W-:Y:S02]  /*6280*/  @P5 HADD2.F32 R39, -RZ, R39.H0_H0 ;  /* 0x20000027ff275230 */ /* 0x000fe40000004100 */
[----:B------:R-:W-:Y:S02]  /*6290*/  @P3 HADD2.F32 R7, -RZ, R7.H0_H0 ;  /* 0x20000007ff073230 */ /* 0x000fe40000004100 */
[----:B------:R-:W-:-:S02]  /*62a0*/  @P1 HADD2.F32 R5, -RZ, R5.H0_H0 ;  /* 0x20000005ff051230 */ /* 0x000fc40000004100 */
[----:B------:R-:W-:Y:S02]  /*62b0*/  @P6 HADD2.F32 R43, -RZ, R43.H0_H0 ;  /* 0x2000002bff2b6230 */ /* 0x000fe40000004100 */
[----:B------:R-:W-:-:S05]  /*62c0*/  @P6 HADD2.F32 R45, -RZ, R45.H0_H0 ;  /* 0x2000002dff2d6230 */ /* 0x000fca0000004100 */
[----:B------:R-:W-:Y:S01]  /*62d0*/  @P6 FFMA R37, R45, R43, R16 ;  /* 0x0000002b2d256223 */ /* 0x000fe20000000010 */
[----:B------:R-:W-:Y:S01]  /*62e0*/  ISETP.GE.AND P6, PT, R23, UR5, PT ;  /* 0x0000000517007c0c */ /* 0x000fe2000bfc6270 */
[----:B------:R-:W-:Y:S01]  /*62f0*/  @P1 FFMA R22, R5, R9, R4 ;  /* 0x0000000905161223 */ /* 0x000fe20000000004 */
[----:B------:R-:W-:Y:S01]  /*6300*/  @P3 FFMA R69, R11, R7, R6 ;  /* 0x000000070b453223 */ /* 0x000fe20000000006 */
[----:B------:R-:W2:Y:S01]  /*6310*/  @P2 LDC R16, c[0x0][0x3e0] ;  /* 0x0000f800ff102b82 */ /* 0x000ea20000000800 */
[----:B------:R-:W-:Y:S02]  /*6320*/  ISETP.LT.AND P0, PT, R14, UR4, !P6 ;  /* 0x000000040e007c0c */ /* 0x000fe4000f701270 */
[----:B------:R-:W-:Y:S02]  /*6330*/  ISETP.LT.AND P1, PT, R3, UR4, !P6 ;  /* 0x0000000403007c0c */ /* 0x000fe4000f721270 */
[----:B------:R-:W-:Y:S02]  /*6340*/  ISETP.LT.AND P3, PT, R30, UR4, !P6 ;  /* 0x000000041e007c0c */ /* 0x000fe4000f761270 */
[----:B------:R-:W-:-:S07]  /*6350*/  ISETP.LT.AND P6, PT, R0, UR4, !P6 ;  /* 0x0000000400007c0c */ /* 0x000fce000f7c1270 */
[----:B------:R-:W3:Y:S08]  /*6360*/  @P0 LDC.64 R10, c[0x0][0x3b0] ;  /* 0x0000ec00ff0a0b82 */ /* 0x000ef00000000a00 */
[----:B------:R-:W4:Y:S08]  /*6370*/  @P1 LDC.64 R6, c[0x0][0x3b0] ;  /* 0x0000ec00ff061b82 */ /* 0x000f300000000a00 */
[----:B------:R-:W5:Y:S08]  /*6380*/  @P3 LDC.64 R8, c[0x0][0x3b0] ;  /* 0x0000ec00ff083b82 */ /* 0x000f700000000a00 */
[----:B------:R-:W5:Y:S01]  /*6390*/  @P6 LDC.64 R4, c[0x0][0x3b0] ;  /* 0x0000ec00ff046b82 */ /* 0x000f620000000a00 */
[----:B------:R-:W-:-:S02]  /*63a0*/  @P2 HADD2.F32 R29, -RZ, R29.H0_H0 ;  /* 0x2000001dff1d2230 */ /* 0x000fc40000004100 */
[----:B------:R-:W-:Y:S02]  /*63b0*/  @P2 HADD2.F32 R27, -RZ, R27.H0_H0 ;  /* 0x2000001bff1b2230 */ /* 0x000fe40000004100 */
[----:B-1----:R-:W-:-:S04]  /*63c0*/  @P4 IMAD.WIDE.U32 R42, R12, R24, RZ ;  /* 0x000000180c2a4225 */ /* 0x002fc800078e00ff */
[----:B0-----:R-:W-:Y:S01]  /*63d0*/  @P5 FFMA R38, R41, R39, R26 ;  /* 0x0000002729265223 */ /* 0x001fe2000000001a */
[----:B--2---:R-:W-:Y:S01]  /*63e0*/  @P2 FFMA R54, R29, R27, R16 ;  /* 0x0000001b1d362223 */ /* 0x004fe20000000010 */
[----:B------:R-:W-:Y:S01]  /*63f0*/  @P4 IMAD R25, R12, R25, R43 ;  /* 0x000000190c194224 */ /* 0x000fe200078e022b */
[----:B------:R-:W-:Y:S01]  /*6400*/  @P4 LEA R44, P2, R42, UR26, 0x1 ;  /* 0x0000001a2a2c4c11 */ /* 0x000fe2000f8408ff */
[----:B---3--:R-:W-:-:S03]  /*6410*/  @P0 IMAD.WIDE.U32 R40, R23, R10, RZ ;  /* 0x0000000a17280225 */ /* 0x008fc600078e00ff */
[----:B------:R-:W-:Y:S01]  /*6420*/  @P4 LEA.HI.X R45, R42, UR25, R25, 0x1, P2 ;  /* 0x000000192a2d4c11 */ /* 0x000fe200090f0c19 */
[C---:B------:R-:W-:Y:S01]  /*6430*/  @P0 IMAD R11, R23.reuse, R11, R41 ;  /* 0x0000000b170b0224 */ /* 0x040fe200078e0229 */
[----:B------:R-:W-:Y:S01]  /*6440*/  @P0 LEA R56, P5, R40, UR26, 0x1 ;  /* 0x0000001a28380c11 */ /* 0x000fe2000f8a08ff */
[----:B----4-:R-:W-:-:S04]  /*6450*/  @P1 IMAD.WIDE.U32 R24, R23, R6, RZ ;  /* 0x0000000617181225 */ /* 0x010fc800078e00ff */
[C---:B-----5:R-:W-:Y:S01]  /*6460*/  @P3 IMAD.WIDE.U32 R26, R23.reuse, R8, RZ ;  /* 0x00000008171a3225 */ /* 0x060fe200078e00ff */
[----:B------:R-:W-:Y:S02]  /*6470*/  @P0 LEA.HI.X R57, R40, UR25, R11, 0x1, P5 ;  /* 0x0000001928390c11 */ /* 0x000fe4000a8f0c0b */
[----:B------:R-:W-:Y:S01]  /*6480*/  @P1 LEA R40, P2, R24, UR26, 0x1 ;  /* 0x0000001a18281c11 */ /* 0x000fe2000f8408ff */
[C---:B------:R-:W-:Y:S01]  /*6490*/  @P1 IMAD R7, R23.reuse, R7, R25 ;  /* 0x0000000717071224 */ /* 0x040fe200078e0219 */
[----:B------:R-:W-:Y:S01]  /*64a0*/  @P3 LEA R60, P5, R26, UR26, 0x1 ;  /* 0x0000001a1a3c3c11 */ /* 0x000fe2000f8a08ff */
[C---:B------:R-:W-:Y:S01]  /*64b0*/  @P3 IMAD R9, R23.reuse, R9, R27 ;  /* 0x0000000917093224 */ /* 0x040fe200078e021b */
[----:B------:R-:W-:Y:S01]  /*64c0*/  IADD3 R16, PT, PT, R2, 0x9, RZ ;  /* 0x0000000902107810 */ /* 0x000fe20007ffe0ff */
[C---:B------:R-:W-:Y:S01]  /*64d0*/  @P6 IMAD.WIDE.U32 R10, R23.reuse, R4, RZ ;  /* 0x00000004170a6225 */ /* 0x040fe200078e00ff */
[----:B------:R-:W-:Y:S01]  /*64e0*/  @P1 LEA.HI.X R41, R24, UR25, R7, 0x1, P2 ;  /* 0x0000001918291c11 */ /* 0x000fe200090f0c07 */
[----:B------:R-:W2:Y:S01]  /*64f0*/  @P0 LDG.E.U16 R25, desc[UR32][R56.64] ;  /* 0x0000002038190981 */ /* 0x000ea2000c1e1500 */
[----:B------:R-:W-:Y:S01]  /*6500*/  @P3 LEA.HI.X R61, R26, UR25, R9, 0x1, P5 ;  /* 0x000000191a3d3c11 */ /* 0x000fe2000a8f0c09 */
[----:B------:R-:W-:Y:S01]  /*6510*/  @P6 IMAD R5, R23, R5, R11 ;  /* 0x0000000517056224 */ /* 0x000fe200078e020b */
[----:B------:R-:W-:Y:S01]  /*6520*/  @P6 LEA R42, P2, R10, UR26, 0x1 ;  /* 0x0000001a0a2a6c11 */ /* 0x000fe2000f8408ff */
[----:B------:R-:W3:Y:S01]  /*6530*/  @P0 LDG.E.U16 R26, desc[UR32][R78.64] ;  /* 0x000000204e1a0981 */ /* 0x000ee2000c1e1500 */
[----:B------:R-:W-:Y:S01]  /*6540*/  ISETP.GE.AND P5, PT, R16, UR5, PT ;  /* 0x0000000510007c0c */ /* 0x000fe2000bfa6270 */
[----:B------:R-:W0:Y:S01]  /*6550*/  @P0 LDC R11, c[0x0][0x3e0] ;  /* 0x0000f800ff0b0b82 */ /* 0x000e220000000800 */
[----:B------:R-:W-:Y:S01]  /*6560*/  @P6 LEA.HI.X R43, R10, UR25, R5, 0x1, P2 ;  /* 0x000000190a2b6c11 */ /* 0x000fe200090f0c05 */
[----:B------:R-:W4:Y:S01]  /*6570*/  @P3 LDG.E.U16 R12, desc[UR32][R60.64] ;  /* 0x000000203c0c3981 */ /* 0x000f22000c1e1500 */
[----:B------:R-:W-:-:S02]  /*6580*/  ISETP.LT.AND P2, PT, R14, UR4, !P5 ;  /* 0x000000040e007c0c */ /* 0x000fc4000ef41270 */
[----:B------:R-:W-:Y:S01]  /*6590*/  P2R R8, PR, RZ, 0x10 ;  /* 0x00000010ff087803 */ /* 0x000fe20000000000 */
[----:B------:R-:W5:Y:S02]  /*65a0*/  @P3 LDG.E.U16 R24, desc[UR32][R78.64+0x2] ;  /* 0x000002204e183981 */ /* 0x000f64000c1e1500 */
[----:B------:R-:W1:Y:S02]  /*65b0*/  @P3 LDC R9, c[0x0][0x3e0] ;  /* 0x0000f800ff093b82 */ /* 0x000e640000000800 */
        /* <DEDUP_REMOVED lines=10> */
[----:B------:R-:W5:Y:S04]  /*6660*/  @P1 LDG.E.U16 R8, desc[UR32][R40.64] ;  /* 0x0000002028081981 */ /* 0x000f68000c1e1500 */
[----:B------:R-:W5:Y:S04]  /*6670*/  @P6 LDG.E.U16 R5, desc[UR32][R42.64] ;  /* 0x000000202a056981 */ /* 0x000f68000c1e1500 */
[----:B------:R-:W5:Y:S01]  /*6680*/  @P4 LDG.E.U16 R27, desc[UR32][R78.64+0x6] ;  /* 0x000006204e1b4981 */ /* 0x000f62000c1e1500 */
[----:B------:R-:W0:Y:S03]  /*6690*/  @P4 LDC R4, c[0x0][0x3e0] ;  /* 0x0000f800ff044b82 */ /* 0x000e260000000800 */
[----:B------:R-:W5:Y:S04]  /*66a0*/  @P4 LDG.E.U16 R23, desc[UR32][R44.64] ;  /* 0x000000202c174981 */ /* 0x000f68000c1e1500 */
[----:B------:R-:W5:Y:S01]  /*66b0*/  @P2 LDG.E.U16 R29, desc[UR32][R58.64] ;  /* 0x000000203a1d2981 */ /* 0x000f62000c1e1500 */
[----:B------:R-:W-:-:S02]  /*66c0*/  MOV R39, UR28 ;  /* 0x0000001c00277c02 */ /* 0x000fc40008000f00 */
[----:B------:R-:W-:Y:S01]  /*66d0*/  MOV R55, UR28 ;  /* 0x0000001c00377c02 */ /* 0x000fe20008000f00 */
[----:B--2---:R-:W-:Y:S02]  /*66e0*/  @P0 HADD2.F32 R25, -RZ, R25.H0_H0 ;  /* 0x20000019ff190230 */ /* 0x004fe40000004100 */
[----:B---3--:R-:W-:Y:S02]  /*66f0*/  @P0 HADD2.F32 R26, -RZ, R26.H0_H0 ;  /* 0x2000001aff1a0230 */ /* 0x008fe40000004100 */
[----:B----4-:R-:W-:Y:S02]  /*6700*/  @P3 HADD2.F32 R12, -RZ, R12.H0_H0 ;  /* 0x2000000cff0c3230 */ /* 0x010fe40000004100 */
[----:B-----5:R-:W-:-:S05]  /*6710*/  @P3 HADD2.F32 R24, -RZ, R24.H0_H0 ;  /* 0x20000018ff183230 */ /* 0x020fca0000004100 */
[----:B-1----:R-:W-:Y:S01]  /*6720*/  @P3 FFMA R39, R24, R12, R9 ;  /* 0x0000000c18273223 */ /* 0x002fe20000000009 */
        /* <DEDUP_REMOVED lines=8> */
[----:B------:R-:W-:Y:S02]  /*67b0*/  ISETP.LT.AND P4, PT, R30, UR4, !P5 ;  /* 0x000000041e007c0c */ /* 0x000fe4000ef81270 */
[----:B------:R-:W-:Y:S01]  /*67c0*/  MOV R23, UR28 ;  /* 0x0000001c00177c02 */ /* 0x000fe20008000f00 */
[----:B------:R-:W-:Y:S01]  /*67d0*/  @P0 FFMA R23, R26, R25, R11 ;  /* 0x000000191a170223 */ /* 0x000fe2000000000b */
[----:B------:R-:W-:Y:S01]  /*67e0*/  ISETP.LT.AND P0, PT, R3, UR4, !P5 ;  /* 0x0000000403007c0c */ /* 0x000fe2000ef01270 */
[----:B------:R-:W-:Y:S01]  /*67f0*/  @P1 HADD2.F32 R8, -RZ, R8.H0_H0 ;  /* 0x20000008ff081230 */ /* 0x000fe20000004100 */
[----:B------:R-:W-:Y:S01]  /*6800*/  ISETP.LT.AND P5, PT, R0, UR4, !P5 ;  /* 0x0000000400007c0c */ /* 0x000fe2000efa1270 */
[----:B------:R-:W-:Y:S01]  /*6810*/  @P6 HADD2.F32 R5, -RZ, R5.H0_H0 ;  /* 0x20000005ff056230 */ /* 0x000fe20000004100 */
[----:B------:R-:W1:Y:S02]  /*6820*/  @P2 LDC R25, c[0x0][0x3e0] ;  /* 0x0000f800ff192b82 */ /* 0x000e640000000800 */
[----:B------:R-:W-:Y:S01]  /*6830*/  @P1 FFMA R55, R10, R8, R7 ;  /* 0x000000080a371223 */ /* 0x000fe20000000007 */
[----:B------:R-:W-:Y:S01]  /*6840*/  @P6 HADD2.F32 R7, -RZ, R6.H0_H0 ;  /* 0x20000006ff076230 */ /* 0x000fe20000004100 */
[----:B------:R-:W-:-:S04]  /*6850*/  ISETP.LT.AND P1, PT, R14, UR4, !P3 ;  /* 0x000000040e007c0c */ /* 0x000fc8000df21270 */
[----:B------:R-:W2:Y:S01]  /*6860*/  @P4 LDC.64 R26, c[0x0][0x3b0] ;  /* 0x0000ec00ff1a4b82 */ /* 0x000ea20000000a00 */
[----:B0-----:R-:W-:-:S07]  /*6870*/  @P6 FFMA R71, R7, R5, R4 ;  /* 0x0000000507476223 */ /* 0x001fce0000000004 */
[----:B------:R-:W0:Y:S01]  /*6880*/  @P0 LDC.64 R10, c[0x0][0x3b0] ;  /* 0x0000ec00ff0a0b82 */ /* 0x000e220000000a00 */
[----:B------:R-:W-:-:S07]  /*6890*/  ISETP.LT.AND P6, PT, R30, UR4, !P3 ;  /* 0x000000041e007c0c */ /* 0x000fce000dfc1270 */
[----:B------:R-:W3:Y:S01]  /*68a0*/  @P5 LDC.64 R8, c[0x0][0x3b0] ;  /* 0x0000ec00ff085b82 */ /* 0x000ee20000000a00 */
[----:B------:R-:W-:Y:S01]  /*68b0*/  @P2 HADD2.F32 R29, -RZ, R29.H0_H0 ;  /* 0x2000001dff1d2230 */ /* 0x000fe20000004100 */
[----:B------:R-:W-:-:S04]  /*68c0*/  MOV R24, UR28 ;  /* 0x0000001c00187c02 */ /* 0x000fc80008000f00 */
[----:B------:R-:W4:Y:S02]  /*68d0*/  @P6 LDG.E.U16 R59, desc[UR32][R78.64+0x2] ;  /* 0x000002204e3b6981 */ /* 0x000f24000c1e1500 */
        /* <DEDUP_REMOVED lines=11> */
[----:B---3--:R-:W-:Y:S01]  /*6990*/  @P5 IMAD.WIDE.U32 R40, R16, R8, RZ ;  /* 0x0000000810285225 */ /* 0x008fe200078e00ff */
[----:B------:R-:W0:Y:S02]  /*69a0*/  @P6 LDC R32, c[0x0][0x3e0] ;  /* 0x0000f800ff206b82 */ /* 0x000e240000000800 */
[----:B------:R-:W-:Y:S01]  /*69b0*/  @P0 LEA.HI.X R57, R28, UR25, R11, 0x1, P2 ;  /* 0x000000191c390c11 */ /* 0x000fe200090f0c0b */
[----:B------:R-:W-:Y:S01]  /*69c0*/  @P5 IMAD R9, R16, R9, R41 ;  /* 0x0000000910095224 */ /* 0x000fe200078e0229 */
[----:B------:R-:W-:Y:S01]  /*69d0*/  @P5 LEA R72, P2, R40, UR26, 0x1 ;  /* 0x0000001a28485c11 */ /* 0x000fe2000f8408ff */
[----:B-----5:R-:W-:Y:S01]  /*69e0*/  @P1 IMAD.WIDE.U32 R28, R12, R6, RZ ;  /* 0x000000060c1c1225 */ /* 0x020fe200078e00ff */
[----:B------:R-:W-:Y:S01]  /*69f0*/  P2R R10, PR, RZ, 0x10 ;  /* 0x00000010ff0a7803 */ /* 0x000fe20000000000 */
[----:B------:R1:W3:Y:S01]  /*6a00*/  @P0 LDG.E.U16 R11, desc[UR32][R56.64] ;  /* 0x00000020380b0981 */ /* 0x0002e2000c1e1500 */
[----:B------:R-:W-:Y:S01]  /*6a10*/  @P5 LEA.HI.X R73, R40, UR25, R9, 0x1, P2 ;  /* 0x0000001928495c11 */ /* 0x000fe200090f0c09 */
[----:B------:R-:W-:Y:S01]  /*6a20*/  @P1 IMAD R7, R12, R7, R29 ;  /* 0x000000070c071224 */ /* 0x000fe200078e021d */
[----:B------:R-:W-:Y:S01]  /*6a30*/  @P1 LEA R60, P2, R28, UR26, 0x1 ;  /* 0x0000001a1c3c1c11 */ /* 0x000fe2000f8408ff */
[----:B--2---:R-:W-:-:S03]  /*6a40*/  @P6 IMAD.WIDE.U32 R8, R12, R4, RZ ;  /* 0x000000040c086225 */ /* 0x004fc600078e00ff */
[----:B------:R-:W-:Y:S01]  /*6a50*/  @P1 LEA.HI.X R61, R28, UR25, R7, 0x1, P2 ;  /* 0x000000191c3d1c11 */ /* 0x000fe200090f0c07 */
[----:B------:R-:W-:Y:S01]  /*6a60*/  @P6 IMAD R5, R12, R5, R9 ;  /* 0x000000050c056224 */ /* 0x000fe200078e0209 */
[----:B------:R-:W-:-:S03]  /*6a70*/  @P6 LEA R44, P2, R8, UR26, 0x1 ;  /* 0x0000001a082c6c11 */ /* 0x000fc6000f8408ff */
[----:B------:R-:W2:Y:S01]  /*6a80*/  @P1 LDG.E.U16 R9, desc[UR32][R60.64] ;  /* 0x000000203c091981 */ /* 0x000ea2000c1e1500 */
        /* <DEDUP_REMOVED lines=10> */
[----:B------:R0:W5:Y:S03]  /*6b30*/  @P5 LDG.E.U16 R7, desc[UR32][R72.64] ;  /* 0x0000002048075981 */ /* 0x000166000c1e1500 */
[----:B------:R-:W-:Y:S02]  /*6b40*/  @P2 LEA.HI.X R29, R6, UR25, R5, 0x1, P4 ;  /* 0x00000019061d2c11 */ /* 0x000fe4000a0f0c05 */
[----:B------:R-:W-:Y:S01]  /*6b50*/  ISETP.NE.AND P4, PT, R10, RZ, PT ;  /* 0x000000ff0a00720c */ /* 0x000fe20003f85270 */
[----:B------:R-:W5:Y:S01]  /*6b60*/  @P1 LDG.E.U16 R5, desc[UR32][R78.64] ;  /* 0x000000204e051981 */ /* 0x000f62000c1e1500 */
[----:B------:R-:W1:Y:S03]  /*6b70*/  @P0 LDC R10, c[0x0][0x3e0] ;  /* 0x0000f800ff0a0b82 */ /* 0x000e660000000800 */
[----:B------:R0:W5:Y:S05]  /*6b80*/  @P2 LDG.E.U16 R29, desc[UR32][R28.64] ;  /* 0x000000201c1d2981 */ /* 0x00016a000c1e1500 */
[----:B------:R-:W5:Y:S03]  /*6b90*/  @P5 LDC R6, c[0x0][0x3e0] ;  /* 0x0000f800ff065b82 */ /* 0x000f660000000800 */
[----:B------:R0:W5:Y:S04]  /*6ba0*/  @P4 LDG.E.U16 R27, desc[UR32][R26.64] ;  /* 0x000000201a1b4981 */ /* 0x000168000c1e1500 */
[----:B------:R-:W5:Y:S01]  /*6bb0*/  @P4 LDG.E.U16 R41, desc[UR32][R78.64+0x2] ;  /* 0x000002204e294981 */ /* 0x000f62000c1e1500 */
[----:B------:R-:W-:-:S02]  /*6bc0*/  IADD3 R16, PT, PT, R2, 0xc, RZ ;  /* 0x0000000c02107810 */ /* 0x000fc40007ffe0ff */
[----:B------:R-:W-:Y:S02]  /*6bd0*/  MOV R40, UR28 ;  /* 0x0000001c00287c02 */ /* 0x000fe40008000f00 */
[----:B------:R-:W-:Y:S02]  /*6be0*/  ISETP.LT.AND P3, PT, R0, UR4, !P3 ;  /* 0x0000000400007c0c */ /* 0x000fe4000df61270 */
[----:B------:R-:W-:Y:S02]  /*6bf0*/  MOV R56, UR28 ;  /* 0x0000001c00387c02 */ /* 0x000fe40008000f00 */
[----:B0-----:R-:W-:Y:S01]  /*6c00*/  MOV R72, UR28 ;  /* 0x0000001c00487c02 */ /* 0x001fe20008000f00 */
[----:B------:R-:W0:Y:S08]  /*6c10*/  @P2 LDC R28, c[0x0][0x3e0] ;  /* 0x0000f800ff1c2b82 */ /* 0x000e300000000800 */
[----:B------:R-:W0:Y:S01]  /*6c20*/  @P4 LDC R26, c[0x0][0x3e0] ;  /* 0x0000f800ff1a4b82 */ /* 0x000e220000000800 */
[----:B------:R-:W-:-:S02]  /*6c30*/  IMAD.U32 R57, RZ, RZ, UR28 ;  /* 0x0000001cff397e24 */ /* 0x000fc4000f8e00ff */
[----:B----4-:R-:W-:Y:S02]  /*6c40*/  @P0 HADD2.F32 R25, -RZ, R25.H0_H0 ;  /* 0x20000019ff190230 */ /* 0x010fe40000004100 */
[----:B---3--:R-:W-:-:S05]  /*6c50*/  @P0 HADD2.F32 R11, -RZ, R11.H0_H0 ;  /* 0x2000000bff0b0230 */ /* 0x008fca0000004100 */
[----:B-1----:R-:W-:Y:S01]  /*6c60*/  @P0 FFMA R56, R25, R11, R10 ;  /* 0x0000000b19380223 */ /* 0x002fe2000000000a */
[----:B------:R-:W-:Y:S01]  /*6c70*/  MOV R25, UR28 ;  /* 0x0000001c00197c02 */ /* 0x000fe20008000f00 */
        /* <DEDUP_REMOVED lines=8> */
[----:B0-----:R-:W-:Y:S01]  /*6d00*/  @P4 FFMA R40, R41, R27, R26 ;  /* 0x0000001b29284223 */ /* 0x001fe2000000001a */
[----:B------:R-:W-:Y:S01]  /*6d10*/  ISETP.GE.AND P4, PT, R16, UR5, PT ;  /* 0x0000000510007c0c */ /* 0x000fe2000bf86270 */
[----:B------:R-:W-:Y:S01]  /*6d20*/  @P1 FFMA R25, R5, R9, R4 ;  /* 0x0000000905191223 */ /* 0x000fe20000000004 */
[----:B------:R-:W-:Y:S01]  /*6d30*/  @P5 FFMA R72, R11, R7, R6 ;  /* 0x000000070b485223 */ /* 0x000fe20000000006 */
[----:B------:R-:W0:Y:S01]  /*6d40*/  @P3 LDC.64 R26, c[0x0][0x3b0] ;  /* 0x0000ec00ff1a3b82 */ /* 0x000e220000000a00 */
[----:B------:R-:W-:Y:S02]  /*6d50*/  ISETP.LT.AND P0, PT, R14, UR4, !P4 ;  /* 0x000000040e007c0c */ /* 0x000fe4000e701270 */
[----:B------:R-:W-:Y:S02]  /*6d60*/  ISETP.LT.AND P1, PT, R3, UR4, !P4 ;  /* 0x0000000403007c0c */ /* 0x000fe4000e721270 */
[----:B------:R-:W-:Y:S02]  /*6d70*/  ISETP.LT.AND P5, PT, R30, UR4, !P4 ;  /* 0x000000041e007c0c */ /* 0x000fe4000e7a1270 */
[----:B------:R-:W-:-:S07]  /*6d80*/  ISETP.LT.AND P4, PT, R0, UR4, !P4 ;  /* 0x0000000400007c0c */ /* 0x000fce000e781270 */
[----:B------:R-:W1:Y:S08]  /*6d90*/  @P0 LDC.64 R10, c[0x0][0x3b0] ;  /* 0x0000ec00ff0a0b82 */ /* 0x000e700000000a00 */
[----:B------:R-:W2:Y:S08]  /*6da0*/  @P1 LDC.64 R6, c[0x0][0x3b0] ;  /* 0x0000ec00ff061b82 */ /* 0x000eb00000000a00 */
[----:B------:R-:W3:Y:S08]  /*6db0*/  @P5 LDC.64 R8, c[0x0][0x3b0] ;  /* 0x0000ec00ff085b82 */ /* 0x000ef00000000a00 */
[----:B------:R-:W4:Y:S01]  /*6dc0*/  @P4 LDC.64 R4, c[0x0][0x3b0] ;  /* 0x0000ec00ff044b82 */ /* 0x000f220000000a00 */
[----:B------:R-:W-:-:S02]  /*6dd0*/  @P2 HADD2.F32 R43, -RZ, R43.H0_H0 ;  /* 0x2000002bff2b2230 */ /* 0x000fc40000004100 */
[----:B------:R-:W-:Y:S02]  /*6de0*/  @P2 HADD2.F32 R29, -RZ, R29.H0_H0 ;  /* 0x2000001dff1d2230 */ /* 0x000fe40000004100 */
[----:B0-----:R-:W-:Y:S01]  /*6df0*/  @P3 IMAD.WIDE.U32 R60, R12, R26, RZ ;  /* 0x0000001a0c3c3225 */ /* 0x001fe200078e00ff */
[----:B------:R-:W-:-:S03]  /*6e00*/  MOV R41, UR28 ;  /* 0x0000001c00297c02 */ /* 0x000fc60008000f00 */
[----:B------:R-:W-:Y:S01]  /*6e10*/  @P6 FFMA R41, R59, R45, R32 ;  /* 0x0000002d3b296223 */ /* 0x000fe20000000020 */
[----:B------:R-:W-:Y:S01]  /*6e20*/  @P2 FFMA R57, R43, R29, R28 ;  /* 0x0000001d2b392223 */ /* 0x000fe2000000001c */
[----:B------:R-:W-:Y:S01]  /*6e30*/  @P3 IMAD R27, R12, R27, R61 ;  /* 0x0000001b0c1b3224 */ /* 0x000fe200078e023d */
[----:B------:R-:W-:Y:S01]  /*6e40*/  @P3 LEA R58, P2, R60, UR26, 0x1 ;  /* 0x0000001a3c3a3c11 */ /* 0x000fe2000f8408ff */
[----:B-1----:R-:W-:-:S03]  /*6e50*/  @P0 IMAD.WIDE.U32 R44, R16, R10, RZ ;  /* 0x0000000a102c0225 */ /* 0x002fc600078e00ff */
[----:B------:R-:W-:Y:S01]  /*6e60*/  @P3 LEA.HI.X R59, R60, UR25, R27, 0x1, P2 ;  /* 0x000000193c3b3c11 */ /* 0x000fe200090f0c1b */
[----:B------:R-:W-:Y:S01]  /*6e70*/  @P0 IMAD R11, R16, R11, R45 ;  /* 0x0000000b100b0224 */ /* 0x000fe200078e022d */
[----:B------:R-:W-:Y:S01]  /*6e80*/  @P0 LEA R74, P6, R44, UR26, 0x1 ;  /* 0x0000001a2c4a0c11 */ /* 0x000fe2000f8c08ff */
[----:B--2---:R-:W-:-:S04]  /*6e90*/  @P1 IMAD.WIDE.U32 R26, R16, R6, RZ ;  /* 0x00000006101a1225 */ /* 0x004fc800078e00ff */
[----:B---3--:R-:W-:Y:S01]  /*6ea0*/  @P5 IMAD.WIDE.U32 R28, R16, R8, RZ ;  /* 0x00000008101c5225 */ /* 0x008fe200078e00ff */
[----:B------:R-:W-:Y:S02]  /*6eb0*/  @P0 LEA.HI.X R75, R44, UR25, R11, 0x1, P6 ;  /* 0x000000192c4b0c11 */ /* 0x000fe4000b0f0c0b */
[----:B------:R-:W-:Y:S01]  /*6ec0*/  @P1 LEA R60, P2, R26, UR26, 0x1 ;  /* 0x0000001a1a3c1c11 */ /* 0x000fe2000f8408ff */
[----:B------:R-:W-:Y:S01]  /*6ed0*/  @P1 IMAD R7, R16, R7, R27 ;  /* 0x0000000710071224 */ /* 0x000fe200078e021b */
[----:B------:R-:W-:Y:S01]  /*6ee0*/  @P5 LEA R82, P6, R28, UR26, 0x1 ;  /* 0x0000001a1c525c11 */ /* 0x000fe2000f8c08ff */
[C---:B------:R-:W-:Y:S02]  /*6ef0*/  @P5 IMAD R9, R16.reuse, R9, R29 ;  /* 0x0000000910095224 */ /* 0x040fe400078e021d */
[----:B----4-:R-:W-:Y:S01]  /*6f00*/  @P4 IMAD.WIDE.U32 R10, R16, R4, RZ ;  /* 0x00000004100a4225 */ /* 0x010fe200078e00ff */
[----:B------:R-:W-:Y:S01]  /*6f10*/  IADD3 R12, PT, PT, R2, 0xb, RZ ;  /* 0x0000000b020c7810 */ /* 0x000fe20007ffe0ff */
[----:B------:R0:W2:Y:S01]  /*6f20*/  @P0 LDG.E.U16 R29, desc[UR32][R74.64] ;  /* 0x000000204a1d0981 */ /* 0x0000a2000c1e1500 */
[----:B------:R-:W-:Y:S01]  /*6f30*/  @P1 LEA.HI.X R61, R26, UR25, R7, 0x1, P2 ;  /* 0x000000191a3d1c11 */ /* 0x000fe200090f0c07 */
[----:B------:R-:W-:Y:S01]  /*6f40*/  @P4 IMAD R5, R16, R5, R11 ;  /* 0x0000000510054224 */ /* 0x000fe200078e020b */
[----:B------:R-:W-:Y:S01]  /*6f50*/  @P5 LEA.HI.X R83, R28, UR25, R9, 0x1, P6 ;  /* 0x000000191c535c11 */ /* 0x000fe2000b0f0c09 */
[----:B------:R-:W3:Y:S01]  /*6f60*/  @P5 LDG.E.U16 R26, desc[UR32][R78.64+0x2] ;  /* 0x000002204e1a5981 */ /* 0x000ee2000c1e1500 */
[----:B------:R-:W-:Y:S01]  /*6f70*/  @P4 LEA R76, P2, R10, UR26, 0x1 ;  /* 0x0000001a0a4c4c11 */ /* 0x000fe2000f8408ff */
[----:B------:R-:W1:Y:S01]  /*6f80*/  @P0 LDC R11, c[0x0][0x3e0] ;  /* 0x0000f800ff0b0b82 */ /* 0x000e620000000800 */
[----:B------:R-:W-:Y:S01]  /*6f90*/  ISETP.GE.AND P6, PT, R12, UR5, PT ;  /* 0x000000050c007c0c */ /* 0x000fe2000bfc6270 */
[----:B------:R-:W4:Y:S01]  /*6fa0*/  @P0 LDG.E.U16 R28, desc[UR32][R78.64] ;  /* 0x000000204e1c0981 */ /* 0x000f22000c1e1500 */
[----:B------:R-:W-:-:S02]  /*6fb0*/  @P4 LEA.HI.X R77, R10, UR25, R5, 0x1, P2 ;  /* 0x000000190a4d4c11 */ /* 0x000fc400090f0c05 */
[----:B------:R-:W-:Y:S01]  /*6fc0*/  ISETP.LT.AND P2, PT, R14, UR4, !P6 ;  /* 0x000000040e007c0c */ /* 0x000fe2000f741270 */
[----:B------:R-:W5:Y:S01]  /*6fd0*/  @P1 LDG.E.U16 R10, desc[UR32][R78.64+0x4] ;  /* 0x000004204e0a1981 */ /* 0x000f62000c1e1500 */
[----:B------:R-:W-:Y:S01]  /*6fe0*/  P2R R8, PR, RZ, 0x8 ;  /* 0x00000008ff087803 */ /* 0x000fe20000000000 */
[----:B------:R-:W1:Y:S02]  /*6ff0*/  @P5 LDC R9, c[0x0][0x3e0] ;  /* 0x0000f800ff095b82 */ /* 0x000e640000000800 */
[----:B------:R-:W5:Y:S08]  /*7000*/  @P5 LDG.E.U16 R16, desc[UR32][R82.64] ;  /* 0x0000002052105981 */ /* 0x000f70000c1e1500 */
        /* <DEDUP_REMOVED lines=12> */
[----:B------:R-:W1:Y:S03]  /*70d0*/  @P3 LDC R4, c[0x0][0x3e0] ;  /* 0x0000f800ff043b82 */ /* 0x000e660000000800 */
[----:B------:R0:W5:Y:S04]  /*70e0*/  @P3 LDG.E.U16 R27, desc[UR32][R58.64] ;  /* 0x000000203a1b3981 */ /* 0x000168000c1e1500 */
[----:B------:R-:W5:Y:S01]  /*70f0*/  @P2 LDG.E.U16 R32, desc[UR32][R80.64] ;  /* 0x0000002050202981 */ /* 0x000f62000c1e1500 */
[----:B------:R-:W-:-:S02]  /*7100*/  MOV R73, UR28 ;  /* 0x0000001c00497c02 */ /* 0x000fc40008000f00 */
[----:B------:R-:W-:Y:S02]  /*7110*/  MOV R75, UR28 ;  /* 0x0000001c004b7c02 */ /* 0x000fe40008000f00 */
[----:B0-----:R-:W-:Y:S01]  /*7120*/  MOV R59, UR28 ;  /* 0x0000001c003b7c02 */ /* 0x001fe20008000f00 */
[----:B--2---:R-:W-:Y:S02]  /*7130*/  @P0 HADD2.F32 R29, -RZ, R29.H0_H0 ;  /* 0x2000001dff1d0230 */ /* 0x004fe40000004100 */
[----:B----4-:R-:W-:Y:S02]  /*7140*/  @P0 HADD2.F32 R28, -RZ, R28.H0_H0 ;  /* 0x2000001cff1c0230 */ /* 0x010fe40000004100 */
[----:B---3--:R-:W-:Y:S02]  /*7150*/  @P5 HADD2.F32 R26, -RZ, R26.H0_H0 ;  /* 0x2000001aff1a5230 */ /* 0x008fe40000004100 */
[----:B-----5:R-:W-:Y:S02]  /*7160*/  @P1 HADD2.F32 R10, -RZ, R10.H0_H0 ;  /* 0x2000000aff0a1230 */ /* 0x020fe40000004100 */
[----:B------:R-:W-:-:S02]  /*7170*/  @P5 HADD2.F32 R16, -RZ, R16.H0_H0 ;  /* 0x20000010ff105230 */ /* 0x000fc40000004100 */
[----:B------:R-:W-:Y:S02]  /*7180*/  @P2 HADD2.F32 R45, -RZ, R45.H0_H0 ;  /* 0x2000002dff2d2230 */ /* 0x000fe40000004100 */
[----:B------:R-:W-:Y:S02]  /*7190*/  @P3 HADD2.F32 R43, -RZ, R43.H0_H0 ;  /* 0x2000002bff2b3230 */ /* 0x000fe40000004100 */
[----:B------:R-:W-:-:S05]  /*71a0*/  @P3 HADD2.F32 R27, -RZ, R27.H0_H0 ;  /* 0x2000001bff1b3230 */ /* 0x000fca0000004100 */
[----:B-1----:R-:W-:Y:S02]  /*71b0*/  @P3 FFMA R73, R43, R27, R4 ;  /* 0x0000001b2b493223 */ /* 0x002fe40000000004 */
[----:B------:R-:W0:Y:S01]  /*71c0*/  @P4 LDC R4, c[0x0][0x3e0] ;  /* 0x0000f800ff044b82 */ /* 0x000e220000000800 */
[----:B------:R-:W-:Y:S01]  /*71d0*/  ISETP.LT.AND P3, PT, R30, UR4, !P6 ;  /* 0x000000041e007c0c */ /* 0x000fe2000f761270 */
[----:B------:R-:W-:Y:S01]  /*71e0*/  @P1 HADD2.F32 R8, -RZ, R8.H0_H0 ;  /* 0x20000008ff081230 */ /* 0x000fe20000004100 */
[----:B------:R-:W-:Y:S01]  /*71f0*/  MOV R27, UR28 ;  /* 0x0000001c001b7c02 */ /* 0x000fe20008000f00 */
[----:B------:R-:W-:Y:S01]  /*7200*/  @P0 FFMA R27, R28, R29, R11 ;  /* 0x0000001d1c1b0223 */ /* 0x000fe2000000000b */
[----:B------:R-:W-:Y:S02]  /*7210*/  ISETP.LT.AND P0, PT, R3, UR4, !P6 ;  /* 0x0000000403007c0c */ /* 0x000fe4000f701270 */
[----:B------:R-:W-:Y:S01]  /*7220*/  MOV R43, UR28 ;  /* 0x0000001c002b7c02 */ /* 0x000fe20008000f00 */
[----:B------:R-:W-:Y:S01]  /*7230*/  @P1 FFMA R59, R10, R8, R7 ;  /* 0x000000080a3b1223 */ /* 0x000fe20000000007 */
[----:B------:R-:W-:Y:S01]  /*7240*/  @P5 FFMA R43, R26, R16, R9 ;  /* 0x000000101a2b5223 */ /* 0x000fe20000000009 */
[----:B------:R-:W-:Y:S01]  /*7250*/  ISETP.LT.AND P1, PT, R0, UR4, !P6 ;  /* 0x0000000400007c0c */ /* 0x000fe2000f721270 */
[----:B------:R-:W-:Y:S01]  /*7260*/  @P4 HADD2.F32 R7, -RZ, R6.H0_H0 ;  /* 0x20000006ff074230 */ /* 0x000fe20000004100 */
[----:B------:R-:W-:Y:S01]  /*7270*/  ISETP.GE.AND P5, PT, R112, UR5, PT ;  /* 0x0000000570007c0c */ /* 0x000fe2000bfa6270 */
[----:B------:R-:W-:Y:S01]  /*7280*/  @P4 HADD2.F32 R5, -RZ, R5.H0_H0 ;  /* 0x20000005ff054230 */ /* 0x000fe20000004100 */
[----:B------:R-:W1:Y:S02]  /*7290*/  @P3 LDC.64 R28, c[0x0][0x3b0] ;  /* 0x0000ec00ff1c3b82 */ /* 0x000e640000000a00 */
[----:B------:R-:W-:-:S06]  /*72a0*/  ISETP.LT.AND P6, PT, R14, UR4, !P5 ;  /* 0x000000040e007c0c */ /* 0x000fcc000efc1270 */
[----:B------:R-:W2:Y:S08]  /*72b0*/  @P2 LDC R16, c[0x0][0x3e0] ;  /* 0x0000f800ff102b82 */ /* 0x000eb00000000800 */
[----:B------:R-:W3:Y:S01]  /*72c0*/  @P0 LDC.64 R10, c[0x0][0x3b0] ;  /* 0x0000ec00ff0a0b82 */ /* 0x000ee20000000a00 */
[----:B0-----:R-:W-:Y:S01]  /*72d0*/  @P4 FFMA R75, R7, R5, R4 ;  /* 0x00000005074b4223 */ /* 0x001fe20000000004 */
[----:B------:R-:W-:Y:S01]  /*72e0*/  ISETP.LT.AND P4, PT, R30, UR4, !P5 ;  /* 0x000000041e007c0c */ /* 0x000fe2000ef81270 */
[----:B------:R-:W-:Y:S01]  /*72f0*/  @P2 HADD2.F32 R32, -RZ, R32.H0_H0 ;  /* 0x20000020ff202230 */ /* 0x000fe20000004100 */
[----:B------:R-:W-:Y:S01]  /*7300*/  MOV R26, UR28 ;  /* 0x0000001c001a7c02 */ /* 0x000fe20008000f00 */
[----:B------:R-:W4:Y:S03]  /*7310*/  @P1 LDG.E.U16 R48, desc[UR32][R78.64+0x6] ;  /* 0x000006204e301981 */ /* 0x000f26000c1e1500 */
[----:B------:R-:W0:Y:S08]  /*7320*/  @P1 LDC.64 R8, c[0x0][0x3b0] ;  /* 0x0000ec00ff081b82 */ /* 0x000e300000000a00 */
[----:B------:R-:W5:Y:S01]  /*7330*/  @P6 LDC.64 R6, c[0x0][0x3b0] ;  /* 0x0000ec00ff066b82 */ /* 0x000f620000000a00 */
[----:B-1----:R-:W-:-:S07]  /*7340*/  @P3 IMAD.WIDE.U32 R60, R12, R28, RZ ;  /* 0x0000001c0c3c3225 */ /* 0x002fce00078e00ff */
[----:B------:R-:W1:Y:S01]  /*7350*/  @P4 LDC.64 R4, c[0x0][0x3b0] ;  /* 0x0000ec00ff044b82 */ /* 0x000e620000000a00 */
[----:B--2---:R-:W-:Y:S01]  /*7360*/  @P2 FFMA R26, R45, R32, R16 ;  /* 0x000000202d1a2223 */ /* 0x004fe20000000010 */
[----:B------:R-:W-:Y:S01]  /*7370*/  @P3 IMAD R29, R12, R29, R61 ;  /* 0x0000001d0c1d3224 */ /* 0x000fe200078e023d */
[----:B------:R-:W-:Y:S01]  /*7380*/  @P3 LEA R82, P2, R60, UR26, 0x1 ;  /* 0x0000001a3c523c11 */ /* 0x000fe2000f8408ff */
[----:B---3--:R-:W-:-:S03]  /*7390*/  @P0 IMAD.WIDE.U32 R44, R12, R10, RZ ;  /* 0x0000000a0c2c0225 */ /* 0x008fc600078e00ff */
[----:B------:R-:W-:Y:S01]  /*73a0*/  @P3 LEA.HI.X R83, R60, UR25, R29, 0x1, P2 ;  /* 0x000000193c533c11 */ /* 0x000fe200090f0c1d */
[----:B------:R-:W-:Y:S01]  /*73b0*/  @P0 IMAD R11, R12, R11, R45 ;  /* 0x0000000b0c0b0224 */ /* 0x000fe200078e022d */
[----:B------:R-:W-:Y:S01]  /*73c0*/  @P0 LEA R80, P2, R44, UR26, 0x1 ;  /* 0x0000001a2c500c11 */ /* 0x000fe2000f8408ff */
[----:B0-----:R-:W-:-:S03]  /*73d0*/  @P1 IMAD.WIDE.U32 R28, R12, R8, RZ ;  /* 0x000000080c1c1225 */ /* 0x001fc600078e00ff */
[----:B------:R-:W-:Y:S01]  /*73e0*/  @P0 LEA.HI.X R81, R44, UR25, R11, 0x1, P2 ;  /* 0x000000192c510c11 */ /* 0x000fe200090f0c0b */
[----:B------:R-:W-:Y:S01]  /*73f0*/  @P1 IMAD R9, R12, R9, R29 ;  /* 0x000000090c091224 */ /* 0x000fe200078e021d */
[----:B------:R-:W-:Y:S01]  /*7400*/  @P1 LEA R88, P2, R28, UR26, 0x1 ;  /* 0x0000001a1c581c11 */ /* 0x000fe2000f8408ff */
[----:B-----5:R-:W-:Y:S01]  /*7410*/  @P6 IMAD.WIDE.U32 R44, R112, R6, RZ ;  /* 0x00000006702c6225 */ /* 0x020fe200078e00ff */
[----:B------:R-:W-:Y:S01]  /*7420*/  P2R R10, PR, RZ, 0x8 ;  /* 0x00000008ff0a7803 */ /* 0x000fe20000000000 */
[----:B------:R-:W2:Y:S01]  /*7430*/  @P0 LDG.E.U16 R11, desc[UR32][R78.64+0x4] ;  /* 0x000004204e0b0981 */ /* 0x000ea2000c1e1500 */
[----:B------:R-:W-:Y:S01]  /*7440*/  @P1 LEA.HI.X R89, R28, UR25, R9, 0x1, P2 ;  /* 0x000000191c591c11 */ /* 0x000fe200090f0c09 */
[----:B------:R-:W-:Y:S01]  /*7450*/  @P6 IMAD R7, R112, R7, R45 ;  /* 0x0000000770076224 */ /* 0x000fe200078e022d */
[----:B------:R-:W-:Y:S01]  /*7460*/  @P6 LEA R84, P2, R44, UR26, 0x1 ;  /* 0x0000001a2c546c11 */ /* 0x000fe2000f8408ff */
[----:B------:R-:W3:Y:S01]  /*7470*/  @P4 LDG.E.U16 R29, desc[UR32][R78.64+0x2] ;  /* 0x000002204e1d4981 */ /* 0x000ee2000c1e1500 */
[----:B------:R-:W0:Y:S01]  /*7480*/  @P1 LDC R45, c[0x0][0x3e0] ;  /* 0x0000f800ff2d1b82 */ /* 0x000e220000000800 */
[----:B-1----:R-:W-:Y:S01]  /*7490*/  @P4 IMAD.WIDE.U32 R8, R112, R4, RZ ;  /* 0x0000000470084225 */ /* 0x002fe200078e00ff */
[----:B------:R-:W-:Y:S01]  /*74a0*/  @P6 LEA.HI.X R85, R44, UR25, R7, 0x1, P2 ;  /* 0x000000192c556c11 */ /* 0x000fe200090f0c07 */
[----:B------:R-:W5:Y:S02]  /*74b0*/  @P1 LDG.E.U16 R46, desc[UR32][R88.64] ;  /* 0x00000020582e1981 */ /* 0x000f64000c1e1500 */
[----:B------:R-:W-:Y:S01]  /*74c0*/  @P4 IMAD R5, R112, R5, R9 ;  /* 0x0000000570054224 */ /* 0x000fe200078e0209 */
[C---:B------:R-:W-:Y:S01]  /*74d0*/  @P4 LEA R86, P2, R8.reuse, UR26, 0x1 ;  /* 0x0000001a08564c11 */ /* 0x040fe2000f8408ff */
[----:B------:R-:W3:Y:S03]  /*74e0*/  @P6 LDG.E.U16 R44, desc[UR32][R78.64] ;  /* 0x000000204e2c6981 */ /* 0x000ee6000c1e1500 */
[----:B------:R-:W-:Y:S01]  /*74f0*/  @P4 LEA.HI.X R87, R8, UR25, R5, 0x1, P2 ;  /* 0x0000001908574c11 */ /* 0x000fe200090f0c05 */
[----:B------:R-:W3:Y:S01]  /*7500*/  @P6 LDG.E.U16 R60, desc[UR32][R84.64] ;  /* 0x00000020543c6981 */ /* 0x000ee2000c1e1500 */
[----:B------:R-:W-:-:S03]  /*7510*/  ISETP.LT.AND P2, PT, R3, UR4, !P5 ;  /* 0x0000000403007c0c */ /* 0x000fc6000ef41270 */
[----:B------:R-:W3:Y:S10]  /*7520*/  @P4 LDG.E.U16 R16, desc[UR32][R86.64] ;  /* 0x0000002056104981 */ /* 0x000ef4000c1e1500 */
[----:B------:R-:W1:Y:S02]  /*7530*/  @P2 LDC.64 R4, c[0x0][0x3b0] ;  /* 0x0000ec00ff042b82 */ /* 0x000e640000000a00 */
[----:B-1----:R-:W-:-:S06]  /*7540*/  @P2 IMAD.WIDE.U32 R6, R112, R4, RZ ;  /* 0x0000000470062225 */ /* 0x002fcc00078e00ff */
[----:B------:R-:W1:Y:S01]  /*7550*/  @P0 LDC R4, c[0x0][0x3e0] ;  /* 0x0000f800ff040b82 */ /* 0x000e620000000800 */
[----:B------:R-:W-:Y:S01]  /*7560*/  @P2 IMAD R5, R112, R5, R7 ;  /* 0x0000000570052224 */ /* 0x000fe200078e0207 */
[C---:B------:R-:W-:Y:S01]  /*7570*/  @P2 LEA R8, P3, R6.reuse, UR26, 0x1 ;  /* 0x0000001a06082c11 */ /* 0x040fe2000f8608ff */
[----:B------:R-:W3:Y:S03]  /*7580*/  @P0 LDG.E.U16 R7, desc[UR32][R80.64] ;  /* 0x0000002050070981 */ /* 0x000ee6000c1e1500 */
[----:B------:R-:W-:Y:S02]  /*7590*/  @P2 LEA.HI.X R9, R6, UR25, R5, 0x1, P3 ;  /* 0x0000001906092c11 */ /* 0x000fe400098f0c05 */
[----:B------:R-:W-:Y:S01]  /*75a0*/  ISETP.NE.AND P3, PT, R10, RZ, PT ;  /* 0x000000ff0a00720c */ /* 0x000fe20003f65270 */
[----:B------:R-:W1:Y:S01]  /*75b0*/  @P6 LDC R5, c[0x0][0x3e0] ;  /* 0x0000f800ff056b82 */ /* 0x000e620000000800 */
[----:B------:R-:W3:Y:S04]  /*75c0*/  @P2 LDG.E.U16 R10, desc[UR32][R78.64+0x4] ;  /* 0x000004204e0a2981 */ /* 0x000ee8000c1e1500 */
[----:B------:R0:W3:Y:S07]  /*75d0*/  @P2 LDG.E.U16 R9, desc[UR32][R8.64] ;  /* 0x0000002008092981 */ /* 0x0000ee000c1e1500 */
[----:B------:R-:W3:Y:S01]  /*75e0*/  @P3 LDG.E.U16 R77, desc[UR32][R78.64+0x2] ;  /* 0x000002204e4d3981 */ /* 0x000ee2000c1e1500 */
[----:B------:R-:W1:Y:S03]  /*75f0*/  @P3 LDC R6, c[0x0][0x3e0] ;  /* 0x0000f800ff063b82 */ /* 0x000e660000000800 */
[----:B------:R-:W3:Y:S01]  /*7600*/  @P3 LDG.E.U16 R61, desc[UR32][R82.64] ;  /* 0x00000020523d3981 */ /* 0x000ee2000c1e1500 */
[----:B------:R-:W-:-:S02]  /*7610*/  ISETP.LT.AND P5, PT, R0, UR4, !P5 ;  /* 0x0000000400007c0c */ /* 0x000fc4000efa1270 */
[----:B------:R-:W-:Y:S02]  /*7620*/  IADD3 R12, PT, PT, R2, 0xe, RZ ;  /* 0x0000000e020c7810 */ /* 0x000fe40007ffe0ff */
[----:B------:R-:W-:Y:S02]  /*7630*/  MOV R42, UR28 ;  /* 0x0000001c002a7c02 */ /* 0x000fe40008000f00 */
[----:B------:R-:W-:Y:S01]  /*7640*/  MOV R58, UR28 ;  /* 0x0000001c003a7c02 */ /* 0x000fe20008000f00 */
[----:B0-----:R-:W0:Y:S01]  /*7650*/  @P2 LDC R8, c[0x0][0x3e0] ;  /* 0x0000f800ff082b82 */ /* 0x001e220000000800 */
[----:B------:R-:W-:Y:S02]  /*7660*/  MOV R74, UR28 ;  /* 0x0000001c004a7c02 */ /* 0x000fe40008000f00 */
[----:B------:R-:W-:Y:S01]  /*7670*/  MOV R28, UR28 ;  /* 0x0000001c001c7c02 */ /* 0x000fe20008000f00 */
[----:B----4-:R-:W-:Y:S02]  /*7680*/  @P1 HADD2.F32 R48, -RZ, R48.H0_H0 ;  /* 0x20000030ff301230 */ /* 0x010fe40000004100 */
[----:B--2---:R-:W-:-:S02]  /*7690*/  @P0 HADD2.F32 R11, -RZ, R11.H0_H0 ;  /* 0x2000000bff0b0230 */ /* 0x004fc40000004100 */
[----:B-----5:R-:W-:Y:S02]  /*76a0*/  @P1 HADD2.F32 R46, -RZ, R46.H0_H0 ;  /* 0x2000002eff2e1230 */ /* 0x020fe40000004100 */
[----:B---3--:R-:W-:Y:S02]  /*76b0*/  @P6 HADD2.F32 R44, -RZ, R44.H0_H0 ;  /* 0x2000002cff2c6230 */ /* 0x008fe40000004100 */
[----:B------:R-:W-:Y:S02]  /*76c0*/  @P6 HADD2.F32 R60, -RZ, R60.H0_H0 ;  /* 0x2000003cff3c6230 */ /* 0x000fe40000004100 */
[----:B------:R-:W-:-:S03]  /*76d0*/  @P1 FFMA R74, R48, R46, R45 ;  /* 0x0000002e304a1223 */ /* 0x000fc6000000002d */
[----:B-1----:R-:W-:Y:S01]  /*76e0*/  @P6 FFMA R28, R44, R60, R5 ;  /* 0x0000003c2c1c6223 */ /* 0x002fe20000000005 */
[----:B------:R-:W-:Y:S02]  /*76f0*/  @P4 HADD2.F32 R46, -RZ, R29.H0_H0 ;  /* 0x2000001dff2e4230 */ /* 0x000fe40000004100 */
[----:B------:R-:W-:Y:S01]  /*7700*/  @P4 HADD2.F32 R16, -RZ, R16.H0_H0 ;  /* 0x20000010ff104230 */ /* 0x000fe20000004100 */
[----:B------:R-:W-:Y:S01]  /*7710*/  MOV R44, UR28 ;  /* 0x0000001c002c7c02 */ /* 0x000fe20008000f00 */
[----:B------:R-:W-:Y:S02]  /*7720*/  IMAD.U32 R60, RZ, RZ, UR28 ;  /* 0x0000001cff3c7e24 */ /* 0x000fe4000f8e00ff */
[----:B------:R-:W-:-:S05]  /*7730*/  @P0 HADD2.F32 R7, -RZ, R7.H0_H0 ;  /* 0x20000007ff070230 */ /* 0x000fca0000004100 */
[----:B------:R-:W-:Y:S02]  /*7740*/  @P0 FFMA R58, R11, R7, R4 ;  /* 0x000000070b3a0223 */ /* 0x000fe40000000004 */
[----:B------:R-:W1:Y:S01]  /*7750*/  @P4 LDC R11, c[0x0][0x3e0] ;  /* 0x0000f800ff0b4b82 */ /* 0x000e620000000800 */
[----:B------:R-:W-:Y:S02]  /*7760*/  @P3 HADD2.F32 R77, -RZ, R77.H0_H0 ;  /* 0x2000004dff4d3230 */ /* 0x000fe40000004100 */
[----:B------:R-:W-:-:S05]  /*7770*/  @P3 HADD2.F32 R61, -RZ, R61.H0_H0 ;  /* 0x2000003dff3d3230 */ /* 0x000fca0000004100 */
[----:B------:R-:W-:Y:S01]  /*7780*/  @P3 FFMA R42, R77, R61, R6 ;  /* 0x0000003d4d2a3223 */ /* 0x000fe20000000006 */
[----:B------:R-:W-:Y:S01]  /*7790*/  ISETP.GE.AND P3, PT, R12, UR5, PT ;  /* 0x000000050c007c0c */ /* 0x000fe2000bf66270 */
[----:B------:R-:W2:Y:S03]  /*77a0*/  @P5 LDC.64 R6, c[0x0][0x3b0] ;  /* 0x0000ec00ff065b82 */ /* 0x000ea60000000a00 */
[----:B------:R-:W-:Y:S02]  /*77b0*/  ISETP.LT.AND P0, PT, R14, UR4, !P3 ;  /* 0x000000040e007c0c */ /* 0x000fe4000df01270 */
[----:B------:R-:W-:-:S04]  /*77c0*/  IADD3 R4, PT, PT, R2, 0x1, RZ ;  /* 0x0000000102047810 */ /* 0x000fc80007ffe0ff */
[----:B------:R-:W-:-:S07]  /*77d0*/  ISETP.GE.AND P1, PT, R4, UR5, PT ;  /* 0x0000000504007c0c */ /* 0x000fce000bf26270 */
[----:B------:R-:W3:Y:S01]  /*77e0*/  @P0 LDC.64 R4, c[0x0][0x3b0] ;  /* 0x0000ec00ff040b82 */ /* 0x000ee20000000a00 */
[----:B------:R-:W-:Y:S01]  /*77f0*/  ISETP.LT.AND P6, PT, R14, UR4, !P1 ;  /* 0x000000040e007c0c */ /* 0x000fe2000cfc1270 */
[----:B------:R-:W-:Y:S02]  /*7800*/  @P2 HADD2.F32 R29, -RZ, R10.H0_H0 ;  /* 0x2000000aff1d2230 */ /* 0x000fe40000004100 */
[----:B------:R-:W-:Y:S02]  /*7810*/  @P2 HADD2.F32 R9, -RZ, R9.H0_H0 ;  /* 0x20000009ff092230 */ /* 0x000fe40000004100 */
[----:B-1----:R-:W-:Y:S01]  /*7820*/  @P4 FFMA R44, R46, R16, R11 ;  /* 0x000000102e2c4223 */ /* 0x002fe2000000000b */
[----:B------:R-:W-:Y:S01]  /*7830*/  ISETP.LT.AND P4, PT, R30, UR4, !P1 ;  /* 0x000000041e007c0c */ /* 0x000fe2000cf81270 */
[----:B------:R-:W4:Y:S01]  /*7840*/  @P0 LDG.E.U16 R45, desc[UR32][R78.64] ;  /* 0x000000204e2d0981 */ /* 0x000f22000c1e1500 */
[----:B--2---:R-:W-:-:S04]  /*7850*/  @P5 IMAD.WIDE.U32 R76, R112, R6, RZ ;  /* 0x00000006704c5225 */ /* 0x004fc800078e00ff */
[----:B0-----:R-:W-:Y:S01]  /*7860*/  @P2 FFMA R60, R29, R9, R8 ;  /* 0x000000091d3c2223 */ /* 0x001fe20000000008 */
[----:B------:R-:W-:Y:S01]  /*7870*/  @P5 IMAD R7, R112, R7, R77 ;  /* 0x0000000770075224 */ /* 0x000fe200078e024d */
[C---:B------:R-:W-:Y:S01]  /*7880*/  @P5 LEA R90, P2, R76.reuse, UR26, 0x1 ;  /* 0x0000001a4c5a5c11 */ /* 0x040fe2000f8408ff */
[----:B------:R-:W2:Y:S01]  /*7890*/  @P5 LDG.E.U16 R77, desc[UR32][R78.64+0x6] ;  /* 0x000006204e4d5981 */ /* 0x000ea2000c1e1500 */
[----:B------:R-:W-:Y:S01]  /*78a0*/  P2R R32, PR, RZ, 0x8 ;  /* 0x00000008ff207803 */ /* 0x000fe20000000000 */
[----:B------:R-:W0:Y:S01]  /*78b0*/  @P6 LDC R48, c[0x0][0x3e0] ;  /* 0x0000f800ff306b82 */ /* 0x000e220000000800 */
[----:B------:R-:W-:Y:S01]  /*78c0*/  @P5 LEA.HI.X R91, R76, UR25, R7, 0x1, P2 ;  /* 0x000000194c5b5c11 */ /* 0x000fe200090f0c07 */
[----:B------:R-:W5:Y:S01]  /*78d0*/  @P6 LDG.E.U16 R81, desc[UR32][R78.64] ;  /* 0x000000204e516981 */ /* 0x000f62000c1e1500 */
[----:B------:R-:W-:-:S03]  /*78e0*/  @P6 IADD3 R88, P2, PT, R114, UR26, RZ ;  /* 0x0000001a72586c10 */ /* 0x000fc6000ff5e0ff */
[----:B------:R-:W4:Y:S01]  /*78f0*/  @P5 LDG.E.U16 R61, desc[UR32][R90.64] ;  /* 0x000000205a3d5981 */ /* 0x000f22000c1e1500 */
[C---:B------:R-:W-:Y:S01]  /*7900*/  @P6 IADD3.X R89, PT, PT, R113.reuse, UR25, RZ, P2, !PT ;  /* 0x0000001971596c10 */ /* 0x040fe200097fe4ff */
[----:B---3--:R-:W-:Y:S01]  /*7910*/  @P0 IMAD.WIDE.U32 R6, R12, R4, RZ ;  /* 0x000000040c060225 */ /* 0x008fe200078e00ff */
[----:B------:R-:W-:Y:S01]  /*7920*/  @P4 IADD3 R86, P2, PT, R114, UR26, RZ ;  /* 0x0000001a72564c10 */ /* 0x000fe2000ff5e0ff */
[----:B------:R-:W3:Y:S01]  /*7930*/  @P4 LDG.E.U16 R29, desc[UR32][R78.64+0x2] ;  /* 0x000002204e1d4981 */ /* 0x000ee2000c1e1500 */
[----:B------:R-:W1:Y:S01]  /*7940*/  @P4 LDC R10, c[0x0][0x3e0] ;  /* 0x0000f800ff0a4b82 */ /* 0x000e620000000800 */
[----:B------:R-:W-:Y:S01]  /*7950*/  @P0 IMAD R5, R12, R5, R7 ;  /* 0x000000050c050224 */ /* 0x000fe200078e0207 */
[----:B------:R-:W-:Y:S01]  /*7960*/  @P4 IADD3.X R87, PT, PT, R113, UR25, RZ, P2, !PT ;  /* 0x0000001971574c10 */ /* 0x000fe200097fe4ff */
[----:B------:R-:W3:Y:S01]  /*7970*/  @P6 LDG.E.U16 R62, desc[UR32][R88.64] ;  /* 0x00000020583e6981 */ /* 0x000ee2000c1e1500 */
[----:B------:R-:W-:-:S03]  /*7980*/  @P0 LEA R82, P2, R6, UR26, 0x1 ;  /* 0x0000001a06520c11 */ /* 0x000fc6000f8408ff */
[----:B------:R-:W3:Y:S01]  /*7990*/  @P4 LDG.E.U16 R11, desc[UR32][R86.64] ;  /* 0x00000020560b4981 */ /* 0x000ee2000c1e1500 */
[----:B------:R-:W-:Y:S02]  /*79a0*/  @P0 LEA.HI.X R83, R6, UR25, R5, 0x1, P2 ;  /* 0x0000001906530c11 */ /* 0x000fe400090f0c05 */
[----:B------:R-:W-:Y:S02]  /*79b0*/  ISETP.LT.AND P2, PT, R3, UR4, !P1 ;  /* 0x0000000403007c0c */ /* 0x000fe4000cf41270 */
[----:B------:R-:W-:Y:S01]  /*79c0*/  ISETP.LT.AND P1, PT, R0, UR4, !P1 ;  /* 0x0000000400007c0c */ /* 0x000fe2000cf21270 */
[----:B------:R-:W3:Y:S10]  /*79d0*/  @P0 LDG.E.U16 R46, desc[UR32][R82.64] ;  /* 0x00000020522e0981 */ /* 0x000ef4000c1e1500 */
[C---:B------:R-:W-:Y:S01]  /*79e0*/  @P2 IADD3 R84, P3, PT, R114.reuse, UR26, RZ ;  /* 0x0000001a72542c10 */ /* 0x040fe2000ff7e0ff */
[----:B------:R-:W3:Y:S01]  /*79f0*/  @P2 LDG.E.U16 R9, desc[UR32][R78.64+0x4] ;  /* 0x000004204e092981 */ /* 0x000ee2000c1e1500 */
[----:B------:R-:W1:Y:S02]  /*7a00*/  @P2 LDC R7, c[0x0][0x3e0] ;  /* 0x0000f800ff072b82 */ /* 0x000e640000000800 */
[----:B------:R-:W-:Y:S01]  /*7a10*/  @P2 IADD3.X R85, PT, PT, R113, UR25, RZ, P3, !PT ;  /* 0x0000001971552c10 */ /* 0x000fe20009ffe4ff */
[----:B------:R-:W3:Y:S01]  /*7a20*/  @P1 LDG.E.U16 R6, desc[UR32][R78.64+0x6] ;  /* 0x000006204e061981 */ /* 0x000ee2000c1e1500 */
[----:B------:R-:W-:-:S03]  /*7a30*/  @P1 IADD3 R4, P3, PT, R114, UR26, RZ ;  /* 0x0000001a72041c10 */ /* 0x000fc6000ff7e0ff */
[----:B------:R-:W3:Y:S01]  /*7a40*/  @P2 LDG.E.U16 R8, desc[UR32][R84.64] ;  /* 0x0000002054082981 */ /* 0x000ee2000c1e1500 */
[----:B------:R-:W-:-:S06]  /*7a50*/  @P1 IADD3.X R5, PT, PT, R113, UR25, RZ, P3, !PT ;  /* 0x0000001971051c10 */ /* 0x000fcc0009ffe4ff */
[----:B------:R0:W3:Y:S01]  /*7a60*/  @P1 LDG.E.U16 R5, desc[UR32][R4.64] ;  /* 0x0000002004051981 */ /* 0x0000e2000c1e1500 */
[----:B------:R-:W-:Y:S02]  /*7a70*/  ISETP.NE.AND P3, PT, R32, RZ, PT ;  /* 0x000000ff2000720c */ /* 0x000fe40003f65270 */
[----:B------:R-:W1:Y:S01]  /*7a80*/  @P5 LDC R32, c[0x0][0x3e0] ;  /* 0x0000f800ff205b82 */ /* 0x000e620000000800 */
[----:B------:R-:W-:Y:S02]  /*7a90*/  MOV R76, UR28 ;  /* 0x0000001c004c7c02 */ /* 0x000fe40008000f00 */
[----:B------:R-:W-:-:S05]  /*7aa0*/  MOV R16, UR28 ;  /* 0x0000001c00107c02 */ /* 0x000fca0008000f00 */
[----:B0-----:R-:W0:Y:S01]  /*7ab0*/  @P1 LDC R4, c[0x0][0x3e0] ;  /* 0x0000f800ff041b82 */ /* 0x001e220000000800 */
[----:B--2---:R-:W-:Y:S02]  /*7ac0*/  @P5 HADD2.F32 R77, -RZ, R77.H0_H0 ;  /* 0x2000004dff4d5230 */ /* 0x004fe40000004100 */
[----:B-----5:R-:W-:Y:S02]  /*7ad0*/  @P6 HADD2.F32 R81, -RZ, R81.H0_H0 ;  /* 0x20000051ff516230 */ /* 0x020fe40000004100 */
[----:B----4-:R-:W-:Y:S02]  /*7ae0*/  @P5 HADD2.F32 R61, -RZ, R61.H0_H0 ;  /* 0x2000003dff3d5230 */ /* 0x010fe40000004100 */
[----:B---3--:R-:W-:-:S03]  /*7af0*/  @P4 HADD2.F32 R29, -RZ, R29.H0_H0 ;  /* 0x2000001dff1d4230 */ /* 0x008fc60000004100 */
[----:B-1----:R-:W-:Y:S01]  /*7b00*/  @P5 FFMA R76, R77, R61, R32 ;  /* 0x0000003d4d4c5223 */ /* 0x002fe20000000020 */
[----:B------:R-:W-:Y:S01]  /*7b10*/  @P6 HADD2.F32 R62, -RZ, R62.H0_H0 ;  /* 0x2000003eff3e6230 */ /* 0x000fe20000004100 */
[----:B------:R-:W-:Y:S01]  /*7b20*/  ISETP.LT.AND P5, PT, R30, UR4, !P3 ;  /* 0x000000041e007c0c */ /* 0x000fe2000dfa1270 */
[----:B------:R-:W-:-:S03]  /*7b30*/  @P4 HADD2.F32 R11, -RZ, R11.H0_H0 ;  /* 0x2000000bff0b4230 */ /* 0x000fc60000004100 */
[----:B------:R-:W-:Y:S01]  /*7b40*/  @P6 FFMA R16, R81, R62, R48 ;  /* 0x0000003e51106223 */ /* 0x000fe20000000030 */
[----:B------:R-:W-:Y:S02]  /*7b50*/  IADD3 R61, PT, PT, R2, 0xf, RZ ;  /* 0x0000000f023d7810 */ /* 0x000fe40007ffe0ff */
[----:B------:R-:W-:Y:S01]  /*7b60*/  MOV R32, UR28 ;  /* 0x0000001c00207c02 */ /* 0x000fe20008000f00 */
[----:B------:R-:W-:Y:S01]  /*7b70*/  @P4 FFMA R32, R29, R11, R10 ;  /* 0x0000000b1d204223 */ /* 0x000fe2000000000a */
[----:B------:R-:W-:Y:S02]  /*7b80*/  ISETP.LT.AND P4, PT, R3, UR4, !P3 ;  /* 0x0000000403007c0c */ /* 0x000fe4000df81270 */
[----:B------:R-:W-:Y:S02]  /*7b90*/  ISETP.GE.AND P6, PT, R61, UR5, PT ;  /* 0x000000053d007c0c */ /* 0x000fe4000bfc6270 */
[----:B------:R-:W-:Y:S01]  /*7ba0*/  MOV R48, UR28 ;  /* 0x0000001c00307c02 */ /* 0x000fe20008000f00 */
[----:B------:R-:W1:Y:S01]  /*7bb0*/  @P5 LDC.64 R10, c[0x0][0x3b0] ;  /* 0x0000ec00ff0a5b82 */ /* 0x000e620000000a00 */
[----:B------:R-:W-:-:S07]  /*7bc0*/  @P2 HADD2.F32 R62, -RZ, R9.H0_H0 ;  /* 0x20000009ff3e2230 */ /* 0x000fce0000004100 */
[----:B------:R-:W2:Y:S01]  /*7bd0*/  @P0 LDC R61, c[0x0][0x3e0] ;  /* 0x0000f800ff3d0b82 */ /* 0x000ea20000000800 */
[----:B------:R-:W-:Y:S02]  /*7be0*/  @P2 HADD2.F32 R8, -RZ, R8.H0_H0 ;  /* 0x20000008ff082230 */ /* 0x000fe40000004100 */
[----:B------:R-:W-:-:S03]  /*7bf0*/  @P1 HADD2.F32 R5, -RZ, R5.H0_H0 ;  /* 0x20000005ff051230 */ /* 0x000fc60000004100 */
[----:B------:R-:W-:Y:S01]  /*7c00*/  @P2 FFMA R48, R62, R8, R7 ;  /* 0x000000083e302223 */ /* 0x000fe20000000007 */
[----:B------:R-:W-:Y:S01]  /*7c10*/  @P1 HADD2.F32 R7, -RZ, R6.H0_H0 ;  /* 0x20000006ff071230 */ /* 0x000fe20000004100 */
[----:B------:R-:W-:Y:S01]  /*7c20*/  ISETP.LT.AND P2, PT, R14, UR4, !P6 ;  /* 0x000000040e007c0c */ /* 0x000fe2000f741270 */
[----:B------:R-:W3:Y:S01]  /*7c30*/  @P4 LDC.64 R8, c[0x0][0x3b0] ;  /* 0x0000ec00ff084b82 */ /* 0x000ee20000000a00 */
[----:B------:R-:W-:Y:S01]  /*7c40*/  @P0 HADD2.F32 R46, -RZ, R46.H0_H0 ;  /* 0x2000002eff2e0230 */ /* 0x000fe20000004100 */
[----:B------:R-:W-:Y:S01]  /*7c50*/  MOV R29, UR28 ;  /* 0x0000001c001d7c02 */ /* 0x000fe20008000f00 */
[----:B0-----:R-:W-:Y:S01]  /*7c60*/  @P1 FFMA R64, R7, R5, R4 ;  /* 0x0000000507401223 */ /* 0x001fe20000000004 */
[----:B------:R-:W-:Y:S01]  /*7c70*/  ISETP.LT.AND P1, PT, R30, UR4, !P6 ;  /* 0x000000041e007c0c */ /* 0x000fe2000f721270 */
[----:B------:R-:W4:Y:S07]  /*7c80*/  @P4 LDG.E.U16 R89, desc[UR32][R78.64+0x4] ;  /* 0x000004204e594981 */ /* 0x000f2e000c1e1500 */
[----:B------:R-:W0:Y:S01]  /*7c90*/  @P2 LDC.64 R6, c[0x0][0x3b0] ;  /* 0x0000ec00ff062b82 */ /* 0x000e220000000a00 */
[----:B-1----:R-:W-:Y:S01]  /*7ca0*/  @P5 IMAD.WIDE.U32 R80, R12, R10, RZ ;  /* 0x0000000a0c505225 */ /* 0x002fe200078e00ff */
[----:B------:R-:W-:Y:S01]  /*7cb0*/  ISETP.LT.AND P3, PT, R0, UR4, !P3 ;  /* 0x0000000400007c0c */ /* 0x000fe2000df61270 */
[----:B------:R-:W5:Y:S05]  /*7cc0*/  @P2 LDG.E.U16 R85, desc[UR32][R78.64] ;  /* 0x000000204e552981 */ /* 0x000f6a000c1e1500 */
[----:B------:R-:W1:Y:S01]  /*7cd0*/  @P1 LDC.64 R4, c[0x0][0x3b0] ;  /* 0x0000ec00ff041b82 */ /* 0x000e620000000a00 */
[----:B------:R-:W-:-:S02]  /*7ce0*/  @P0 HADD2.F32 R30, -RZ, R45.H0_H0 ;  /* 0x2000002dff1e0230 */ /* 0x000fc40000004100 */
[----:B------:R-:W-:Y:S01]  /*7cf0*/  @P5 IMAD R10, R12, R11, R81 ;  /* 0x0000000b0c0a5224 */ /* 0x000fe200078e0251 */
[----:B------:R-:W-:Y:S01]  /*7d00*/  IADD3 R11, PT, PT, R2, 0xf, RZ ;  /* 0x0000000f020b7810 */ /* 0x000fe20007ffe0ff */
[----:B---3--:R-:W-:-:S04]  /*7d10*/  @P4 IMAD.WIDE.U32 R82, R12, R8, RZ ;  /* 0x000000080c524225 */ /* 0x008fc800078e00ff */
[----:B--2---:R-:W-:Y:S01]  /*7d20*/  @P0 FFMA R29, R30, R46, R61 ;  /* 0x0000002e1e1d0223 */ /* 0x004fe2000000003d */
[----:B------:R-:W-:Y:S01]  /*7d30*/  @P5 LEA R92, P0, R80, UR26, 0x1 ;  /* 0x0000001a505c5c11 */ /* 0x000fe2000f8008ff */
[----:B------:R-:W-:-:S03]  /*7d40*/  @P4 IMAD R9, R12, R9, R83 ;  /* 0x000000090c094224 */ /* 0x000fc600078e0253 */
[----:B------:R-:W-:Y:S02]  /*7d50*/  @P5 LEA.HI.X R93, R80, UR25, R10, 0x1, P0 ;  /* 0x00000019505d5c11 */ /* 0x000fe400080f0c0a */
[C---:B------:R-:W-:Y:S01]  /*7d60*/  @P4 LEA R86, P0, R82.reuse, UR26, 0x1 ;  /* 0x0000001a52564c11 */ /* 0x040fe2000f8008ff */
[----:B------:R-:W2:Y:S01]  /*7d70*/  @P1 LDC R10, c[0x0][0x3e0] ;  /* 0x0000f800ff0a1b82 */ /* 0x000ea20000000800 */
[C---:B0-----:R-:W-:Y:S02]  /*7d80*/  @P2 IMAD.WIDE.U32 R80, R11.reuse, R6, RZ ;  /* 0x000000060b502225 */ /* 0x041fe400078e00ff */
[----:B------:R-:W-:Y:S02]  /*7d90*/  @P4 LEA.HI.X R87, R82, UR25, R9, 0x1, P0 ;  /* 0x0000001952574c11 */ /* 0x000fe400080f0c09 */
[C---:B------:R-:W-:Y:S01]  /*7da0*/  @P2 IMAD R7, R11.reuse, R7, R81 ;  /* 0x000000070b072224 */ /* 0x040fe200078e0251 */
[C---:B------:R-:W-:Y:S02]  /*7db0*/  @P2 LEA R100, P0, R80.reuse, UR26, 0x1 ;  /* 0x0000001a50642c11 */ /* 0x040fe4000f8008ff */
[----:B------:R-:W-:Y:S01]  /*7dc0*/  P2R R8, PR, RZ, 0x20 ;  /* 0x00000020ff087803 */ /* 0x000fe20000000000 */
[C---:B-1----:R-:W-:Y:S01]  /*7dd0*/  @P1 IMAD.WIDE.U32 R82, R11.reuse, R4, RZ ;  /* 0x000000040b521225 */ /* 0x042fe200078e00ff */
[----:B------:R-:W-:Y:S01]  /*7de0*/  @P2 LEA.HI.X R101, R80, UR25, R7, 0x1, P0 ;  /* 0x0000001950652c11 */ /* 0x000fe200080f0c07 */
[----:B------:R-:W3:Y:S01]  /*7df0*/  @P4 LDG.E.U16 R87, desc[UR32][R86.64] ;  /* 0x0000002056574981 */ /* 0x000ee2000c1e1500 */
[----:B------:R-:W-:Y:S01]  /*7e00*/  MOV R45, UR28 ;  /* 0x0000001c002d7c02 */ /* 0x000fe20008000f00 */
[----:B------:R-:W-:Y:S01]  /*7e10*/  @P1 IMAD R5, R11, R5, R83 ;  /* 0x000000050b051224 */ /* 0x000fe200078e0253 */
[C---:B------:R-:W-:Y:S01]  /*7e20*/  @P1 LEA R90, P0, R82.reuse, UR26, 0x1 ;  /* 0x0000001a525a1c11 */ /* 0x040fe2000f8008ff */
[----:B------:R-:W2:Y:S01]  /*7e30*/  @P1 LDG.E.U16 R83, desc[UR32][R78.64+0x2] ;  /* 0x000002204e531981 */ /* 0x000ea2000c1e1500 */
[----:B------:R-:W0:Y:S02]  /*7e40*/  @P2 LDC R80, c[0x0][0x3e0] ;  /* 0x0000f800ff502b82 */ /* 0x000e240000000800 */
[----:B------:R-:W-:Y:S01]  /*7e50*/  @P1 LEA.HI.X R91, R82, UR25, R5, 0x1, P0 ;  /* 0x00000019525b1c11 */ /* 0x000fe200080f0c05 */
[----:B------:R-:W2:Y:S01]  /*7e60*/  @P2 LDG.E.U16 R84, desc[UR32][R100.64] ;  /* 0x0000002064542981 */ /* 0x000ea2000c1e1500 */
[----:B------:R-:W-:-:S03]  /*7e70*/  ISETP.LT.AND P0, PT, R3, UR4, !P6 ;  /* 0x0000000403007c0c */ /* 0x000fc6000f701270 */
[----:B------:R-:W2:Y:S01]  /*7e80*/  @P1 LDG.E.U16 R81, desc[UR32][R90.64] ;  /* 0x000000205a511981 */ /* 0x000ea2000c1e1500 */
[----:B------:R-:W1:Y:S09]  /*7e90*/  @P4 LDC R82, c[0x0][0x3e0] ;  /* 0x0000f800ff524b82 */ /* 0x000e720000000800 */
[----:B------:R-:W0:Y:S01]  /*7ea0*/  @P0 LDC.64 R4, c[0x0][0x3b0] ;  /* 0x0000ec00ff040b82 */ /* 0x000e220000000a00 */
[----:B------:R-:W-:Y:S01]  /*7eb0*/  ISETP.LT.AND P6, PT, R0, UR4, !P6 ;  /* 0x0000000400007c0c */ /* 0x000fe2000f7c1270 */
[----:B------:R-:W2:Y:S01]  /*7ec0*/  @P0 LDG.E.U16 R77, desc[UR32][R78.64+0x4] ;  /* 0x000004204e4d0981 */ /* 0x000ea2000c1e1500 */
[----:B0-----:R-:W-:-:S04]  /*7ed0*/  @P0 IMAD.WIDE.U32 R6, R11, R4, RZ ;  /* 0x000000040b060225 */ /* 0x001fc800078e00ff */
[----:B------:R-:W-:Y:S01]  /*7ee0*/  @P0 IMAD R5, R11, R5, R7 ;  /* 0x000000050b050224 */ /* 0x000fe200078e0207 */
[----:B------:R-:W-:-:S04]  /*7ef0*/  @P0 LEA R94, P5, R6, UR26, 0x1 ;  /* 0x0000001a065e0c11 */ /* 0x000fc8000f8a08ff */
[----:B------:R-:W-:Y:S02]  /*7f00*/  @P0 LEA.HI.X R95, R6, UR25, R5, 0x1, P5 ;  /* 0x00000019065f0c11 */ /* 0x000fe4000a8f0c05 */
[----:B------:R-:W0:Y:S03]  /*7f10*/  @P3 LDC.64 R4, c[0x0][0x3b0] ;  /* 0x0000ec00ff043b82 */ /* 0x000e260000000a00 */
[----:B------:R-:W2:Y:S01]  /*7f20*/  @P0 LDG.E.U16 R9, desc[UR32][R94.64] ;  /* 0x000000205e090981 */ /* 0x000ea2000c1e1500 */
[----:B0-----:R-:W-:-:S04]  /*7f30*/  @P3 IMAD.WIDE.U32 R6, R12, R4, RZ ;  /* 0x000000040c063225 */ /* 0x001fc800078e00ff */
[----:B------:R-:W-:Y:S01]  /*7f40*/  @P3 IMAD R5, R12, R5, R7 ;  /* 0x000000050c053224 */ /* 0x000fe200078e0207 */
[----:B------:R-:W-:-:S04]  /*7f50*/  @P3 LEA R96, P5, R6, UR26, 0x1 ;  /* 0x0000001a06603c11 */ /* 0x000fc8000f8a08ff */
[----:B------:R-:W-:Y:S02]  /*7f60*/  @P3 LEA.HI.X R97, R6, UR25, R5, 0x1, P5 ;  /* 0x0000001906613c11 */ /* 0x000fe4000a8f0c05 */
[----:B------:R-:W0:Y:S02]  /*7f70*/  @P6 LDC.64 R4, c[0x0][0x3b0] ;  /* 0x0000ec00ff046b82 */ /* 0x000e240000000a00 */
[C---:B0-----:R-:W-:Y:S02]  /*7f80*/  @P6 IMAD.WIDE.U32 R6, R11.reuse, R4, RZ ;  /* 0x000000040b066225 */ /* 0x041fe400078e00ff */
[----:B------:R-:W2:Y:S02]  /*7f90*/  @P6 LDG.E.U16 R4, desc[UR32][R78.64+0x6] ;  /* 0x000006204e046981 */ /* 0x000ea4000c1e1500 */
[----:B------:R-:W-:Y:S01]  /*7fa0*/  @P6 IMAD R5, R11, R5, R7 ;  /* 0x000000050b056224 */ /* 0x000fe200078e0207 */
[C---:B------:R-:W-:Y:S01]  /*7fb0*/  @P6 LEA R98, P5, R6.reuse, UR26, 0x1 ;  /* 0x0000001a06626c11 */ /* 0x040fe2000f8a08ff */
[----:B------:R-:W2:Y:S03]  /*7fc0*/  @P3 LDG.E.U16 R7, desc[UR32][R78.64+0x6] ;  /* 0x000006204e073981 */ /* 0x000ea6000c1e1500 */
[----:B------:R-:W-:-:S02]  /*7fd0*/  @P6 LEA.HI.X R99, R6, UR25, R5, 0x1, P5 ;  /* 0x0000001906636c11 */ /* 0x000fc4000a8f0c05 */
[----:B------:R-:W-:Y:S01]  /*7fe0*/  ISETP.NE.AND P5, PT, R8, RZ, PT ;  /* 0x000000ff0800720c */ /* 0x000fe20003fa5270 */
[----:B------:R-:W2:Y:S01]  /*7ff0*/  @P3 LDG.E.U16 R6, desc[UR32][R96.64] ;  /* 0x0000002060063981 */ /* 0x000ea2000c1e1500 */
[----:B------:R-:W0:Y:S03]  /*8000*/  @P0 LDC R8, c[0x0][0x3e0] ;  /* 0x0000f800ff080b82 */ /* 0x000e260000000800 */
[----:B------:R-:W2:Y:S08]  /*8010*/  @P6 LDG.E.U16 R3, desc[UR32][R98.64] ;  /* 0x0000002062036981 */ /* 0x000eb0000c1e1500 */
[----:B------:R1:W2:Y:S01]  /*8020*/  @P5 LDG.E.U16 R61, desc[UR32][R78.64+0x2] ;  /* 0x000002204e3d5981 */ /* 0x0002a2000c1e1500 */
[----:B------:R-:W0:Y:S03]  /*8030*/  @P5 LDC R0, c[0x0][0x3e0] ;  /* 0x0000f800ff005b82 */ /* 0x000e260000000800 */
[----:B------:R-:W2:Y:S01]  /*8040*/  @P5 LDG.E.U16 R5, desc[UR32][R92.64] ;  /* 0x000000205c055981 */ /* 0x000ea2000c1e1500 */
[----:B------:R-:W-:-:S02]  /*8050*/  MOV R62, UR28 ;  /* 0x0000001c003e7c02 */ /* 0x000fc40008000f00 */
[----:B------:R-:W-:Y:S02]  /*8060*/  MOV R46, UR28 ;  /* 0x0000001c002e7c02 */ /* 0x000fe40008000f00 */
[----:B------:R-:W-:Y:S01]  /*8070*/  MOV R30, UR28 ;  /* 0x0000001c001e7c02 */ /* 0x000fe20008000f00 */
[----:B------:R-:W-:Y:S01]  /*8080*/  UIADD3 UR11, UP0, UPT, UR26, 0x2, URZ ;  /* 0x000000021a0b7890 */ /* 0x000fe2000ff1e0ff */
[----:B------:R-:W-:-:S03]  /*8090*/  UMOV UR12, UR29 ;  /* 0x0000001d000c7c82 */ /* 0x000fc60008000000 */
[----:B------:R-:W-:Y:S01]  /*80a0*/  UIADD3.X UR10, UPT, UPT, URZ, UR25, URZ, UP0, !UPT ;  /* 0x00000019ff0a7290 */ /* 0x000fe200087fe4ff */
[----:B----4-:R-:W-:Y:S02]  /*80b0*/  @P4 HADD2.F32 R89, -RZ, R89.H0_H0 ;  /* 0x20000059ff594230 */ /* 0x010fe40000004100 */
[----:B-----5:R-:W-:Y:S02]  /*80c0*/  @P2 HADD2.F32 R85, -RZ, R85.H0_H0 ;  /* 0x20000055ff552230 */ /* 0x020fe40000004100 */
[----:B---3--:R-:W-:Y:S02]  /*80d0*/  @P4 HADD2.F32 R87, -RZ, R87.H0_H0 ;  /* 0x20000057ff574230 */ /* 0x008fe40000004100 */
[----:B--2---:R-:W-:Y:S02]  /*80e0*/  @P1 HADD2.F32 R83, -RZ, R83.H0_H0 ;  /* 0x20000053ff531230 */ /* 0x004fe40000004100 */
[----:B-1----:R-:W-:Y:S02]  /*80f0*/  @P2 HADD2.F32 R78, -RZ, R84.H0_H0 ;  /* 0x20000054ff4e2230 */ /* 0x002fe40000004100 */
[----:B------:R-:W-:-:S02]  /*8100*/  @P1 HADD2.F32 R81, -RZ, R81.H0_H0 ;  /* 0x20000051ff511230 */ /* 0x000fc40000004100 */
[----:B------:R-:W-:-:S03]  /*8110*/  @P0 HADD2.F32 R77, -RZ, R77.H0_H0 ;  /* 0x2000004dff4d0230 */ /* 0x000fc60000004100 */
[----:B------:R-:W-:Y:S01]  /*8120*/  @P1 FFMA R46, R83, R81, R10 ;  /* 0x00000051532e1223 */ /* 0x000fe2000000000a */
[----:B------:R-:W-:Y:S01]  /*8130*/  @P2 FFMA R30, R85, R78, R80 ;  /* 0x0000004e551e2223 */ /* 0x000fe20000000050 */
[----:B------:R-:W-:Y:S01]  /*8140*/  MOV R78, UR28 ;  /* 0x0000001c004e7c02 */ /* 0x000fe20008000f00 */
[----:B------:R-:W-:-:S05]  /*8150*/  @P0 HADD2.F32 R9, -RZ, R9.H0_H0 ;  /* 0x20000009ff090230 */ /* 0x000fca0000004100 */
[----:B0-----:R-:W-:Y:S01]  /*8160*/  @P0 FFMA R62, R77, R9, R8 ;  /* 0x000000094d3e0223 */ /* 0x001fe20000000008 */
[----:B------:R-:W-:Y:S01]  /*8170*/  MOV R77, UR28 ;  /* 0x0000001c004d7c02 */ /* 0x000fe20008000f00 */
[----:B------:R-:W-:Y:S02]  /*8180*/  @P5 HADD2.F32 R61, -RZ, R61.H0_H0 ;  /* 0x2000003dff3d5230 */ /* 0x000fe40000004100 */
[----:B------:R-:W-:-:S05]  /*8190*/  @P5 HADD2.F32 R5, -RZ, R5.H0_H0 ;  /* 0x20000005ff055230 */ /* 0x000fca0000004100 */
[----:B------:R-:W-:Y:S02]  /*81a0*/  @P5 FFMA R45, R61, R5, R0 ;  /* 0x000000053d2d5223 */ /* 0x000fe40000000000 */
[----:B------:R-:W0:Y:S08]  /*81b0*/  @P3 LDC R5, c[0x0][0x3e0] ;  /* 0x0000f800ff053b82 */ /* 0x000e300000000800 */
[----:B------:R-:W1:Y:S01]  /*81c0*/  @P6 LDC R0, c[0x0][0x3e0] ;  /* 0x0000f800ff006b82 */ /* 0x000e620000000800 */
[----:B------:R-:W-:Y:S01]  /*81d0*/  @P3 HADD2.F32 R9, -RZ, R6.H0_H0 ;  /* 0x20000006ff093230 */ /* 0x000fe20000004100 */
[----:B------:R-:W-:Y:S01]  /*81e0*/  LEA R6, R14, UR24, 0x1 ;  /* 0x000000180e067c11 */ /* 0x000fe2000f8e08ff */
[----:B------:R-:W-:Y:S01]  /*81f0*/  @P3 HADD2.F32 R8, -RZ, R7.H0_H0 ;  /* 0x20000007ff083230 */ /* 0x000fe20000004100 */
[----:B------:R-:W-:Y:S01]  /*8200*/  MOV R61, UR28 ;  /* 0x0000001c003d7c02 */ /* 0x000fe20008000f00 */
[----:B------:R-:W-:Y:S01]  /*8210*/  @P4 FFMA R61, R89, R87, R82 ;  /* 0x00000057593d4223 */ /* 0x000fe20000000052 */
[----:B------:R-:W-:Y:S01]  /*8220*/  @P6 HADD2.F32 R7, -RZ, R4.H0_H0 ;  /* 0x20000004ff076230 */ /* 0x000fe20000004100 */
[----:B------:R-:W-:Y:S01]  /*8230*/  IADD3 R89, P1, P0, R119, 0x4, R6 ;  /* 0x0000000477597810 */ /* 0x000fe2000783e006 */
[----:B------:R-:W-:-:S03]  /*8240*/  @P6 HADD2.F32 R3, -RZ, R3.H0_H0 ;  /* 0x20000003ff036230 */ /* 0x000fc60000004100 */
[----:B------:R-:W-:Y:S01]  /*8250*/  IADD3.X R88, PT, PT, R117, RZ, R79, P1, P0 ;  /* 0x000000ff75587210 */ /* 0x000fe20000fe044f */
[----:B0-----:R-:W-:Y:S01]  /*8260*/  @P3 FFMA R77, R8, R9, R5 ;  /* 0x00000009084d3223 */ /* 0x001fe20000000005 */
[----:B-1----:R-:W-:Y:S01]  /*8270*/  @P6 FFMA R78, R7, R3, R0 ;  /* 0x00000003074e6223 */ /* 0x002fe20000000000 */
[----:B------:R-:W-:Y:S06]  /*8280*/  BRA.U !UP5, `(.L_x_950) ;  /* 0x0000002d0d507547 */ /* 0x000fec000b800000 */
[----:B------:R-:W0:Y:S01]  /*8290*/  @P6 LDC.64 R4, c[0x0][0x3b0] ;  /* 0x0000ec00ff046b82 */ /* 0x000e220000000a00 */
[----:B------:R-:W-:Y:S01]  /*82a0*/  IADD3 R118, PT, PT, R2, 0xf, RZ ;  /* 0x0000000f02767810 */ /* 0x000fe20007ffe0ff */
[----:B------:R-:W-:Y:S01]  /*82b0*/  VIADD R10, R14, 0x1 ;  /* 0x000000010e0a7836 */ /* 0x000fe20000000000 */
        /* <DEDUP_REMOVED lines=10> */
[----:B------:R-:W-:-:S02]  /*8360*/  IADD3 R123, PT, PT, R2, 0x5, RZ ;  /* 0x00000005027b7810 */ /* 0x000fc40007ffe0ff */
[C---:B------:R-:W-:Y:S02]  /*8370*/  IADD3 R0, PT, PT, R2.reuse, 0x3, RZ ;  /* 0x0000000302007810 */ /* 0x040fe40007ffe0ff */
[C---:B------:R-:W-:Y:S02]  /*8380*/  IADD3 R121, PT, PT, R2.reuse, 0xd, RZ ;  /* 0x0000000d02797810 */ /* 0x040fe40007ffe0ff */
[----:B------:R-:W-:Y:S01]  /*8390*/  IADD3 R120, PT, PT, R2, 0xe, RZ ;  /* 0x0000000e02787810 */ /* 0x000fe20007ffe0ff */
[----:B0-----:R-:W-:-:S04]  /*83a0*/  @P6 IMAD.WIDE.U32 R132, R118, R4, RZ ;  /* 0x0000000476846225 */ /* 0x001fc800078e00ff */
[----:B------:R-:W-:Y:S02]  /*83b0*/  @P6 IMAD R129, R118, R5, R133 ;  /* 0x0000000576816224 */ /* 0x000fe400078e0285 */
[----:B------:R-:W-:Y:S02]  /*83c0*/  VIADD R5, R14, 0x3 ;  /* 0x000000030e057836 */ /* 0x000fe40000000000 */
[----:B------:R-:W-:-:S07]  /*83d0*/  VIADD R4, R2, 0x2 ;  /* 0x0000000202047836 */ /* 0x000fce0000000000 */
.L_x_951:
[----:B------:R-:W-:Y:S01]  /*83e0*/  ISETP.GE.AND P3, PT, R2, UR5, PT ;  /* 0x0000000502007c0c */ /* 0x000fe2000bf66270 */
[----:B------:R-:W-:Y:S01]  /*83f0*/  UIADD3 UR12, UPT, UPT, UR12, 0x1, URZ ;  /* 0x000000010c0c7890 */ /* 0x000fe2000fffe0ff */
[----:B------:R-:W-:Y:S02]  /*8400*/  IADD3 R90, P2, PT, R116, UR11, RZ ;  /* 0x0000000b745a7c10 */ /* 0x000fe4000ff5e0ff */
[----:B------:R-:W-:Y:S02]  /*8410*/  ISETP.LT.AND P0, PT, R14, UR4, !P3 ;  /* 0x000000040e007c0c */ /* 0x000fe4000df01270 */
[----:B------:R-:W-:Y:S02]  /*8420*/  ISETP.LT.AND P1, PT, R10, UR4, !P3 ;  /* 0x000000040a007c0c */ /* 0x000fe4000df21270 */
[----:B------:R-:W-:Y:S02]  /*8430*/  IADD3.X R91, PT, PT, R115, UR10, RZ, P2, !PT ;  /* 0x0000000a735b7c10 */ /* 0x000fe400097fe4ff */
[----:B------:R-:W-:Y:S02]  /*8440*/  MOV R86, R89 ;  /* 0x0000005900567202 */ /* 0x000fe40000000f00 */
[----:B------:R-:W-:Y:S02]  /*8450*/  MOV R87, R88 ;  /* 0x0000005800577202 */ /* 0x000fe40000000f00 */
[----:B------:R-:W-:Y:S02]  /*8460*/  ISETP.LT.AND P2, PT, R9, UR4, !P3 ;  /* 0x0000000409007c0c */ /* 0x000fe4000df41270 */
[----:B------:R-:W-:Y:S01]  /*8470*/  ISETP.LT.AND P3, PT, R5, UR4, !P3 ;  /* 0x0000000405007c0c */ /* 0x000fe2000df61270 */
[----:B------:R-:W2:Y:S01]  /*8480*/  @P0 LDG.E.U16 R80, desc[UR8][R86.64+-0x4] ;  /* 0xfffffc0856500981 */ /* 0x000ea2000c1e1500 */
[----:B------:R-:W-:Y:S02]  /*8490*/  ISETP.GE.AND P5, PT, R4, UR5, PT ;  /* 0x0000000504007c0c */ /* 0x000fe4000bfa6270 */
[----:B------:R-:W-:Y:S01]  /*84a0*/  P2R R106, PR, RZ, 0x40 ;  /* 0x00000040ff6a7803 */ /* 0x000fe20000000000 */
[----:B------:R-:W3:Y:S01]  /*84b0*/  @P0 LDG.E.U16 R79, desc[UR8][R90.64] ;  /* 0x000000085a4f0981 */ /* 0x000ee2000c1e1500 */
[----:B------:R-:W-:Y:S02]  /*84c0*/  ISETP.LT.AND P4, PT, R14, UR4, !P5 ;  /* 0x000000040e007c0c */ /* 0x000fe4000ef81270 */
[----:B------:R-:W-:Y:S01]  /*84d0*/  ISETP.GE.AND P6, PT, R125, UR5, PT ;  /* 0x000000057d007c0c */ /* 0x000fe2000bfc6270 */
[----:B------:R-:W4:Y:S04]  /*84e0*/  @P1 LDG.E.U16 R82, desc[UR8][R86.64+-0x2] ;  /* 0xfffffe0856521981 */ /* 0x000f28000c1e1500 */
[----:B------:R-:W5:Y:S04]  /*84f0*/  @P1 LDG.E.U16 R81, desc[UR8][R90.64] ;  /* 0x000000085a511981 */ /* 0x000f68000c1e1500 */
[----:B------:R-:W5:Y:S02]  /*8500*/  @P2 LDG.E.U16 R88, desc[UR8][R86.64] ;  /* 0x0000000856582981 */ /* 0x000f64000c1e1500 */
[----:B------:R-:W0:Y:S02]  /*8510*/  @P4 LDC.64 R108, c[0x0][0x3b0] ;  /* 0x0000ec00ff6c4b82 */ /* 0x000e240000000a00 */
[----:B------:R-:W5:Y:S04]  /*8520*/  @P2 LDG.E.U16 R85, desc[UR8][R90.64] ;  /* 0x000000085a552981 */ /* 0x000f68000c1e1500 */
[----:B------:R-:W5:Y:S04]  /*8530*/  @P3 LDG.E.U16 R84, desc[UR8][R86.64+0x2] ;  /* 0x0000020856543981 */ /* 0x000f68000c1e1500 */
[----:B------:R-:W5:Y:S01]  /*8540*/  @P3 LDG.E.U16 R83, desc[UR8][R90.64] ;  /* 0x000000085a533981 */ /* 0x000f62000c1e1500 */
[C---:B0-----:R-:W-:Y:S04]  /*8550*/  @P4 IMAD.WIDE.U32 R134, R4.reuse, R108, RZ ;  /* 0x0000006c04864225 */ /* 0x041fe800078e00ff */
[----:B------:R-:W-:Y:S02]  /*8560*/  @P4 IMAD R109, R4, R109, R135 ;  /* 0x0000006d046d4224 */ /* 0x000fe400078e0287 */
[----:B--2---:R-:W-:Y:S02]  /*8570*/  @P0 HADD2.F32 R80, -RZ, R80.H0_H0 ;  /* 0x20000050ff500230 */ /* 0x004fe40000004100 */
[----:B---3--:R-:W-:Y:S02]  /*8580*/  @P0 HADD2.F32 R79, -RZ, R79.H0_H0 ;  /* 0x2000004fff4f0230 */ /* 0x008fe40000004100 */
[----:B----4-:R-:W-:Y:S03]  /*8590*/  @P1 HADD2.F32 R82, -RZ, R82.H0_H0 ;  /* 0x20000052ff521230 */ /* 0x010fe60000004100 */
[----:B------:R-:W-:Y:S01]  /*85a0*/  @P0 FFMA R13, R80, R79, R13 ;  /* 0x0000004f500d0223 */ /* 0x000fe2000000000d */
[----:B------:R-:W-:Y:S01]  /*85b0*/  ISETP.LT.AND P0, PT, R14, UR4, !P6 ;  /* 0x000000040e007c0c */ /* 0x000fe2000f701270 */
[----:B-----5:R-:W-:Y:S02]  /*85c0*/  @P1 HADD2.F32 R81, -RZ, R81.H0_H0 ;  /* 0x20000051ff511230 */ /* 0x020fe40000004100 */
[----:B------:R-:W-:Y:S03]  /*85d0*/  @P2 HADD2.F32 R80, -RZ, R88.H0_H0 ;  /* 0x20000058ff502230 */ /* 0x000fe60000004100 */
[----:B------:R-:W-:Y:S01]  /*85e0*/  @P1 FFMA R31, R82, R81, R31 ;  /* 0x00000051521f1223 */ /* 0x000fe2000000001f */
[----:B------:R-:W-:Y:S01]  /*85f0*/  ISETP.LT.AND P1, PT, R10, UR4, !P6 ;  /* 0x000000040a007c0c */ /* 0x000fe2000f721270 */
[----:B------:R-:W-:Y:S02]  /*8600*/  @P2 HADD2.F32 R79, -RZ, R85.H0_H0 ;  /* 0x20000055ff4f2230 */ /* 0x000fe40000004100 */
[----:B------:R-:W-:Y:S03]  /*8610*/  @P3 HADD2.F32 R82, -RZ, R84.H0_H0 ;  /* 0x20000054ff523230 */ /* 0x000fe60000004100 */
[----:B------:R-:W-:Y:S01]  /*8620*/  @P2 FFMA R47, R80, R79, R47 ;  /* 0x0000004f502f2223 */ /* 0x000fe2000000002f */
[C---:B------:R-:W-:Y:S01]  /*8630*/  @P4 LEA R92, P2, R134.reuse, UR11, 0x1 ;  /* 0x0000000b865c4c11 */ /* 0x040fe2000f8408ff */
[----:B------:R-:W2:Y:S01]  /*8640*/  @P0 LDG.E.U16 R79, desc[UR8][R86.64+-0x4] ;  /* 0xfffffc08564f0981 */ /* 0x000ea2000c1e1500 */
[----:B------:R-:W-:Y:S02]  /*8650*/  @P3 HADD2.F32 R81, -RZ, R83.H0_H0 ;  /* 0x20000053ff513230 */ /* 0x000fe40000004100 */
[----:B------:R-:W-:Y:S02]  /*8660*/  @P4 LEA.HI.X R93, R134, UR10, R109, 0x1, P2 ;  /* 0x0000000a865d4c11 */ /* 0x000fe400090f0c6d */
[----:B------:R-:W3:Y:S01]  /*8670*/  @P1 LDG.E.U16 R90, desc[UR8][R86.64+-0x2] ;  /* 0xfffffe08565a1981 */ /* 0x000ee2000c1e1500 */
[----:B------:R-:W-:Y:S01]  /*8680*/  @P0 IADD3 R100, P2, PT, R114, UR11, RZ ;  /* 0x0000000b72640c10 */ /* 0x000fe2000ff5e0ff */
[----:B------:R-:W-:Y:S02]  /*8690*/  @P3 FFMA R63, R82, R81, R63 ;  /* 0x00000051523f3223 */ /* 0x000fe4000000003f */
[----:B------:R-:W4:Y:S01]  /*86a0*/  @P4 LDG.E.U16 R84, desc[UR8][R86.64+-0x4] ;  /* 0xfffffc0856544981 */ /* 0x000f22000c1e1500 */
[C---:B------:R-:W-:Y:S02]  /*86b0*/  @P0 IADD3.X R101, PT, PT, R113.reuse, UR10, RZ, P2, !PT ;  /* 0x0000000a71650c10 */ /* 0x040fe400097fe4ff */
[C---:B------:R-:W-:Y:S01]  /*86c0*/  @P1 IADD3 R98, P2, PT, R114.reuse, UR11, RZ ;  /* 0x0000000b72621c10 */ /* 0x040fe2000ff5e0ff */
[----:B------:R-:W5:Y:S03]  /*86d0*/  @P4 LDG.E.U16 R83, desc[UR8][R92.64] ;  /* 0x000000085c534981 */ /* 0x000f66000c1e1500 */
[----:B------:R-:W-:Y:S01]  /*86e0*/  @P1 IADD3.X R99, PT, PT, R113, UR10, RZ, P2, !PT ;  /* 0x0000000a71631c10 */ /* 0x000fe200097fe4ff */
[----:B------:R-:W3:Y:S01]  /*86f0*/  @P0 LDG.E.U16 R80, desc[UR8][R100.64] ;  /* 0x0000000864500981 */ /* 0x000ee2000c1e1500 */
[----:B------:R-:W-:Y:S03]  /*8700*/  ISETP.LT.AND P2, PT, R9, UR4, !P6 ;  /* 0x0000000409007c0c */ /* 0x000fe6000f741270 */
[----:B------:R-:W4:Y:S10]  /*8710*/  @P1 LDG.E.U16 R89, desc[UR8][R98.64] ;  /* 0x0000000862591981 */ /* 0x000f34000c1e1500 */
[C---:B------:R-:W-:Y:S01]  /*8720*/  @P2 IADD3 R96, P3, PT, R114.reuse, UR11, RZ ;  /* 0x0000000b72602c10 */ /* 0x040fe2000ff7e0ff */
[----:B------:R-:W5:Y:S03]  /*8730*/  @P2 LDG.E.U16 R81, desc[UR8][R86.64] ;  /* 0x0000000856512981 */ /* 0x000f66000c1e1500 */
[----:B------:R-:W-:Y:S02]  /*8740*/  @P2 IADD3.X R97, PT, PT, R113, UR10, RZ, P3, !PT ;  /* 0x0000000a71612c10 */ /* 0x000fe40009ffe4ff */
[----:B------:R-:W-:Y:S03]  /*8750*/  ISETP.LT.AND P3, PT, R5, UR4, !P6 ;  /* 0x0000000405007c0c */ /* 0x000fe6000f761270 */
[----:B------:R-:W5:Y:S10]  /*8760*/  @P2 LDG.E.U16 R82, desc[UR8][R96.64] ;  /* 0x0000000860522981 */ /* 0x000f74000c1e1500 */
[----:B------:R-:W-:Y:S01]  /*8770*/  @P3 IADD3 R94, P6, PT, R114, UR11, RZ ;  /* 0x0000000b725e3c10 */ /* 0x000fe2000ffde0ff */
[----:B------:R-:W5:Y:S03]  /*8780*/  @P3 LDG.E.U16 R88, desc[UR8][R86.64+0x2] ;  /* 0x0000020856583981 */ /* 0x000f66000c1e1500 */
[----:B------:R-:W-:Y:S05]  /*8790*/  @P3 IADD3.X R95, PT, PT, R113, UR10, RZ, P6, !PT ;  /* 0x0000000a715f3c10 */ /* 0x000fea000b7fe4ff */
[----:B------:R-:W5:Y:S01]  /*87a0*/  @P3 LDG.E.U16 R85, desc[UR8][R94.64] ;  /* 0x000000085e553981 */ /* 0x000f62000c1e1500 */
[----:B--2---:R-:W-:Y:S02]  /*87b0*/  @P0 HADD2.F32 R79, -RZ, R79.H0_H0 ;  /* 0x2000004fff4f0230 */ /* 0x004fe40000004100 */
[----:B---3--:R-:W-:Y:S05]  /*87c0*/  @P0 HADD2.F32 R80, -RZ, R80.H0_H0 ;  /* 0x20000050ff500230 */ /* 0x008fea0000004100 */
[----:B------:R-:W-:Y:S01]  /*87d0*/  @P0 FFMA R16, R79, R80, R16 ;  /* 0x000000504f100223 */ /* 0x000fe20000000010 */
[----:B------:R-:W-:Y:S01]  /*87e0*/  @P1 HADD2.F32 R79, -RZ, R90.H0_H0 ;  /* 0x2000005aff4f1230 */ /* 0x000fe20000004100 */
[----:B------:R-:W-:Y:S01]  /*87f0*/  ISETP.LT.AND P0, PT, R10, UR4, !P5 ;  /* 0x000000040a007c0c */ /* 0x000fe2000ef01270 */
[----:B----4-:R-:W-:Y:S05]  /*8800*/  @P1 HADD2.F32 R80, -RZ, R89.H0_H0 ;  /* 0x20000059ff501230 */ /* 0x010fea0000004100 */
[----:B------:R-:W-:Y:S01]  /*8810*/  @P1 FFMA R32, R79, R80, R32 ;  /* 0x000000504f201223 */ /* 0x000fe20000000020 */
[----:B------:R-:W-:Y:S01]  /*8820*/  ISETP.LT.AND P1, PT, R9, UR4, !P5 ;  /* 0x0000000409007c0c */ /* 0x000fe2000ef21270 */
[----:B-----5:R-:W-:Y:S05]  /*8830*/  @P2 HADD2.F32 R81, -RZ, R81.H0_H0 ;  /* 0x20000051ff512230 */ /* 0x020fea0000004100 */
[----:B------:R-:W0:Y:S01]  /*8840*/  @P0 LDC.64 R138, c[0x0][0x3b0] ;  /* 0x0000ec00ff8a0b82 */ /* 0x000e220000000a00 */
[----:B------:R-:W-:Y:S07]  /*8850*/  @P2 HADD2.F32 R82, -RZ, R82.H0_H0 ;  /* 0x20000052ff522230 */ /* 0x000fee0000004100 */
[----:B------:R-:W1:Y:S01]  /*8860*/  @P1 LDC.64 R136, c[0x0][0x3b0] ;  /* 0x0000ec00ff881b82 */ /* 0x000e620000000a00 */
[----:B------:R-:W-:Y:S01]  /*8870*/  @P2 FFMA R48, R81, R82, R48 ;  /* 0x0000005251302223 */ /* 0x000fe20000000030 */
[----:B------:R-:W-:Y:S01]  /*8880*/  ISETP.LT.AND P2, PT, R5, UR4, !P5 ;  /* 0x0000000405007c0c */ /* 0x000fe2000ef41270 */
[----:B------:R-:W2:Y:S01]  /*8890*/  @P1 LDG.E.U16 R82, desc[UR8][R86.64] ;  /* 0x0000000856521981 */ /* 0x000ea2000c1e1500 */
[----:B------:R-:W-:Y:S01]  /*88a0*/  ISETP.GE.AND P5, PT, R0, UR5, PT ;  /* 0x0000000500007c0c */ /* 0x000fe2000bfa6270 */
[----:B------:R-:W-:Y:S02]  /*88b0*/  @P3 HADD2.F32 R79, -RZ, R88.H0_H0 ;  /* 0x20000058ff4f3230 */ /* 0x000fe40000004100 */
[----:B------:R-:W-:Y:S08]  /*88c0*/  @P3 HADD2.F32 R80, -RZ, R85.H0_H0 ;  /* 0x20000055ff503230 */ /* 0x000ff00000004100 */
[----:B------:R-:W3:Y:S01]  /*88d0*/  @P2 LDC.64 R134, c[0x0][0x3b0] ;  /* 0x0000ec00ff862b82 */ /* 0x000ee20000000a00 */
[----:B0-----:R-:W-:Y:S01]  /*88e0*/  @P0 IMAD.WIDE.U32 R140, R4, R138, RZ ;  /* 0x0000008a048c0225 */ /* 0x001fe200078e00ff */
[----:B------:R-:W4:Y:S03]  /*88f0*/  @P2 LDG.E.U16 R90, desc[UR8][R86.64+0x2] ;  /* 0x00000208565a2981 */ /* 0x000f26000c1e1500 */
[----:B------:R-:W-:Y:S01]  /*8900*/  @P3 FFMA R64, R79, R80, R64 ;  /* 0x000000504f403223 */ /* 0x000fe20000000040 */
[----:B------:R-:W-:Y:S01]  /*8910*/  @P4 HADD2.F32 R80, -RZ, R84.H0_H0 ;  /* 0x20000054ff504230 */ /* 0x000fe20000004100 */
[----:B------:R-:W-:Y:S01]  /*8920*/  ISETP.LT.AND P3, PT, R14, UR4, !P5 ;  /* 0x000000040e007c0c */ /* 0x000fe2000ef61270 */
[----:B------:R-:W-:Y:S02]  /*8930*/  @P4 HADD2.F32 R79, -RZ, R83.H0_H0 ;  /* 0x20000053ff4f4230 */ /* 0x000fe40000004100 */
[C---:B------:R-:W-:Y:S02]  /*8940*/  @P0 IMAD R139, R4.reuse, R139, R141 ;  /* 0x0000008b048b0224 */ /* 0x040fe400078e028d */
[----:B-1----:R-:W-:Y:S04]  /*8950*/  @P1 IMAD.WIDE.U32 R142, R4, R136, RZ ;  /* 0x00000088048e1225 */ /* 0x002fe800078e00ff */
[----:B------:R-:W-:Y:S01]  /*8960*/  @P4 FFMA R17, R80, R79, R17 ;  /* 0x0000004f50114223 */ /* 0x000fe20000000011 */
[----:B------:R-:W-:Y:S01]  /*8970*/  @P0 LEA R100, P4, R140, UR11, 0x1 ;  /* 0x0000000b8c640c11 */ /* 0x000fe2000f8808ff */
[----:B------:R-:W-:Y:S01]  /*8980*/  @P1 IMAD R137, R4, R137, R143 ;  /* 0x0000008904891224 */ /* 0x000fe200078e028f */
[----:B------:R-:W5:Y:S02]  /*8990*/  @P0 LDG.E.U16 R80, desc[UR8][R86.64+-0x2] ;  /* 0xfffffe0856500981 */ /* 0x000f64000c1e1500 */
[----:B------:R-:W-:Y:S01]  /*89a0*/  @P0 LEA.HI.X R101, R140, UR10, R139, 0x1, P4 ;  /* 0x0000000a8c650c11 */ /* 0x000fe2000a0f0c8b */
[----:B------:R-:W0:Y:S01]  /*89b0*/  @P3 LDC.64 R108, c[0x0][0x3b0] ;  /* 0x0000ec00ff6c3b82 */ /* 0x000e220000000a00 */
[----:B------:R-:W4:Y:S01]  /*89c0*/  @P3 LDG.E.U16 R88, desc[UR8][R86.64+-0x4] ;  /* 0xfffffc0856583981 */ /* 0x000f22000c1e1500 */
[----:B------:R-:W-:Y:S01]  /*89d0*/  @P1 LEA R98, P4, R142, UR11, 0x1 ;  /* 0x0000000b8e621c11 */ /* 0x000fe2000f8808ff */
[----:B---3--:R-:W-:Y:S02]  /*89e0*/  @P2 IMAD.WIDE.U32 R138, R4, R134, RZ ;  /* 0x00000086048a2225 */ /* 0x008fe400078e00ff */
[----:B------:R-:W3:Y:S01]  /*89f0*/  @P0 LDG.E.U16 R79, desc[UR8][R100.64] ;  /* 0x00000008644f0981 */ /* 0x000ee2000c1e1500 */
[----:B------:R-:W-:Y:S01]  /*8a00*/  @P1 LEA.HI.X R99, R142, UR10, R137, 0x1, P4 ;  /* 0x0000000a8e631c11 */ /* 0x000fe2000a0f0c89 */
[----:B------:R-:W-:Y:S01]  /*8a10*/  @P2 IMAD R135, R4, R135, R139 ;  /* 0x0000008704872224 */ /* 0x000fe200078e028b */
[C---:B------:R-:W-:Y:S03]  /*8a20*/  @P2 LEA R96, P4, R138.reuse, UR11, 0x1 ;  /* 0x0000000b8a602c11 */ /* 0x040fe6000f8808ff */
[----:B------:R-:W4:Y:S01]  /*8a30*/  @P1 LDG.E.U16 R81, desc[UR8][R98.64] ;  /* 0x0000000862511981 */ /* 0x000f22000c1e1500 */
[----:B------:R-:W-:Y:S05]  /*8a40*/  @P2 LEA.HI.X R97, R138, UR10, R135, 0x1, P4 ;  /* 0x0000000a8a612c11 */ /* 0x000fea000a0f0c87 */
[----:B------:R-:W4:Y:S01]  /*8a50*/  @P2 LDG.E.U16 R89, desc[UR8][R96.64] ;  /* 0x0000000860592981 */ /* 0x000f22000c1e1500 */
[C---:B0-----:R-:W-:Y:S04]  /*8a60*/  @P3 IMAD.WIDE.U32 R136, R0.reuse, R108, RZ ;  /* 0x0000006c00883225 */ /* 0x041fe800078e00ff */
[----:B------:R-:W-:Y:S01]  /*8a70*/  @P3 IMAD R109, R0, R109, R137 ;  /* 0x0000006d006d3224 */ /* 0x000fe200078e0289 */
[C---:B------:R-:W-:Y:S04]  /*8a80*/  @P3 LEA R94, P4, R136.reuse, UR11, 0x1 ;  /* 0x0000000b885e3c11 */ /* 0x040fe8000f8808ff */
[----:B------:R-:W-:Y:S02]  /*8a90*/  @P3 LEA.HI.X R95, R136, UR10, R109, 0x1, P4 ;  /* 0x0000000a885f3c11 */ /* 0x000fe4000a0f0c6d */
[----:B------:R-:W-:Y:S03]  /*8aa0*/  ISETP.LT.AND P4, PT, R10, UR4, !P5 ;  /* 0x000000040a007c0c */ /* 0x000fe6000ef81270 */
[----:B------:R-:W4:Y:S10]  /*8ab0*/  @P3 LDG.E.U16 R85, desc[UR8][R94.64] ;  /* 0x000000085e553981 */ /* 0x000f34000c1e1500 */
[----:B------:R-:W0:Y:S01]  /*8ac0*/  @P4 LDC.64 R108, c[0x0][0x3b0] ;  /* 0x0000ec00ff6c4b82 */ /* 0x000e220000000a00 */
[----:B------:R-:W4:Y:S01]  /*8ad0*/  @P4 LDG.E.U16 R84, desc[UR8][R86.64+-0x2] ;  /* 0xfffffe0856544981 */ /* 0x000f22000c1e1500 */
[C---:B0-----:R-:W-:Y:S04]  /*8ae0*/  @P4 IMAD.WIDE.U32 R134, R0.reuse, R108, RZ ;  /* 0x0000006c00864225 */ /* 0x041fe800078e00ff */
[----:B------:R-:W-:Y:S01]  /*8af0*/  @P4 IMAD R109, R0, R109, R135 ;  /* 0x0000006d006d4224 */ /* 0x000fe200078e0287 */
[C---:B------:R-:W-:Y:S04]  /*8b00*/  @P4 LEA R92, P6, R134.reuse, UR11, 0x1 ;  /* 0x0000000b865c4c11 */ /* 0x040fe8000f8c08ff */
[----:B------:R-:W-:Y:S02]  /*8b10*/  @P4 LEA.HI.X R93, R134, UR10, R109, 0x1, P6 ;  /* 0x0000000a865d4c11 */ /* 0x000fe4000b0f0c6d */
[----:B------:R-:W-:Y:S03]  /*8b20*/  ISETP.GE.AND P6, PT, R126, UR5, PT ;  /* 0x000000057e007c0c */ /* 0x000fe6000bfc6270 */
[----:B------:R-:W4:Y:S01]  /*8b30*/  @P4 LDG.E.U16 R83, desc[UR8][R92.64] ;  /* 0x000000085c534981 */ /* 0x000f22000c1e1500 */
[----:B--2---:R-:W-:Y:S02]  /*8b40*/  @P1 HADD2.F32 R82, -RZ, R82.H0_H0 ;  /* 0x20000052ff521230 */ /* 0x004fe40000004100 */
[----:B-----5:R-:W-:Y:S02]  /*8b50*/  @P0 HADD2.F32 R80, -RZ, R80.H0_H0 ;  /* 0x20000050ff500230 */ /* 0x020fe40000004100 */
[----:B---3--:R-:W-:Y:S05]  /*8b60*/  @P0 HADD2.F32 R79, -RZ, R79.H0_H0 ;  /* 0x2000004fff4f0230 */ /* 0x008fea0000004100 */
[----:B------:R-:W-:Y:S01]  /*8b70*/  @P0 FFMA R33, R80, R79, R33 ;  /* 0x0000004f50210223 */ /* 0x000fe20000000021 */
[----:B----4-:R-:W-:Y:S01]  /*8b80*/  @P2 HADD2.F32 R80, -RZ, R90.H0_H0 ;  /* 0x2000005aff502230 */ /* 0x010fe20000004100 */
[----:B------:R-:W-:Y:S01]  /*8b90*/  ISETP.LT.AND P0, PT, R9, UR4, !P5 ;  /* 0x0000000409007c0c */ /* 0x000fe2000ef01270 */
[----:B------:R-:W-:Y:S02]  /*8ba0*/  @P1 HADD2.F32 R81, -RZ, R81.H0_H0 ;  /* 0x20000051ff511230 */ /* 0x000fe40000004100 */
[----:B------:R-:W-:Y:S03]  /*8bb0*/  @P2 HADD2.F32 R79, -RZ, R89.H0_H0 ;  /* 0x20000059ff4f2230 */ /* 0x000fe60000004100 */
[----:B------:R-:W-:Y:S01]  /*8bc0*/  @P1 FFMA R49, R82, R81, R49 ;  /* 0x0000005152311223 */ /* 0x000fe20000000031 */
[----:B------:R-:W-:Y:S01]  /*8bd0*/  ISETP.LT.AND P1, PT, R5, UR4, !P5 ;  /* 0x0000000405007c0c */ /* 0x000fe2000ef21270 */
[----:B------:R-:W-:Y:S01]  /*8be0*/  @P2 FFMA R65, R80, R79, R65 ;  /* 0x0000004f50412223 */ /* 0x000fe20000000041 */
[----:B------:R-:W-:Y:S04]  /*8bf0*/  @P3 HADD2.F32 R79, -RZ, R88.H0_H0 ;  /* 0x20000058ff4f3230 */ /* 0x000fe80000004100 */
[----:B------:R-:W0:Y:S01]  /*8c00*/  @P0 LDC.64 R138, c[0x0][0x3b0] ;  /* 0x0000ec00ff8a0b82 */ /* 0x000e220000000a00 */
[----:B------:R-:W-:Y:S07]  /*8c10*/  ISETP.LT.AND P2, PT, R14, UR4, !P6 ;  /* 0x000000040e007c0c */ /* 0x000fee000f741270 */
[----:B------:R-:W1:Y:S01]  /*8c20*/  @P1 LDC.64 R136, c[0x0][0x3b0] ;  /* 0x0000ec00ff881b82 */ /* 0x000e620000000a00 */
[----:B------:R-:W2:Y:S01]  /*8c30*/  @P1 LDG.E.U16 R81, desc[UR8][R86.64+0x2] ;  /* 0x0000020856511981 */ /* 0x000ea2000c1e1500 */
[----:B------:R-:W-:Y:S06]  /*8c40*/  @P3 HADD2.F32 R80, -RZ, R85.H0_H0 ;  /* 0x20000055ff503230 */ /* 0x000fec0000004100 */
[----:B------:R-:W3:Y:S01]  /*8c50*/  @P2 LDC.64 R134, c[0x0][0x3b0] ;  /* 0x0000ec00ff862b82 */ /* 0x000ee20000000a00 */
[----:B------:R-:W4:Y:S01]  /*8c60*/  @P2 LDG.E.U16 R92, desc[UR8][R86.64+-0x4] ;  /* 0xfffffc08565c2981 */ /* 0x000f22000c1e1500 */
[----:B------:R-:W-:Y:S01]  /*8c70*/  @P3 FFMA R18, R79, R80, R18 ;  /* 0x000000504f123223 */ /* 0x000fe20000000012 */
[----:B------:R-:W-:Y:S01]  /*8c80*/  ISETP.LT.AND P3, PT, R10, UR4, !P6 ;  /* 0x000000040a007c0c */ /* 0x000fe2000f761270 */
[----:B------:R-:W-:Y:S02]  /*8c90*/  @P4 HADD2.F32 R79, -RZ, R84.H0_H0 ;  /* 0x20000054ff4f4230 */ /* 0x000fe40000004100 */
[C---:B0-----:R-:W-:Y:S04]  /*8ca0*/  @P0 IMAD.WIDE.U32 R140, R0.reuse, R138, RZ ;  /* 0x0000008a008c0225 */ /* 0x041fe800078e00ff */
[C---:B------:R-:W-:Y:S06]  /*8cb0*/  @P0 IMAD R139, R0.reuse, R139, R141 ;  /* 0x0000008b008b0224 */ /* 0x040fec00078e028d */
[----:B------:R-:W0:Y:S01]  /*8cc0*/  @P3 LDC.64 R108, c[0x0][0x3b0] ;  /* 0x0000ec00ff6c3b82 */ /* 0x000e220000000a00 */
[C---:B-1----:R-:W-:Y:S01]  /*8cd0*/  @P1 IMAD.WIDE.U32 R142, R0.reuse, R136, RZ ;  /* 0x00000088008e1225 */ /* 0x042fe200078e00ff */
[----:B------:R-:W5:Y:S03]  /*8ce0*/  @P3 LDG.E.U16 R91, desc[UR8][R86.64+-0x2] ;  /* 0xfffffe08565b3981 */ /* 0x000f66000c1e1500 */
[----:B------:R-:W-:Y:S02]  /*8cf0*/  @P1 IMAD R137, R0, R137, R143 ;  /* 0x0000008900891224 */ /* 0x000fe400078e028f */
[----:B------:R-:W-:Y:S05]  /*8d00*/  @P4 HADD2.F32 R80, -RZ, R83.H0_H0 ;  /* 0x20000053ff504230 */ /* 0x000fea0000004100 */
[----:B------:R-:W-:Y:S01]  /*8d10*/  @P4 FFMA R34, R79, R80, R34 ;  /* 0x000000504f224223 */ /* 0x000fe20000000022 */
[C---:B------:R-:W-:Y:S01]  /*8d20*/  @P0 LEA R104, P4, R140.reuse, UR11, 0x1 ;  /* 0x0000000b8c680c11 */ /* 0x040fe2000f8808ff */
[----:B------:R-:W4:Y:S03]  /*8d30*/  @P0 LDG.E.U16 R79, desc[UR8][R86.64] ;  /* 0x00000008564f0981 */ /* 0x000f26000c1e1500 */
[----:B------:R-:W-:Y:S01]  /*8d40*/  @P0 LEA.HI.X R105, R140, UR10, R139, 0x1, P4 ;  /* 0x0000000a8c690c11 */ /* 0x000fe2000a0f0c8b */
[----:B---3--:R-:W-:Y:S01]  /*8d50*/  @P2 IMAD.WIDE.U32 R138, R126, R134, RZ ;  /* 0x000000867e8a2225 */ /* 0x008fe200078e00ff */
[----:B------:R-:W-:Y:S03]  /*8d60*/  @P1 LEA R102, P4, R142, UR11, 0x1 ;  /* 0x0000000b8e661c11 */ /* 0x000fe6000f8808ff */
[----:B------:R-:W-:Y:S01]  /*8d70*/  @P2 IMAD R135, R126, R135, R139 ;  /* 0x000000877e872224 */ /* 0x000fe200078e028b */
[----:B------:R-:W-:Y:S01]  /*8d80*/  @P1 LEA.HI.X R103, R142, UR10, R137, 0x1, P4 ;  /* 0x0000000a8e671c11 */ /* 0x000fe2000a0f0c89 */
[----:B0-----:R-:W-:Y:S01]  /*8d90*/  @P3 IMAD.WIDE.U32 R136, R126, R108, RZ ;  /* 0x0000006c7e883225 */ /* 0x001fe200078e00ff */
[----:B------:R-:W-:Y:S01]  /*8da0*/  @P2 LEA R100, P4, R138, UR11, 0x1 ;  /* 0x0000000b8a642c11 */ /* 0x000fe2000f8808ff */
[----:B------:R-:W3:Y:S02]  /*8db0*/  @P0 LDG.E.U16 R80, desc[UR8][R104.64] ;  /* 0x0000000868500981 */ /* 0x000ee4000c1e1500 */
[----:B------:R-:W-:Y:S01]  /*8dc0*/  @P3 IMAD R109, R126, R109, R137 ;  /* 0x0000006d7e6d3224 */ /* 0x000fe200078e0289 */
[----:B------:R-:W-:Y:S01]  /*8dd0*/  @P2 LEA.HI.X R101, R138, UR10, R135, 0x1, P4 ;  /* 0x0000000a8a652c11 */ /* 0x000fe2000a0f0c87 */
[----:B------:R-:W5:Y:S01]  /*8de0*/  @P1 LDG.E.U16 R82, desc[UR8][R102.64] ;  /* 0x0000000866521981 */ /* 0x000f62000c1e1500 */
[C---:B------:R-:W-:Y:S03]  /*8df0*/  @P3 LEA R98, P4, R136.reuse, UR11, 0x1 ;  /* 0x0000000b88623c11 */ /* 0x040fe6000f8808ff */
[----:B------:R-:W5:Y:S01]  /*8e00*/  @P2 LDG.E.U16 R90, desc[UR8][R100.64] ;  /* 0x00000008645a2981 */ /* 0x000f62000c1e1500 */
[----:B------:R-:W-:Y:S02]  /*8e10*/  @P3 LEA.HI.X R99, R136, UR10, R109, 0x1, P4 ;  /* 0x0000000a88633c11 */ /* 0x000fe4000a0f0c6d */
[----:B------:R-:W-:Y:S03]  /*8e20*/  ISETP.LT.AND P4, PT, R9, UR4, !P6 ;  /* 0x0000000409007c0c */ /* 0x000fe6000f781270 */
[----:B------:R-:W5:Y:S10]  /*8e30*/  @P3 LDG.E.U16 R89, desc[UR8][R98.64] ;  /* 0x0000000862593981 */ /* 0x000f74000c1e1500 */
[----:B------:R-:W0:Y:S01]  /*8e40*/  @P4 LDC.64 R108, c[0x0][0x3b0] ;  /* 0x0000ec00ff6c4b82 */ /* 0x000e220000000a00 */
[----:B------:R-:W5:Y:S01]  /*8e50*/  @P4 LDG.E.U16 R88, desc[UR8][R86.64] ;  /* 0x0000000856584981 */ /* 0x000f62000c1e1500 */
[C---:B0-----:R-:W-:Y:S04]  /*8e60*/  @P4 IMAD.WIDE.U32 R134, R126.reuse, R108, RZ ;  /* 0x0000006c7e864225 */ /* 0x041fe800078e00ff */
[----:B------:R-:W-:Y:S01]  /*8e70*/  @P4 IMAD R109, R126, R109, R135 ;  /* 0x0000006d7e6d4224 */ /* 0x000fe200078e0287 */
[C---:B------:R-:W-:Y:S04]  /*8e80*/  @P4 LEA R96, P5, R134.reuse, UR11, 0x1 ;  /* 0x0000000b86604c11 */ /* 0x040fe8000f8a08ff */
        /* <DEDUP_REMOVED lines=9> */
[----:B------:R-:W-:Y:S03]  /*8f20*/  ISETP.GE.AND P6, PT, R123, UR5, PT ;  /* 0x000000057b007c0c */ /* 0x000fe6000bfc6270 */
[----:B------:R0:W5:Y:S01]  /*8f30*/  @P5 LDG.E.U16 R83, desc[UR8][R94.64] ;  /* 0x000000085e535981 */ /* 0x000162000c1e1500 */
[----:B--2---:R-:W-:Y:S02]  /*8f40*/  @P1 HADD2.F32 R81, -RZ, R81.H0_H0 ;  /* 0x20000051ff511230 */ /* 0x004fe40000004100 */
[----:B----4-:R-:W-:Y:S02]  /*8f50*/  @P0 HADD2.F32 R79, -RZ, R79.H0_H0 ;  /* 0x2000004fff4f0230 */ /* 0x010fe40000004100 */
[----:B---3--:R-:W-:Y:S02]  /*8f60*/  @P0 HADD2.F32 R80, -RZ, R80.H0_H0 ;  /* 0x20000050ff500230 */ /* 0x008fe40000004100 */
[----:B-----5:R-:W-:Y:S03]  /*8f70*/  @P1 HADD2.F32 R82, -RZ, R82.H0_H0 ;  /* 0x20000052ff521230 */ /* 0x020fe60000004100 */
[----:B------:R-:W-:Y:S01]  /*8f80*/  @P0 FFMA R50, R79, R80, R50 ;  /* 0x000000504f320223 */ /* 0x000fe20000000032 */
[----:B------:R-:W-:Y:S01]  /*8f90*/  @P2 HADD2.F32 R80, -RZ, R92.H0_H0 ;  /* 0x2000005cff502230 */ /* 0x000fe20000004100 */
[----:B------:R-:W-:Y:S01]  /*8fa0*/  ISETP.LT.AND P0, PT, R14, UR4, !P6 ;  /* 0x000000040e007c0c */ /* 0x000fe2000f701270 */
[----:B------:R-:W-:Y:S02]  /*8fb0*/  @P2 HADD2.F32 R79, -RZ, R90.H0_H0 ;  /* 0x2000005aff4f2230 */ /* 0x000fe40000004100 */
[----:B------:R-:W-:Y:S01]  /*8fc0*/  @P1 FFMA R66, R81, R82, R66 ;  /* 0x0000005251421223 */ /* 0x000fe20000000042 */
[----:B------:R-:W-:Y:S01]  /*8fd0*/  @P3 HADD2.F32 R82, -RZ, R91.H0_H0 ;  /* 0x2000005bff523230 */ /* 0x000fe20000004100 */
[----:B------:R-:W-:Y:S01]  /*8fe0*/  ISETP.LT.AND P1, PT, R10, UR4, !P6 ;  /* 0x000000040a007c0c */ /* 0x000fe2000f721270 */
[----:B------:R-:W-:Y:S01]  /*8ff0*/  @P2 FFMA R19, R80, R79, R19 ;  /* 0x0000004f50132223 */ /* 0x000fe20000000013 */
[----:B------:R-:W-:Y:S01]  /*9000*/  @P3 HADD2.F32 R81, -RZ, R89.H0_H0 ;  /* 0x20000059ff513230 */ /* 0x000fe20000004100 */
[----:B------:R-:W-:Y:S04]  /*9010*/  ISETP.LT.AND P2, PT, R9, UR4, !P6 ;  /* 0x0000000409007c0c */ /* 0x000fe8000f741270 */
[----:B------:R-:W-:Y:S01]  /*9020*/  @P3 FFMA R35, R82, R81, R35 ;  /* 0x0000005152233223 */ /* 0x000fe20000000023 */
[----:B------:R-:W-:Y:S01]  /*9030*/  ISETP.LT.AND P3, PT, R5, UR4, !P6 ;  /* 0x0000000405007c0c */ /* 0x000fe2000f761270 */
[----:B------:R-:W1:Y:S04]  /*9040*/  @P0 LDC.64 R138, c[0x0][0x3b0] ;  /* 0x0000ec00ff8a0b82 */ /* 0x000e680000000a00 */
[----:B------:R-:W2:Y:S01]  /*9050*/  @P1 LDG.E.U16 R90, desc[UR8][R86.64+-0x2] ;  /* 0xfffffe08565a1981 */ /* 0x000ea2000c1e1500 */
[----:B------:R-:W-:Y:S03]  /*9060*/  @P4 HADD2.F32 R80, -RZ, R88.H0_H0 ;  /* 0x20000058ff504230 */ /* 0x000fe60000004100 */
[----:B------:R-:W3:Y:S01]  /*9070*/  @P1 LDC.64 R136, c[0x0][0x3b0] ;  /* 0x0000ec00ff881b82 */ /* 0x000ee20000000a00 */
[----:B------:R-:W4:Y:S07]  /*9080*/  @P2 LDG.E.U16 R81, desc[UR8][R86.64] ;  /* 0x0000000856512981 */ /* 0x000f2e000c1e1500 */
[----:B------:R-:W5:Y:S01]  /*9090*/  @P2 LDC.64 R134, c[0x0][0x3b0] ;  /* 0x0000ec00ff862b82 */ /* 0x000f620000000a00 */
[----:B------:R-:W2:Y:S07]  /*90a0*/  @P3 LDG.E.U16 R88, desc[UR8][R86.64+0x2] ;  /* 0x0000020856583981 */ /* 0x000eae000c1e1500 */
[----:B------:R-:W0:Y:S01]  /*90b0*/  @P3 LDC.64 R108, c[0x0][0x3b0] ;  /* 0x0000ec00ff6c3b82 */ /* 0x000e220000000a00 */
[C---:B-1----:R-:W-:Y:S04]  /*90c0*/  @P0 IMAD.WIDE.U32 R140, R123.reuse, R138, RZ ;  /* 0x0000008a7b8c0225 */ /* 0x042fe800078e00ff */
[C---:B------:R-:W-:Y:S02]  /*90d0*/  @P0 IMAD R139, R123.reuse, R139, R141 ;  /* 0x0000008b7b8b0224 */ /* 0x040fe400078e028d */
[C---:B---3--:R-:W-:Y:S04]  /*90e0*/  @P1 IMAD.WIDE.U32 R142, R123.reuse, R136, RZ ;  /* 0x000000887b8e1225 */ /* 0x048fe800078e00ff */
[C---:B------:R-:W-:Y:S02]  /*90f0*/  @P1 IMAD R137, R123.reuse, R137, R143 ;  /* 0x000000897b891224 */ /* 0x040fe400078e028f */
[C---:B-----5:R-:W-:Y:S04]  /*9100*/  @P2 IMAD.WIDE.U32 R144, R123.reuse, R134, RZ ;  /* 0x000000867b902225 */ /* 0x060fe800078e00ff */
[C---:B------:R-:W-:Y:S02]  /*9110*/  @P2 IMAD R135, R123.reuse, R135, R145 ;  /* 0x000000877b872224 */ /* 0x040fe400078e0291 */
[----:B------:R-:W-:Y:S05]  /*9120*/  @P4 HADD2.F32 R79, -RZ, R85.H0_H0 ;  /* 0x20000055ff4f4230 */ /* 0x000fea0000004100 */
[----:B------:R-:W-:Y:S01]  /*9130*/  @P4 FFMA R51, R80, R79, R51 ;  /* 0x0000004f50334223 */ /* 0x000fe20000000033 */
[C---:B------:R-:W-:Y:S01]  /*9140*/  @P0 LEA R100, P4, R140.reuse, UR11, 0x1 ;  /* 0x0000000b8c640c11 */ /* 0x040fe2000f8808ff */
[----:B------:R-:W-:Y:S03]  /*9150*/  @P5 HADD2.F32 R80, -RZ, R84.H0_H0 ;  /* 0x20000054ff505230 */ /* 0x000fe60000004100 */
[----:B------:R-:W-:Y:S01]  /*9160*/  @P0 LEA.HI.X R101, R140, UR10, R139, 0x1, P4 ;  /* 0x0000000a8c650c11 */ /* 0x000fe2000a0f0c8b */
[C---:B0-----:R-:W-:Y:S01]  /*9170*/  @P3 IMAD.WIDE.U32 R138, R123.reuse, R108, RZ ;  /* 0x0000006c7b8a3225 */ /* 0x041fe200078e00ff */
[C---:B------:R-:W-:Y:S03]  /*9180*/  @P2 LEA R96, P4, R144.reuse, UR11, 0x1 ;  /* 0x0000000b90602c11 */ /* 0x040fe6000f8808ff */
[----:B------:R-:W-:Y:S01]  /*9190*/  @P3 IMAD R109, R123, R109, R139 ;  /* 0x0000006d7b6d3224 */ /* 0x000fe200078e028b */
[----:B------:R-:W-:Y:S02]  /*91a0*/  @P2 LEA.HI.X R97, R144, UR10, R135, 0x1, P4 ;  /* 0x0000000a90612c11 */ /* 0x000fe4000a0f0c87 */
[C---:B------:R-:W-:Y:S03]  /*91b0*/  @P3 LEA R94, P4, R138.reuse, UR11, 0x1 ;  /* 0x0000000b8a5e3c11 */ /* 0x040fe6000f8808ff */
[----:B------:R-:W3:Y:S01]  /*91c0*/  @P2 LDG.E.U16 R82, desc[UR8][R96.64] ;  /* 0x0000000860522981 */ /* 0x000ee2000c1e1500 */
[----:B------:R-:W-:Y:S05]  /*91d0*/  @P3 LEA.HI.X R95, R138, UR10, R109, 0x1, P4 ;  /* 0x0000000a8a5f3c11 */ /* 0x000fea000a0f0c6d */
[----:B------:R-:W5:Y:S01]  /*91e0*/  @P3 LDG.E.U16 R85, desc[UR8][R94.64] ;  /* 0x000000085e553981 */ /* 0x000f62000c1e1500 */
[----:B------:R-:W-:Y:S05]  /*91f0*/  @P5 HADD2.F32 R79, -RZ, R83.H0_H0 ;  /* 0x20000053ff4f5230 */ /* 0x000fea0000004100 */
[----:B------:R-:W-:Y:S01]  /*9200*/  @P5 FFMA R67, R80, R79, R67 ;  /* 0x0000004f50435223 */ /* 0x000fe20000000043 */
[C---:B------:R-:W-:Y:S01]  /*9210*/  @P1 LEA R98, P5, R142.reuse, UR11, 0x1 ;  /* 0x0000000b8e621c11 */ /* 0x040fe2000f8a08ff */
[----:B------:R-:W2:Y:S03]  /*9220*/  @P0 LDG.E.U16 R79, desc[UR8][R86.64+-0x4] ;  /* 0xfffffc08564f0981 */ /* 0x000ea6000c1e1500 */
[----:B------:R-:W-:Y:S01]  /*9230*/  @P1 LEA.HI.X R99, R142, UR10, R137, 0x1, P5 ;  /* 0x0000000a8e631c11 */ /* 0x000fe2000a8f0c89 */
[----:B------:R-:W5:Y:S01]  /*9240*/  @P0 LDG.E.U16 R80, desc[UR8][R100.64] ;  /* 0x0000000864500981 */ /* 0x000f62000c1e1500 */
[----:B------:R-:W-:Y:S03]  /*9250*/  ISETP.GE.AND P5, PT, R6, UR5, PT ;  /* 0x0000000506007c0c */ /* 0x000fe6000bfa6270 */
[----:B------:R-:W5:Y:S01]  /*9260*/  @P1 LDG.E.U16 R89, desc[UR8][R98.64] ;  /* 0x0000000862591981 */ /* 0x000f62000c1e1500 */
[----:B------:R-:W-:Y:S11]  /*9270*/  ISETP.LT.AND P4, PT, R14, UR4, !P5 ;  /* 0x000000040e007c0c */ /* 0x000ff6000ef81270 */
[----:B------:R-:W-:Y:S02]  /*9280*/  @!UPT UIADD3 URZ, UPT, UPT, URZ, URZ, URZ ;  /* 0x000000fffffff290 */ /* 0x000fe4000fffe0ff */
[----:B------:R-:W0:Y:S01]  /*9290*/  @P4 LDC.64 R108, c[0x0][0x3b0] ;  /* 0x0000ec00ff6c4b82 */ /* 0x000e220000000a00 */
[----:B------:R-:W5:Y:S01]  /*92a0*/  @P4 LDG.E.U16 R84, desc[UR8][R86.64+-0x4] ;  /* 0xfffffc0856544981 */ /* 0x000f62000c1e1500 */
[C---:B0-----:R-:W-:Y:S04]  /*92b0*/  @P4 IMAD.WIDE.U32 R134, R6.reuse, R108, RZ ;  /* 0x0000006c06864225 */ /* 0x041fe800078e00ff */
[----:B------:R-:W-:Y:S01]  /*92c0*/  @P4 IMAD R109, R6, R109, R135 ;  /* 0x0000006d066d4224 */ /* 0x000fe200078e0287 */
[C---:B------:R-:W-:Y:S04]  /*92d0*/  @P4 LEA R92, P6, R134.reuse, UR11, 0x1 ;  /* 0x0000000b865c4c11 */ /* 0x040fe8000f8c08ff */
[----:B------:R-:W-:Y:S02]  /*92e0*/  @P4 LEA.HI.X R93, R134, UR10, R109, 0x1, P6 ;  /* 0x0000000a865d4c11 */ /* 0x000fe4000b0f0c6d */
[----:B------:R-:W-:Y:S03]  /*92f0*/  ISETP.GE.AND P6, PT, R127, UR5, PT ;  /* 0x000000057f007c0c */ /* 0x000fe6000bfc6270 */
[----:B------:R-:W5:Y:S01]  /*9300*/  @P4 LDG.E.U16 R83, desc[UR8][R92.64] ;  /* 0x000000085c534981 */ /* 0x000f62000c1e1500 */
[----:B----4-:R-:W-:Y:S02]  /*9310*/  @P2 HADD2.F32 R81, -RZ, R81.H0_H0 ;  /* 0x20000051ff512230 */ /* 0x010fe40000004100 */
[----:B---3--:R-:W-:Y:S02]  /*9320*/  @P2 HADD2.F32 R82, -RZ, R82.H0_H0 ;  /* 0x20000052ff522230 */ /* 0x008fe40000004100 */
[----:B--2---:R-:W-:Y:S02]  /*9330*/  @P0 HADD2.F32 R79, -RZ, R79.H0_H0 ;  /* 0x2000004fff4f0230 */ /* 0x004fe40000004100 */
[----:B-----5:R-:W-:Y:S05]  /*9340*/  @P0 HADD2.F32 R80, -RZ, R80.H0_H0 ;  /* 0x20000050ff500230 */ /* 0x020fea0000004100 */
[----:B------:R-:W-:Y:S01]  /*9350*/  @P0 FFMA R20, R79, R80, R20 ;  /* 0x000000504f140223 */ /* 0x000fe20000000014 */
[----:B------:R-:W-:Y:S01]  /*9360*/  @P1 HADD2.F32 R79, -RZ, R90.H0_H0 ;  /* 0x2000005aff4f1230 */ /* 0x000fe20000004100 */
[----:B------:R-:W-:Y:S01]  /*9370*/  ISETP.LT.AND P0, PT, R10, UR4, !P5 ;  /* 0x000000040a007c0c */ /* 0x000fe2000ef01270 */
[----:B------:R-:W-:Y:S05]  /*9380*/  @P1 HADD2.F32 R80, -RZ, R89.H0_H0 ;  /* 0x20000059ff501230 */ /* 0x000fea0000004100 */
[----:B------:R-:W-:Y:S01]  /*9390*/  @P1 FFMA R36, R79, R80, R36 ;  /* 0x000000504f241223 */ /* 0x000fe20000000024 */
[----:B------:R-:W-:Y:S01]  /*93a0*/  @P3 HADD2.F32 R79, -RZ, R88.H0_H0 ;  /* 0x20000058ff4f3230 */ /* 0x000fe20000004100 */
[----:B------:R-:W-:Y:S01]  /*93b0*/  ISETP.LT.AND P1, PT, R9, UR4, !P5 ;  /* 0x0000000409007c0c */ /* 0x000fe2000ef21270 */
[----:B------:R-:W-:Y:S02]  /*93c0*/  @P3 HADD2.F32 R80, -RZ, R85.H0_H0 ;  /* 0x20000055ff503230 */ /* 0x000fe40000004100 */
[----:B------:R-:W-:Y:S01]  /*93d0*/  @P2 FFMA R52, R81, R82, R52 ;  /* 0x0000005251342223 */ /* 0x000fe20000000034 */
[----:B------:R-:W-:Y:S01]  /*93e0*/  ISETP.LT.AND P2, PT, R5, UR4, !P5 ;  /* 0x0000000405007c0c */ /* 0x000fe2000ef41270 */
[----:B------:R-:W0:Y:S01]  /*93f0*/  @P0 LDC.64 R138, c[0x0][0x3b0] ;  /* 0x0000ec00ff8a0b82 */ /* 0x000e220000000a00 */
[----:B------:R-:W-:Y:S01]  /*9400*/  @P3 FFMA R68, R79, R80, R68 ;  /* 0x000000504f443223 */ /* 0x000fe20000000044 */
[----:B------:R-:W-:Y:S01]  /*9410*/  @P4 HADD2.F32 R80, -RZ, R84.H0_H0 ;  /* 0x20000054ff504230 */ /* 0x000fe20000004100 */
[----:B------:R-:W-:Y:S05]  /*9420*/  ISETP.LT.AND P3, PT, R14, UR4, !P6 ;  /* 0x000000040e007c0c */ /* 0x000fea000f761270 */
[----:B------:R-:W1:Y:S01]  /*9430*/  @P1 LDC.64 R136, c[0x0][0x3b0] ;  /* 0x0000ec00ff881b82 */ /* 0x000e620000000a00 */
[----:B------:R-:W2:Y:S04]  /*9440*/  @P1 LDG.E.U16 R82, desc[UR8][R86.64] ;  /* 0x0000000856521981 */ /* 0x000ea8000c1e1500 */
[----:B------:R-:W3:Y:S03]  /*9450*/  @P2 LDG.E.U16 R90, desc[UR8][R86.64+0x2] ;  /* 0x00000208565a2981 */ /* 0x000ee6000c1e1500 */
[----:B------:R-:W4:Y:S01]  /*9460*/  @P2 LDC.64 R134, c[0x0][0x3b0] ;  /* 0x0000ec00ff862b82 */ /* 0x000f220000000a00 */
[----:B------:R-:W5:Y:S07]  /*9470*/  @P3 LDG.E.U16 R88, desc[UR8][R86.64+-0x4] ;  /* 0xfffffc0856583981 */ /* 0x000f6e000c1e1500 */
[----:B------:R-:W4:Y:S01]  /*9480*/  @P3 LDC.64 R108, c[0x0][0x3b0] ;  /* 0x0000ec00ff6c3b82 */ /* 0x000f220000000a00 */
[C---:B0-----:R-:W-:Y:S04]  /*9490*/  @P0 IMAD.WIDE.U32 R140, R6.reuse, R138, RZ ;  /* 0x0000008a068c0225 */ /* 0x041fe800078e00ff */
[C---:B------:R-:W-:Y:S02]  /*94a0*/  @P0 IMAD R139, R6.reuse, R139, R141 ;  /* 0x0000008b068b0224 */ /* 0x040fe400078e028d */
[C---:B-1----:R-:W-:Y:S04]  /*94b0*/  @P1 IMAD.WIDE.U32 R142, R6.reuse, R136, RZ ;  /* 0x00000088068e1225 */ /* 0x042fe800078e00ff */
[----:B------:R-:W-:Y:S02]  /*94c0*/  @P4 HADD2.F32 R79, -RZ, R83.H0_H0 ;  /* 0x20000053ff4f4230 */ /* 0x000fe40000004100 */
[----:B------:R-:W-:Y:S03]  /*94d0*/  @P1 IMAD R137, R6, R137, R143 ;  /* 0x0000008906891224 */ /* 0x000fe600078e028f */
[----:B------:R-:W-:Y:S01]  /*94e0*/  @P4 FFMA R21, R80, R79, R21 ;  /* 0x0000004f50154223 */ /* 0x000fe20000000015 */
[C---:B------:R-:W-:Y:S01]  /*94f0*/  @P0 LEA R100, P4, R140.reuse, UR11, 0x1 ;  /* 0x0000000b8c640c11 */ /* 0x040fe2000f8808ff */
[----:B------:R-:W3:Y:S03]  /*9500*/  @P0 LDG.E.U16 R80, desc[UR8][R86.64+-0x2] ;  /* 0xfffffe0856500981 */ /* 0x000ee6000c1e1500 */
[----:B------:R-:W-:Y:S01]  /*9510*/  @P0 LEA.HI.X R101, R140, UR10, R139, 0x1, P4 ;  /* 0x0000000a8c650c11 */ /* 0x000fe2000a0f0c8b */
[----:B----4-:R-:W-:Y:S01]  /*9520*/  @P2 IMAD.WIDE.U32 R138, R6, R134, RZ ;  /* 0x00000086068a2225 */ /* 0x010fe200078e00ff */
[----:B------:R-:W-:Y:S03]  /*9530*/  @P1 LEA R98, P4, R142, UR11, 0x1 ;  /* 0x0000000b8e621c11 */ /* 0x000fe6000f8808ff */
[----:B------:R-:W-:Y:S01]  /*9540*/  @P2 IMAD R135, R6, R135, R139 ;  /* 0x0000008706872224 */ /* 0x000fe200078e028b */
[----:B------:R-:W-:Y:S01]  /*9550*/  @P1 LEA.HI.X R99, R142, UR10, R137, 0x1, P4 ;  /* 0x0000000a8e631c11 */ /* 0x000fe2000a0f0c89 */
[C---:B------:R-:W-:Y:S01]  /*9560*/  @P3 IMAD.WIDE.U32 R136, R127.reuse, R108, RZ ;  /* 0x0000006c7f883225 */ /* 0x040fe200078e00ff */
[C---:B------:R-:W-:Y:S01]  /*9570*/  @P2 LEA R96, P4, R138.reuse, UR11, 0x1 ;  /* 0x0000000b8a602c11 */ /* 0x040fe2000f8808ff */
[----:B------:R-:W4:Y:S02]  /*9580*/  @P0 LDG.E.U16 R79, desc[UR8][R100.64] ;  /* 0x00000008644f0981 */ /* 0x000f24000c1e1500 */
[C---:B------:R-:W-:Y:S01]  /*9590*/  @P3 IMAD R109, R127.reuse, R109, R137 ;  /* 0x0000006d7f6d3224 */ /* 0x040fe200078e0289 */
        /* <DEDUP_REMOVED lines=15> */
[----:B--2---:R-:W-:Y:S02]  /*9690*/  @P1 HADD2.F32 R82, -RZ, R82.H0_H0 ;  /* 0x20000052ff521230 */ /* 0x004fe40000004100 */
[----:B---3--:R-:W-:Y:S02]  /*96a0*/  @P0 HADD2.F32 R80, -RZ, R80.H0_H0 ;  /* 0x20000050ff500230 */ /* 0x008fe40000004100 */
[----:B----4-:R-:W-:Y:S02]  /*96b0*/  @P0 HADD2.F32 R79, -RZ, R79.H0_H0 ;  /* 0x2000004fff4f0230 */ /* 0x010fe40000004100 */
[----:B-----5:R-:W-:Y:S03]  /*96c0*/  @P1 HADD2.F32 R81, -RZ, R81.H0_H0 ;  /* 0x20000051ff511230 */ /* 0x020fe60000004100 */
[----:B------:R-:W-:Y:S01]  /*96d0*/  @P0 FFMA R37, R80, R79, R37 ;  /* 0x0000004f50250223 */ /* 0x000fe20000000025 */
[----:B------:R-:W-:Y:S01]  /*96e0*/  @P2 HADD2.F32 R80, -RZ, R90.H0_H0 ;  /* 0x2000005aff502230 */ /* 0x000fe20000004100 */
[----:B------:R-:W-:Y:S01]  /*96f0*/  ISETP.LT.AND P0, PT, R9, UR4, !P6 ;  /* 0x0000000409007c0c */ /* 0x000fe2000f701270 */
[----:B------:R-:W-:Y:S02]  /*9700*/  @P2 HADD2.F32 R79, -RZ, R89.H0_H0 ;  /* 0x20000059ff4f2230 */ /* 0x000fe40000004100 */
[----:B------:R-:W-:Y:S01]  /*9710*/  @P1 FFMA R53, R82, R81, R53 ;  /* 0x0000005152351223 */ /* 0x000fe20000000035 */
[----:B------:R-:W-:Y:S02]  /*9720*/  ISETP.LT.AND P1, PT, R5, UR4, !P6 ;  /* 0x0000000405007c0c */ /* 0x000fe4000f721270 */
[----:B------:R-:W-:Y:S01]  /*9730*/  @P2 FFMA R69, R80, R79, R69 ;  /* 0x0000004f50452223 */ /* 0x000fe20000000045 */
[----:B------:R-:W-:Y:S01]  /*9740*/  @P3 HADD2.F32 R79, -RZ, R88.H0_H0 ;  /* 0x20000058ff4f3230 */ /* 0x000fe20000004100 */
[----:B------:R-:W-:Y:S01]  /*9750*/  ISETP.LT.AND P2, PT, R14, UR4, !P5 ;  /* 0x000000040e007c0c */ /* 0x000fe2000ef41270 */
[----:B------:R-:W-:Y:S04]  /*9760*/  @P3 HADD2.F32 R80, -RZ, R85.H0_H0 ;  /* 0x20000055ff503230 */ /* 0x000fe80000004100 */
[----:B------:R-:W0:Y:S01]  /*9770*/  @P0 LDC.64 R138, c[0x0][0x3b0] ;  /* 0x0000ec00ff8a0b82 */ /* 0x000e220000000a00 */
[----:B------:R-:W-:Y:S01]  /*9780*/  @P3 FFMA R22, R79, R80, R22 ;  /* 0x000000504f163223 */ /* 0x000fe20000000016 */
[----:B------:R-:W-:Y:S02]  /*9790*/  ISETP.LT.AND P3, PT, R10, UR4, !P5 ;  /* 0x000000040a007c0c */ /* 0x000fe4000ef61270 */
[----:B------:R-:W2:Y:S01]  /*97a0*/  @P1 LDG.E.U16 R81, desc[UR8][R86.64+0x2] ;  /* 0x0000020856511981 */ /* 0x000ea2000c1e1500 */
[----:B------:R-:W-:Y:S03]  /*97b0*/  @P4 HADD2.F32 R79, -RZ, R84.H0_H0 ;  /* 0x20000054ff4f4230 */ /* 0x000fe60000004100 */
[----:B------:R-:W1:Y:S01]  /*97c0*/  @P1 LDC.64 R136, c[0x0][0x3b0] ;  /* 0x0000ec00ff881b82 */ /* 0x000e620000000a00 */
[----:B------:R-:W3:Y:S07]  /*97d0*/  @P2 LDG.E.U16 R92, desc[UR8][R86.64+-0x4] ;  /* 0xfffffc08565c2981 */ /* 0x000eee000c1e1500 */
[----:B------:R-:W4:Y:S01]  /*97e0*/  @P2 LDC.64 R134, c[0x0][0x3b0] ;  /* 0x0000ec00ff862b82 */ /* 0x000f220000000a00 */
[----:B------:R-:W5:Y:S07]  /*97f0*/  @P3 LDG.E.U16 R91, desc[UR8][R86.64+-0x2] ;  /* 0xfffffe08565b3981 */ /* 0x000f6e000c1e1500 */
[----:B------:R-:W4:Y:S01]  /*9800*/  @P3 LDC.64 R108, c[0x0][0x3b0] ;  /* 0x0000ec00ff6c3b82 */ /* 0x000f220000000a00 */
[C---:B0-----:R-:W-:Y:S04]  /*9810*/  @P0 IMAD.WIDE.U32 R140, R127.reuse, R138, RZ ;  /* 0x0000008a7f8c0225 */ /* 0x041fe800078e00ff */
[C---:B------:R-:W-:Y:S02]  /*9820*/  @P0 IMAD R139, R127.reuse, R139, R141 ;  /* 0x0000008b7f8b0224 */ /* 0x040fe400078e028d */
[C---:B-1----:R-:W-:Y:S04]  /*9830*/  @P1 IMAD.WIDE.U32 R142, R127.reuse, R136, RZ ;  /* 0x000000887f8e1225 */ /* 0x042fe800078e00ff */
[----:B------:R-:W-:Y:S02]  /*9840*/  @P1 IMAD R137, R127, R137, R143 ;  /* 0x000000897f891224 */ /* 0x000fe400078e028f */
[----:B------:R-:W-:Y:S05]  /*9850*/  @P4 HADD2.F32 R80, -RZ, R83.H0_H0 ;  /* 0x20000053ff504230 */ /* 0x000fea0000004100 */
        /* <DEDUP_REMOVED lines=8> */
[----:B------:R-:W-:Y:S01]  /*98e0*/  @P3 IMAD.WIDE.U32 R136, R8, R108, RZ ;  /* 0x0000006c08883225 */ /* 0x000fe200078e00ff */
[----:B------:R-:W-:Y:S01]  /*98f0*/  @P2 LEA R100, P4, R138, UR11, 0x1 ;  /* 0x0000000b8a642c11 */ /* 0x000fe2000f8808ff */
[----:B------:R-:W4:Y:S02]  /*9900*/  @P0 LDG.E.U16 R80, desc[UR8][R104.64] ;  /* 0x0000000868500981 */ /* 0x000f24000c1e1500 */
[----:B------:R-:W-:Y:S01]  /*9910*/  @P3 IMAD R109, R8, R109, R137 ;  /* 0x0000006d086d3224 */ /* 0x000fe200078e0289 */
[----:B------:R-:W-:Y:S01]  /*9920*/  @P2 LEA.HI.X R101, R138, UR10, R135, 0x1, P4 ;  /* 0x0000000a8a652c11 */ /* 0x000fe2000a0f0c87 */
[----:B------:R-:W5:Y:S01]  /*9930*/  @P1 LDG.E.U16 R82, desc[UR8][R102.64] ;  /* 0x0000000866521981 */ /* 0x000f62000c1e1500 */
[C---:B------:R-:W-:Y:S03]  /*9940*/  @P3 LEA R98, P4, R136.reuse, UR11, 0x1 ;  /* 0x0000000b88623c11 */ /* 0x040fe6000f8808ff */
[----:B------:R-:W5:Y:S01]  /*9950*/  @P2 LDG.E.U16 R90, desc[UR8][R100.64] ;  /* 0x00000008645a2981 */ /* 0x000f62000c1e1500 */
[----:B------:R-:W-:Y:S02]  /*9960*/  @P3 LEA.HI.X R99, R136, UR10, R109, 0x1, P4 ;  /* 0x0000000a88633c11 */ /* 0x000fe4000a0f0c6d */
[----:B------:R-:W-:Y:S02]  /*9970*/  ISETP.LT.AND P4, PT, R9, UR4, !P5 ;  /* 0x0000000409007c0c */ /* 0x000fe4000ef81270 */
[----:B------:R-:W-:Y:S01]  /*9980*/  ISETP.LT.AND P5, PT, R5, UR4, !P5 ;  /* 0x0000000405007c0c */ /* 0x000fe2000efa1270 */
[----:B------:R-:W5:Y:S10]  /*9990*/  @P3 LDG.E.U16 R89, desc[UR8][R98.64] ;  /* 0x0000000862593981 */ /* 0x000f74000c1e1500 */
[----:B------:R-:W0:Y:S01]  /*99a0*/  @P4 LDC.64 R108, c[0x0][0x3b0] ;  /* 0x0000ec00ff6c4b82 */ /* 0x000e220000000a00 */
[----:B------:R-:W5:Y:S04]  /*99b0*/  @P4 LDG.E.U16 R88, desc[UR8][R86.64] ;  /* 0x0000000856584981 */ /* 0x000f68000c1e1500 */
[----:B------:R-:W5:Y:S01]  /*99c0*/  @P5 LDG.E.U16 R84, desc[UR8][R86.64+0x2] ;  /* 0x0000020856545981 */ /* 0x000f62000c1e1500 */
[C---:B0-----:R-:W-:Y:S04]  /*99d0*/  @P4 IMAD.WIDE.U32 R134, R8.reuse, R108, RZ ;  /* 0x0000006c08864225 */ /* 0x041fe800078e00ff */
[----:B------:R-:W-:Y:S01]  /*99e0*/  @P4 IMAD R109, R8, R109, R135 ;  /* 0x0000006d086d4224 */ /* 0x000fe200078e0287 */
[C---:B------:R-:W-:Y:S04]  /*99f0*/  @P4 LEA R96, P6, R134.reuse, UR11, 0x1 ;  /* 0x0000000b86604c11 */ /* 0x040fe8000f8c08ff */
[----:B------:R-:W-:Y:S02]  /*9a00*/  @P4 LEA.HI.X R97, R134, UR10, R109, 0x1, P6 ;  /* 0x0000000a86614c11 */ /* 0x000fe4000b0f0c6d */
[----:B------:R-:W0:Y:S03]  /*9a10*/  @P5 LDC.64 R108, c[0x0][0x3b0] ;  /* 0x0000ec00ff6c5b82 */ /* 0x000e260000000a00 */
        /* <DEDUP_REMOVED lines=36> */
[----:B------:R-:W-:Y:S02]  /*9c60*/  @P2 IMAD R135, R124, R135, R145 ;  /* 0x000000877c872224 */ /* 0x000fe400078e0291 */
[----:B------:R-:W-:Y:S05]  /*9c70*/  @P4 HADD2.F32 R79, -RZ, R85.H0_H0 ;  /* 0x20000055ff4f4230 */ /* 0x000fea0000004100 */
[----:B------:R-:W-:Y:S01]  /*9c80*/  @P4 FFMA R55, R80, R79, R55 ;  /* 0x0000004f50374223 */ /* 0x000fe20000000037 */
[----:B------:R-:W-:Y:S01]  /*9c90*/  @P5 HADD2.F32 R80, -RZ, R84.H0_H0 ;  /* 0x20000054ff505230 */ /* 0x000fe20000004100 */
[C---:B------:R-:W-:Y:S04]  /*9ca0*/  @P0 LEA R100, P4, R140.reuse, UR11, 0x1 ;  /* 0x0000000b8c640c11 */ /* 0x040fe8000f8808ff */
[----:B------:R-:W-:Y:S01]  /*9cb0*/  @P0 LEA.HI.X R101, R140, UR10, R139, 0x1, P4 ;  /* 0x0000000a8c650c11 */ /* 0x000fe2000a0f0c8b */
[----:B0-----:R-:W-:Y:S01]  /*9cc0*/  @P3 IMAD.WIDE.U32 R138, R124, R108, RZ ;  /* 0x0000006c7c8a3225 */ /* 0x001fe200078e00ff */
[----:B------:R-:W-:Y:S03]  /*9cd0*/  @P2 LEA R96, P4, R144, UR11, 0x1 ;  /* 0x0000000b90602c11 */ /* 0x000fe6000f8808ff */
        /* <DEDUP_REMOVED lines=12> */
[C---:B------:R-:W-:Y:S03]  /*9da0*/  ISETP.GE.AND P5, PT, R3.reuse, UR5, PT ;  /* 0x0000000503007c0c */ /* 0x040fe6000bfa6270 */
        /* <DEDUP_REMOVED lines=39> */
[C---:B------:R-:W-:Y:S03]  /*a020*/  @P1 IMAD R137, R3.reuse, R137, R143 ;  /* 0x0000008903891224 */ /* 0x040fe600078e028f */
[----:B------:R-:W-:Y:S01]  /*a030*/  @P4 FFMA R25, R80, R79, R25 ;  /* 0x0000004f50194223 */ /* 0x000fe20000000019 */
[C---:B------:R-:W-:Y:S01]  /*a040*/  @P0 LEA R100, P4, R140.reuse, UR11, 0x1 ;  /* 0x0000000b8c640c11 */ /* 0x040fe2000f8808ff */
[----:B------:R-:W3:Y:S03]  /*a050*/  @P0 LDG.E.U16 R80, desc[UR8][R86.64+-0x2] ;  /* 0xfffffe0856500981 */ /* 0x000ee6000c1e1500 */
[----:B------:R-:W-:Y:S01]  /*a060*/  @P0 LEA.HI.X R101, R140, UR10, R139, 0x1, P4 ;  /* 0x0000000a8c650c11 */ /* 0x000fe2000a0f0c8b */
[C---:B----4-:R-:W-:Y:S01]  /*a070*/  @P2 IMAD.WIDE.U32 R138, R3.reuse, R134, RZ ;  /* 0x00000086038a2225 */ /* 0x050fe200078e00ff */
[C---:B------:R-:W-:Y:S03]  /*a080*/  @P1 LEA R98, P4, R142.reuse, UR11, 0x1 ;  /* 0x0000000b8e621c11 */ /* 0x040fe6000f8808ff */
        /* <DEDUP_REMOVED lines=54> */
[C---:B----4-:R-:W-:Y:S01]  /*a3f0*/  @P2 IMAD.WIDE.U32 R138, R7.reuse, R134, RZ ;  /* 0x00000086078a2225 */ /* 0x050fe200078e00ff */
[C---:B------:R-:W-:Y:S03]  /*a400*/  @P1 LEA R102, P4, R142.reuse, UR11, 0x1 ;  /* 0x0000000b8e661c11 */ /* 0x040fe6000f8808ff */
[C---:B------:R-:W-:Y:S01]  /*a410*/  @P2 IMAD R135, R7.reuse, R135, R139 ;  /* 0x0000008707872224 */ /* 0x040fe200078e028b */
[----:B------:R-:W-:Y:S01]  /*a420*/  @P1 LEA.HI.X R103, R142, UR10, R137, 0x1, P4 ;  /* 0x0000000a8e671c11 */ /* 0x000fe2000a0f0c89 */
[C---:B------:R-:W-:Y:S01]  /*a430*/  @P3 IMAD.WIDE.U32 R136, R7.reuse, R108, RZ ;  /* 0x0000006c07883225 */ /* 0x040fe200078e00ff */
[C---:B------:R-:W-:Y:S01]  /*a440*/  @P2 LEA R100, P4, R138.reuse, UR11, 0x1 ;  /* 0x0000000b8a642c11 */ /* 0x040fe2000f8808ff */
        /* <DEDUP_REMOVED lines=14> */
[C---:B------:R-:W-:Y:S01]  /*a530*/  @P4 IMAD R109, R7.reuse, R109, R135 ;  /* 0x0000006d076d4224 */ /* 0x040fe200078e0287 */
        /* <DEDUP_REMOVED lines=42> */
[----:B------:R-:W-:Y:S01]  /*a7e0*/  @P5 HADD2.F32 R80, -RZ, R84.H0_H0 ;  /* 0x20000054ff505230 */ /* 0x000fe20000004100 */
[C---:B------:R-:W-:Y:S04]  /*a7f0*/  @P0 LEA R100, P4, R140.reuse, UR11, 0x1 ;  /* 0x0000000b8c640c11 */ /* 0x040fe8000f8808ff */
        /* <DEDUP_REMOVED lines=25> */
[----:B------:R-:W-:Y:S03]  /*a990*/  ISETP.NE.AND P6, PT, R106, RZ, PT ;  /* 0x000000ff6a00720c */ /* 0x000fe60003fc5270 */
        /* <DEDUP_REMOVED lines=8> */
[----:B------:R-:W-:Y:S03]  /*aa20*/  @P1 HADD2.F32 R80, -RZ, R89.H0_H0 ;  /* 0x20000059ff501230 */ /* 0x000fe60000004100 */
[----:B------:R-:W-:Y:S02]  /*aa30*/  P2R R130, PR, RZ, 0x1 ;  /* 0x00000001ff827803 */ /* 0x000fe40000000000 */
[----:B------:R-:W-:Y:S01]  /*aa40*/  @P1 FFMA R44, R79, R80, R44 ;  /* 0x000000504f2c1223 */ /* 0x000fe2000000002c */
[----:B------:R-:W-:Y:S01]  /*aa50*/  @P3 HADD2.F32 R79, -RZ, R88.H0_H0 ;  /* 0x20000058ff4f3230 */ /* 0x000fe20000004100 */
[----:B------:R-:W-:Y:S01]  /*aa60*/  ISETP.LT.AND P1, PT, R9, UR4, !P5 ;  /* 0x0000000409007c0c */ /* 0x000fe2000ef21270 */
[----:B------:R-:W-:Y:S02]  /*aa70*/  @P3 HADD2.F32 R80, -RZ, R85.H0_H0 ;  /* 0x20000055ff503230 */ /* 0x000fe40000004100 */
[----:B------:R-:W-:Y:S01]  /*aa80*/  @P2 FFMA R60, R81, R82, R60 ;  /* 0x00000052513c2223 */ /* 0x000fe2000000003c */
[----:B------:R-:W-:Y:S01]  /*aa90*/  ISETP.LT.AND P2, PT, R5, UR4, !P5 ;  /* 0x0000000405007c0c */ /* 0x000fe2000ef41270 */
[----:B------:R-:W2:Y:S01]  /*aaa0*/  @P6 LDG.E.U16 R85, desc[UR8][R86.64+0x2] ;  /* 0x0000020856556981 */ /* 0x000ea2000c1e1500 */
[----:B------:R-:W-:Y:S01]  /*aab0*/  ISETP.GE.AND P5, PT, R11, UR5, PT ;  /* 0x000000050b007c0c */ /* 0x000fe2000bfa6270 */
[----:B------:R-:W0:Y:S01]  /*aac0*/  @P0 LDC.64 R136, c[0x0][0x3b0] ;  /* 0x0000ec00ff880b82 */ /* 0x000e220000000a00 */
[----:B------:R-:W-:Y:S01]  /*aad0*/  @P3 FFMA R76, R79, R80, R76 ;  /* 0x000000504f4c3223 */ /* 0x000fe2000000004c */
[----:B------:R-:W-:Y:S01]  /*aae0*/  @P4 HADD2.F32 R80, -RZ, R84.H0_H0 ;  /* 0x20000054ff504230 */ /* 0x000fe20000004100 */
[----:B------:R-:W-:Y:S05]  /*aaf0*/  ISETP.LT.AND P3, PT, R14, UR4, !P5 ;  /* 0x000000040e007c0c */ /* 0x000fea000ef61270 */
[----:B------:R-:W1:Y:S01]  /*ab00*/  @P1 LDC.64 R108, c[0x0][0x3b0] ;  /* 0x0000ec00ff6c1b82 */ /* 0x000e620000000a00 */
[----:B------:R-:W3:Y:S04]  /*ab10*/  @P1 LDG.E.U16 R82, desc[UR8][R86.64] ;  /* 0x0000000856521981 */ /* 0x000ee8000c1e1500 */
[----:B------:R-:W4:Y:S03]  /*ab20*/  @P2 LDG.E.U16 R84, desc[UR8][R86.64+0x2] ;  /* 0x0000020856542981 */ /* 0x000f26000c1e1500 */
[----:B------:R-:W5:Y:S01]  /*ab30*/  @P2 LDC.64 R106, c[0x0][0x3b0] ;  /* 0x0000ec00ff6a2b82 */ /* 0x000f620000000a00 */
[----:B------:R-:W4:Y:S07]  /*ab40*/  @P3 LDG.E.U16 R96, desc[UR8][R86.64+-0x4] ;  /* 0xfffffc0856603981 */ /* 0x000f2e000c1e1500 */
[----:B------:R-:W5:Y:S01]  /*ab50*/  @P3 LDC.64 R134, c[0x0][0x3b0] ;  /* 0x0000ec00ff863b82 */ /* 0x000f620000000a00 */
[C---:B0-----:R-:W-:Y:S04]  /*ab60*/  @P0 IMAD.WIDE.U32 R138, R120.reuse, R136, RZ ;  /* 0x00000088788a0225 */ /* 0x041fe800078e00ff */
[C---:B------:R-:W-:Y:S02]  /*ab70*/  @P0 IMAD R137, R120.reuse, R137, R139 ;  /* 0x0000008978890224 */ /* 0x040fe400078e028b */
[C---:B-1----:R-:W-:Y:S04]  /*ab80*/  @P1 IMAD.WIDE.U32 R140, R120.reuse, R108, RZ ;  /* 0x0000006c788c1225 */ /* 0x042fe800078e00ff */
[----:B------:R-:W-:Y:S02]  /*ab90*/  @P4 HADD2.F32 R79, -RZ, R83.H0_H0 ;  /* 0x20000053ff4f4230 */ /* 0x000fe40000004100 */
[----:B------:R-:W-:Y:S03]  /*aba0*/  @P1 IMAD R109, R120, R109, R141 ;  /* 0x0000006d786d1224 */ /* 0x000fe600078e028d */
[----:B------:R-:W-:Y:S01]  /*abb0*/  @P4 FFMA R29, R80, R79, R29 ;  /* 0x0000004f501d4223 */ /* 0x000fe2000000001d */
[C---:B------:R-:W-:Y:S04]  /*abc0*/  @P0 LEA R90, P4, R138.reuse, UR11, 0x1 ;  /* 0x0000000b8a5a0c11 */ /* 0x040fe8000f8808ff */
[----:B------:R-:W-:Y:S01]  /*abd0*/  @P0 LEA.HI.X R91, R138, UR10, R137, 0x1, P4 ;  /* 0x0000000a8a5b0c11 */ /* 0x000fe2000a0f0c89 */
[----:B-----5:R-:W-:Y:S01]  /*abe0*/  @P2 IMAD.WIDE.U32 R136, R120, R106, RZ ;  /* 0x0000006a78882225 */ /* 0x020fe200078e00ff */
[----:B------:R-:W-:Y:S03]  /*abf0*/  @P1 LEA R108, P4, R140, UR11, 0x1 ;  /* 0x0000000b8c6c1c11 */ /* 0x000fe6000f8808ff */
[----:B------:R-:W-:Y:S01]  /*ac00*/  @P2 IMAD R107, R120, R107, R137 ;  /* 0x0000006b786b2224 */ /* 0x000fe200078e0289 */
[----:B------:R-:W-:Y:S01]  /*ac10*/  @P1 LEA.HI.X R109, R140, UR10, R109, 0x1, P4 ;  /* 0x0000000a8c6d1c11 */ /* 0x000fe2000a0f0c6d */
[----:B------:R-:W-:Y:S01]  /*ac20*/  @P3 IMAD.WIDE.U32 R138, R118, R134, RZ ;  /* 0x00000086768a3225 */ /* 0x000fe200078e00ff */
[----:B------:R-:W-:Y:S03]  /*ac30*/  @P2 LEA R106, P4, R136, UR11, 0x1 ;  /* 0x0000000b886a2c11 */ /* 0x000fe6000f8808ff */
[----:B------:R-:W-:Y:S01]  /*ac40*/  @P3 IMAD R135, R118, R135, R139 ;  /* 0x0000008776873224 */ /* 0x000fe200078e028b */
[----:B------:R-:W5:Y:S01]  /*ac50*/  @P1 LDG.E.U16 R81, desc[UR8][R108.64] ;  /* 0x000000086c511981 */ /* 0x000f62000c1e1500 */
[----:B------:R-:W-:Y:S02]  /*ac60*/  @P2 LEA.HI.X R107, R136, UR10, R107, 0x1, P4 ;  /* 0x0000000a886b2c11 */ /* 0x000fe4000a0f0c6b */
        /* <DEDUP_REMOVED lines=19> */
[C---:B------:R-:W-:Y:S01]  /*ada0*/  @P6 LEA R98, P0, R132.reuse, UR11, 0x1 ;  /* 0x0000000b84626c11 */ /* 0x040fe2000f8008ff */
[----:B------:R-:W-:Y:S03]  /*adb0*/  UIADD3 UR11, UP0, UPT, UR11, 0x2, URZ ;  /* 0x000000020b0b7890 */ /* 0x000fe6000ff1e0ff */
[----:B------:R-:W-:Y:S01]  /*adc0*/  @P6 LEA.HI.X R99, R132, UR10, R129, 0x1, P0 ;  /* 0x0000000a84636c11 */ /* 0x000fe200080f0c81 */
[----:B------:R-:W-:Y:S01]  /*add0*/  UIADD3.X UR10, UPT, UPT, URZ, UR10, URZ, UP0, !UPT ;  /* 0x0000000aff0a7290 */ /* 0x000fe200087fe4ff */
[----:B------:R-:W-:Y:S01]  /*ade0*/  IADD3 R89, P0, PT, R86, R119, RZ ;  /* 0x0000007756597210 */ /* 0x000fe20007f1e0ff */
[----:B------:R-:W-:Y:S03]  /*adf0*/  UISETP.NE.AND UP0, UPT, UR12, URZ, UPT ;  /* 0x000000ff0c00728c */ /* 0x000fe6000bf05270 */
[----:B------:R-:W-:Y:S02]  /*ae00*/  IADD3.X R88, PT, PT, R87, R117, RZ, P0, !PT ;  /* 0x0000007557587210 */ /* 0x000fe400007fe4ff */
[----:B------:R-:W-:Y:S11]  /*ae10*/  ISETP.NE.AND P0, PT, R130, RZ, PT ;  /* 0x000000ff8200720c */ /* 0x000ff60003f05270 */
[----:B------:R-:W-:Y:S02]  /*ae20*/  @!UPT UIADD3 URZ, UPT, UPT, URZ, URZ, URZ ;  /* 0x000000fffffff290 */ /* 0x000fe4000fffe0ff */
[----:B------:R-:W5:Y:S04]  /*ae30*/  @P0 LDG.E.U16 R79, desc[UR8][R90.64] ;  /* 0x000000085a4f0981 */ /* 0x000f68000c1e1500 */
[----:B------:R-:W5:Y:S04]  /*ae40*/  @P0 LDG.E.U16 R80, desc[UR8][R86.64+-0x2] ;  /* 0xfffffe0856500981 */ /* 0x000f68000c1e1500 */
[----:B------:R-:W5:Y:S04]  /*ae50*/  @P5 LDG.E.U16 R91, desc[UR8][R100.64] ;  /* 0x00000008645b5981 */ /* 0x000f68000c1e1500 */
[----:B------:R-:W5:Y:S01]  /*ae60*/  @P6 LDG.E.U16 R90, desc[UR8][R98.64] ;  /* 0x00000008625a6981 */ /* 0x000f62000c1e1500 */
[----:B--2---:R-:W-:Y:S02]  /*ae70*/  @P6 HADD2.F32 R85, -RZ, R85.H0_H0 ;  /* 0x20000055ff556230 */ /* 0x004fe40000004100 */
[----:B---3--:R-:W-:Y:S02]  /*ae80*/  @P1 HADD2.F32 R82, -RZ, R82.H0_H0 ;  /* 0x20000052ff521230 */ /* 0x008fe40000004100 */
[----:B----4-:R-:W-:Y:S02]  /*ae90*/  @P2 HADD2.F32 R84, -RZ, R84.H0_H0 ;  /* 0x20000054ff542230 */ /* 0x010fe40000004100 */
[----:B-----5:R-:W-:Y:S02]  /*aea0*/  @P1 HADD2.F32 R81, -RZ, R81.H0_H0 ;  /* 0x20000051ff511230 */ /* 0x020fe40000004100 */
[----:B------:R-:W-:Y:S02]  /*aeb0*/  @P2 HADD2.F32 R83, -RZ, R83.H0_H0 ;  /* 0x20000053ff532230 */ /* 0x000fe40000004100 */
[----:B------:R-:W-:Y:S02]  /*aec0*/  @P0 HADD2.F32 R79, -RZ, R79.H0_H0 ;  /* 0x2000004fff4f0230 */ /* 0x000fe40000004100 */
[----:B------:R-:W-:Y:S05]  /*aed0*/  @P0 HADD2.F32 R80, -RZ, R80.H0_H0 ;  /* 0x20000050ff500230 */ /* 0x000fea0000004100 */
[----:B------:R-:W-:Y:S01]  /*aee0*/  @P0 FFMA R45, R80, R79, R45 ;  /* 0x0000004f502d0223 */ /* 0x000fe2000000002d */
[----:B------:R-:W-:Y:S02]  /*aef0*/  @P3 HADD2.F32 R79, -RZ, R96.H0_H0 ;  /* 0x20000060ff4f3230 */ /* 0x000fe40000004100 */
[----:B------:R-:W-:Y:S01]  /*af00*/  @P1 FFMA R61, R82, R81, R61 ;  /* 0x00000051523d1223 */ /* 0x000fe2000000003d */
[----:B------:R-:W-:Y:S02]  /*af10*/  @P3 HADD2.F32 R80, -RZ, R94.H0_H0 ;  /* 0x2000005eff503230 */ /* 0x000fe40000004100 */
[----:B------:R-:W-:Y:S01]  /*af20*/  @P2 FFMA R77, R84, R83, R77 ;  /* 0x00000053544d2223 */ /* 0x000fe2000000004d */
[----:B------:R-:W-:Y:S02]  /*af30*/  @P4 HADD2.F32 R81, -RZ, R93.H0_H0 ;  /* 0x2000005dff514230 */ /* 0x000fe40000004100 */
[----:B------:R-:W-:Y:S02]  /*af40*/  @P4 HADD2.F32 R82, -RZ, R92.H0_H0 ;  /* 0x2000005cff524230 */ /* 0x000fe40000004100 */
[----:B------:R-:W-:Y:S01]  /*af50*/  @P3 FFMA R30, R79, R80, R30 ;  /* 0x000000504f1e3223 */ /* 0x000fe2000000001e */
[----:B------:R-:W-:Y:S02]  /*af60*/  @P5 HADD2.F32 R83, -RZ, R95.H0_H0 ;  /* 0x2000005fff535230 */ /* 0x000fe40000004100 */
[----:B------:R-:W-:Y:S01]  /*af70*/  @P4 FFMA R46, R81, R82, R46 ;  /* 0x00000052512e4223 */ /* 0x000fe2000000002e */
[----:B------:R-:W-:Y:S02]  /*af80*/  @P5 HADD2.F32 R84, -RZ, R91.H0_H0 ;  /* 0x2000005bff545230 */ /* 0x000fe40000004100 */
[----:B------:R-:W-:Y:S03]  /*af90*/  @P6 HADD2.F32 R86, -RZ, R90.H0_H0 ;  /* 0x2000005aff566230 */ /* 0x000fe60000004100 */
[----:B------:R-:W-:Y:S02]  /*afa0*/  @P5 FFMA R62, R83, R84, R62 ;  /* 0x00000054533e5223 */ /* 0x000fe4000000003e */
[----:B------:R-:W-:Y:S01]  /*afb0*/  @P6 FFMA R78, R85, R86, R78 ;  /* 0x00000056554e6223 */ /* 0x000fe2000000004e */
[----:B------:R-:W-:Y:S09]  /*afc0*/  BRA.U UP0, `(.L_x_951) ;  /* 0xffffffd500047547 */ /* 0x000ff2000b83ffff */
.L_x_950:
[----:B------:R-:W0:Y:S01]  /*afd0*/  LDCU.64 UR10, c[0x0][0x3d8] ;  /* 0x00007b00ff0a77ac */ /* 0x000e220008000a00 */
[----:B------:R-:W-:Y:S01]  /*afe0*/  ISETP.GE.AND P1, PT, R2, UR5, PT ;  /* 0x0000000502007c0c */ /* 0x000fe2000bf26270 */
[----:B------:R-:W-:Y:S01]  /*aff0*/  IMAD R3, R131, UR27, R128 ;  /* 0x0000001b83037c24 */ /* 0x000fe2000f8e0280 */
[--C-:B------:R-:W-:Y:S01]  /*b000*/  SHF.R.S32.HI R5, RZ, 0x1f, R14.reuse ;  /* 0x0000001fff057819 */ /* 0x100fe2000001140e */
[----:B------:R-:W-:Y:S01]  /*b010*/  IMAD.MOV.U32 R4, RZ, RZ, R14 ;  /* 0x000000ffff047224 */ /* 0x000fe200078e000e */
[----:B------:R-:W-:Y:S01]  /*b020*/  ISETP.LT.AND P0, PT, R14, UR4, !P1 ;  /* 0x000000040e007c0c */ /* 0x000fe2000cf01270 */
[----:B------:R-:W-:Y:S01]  /*b030*/  IMAD.SHL.U32 R3, R3, 0x10, RZ ;  /* 0x0000001003037824 */ /* 0x000fe200078e00ff */
[----:B------:R-:W-:Y:S01]  /*b040*/  MOV R10, R14 ;  /* 0x0000000e000a7202 */ /* 0x000fe20000000f00 */
[--C-:B------:R-:W-:Y:S01]  /*b050*/  IMAD.MOV.U32 R11, RZ, RZ, R5.reuse ;  /* 0x000000ffff0b7224 */ /* 0x100fe200078e0005 */
[----:B------:R-:W-:Y:S01]  /*b060*/  BSSY.RECONVERGENT B0, `(.L_x_952) ;  /* 0x0000015000007945 */ /* 0x000fe20003800200 */
[----:B------:R-:W-:-:S04]  /*b070*/  IMAD.WIDE.U32 R6, R3, R110, R4 ;  /* 0x0000006e03067225 */ /* 0x000fc800078e0004 */
[----:B------:R-:W-:Y:S01]  /*b080*/  IMAD R0, R3, R111, R7 ;  /* 0x0000006f03007224 */ /* 0x000fe200078e0207 */
[----:B------:R-:W-:Y:S01]  /*b090*/  LEA R80, P2, R6, UR19, 0x1 ;  /* 0x0000001306507c11 */ /* 0x000fe2000f8408ff */
[----:B0-----:R-:W-:-:S03]  /*b0a0*/  IMAD.WIDE.U32 R10, R2, UR10, R10 ;  /* 0x0000000a020a7c25 */ /* 0x001fc6000f8e000a */
[----:B------:R-:W-:Y:S01]  /*b0b0*/  LEA.HI.X R81, R6, UR18, R0, 0x1, P2 ;  /* 0x0000001206517c11 */ /* 0x000fe200090f0c00 */
[----:B------:R-:W-:Y:S01]  /*b0c0*/  IMAD R8, R2, UR11, R11 ;  /* 0x0000000b02087c24 */ /* 0x000fe2000f8e020b */
        /* <DEDUP_REMOVED lines=12> */
.L_x_954:
[----:B------:R-:W-:-:S05]  /*b190*/  F2FP.F16.F32.PACK_AB R0, RZ, R13 ;  /* 0x0000000dff00723e */ /* 0x000fca00000000ff */
[----:B------:R0:W-:Y:S02]  /*b1a0*/  STG.E.U16 desc[UR30][R82.64], R0 ;  /* 0x0000000052007986 */ /* 0x0001e4000c10151e */
.L_x_953:
[----:B------:R-:W-:Y:S05]  /*b1b0*/  BSYNC.RECONVERGENT B0 ;  /* 0x0000000000007941 */ /* 0x000fea0003800200 */
.L_x_952:
[----:B------:R-:W-:Y:S01]  /*b1c0*/  IADD3 R3, PT, PT, R14, 0x1, RZ ;  /* 0x000000010e037810 */ /* 0x000fe20007ffe0ff */
        /* <DEDUP_REMOVED lines=12> */
.L_x_957:
[----:B0-----:R-:W-:-:S05]  /*b290*/  F2FP.F16.F32.PACK_AB R0, RZ, R31 ;  /* 0x0000001fff00723e */ /* 0x001fca00000000ff */
[----:B------:R1:W-:Y:S02]  /*b2a0*/  STG.E.U16 desc[UR30][R82.64+0x2], R0 ;  /* 0x0000020052007986 */ /* 0x0003e4000c10151e */
.L_x_956:
[----:B------:R-:W-:Y:S05]  /*b2b0*/  BSYNC.RECONVERGENT B0 ;  /* 0x0000000000007941 */ /* 0x000fea0003800200 */
.L_x_955:
[----:B------:R-:W-:Y:S01]  /*b2c0*/  IADD3 R6, PT, PT, R14, 0x2, RZ ;  /* 0x000000020e067810 */ /* 0x000fe20007ffe0ff */
        /* <DEDUP_REMOVED lines=12> */
.L_x_960:
[----:B01----:R-:W-:-:S05]  /*b390*/  F2FP.F16.F32.PACK_AB R0, RZ, R47 ;  /* 0x0000002fff00723e */ /* 0x003fca00000000ff */
[----:B------:R2:W-:Y:S02]  /*b3a0*/  STG.E.U16 desc[UR30][R82.64+0x4], R0 ;  /* 0x0000040052007986 */ /* 0x0005e4000c10151e */
.L_x_959:
[----:B------:R-:W-:Y:S05]  /*b3b0*/  BSYNC.RECONVERGENT B0 ;  /* 0x0000000000007941 */ /* 0x000fea0003800200 */
.L_x_958:
[----:B------:R-:W-:Y:S01]  /*b3c0*/  IADD3 R7, PT, PT, R14, 0x3, RZ ;  /* 0x000000030e077810 */ /* 0x000fe20007ffe0ff */
        /* <DEDUP_REMOVED lines=12> */
.L_x_963:
[----:B012---:R-:W-:-:S05]  /*b490*/  F2FP.F16.F32.PACK_AB R0, RZ, R63 ;  /* 0x0000003fff00723e */ /* 0x007fca00000000ff */
[----:B------:R3:W-:Y:S02]  /*b4a0*/  STG.E.U16 desc[UR30][R82.64+0x6], R0 ;  /* 0x0000060052007986 */ /* 0x0007e4000c10151e */
.L_x_962:
[----:B------:R-:W-:Y:S05]  /*b4b0*/  BSYNC.RECONVERGENT B0 ;  /* 0x0000000000007941 */ /* 0x000fea0003800200 */
.L_x_961:
[----:B------:R-:W4:Y:S01]  /*b4c0*/  LDCU.64 UR10, c[0x0][0x3d8] ;  /* 0x00007b00ff0a77ac */ /* 0x000f220008000a00 */
[----:B0123--:R-:W-:Y:S01]  /*b4d0*/  VIADD R0, R2, 0x1 ;  /* 0x0000000102007836 */ /* 0x00ffe20000000000 */
[----:B------:R-:W-:Y:S01]  /*b4e0*/  LEA R12, P3, R110, R80, 0x1 ;  /* 0x000000506e0c7211 */ /* 0x000fe200078608ff */
[----:B------:R-:W-:Y:S03]  /*b4f0*/  BSSY.RECONVERGENT B0, `(.L_x_964) ;  /* 0x0000014000007945 */ /* 0x000fe60003800200 */
[----:B------:R-:W-:Y:S02]  /*b500*/  ISETP.GE.AND P1, PT, R0, UR5, PT ;  /* 0x0000000500007c0c */ /* 0x000fe4000bf26270 */
[----:B------:R-:W-:Y:S02]  /*b510*/  LEA.HI.X R13, R110, R81, R111, 0x1, P3 ;  /* 0x000000516e0d7211 */ /* 0x000fe400018f0c6f */
[----:B----4-:R-:W-:-:S04]  /*b520*/  IADD3 R10, P0, PT, R10, UR10, RZ ;  /* 0x0000000a0a0a7c10 */ /* 0x010fc8000ff1e0ff */
[----:B------:R-:W-:Y:S02]  /*b530*/  IADD3.X R9, PT, PT, R8, UR11, RZ, P0, !PT ;  /* 0x0000000b08097c10 */ /* 0x000fe400087fe4ff */
[----:B------:R-:W-:Y:S02]  /*b540*/  ISETP.LT.AND P0, PT, R14, UR4, !P1 ;  /* 0x000000040e007c0c */ /* 0x000fe4000cf01270 */
[----:B------:R-:W-:-:S04]  /*b550*/  LEA R8, P2, R10, UR21, 0x1 ;  /* 0x000000150a087c11 */ /* 0x000fc8000f8408ff */
[----:B------:R-:W-:-:S07]  /*b560*/  LEA.HI.X R9, R10, UR20, R9, 0x1, P2 ;  /* 0x000000140a097c11 */ /* 0x000fce00090f0c09 */
        /* <DEDUP_REMOVED lines=10> */
.L_x_966:
[----:B------:R-:W-:-:S05]  /*b610*/  F2FP.F16.F32.PACK_AB R0, RZ, R11 ;  /* 0x0000000bff00723e */ /* 0x000fca00000000ff */
[----:B------:R0:W-:Y:S02]  /*b620*/  STG.E.U16 desc[UR30][R8.64], R0 ;  /* 0x0000000008007986 */ /* 0x0001e4000c10151e */
.L_x_965:
[----:B------:R-:W-:Y:S05]  /*b630*/  BSYNC.RECONVERGENT B0 ;  /* 0x0000000000007941 */ /* 0x000fea0003800200 */
.L_x_964:
        /* <DEDUP_REMOVED lines=12> */
.L_x_969:
[----:B0-----:R-:W-:-:S05]  /*b700*/  F2FP.F16.F32.PACK_AB R0, RZ, R11 ;  /* 0x0000000bff00723e */ /* 0x001fca00000000ff */
[----:B------:R1:W-:Y:S02]  /*b710*/  STG.E.U16 desc[UR30][R8.64+0x2], R0 ;  /* 0x0000020008007986 */ /* 0x0003e4000c10151e */
.L_x_968:
[----:B------:R-:W-:Y:S05]  /*b720*/  BSYNC.RECONVERGENT B0 ;  /* 0x0000000000007941 */ /* 0x000fea0003800200 */
.L_x_967:
[----:B------:R-:W-:Y:S01]  /*b730*/  ISETP.LT.AND P0, PT, R6, UR4, !P1 ;  /* 0x0000000406007c0c */ /* 0x000fe2000cf01270 */
        /* <DEDUP_REMOVED lines=11> */
.L_x_972:
[----:B01----:R-:W-:-:S05]  /*b7f0*/  F2FP.F16.F32.PACK_AB R0, RZ, R11 ;  /* 0x0000000bff00723e */ /* 0x003fca00000000ff */
[----:B------:R2:W-:Y:S02]  /*b800*/  STG.E.U16 desc[UR30][R8.64+0x4], R0 ;  /* 0x0000040008007986 */ /* 0x0005e4000c10151e */
.L_x_971:
[----:B------:R-:W-:Y:S05]  /*b810*/  BSYNC.RECONVERGENT B0 ;  /* 0x0000000000007941 */ /* 0x000fea0003800200 */
.L_x_970:
[----:B------:R-:W-:Y:S01]  /*b820*/  ISETP.LT.AND P1, PT, R7, UR4, !P1 ;  /* 0x0000000407007c0c */ /* 0x000fe2000cf21270 */
        /* <DEDUP_REMOVED lines=11> */
.L_x_975:
[----:B------:R-:W-:-:S05]  /*b8e0*/  F2FP.F16.F32.PACK_AB R0, RZ, R0 ;  /* 0x00000000ff00723e */ /* 0x000fca00000000ff */
[----:B------:R3:W-:Y:S02]  /*b8f0*/  STG.E.U16 desc[UR30][R8.64+0x6], R0 ;  /* 0x0000060008007986 */ /* 0x0007e4000c10151e */
.L_x_974:
[----:B------:R-:W-:Y:S05]  /*b900*/  BSYNC.RECONVERGENT B0 ;  /* 0x0000000000007941 */ /* 0x000fea0003800200 */
.L_x_973:
[----:B------:R-:W-:Y:S01]  /*b910*/  VIADD R11, R2, 0x2 ;  /* 0x00000002020b7836 */ /* 0x000fe20000000000 */
[----:B------:R-:W-:Y:S03]  /*b920*/  BSSY.RECONVERGENT B0, `(.L_x_976) ;  /* 0x0000017000007945 */ /* 0x000fe60003800200 */
[C---:B------:R-:W-:Y:S01]  /*b930*/  IMAD.WIDE.U32 R80, R11.reuse, UR10, R4 ;  /* 0x0000000a0b507c25 */ /* 0x040fe2000f8e0004 */
[----:B------:R-:W-:-:S03]  /*b940*/  ISETP.GE.AND P1, PT, R11, UR5, PT ;  /* 0x000000050b007c0c */ /* 0x000fc6000bf26270 */
[C---:B------:R-:W-:Y:S01]  /*b950*/  IMAD.WIDE.U32 R12, R11.reuse, R110, R4 ;  /* 0x0000006e0b0c7225 */ /* 0x040fe200078e0004 */
[----:B------:R-:W-:Y:S02]  /*b960*/  ISETP.LT.AND P0, PT, R14, UR4, !P1 ;  /* 0x000000040e007c0c */ /* 0x000fe4000cf01270 */
[----:B0123--:R-:W-:Y:S01]  /*b970*/  LEA R8, P3, R80, UR21, 0x1 ;  /* 0x0000001550087c11 */ /* 0x00ffe2000f8608ff */
[C---:B------:R-:W-:Y:S01]  /*b980*/  IMAD R0, R11.reuse, UR11, R81 ;  /* 0x0000000b0b007c24 */ /* 0x040fe2000f8e0251 */
[----:B------:R-:W-:Y:S01]  /*b990*/  LEA R10, P2, R12, UR19, 0x1 ;  /* 0x000000130c0a7c11 */ /* 0x000fe2000f8408ff */
[----:B------:R-:W-:-:S03]  /*b9a0*/  IMAD R11, R11, R111, R13 ;  /* 0x0000006f0b0b7224 */ /* 0x000fc600078e020d */
        /* <DEDUP_REMOVED lines=12> */
.L_x_978:
[----:B------:R-:W-:-:S05]  /*ba70*/  F2FP.F16.F32.PACK_AB R0, RZ, R17 ;  /* 0x00000011ff00723e */ /* 0x000fca00000000ff */
[----:B------:R0:W-:Y:S02]  /*ba80*/  STG.E.U16 desc[UR30][R8.64], R0 ;  /* 0x0000000008007986 */ /* 0x0001e4000c10151e */
.L_x_977:
[----:B------:R-:W-:Y:S05]  /*ba90*/  BSYNC.RECONVERGENT B0 ;  /* 0x0000000000007941 */ /* 0x000fea0003800200 */
.L_x_976:
        /* <DEDUP_REMOVED lines=12> */
.L_x_981:
[----:B0-----:R-:W-:-:S05]  /*bb60*/  F2FP.F16.F32.PACK_AB R0, RZ, R33 ;  /* 0x00000021ff00723e */ /* 0x001fca00000000ff */
[----:B------:R1:W-:Y:S02]  /*bb70*/  STG.E.U16 desc[UR30][R8.64+0x2], R0 ;  /* 0x0000020008007986 */ /* 0x0003e4000c10151e */
.L_x_980:
[----:B------:R-:W-:Y:S05]  /*bb80*/  BSYNC.RECONVERGENT B0 ;  /* 0x0000000000007941 */ /* 0x000fea0003800200 */
.L_x_979:
        /* <DEDUP_REMOVED lines=12> */
.L_x_984:
[----:B01----:R-:W-:-:S05]  /*bc50*/  F2FP.F16.F32.PACK_AB R0, RZ, R49 ;  /* 0x00000031ff00723e */ /* 0x003fca00000000ff */
[----:B------:R2:W-:Y:S02]  /*bc60*/  STG.E.U16 desc[UR30][R8.64+0x4], R0 ;  /* 0x0000040008007986 */ /* 0x0005e4000c10151e */
.L_x_983:
[----:B------:R-:W-:Y:S05]  /*bc70*/  BSYNC.RECONVERGENT B0 ;  /* 0x0000000000007941 */ /* 0x000fea0003800200 */
.L_x_982:
        /* <DEDUP_REMOVED lines=12> */
.L_x_987:
[----:B------:R-:W-:-:S05]  /*bd40*/  F2FP.F16.F32.PACK_AB R0, RZ, R0 ;  /* 0x00000000ff00723e */ /* 0x000fca00000000ff */
[----:B------:R3:W-:Y:S02]  /*bd50*/  STG.E.U16 desc[UR30][R8.64+0x6], R0 ;  /* 0x0000060008007986 */ /* 0x0007e4000c10151e */
.L_x_986:
[----:B------:R-:W-:Y:S05]  /*bd60*/  BSYNC.RECONVERGENT B0 ;  /* 0x0000000000007941 */ /* 0x000fea0003800200 */
.L_x_985:
        /* <DEDUP_REMOVED lines=22> */
.L_x_990:
[----:B------:R-:W-:-:S05]  /*bed0*/  F2FP.F16.F32.PACK_AB R0, RZ, R13 ;  /* 0x0000000dff00723e */ /* 0x000fca00000000ff */
[----:B------:R0:W-:Y:S02]  /*bee0*/  STG.E.U16 desc[UR30][R8.64], R0 ;  /* 0x0000000008007986 */ /* 0x0001e4000c10151e */
.L_x_989:
[----:B------:R-:W-:Y:S05]  /*bef0*/  BSYNC.RECONVERGENT B0 ;  /* 0x0000000000007941 */ /* 0x000fea0003800200 */
.L_x_988:
        /* <DEDUP_REMOVED lines=12> */
.L_x_993:
[----:B0-----:R-:W-:-:S05]  /*bfc0*/  F2FP.F16.F32.PACK_AB R0, RZ, R13 ;  /* 0x0000000dff00723e */ /* 0x001fca00000000ff */
[----:B------:R1:W-:Y:S02]  /*bfd0*/  STG.E.U16 desc[UR30][R8.64+0x2], R0 ;  /* 0x0000020008007986 */ /* 0x0003e4000c10151e */
.L_x_992:
[----:B------:R-:W-:Y:S05]  /*bfe0*/  BSYNC.RECONVERGENT B0 ;  /* 0x0000000000007941 */ /* 0x000fea0003800200 */
.L_x_991:
        /* <DEDUP_REMOVED lines=12> */
.L_x_996:
[----:B01----:R-:W-:-:S05]  /*c0b0*/  F2FP.F16.F32.PACK_AB R0, RZ, R13 ;  /* 0x0000000dff00723e */ /* 0x003fca00000000ff */
[----:B------:R2:W-:Y:S02]  /*c0c0*/  STG.E.U16 desc[UR30][R8.64+0x4], R0 ;  /* 0x0000040008007986 */ /* 0x0005e4000c10151e */
.L_x_995:
[----:B------:R-:W-:Y:S05]  /*c0d0*/  BSYNC.RECONVERGENT B0 ;  /* 0x0000000000007941 */ /* 0x000fea0003800200 */
.L_x_994:
        /* <DEDUP_REMOVED lines=12> */
.L_x_999:
[----:B------:R-:W-:-:S05]  /*c1a0*/  F2FP.F16.F32.PACK_AB R0, RZ, R0 ;  /* 0x00000000ff00723e */ /* 0x000fca00000000ff */
[----:B------:R3:W-:Y:S02]  /*c1b0*/  STG.E.U16 desc[UR30][R8.64+0x6], R0 ;  /* 0x0000060008007986 */ /* 0x0007e4000c10151e */
.L_x_998:
[----:B------:R-:W-:Y:S05]  /*c1c0*/  BSYNC.RECONVERGENT B0 ;  /* 0x0000000000007941 */ /* 0x000fea0003800200 */
.L_x_997:
        /* <DEDUP_REMOVED lines=22> */
.L_x_1002:
[----:B------:R-:W-:-:S05]  /*c330*/  F2FP.F16.F32.PACK_AB R0, RZ, R19 ;  /* 0x00000013ff00723e */ /* 0x000fca00000000ff */
[----:B------:R0:W-:Y:S02]  /*c340*/  STG.E.U16 desc[UR30][R8.64], R0 ;  /* 0x0000000008007986 */ /* 0x0001e4000c10151e */
.L_x_1001:
[----:B------:R-:W-:Y:S05]  /*c350*/  BSYNC.RECONVERGENT B0 ;  /* 0x0000000000007941 */ /* 0x000fea0003800200 */
.L_x_1000:
        /* <DEDUP_REMOVED lines=12> */
.L_x_1005:
[----:B0-----:R-:W-:-:S05]  /*c420*/  F2FP.F16.F32.PACK_AB R0, RZ, R35 ;  /* 0x00000023ff00723e */ /* 0x001fca00000000ff */
[----:B------:R1:W-:Y:S02]  /*c430*/  STG.E.U16 desc[UR30][R8.64+0x2], R0 ;  /* 0x0000020008007986 */ /* 0x0003e4000c10151e */
.L_x_1004:
[----:B------:R-:W-:Y:S05]  /*c440*/  BSYNC.RECONVERGENT B0 ;  /* 0x0000000000007941 */ /* 0x000fea0003800200 */
.L_x_1003:
        /* <DEDUP_REMOVED lines=12> */
.L_x_1008:
[----:B01----:R-:W-:-:S05]  /*c510*/  F2FP.F16.F32.PACK_AB R0, RZ, R51 ;  /* 0x00000033ff00723e */ /* 0x003fca00000000ff */
[----:B------:R2:W-:Y:S02]  /*c520*/  STG.E.U16 desc[UR30][R8.64+0x4], R0 ;  /* 0x0000040008007986 */ /* 0x0005e4000c10151e */
.L_x_1007:
[----:B------:R-:W-:Y:S05]  /*c530*/  BSYNC.RECONVERGENT B0 ;  /* 0x0000000000007941 */ /* 0x000fea0003800200 */
.L_x_1006:
        /* <DEDUP_REMOVED lines=12> */
.L_x_1011:
[----:B------:R-:W-:-:S05]  /*c600*/  F2FP.F16.F32.PACK_AB R0, RZ, R0 ;  /* 0x00000000ff00723e */ /* 0x000fca00000000ff */
[----:B------:R3:W-:Y:S02]  /*c610*/  STG.E.U16 desc[UR30][R8.64+0x6], R0 ;  /* 0x0000060008007986 */ /* 0x0007e4000c10151e */
.L_x_1010:
[----:B------:R-:W-:Y:S05]  /*c620*/  BSYNC.RECONVERGENT B0 ;  /* 0x0000000000007941 */ /* 0x000fea0003800200 */
.L_x_1009:
        /* <DEDUP_REMOVED lines=22> */
.L_x_1014:
[----:B------:R-:W-:-:S05]  /*c790*/  F2FP.F16.F32.PACK_AB R0, RZ, R13 ;  /* 0x0000000dff00723e */ /* 0x000fca00000000ff */
[----:B------:R0:W-:Y:S02]  /*c7a0*/  STG.E.U16 desc[UR30][R8.64], R0 ;  /* 0x0000000008007986 */ /* 0x0001e4000c10151e */
.L_x_1013:
[----:B------:R-:W-:Y:S05]  /*c7b0*/  BSYNC.RECONVERGENT B0 ;  /* 0x0000000000007941 */ /* 0x000fea0003800200 */
.L_x_1012:
        /* <DEDUP_REMOVED lines=12> */
.L_x_1017:
[----:B0-----:R-:W-:-:S05]  /*c880*/  F2FP.F16.F32.PACK_AB R0, RZ, R13 ;  /* 0x0000000dff00723e */ /* 0x001fca00000000ff */
[----:B------:R1:W-:Y:S02]  /*c890*/  STG.E.U16 desc[UR30][R8.64+0x2], R0 ;  /* 0x0000020008007986 */ /* 0x0003e4000c10151e */
.L_x_1016:
[----:B------:R-:W-:Y:S05]  /*c8a0*/  BSYNC.RECONVERGENT B0 ;  /* 0x0000000000007941 */ /* 0x000fea0003800200 */
.L_x_1015:
        /* <DEDUP_REMOVED lines=12> */
.L_x_1020:
[----:B01----:R-:W-:-:S05]  /*c970*/  F2FP.F16.F32.PACK_AB R0, RZ, R13 ;  /* 0x0000000dff00723e */ /* 0x003fca00000000ff */
[----:B------:R2:W-:Y:S02]  /*c980*/  STG.E.U16 desc[UR30][R8.64+0x4], R0 ;  /* 0x0000040008007986 */ /* 0x0005e4000c10151e */
.L_x_1019:
[----:B------:R-:W-:Y:S05]  /*c990*/  BSYNC.RECONVERGENT B0 ;  /* 0x0000000000007941 */ /* 0x000fea0003800200 */
.L_x_1018:
        /* <DEDUP_REMOVED lines=12> */
.L_x_1023:
[----:B------:R-:W-:-:S05]  /*ca60*/  F2FP.F16.F32.PACK_AB R0, RZ, R0 ;  /* 0x00000000ff00723e */ /* 0x000fca00000000ff */
[----:B------:R3:W-:Y:S02]  /*ca70*/  STG.E.U16 desc[UR30][R8.64+0x6], R0 ;  /* 0x0000060008007986 */ /* 0x0007e4000c10151e */
.L_x_1022:
[----:B------:R-:W-:Y:S05]  /*ca80*/  BSYNC.RECONVERGENT B0 ;  /* 0x0000000000007941 */ /* 0x000fea0003800200 */
.L_x_1021:
        /* <DEDUP_REMOVED lines=22> */
.L_x_1026:
[----:B------:R-:W-:-:S05]  /*cbf0*/  F2FP.F16.F32.PACK_AB R0, RZ, R21 ;  /* 0x00000015ff00723e */ /* 0x000fca00000000ff */
[----:B------:R0:W-:Y:S02]  /*cc00*/  STG.E.U16 desc[UR30][R8.64], R0 ;  /* 0x0000000008007986 */ /* 0x0001e4000c10151e */
.L_x_1025:
[----:B------:R-:W-:Y:S05]  /*cc10*/  BSYNC.RECONVERGENT B0 ;  /* 0x0000000000007941 */ /* 0x000fea0003800200 */
.L_x_1024:
        /* <DEDUP_REMOVED lines=12> */
.L_x_1029:
[----:B0-----:R-:W-:-:S05]  /*cce0*/  F2FP.F16.F32.PACK_AB R0, RZ, R37 ;  /* 0x00000025ff00723e */ /* 0x001fca00000000ff */
[----:B------:R1:W-:Y:S02]  /*ccf0*/  STG.E.U16 desc[UR30][R8.64+0x2], R0 ;  /* 0x0000020008007986 */ /* 0x0003e4000c10151e */
.L_x_1028:
[----:B------:R-:W-:Y:S05]  /*cd00*/  BSYNC.RECONVERGENT B0 ;  /* 0x0000000000007941 */ /* 0x000fea0003800200 */
.L_x_1027:
        /* <DEDUP_REMOVED lines=12> */
.L_x_1032:
[----:B01----:R-:W-:-:S05]  /*cdd0*/  F2FP.F16.F32.PACK_AB R0, RZ, R53 ;  /* 0x00000035ff00723e */ /* 0x003fca00000000ff */
[----:B------:R2:W-:Y:S02]  /*cde0*/  STG.E.U16 desc[UR30][R8.64+0x4], R0 ;  /* 0x0000040008007986 */ /* 0x0005e4000c10151e */
.L_x_1031:
[----:B------:R-:W-:Y:S05]  /*cdf0*/  BSYNC.RECONVERGENT B0 ;  /* 0x0000000000007941 */ /* 0x000fea0003800200 */
.L_x_1030:
        /* <DEDUP_REMOVED lines=12> */
.L_x_1035:
[----:B------:R-:W-:-:S05]  /*cec0*/  F2FP.F16.F32.PACK_AB R0, RZ, R0 ;  /* 0x00000000ff00723e */ /* 0x000fca00000000ff */
[----:B------:R3:W-:Y:S02]  /*ced0*/  STG.E.U16 desc[UR30][R8.64+0x6], R0 ;  /* 0x0000060008007986 */ /* 0x0007e4000c10151e */
.L_x_1034:
[----:B------:R-:W-:Y:S05]  /*cee0*/  BSYNC.RECONVERGENT B0 ;  /* 0x0000000000007941 */ /* 0x000fea0003800200 */
.L_x_1033:
        /* <DEDUP_REMOVED lines=22> */
.L_x_1038:
[----:B------:R-:W-:-:S05]  /*d050*/  F2FP.F16.F32.PACK_AB R0, RZ, R13 ;  /* 0x0000000dff00723e */ /* 0x000fca00000000ff */
[----:B------:R0:W-:Y:S02]  /*d060*/  STG.E.U16 desc[UR30][R8.64], R0 ;  /* 0x0000000008007986 */ /* 0x0001e4000c10151e */
.L_x_1037:
[----:B------:R-:W-:Y:S05]  /*d070*/  BSYNC.RECONVERGENT B0 ;  /* 0x0000000000007941 */ /* 0x000fea0003800200 */
.L_x_1036:
        /* <DEDUP_REMOVED lines=12> */
.L_x_1041:
[----:B0-----:R-:W-:-:S05]  /*d140*/  F2FP.F16.F32.PACK_AB R0, RZ, R13 ;  /* 0x0000000dff00723e */ /* 0x001fca00000000ff */
[----:B------:R1:W-:Y:S02]  /*d150*/  STG.E.U16 desc[UR30][R8.64+0x2], R0 ;  /* 0x0000020008007986 */ /* 0x0003e4000c10151e */
.L_x_1040:
[----:B------:R-:W-:Y:S05]  /*d160*/  BSYNC.RECONVERGENT B0 ;  /* 0x0000000000007941 */ /* 0x000fea0003800200 */
.L_x_1039:
        /* <DEDUP_REMOVED lines=12> */
.L_x_1044:
[----:B01----:R-:W-:-:S05]  /*d230*/  F2FP.F16.F32.PACK_AB R0, RZ, R13 ;  /* 0x0000000dff00723e */ /* 0x003fca00000000ff */
[----:B------:R2:W-:Y:S02]  /*d240*/  STG.E.U16 desc[UR30][R8.64+0x4], R0 ;  /* 0x0000040008007986 */ /* 0x0005e4000c10151e */
.L_x_1043:
[----:B------:R-:W-:Y:S05]  /*d250*/  BSYNC.RECONVERGENT B0 ;  /* 0x0000000000007941 */ /* 0x000fea0003800200 */
.L_x_1042:
        /* <DEDUP_REMOVED lines=12> */
.L_x_1047:
[----:B------:R-:W-:-:S05]  /*d320*/  F2FP.F16.F32.PACK_AB R0, RZ, R0 ;  /* 0x00000000ff00723e */ /* 0x000fca00000000ff */
[----:B------:R3:W-:Y:S02]  /*d330*/  STG.E.U16 desc[UR30][R8.64+0x6], R0 ;  /* 0x0000060008007986 */ /* 0x0007e4000c10151e */
.L_x_1046:
[----:B------:R-:W-:Y:S05]  /*d340*/  BSYNC.RECONVERGENT B0 ;  /* 0x0000000000007941 */ /* 0x000fea0003800200 */
.L_x_1045:
        /* <DEDUP_REMOVED lines=22> */
.L_x_1050:
[----:B------:R-:W-:-:S05]  /*d4b0*/  F2FP.F16.F32.PACK_AB R0, RZ, R23 ;  /* 0x00000017ff00723e */ /* 0x000fca00000000ff */
[----:B------:R0:W-:Y:S02]  /*d4c0*/  STG.E.U16 desc[UR30][R8.64], R0 ;  /* 0x0000000008007986 */ /* 0x0001e4000c10151e */
.L_x_1049:
[----:B------:R-:W-:Y:S05]  /*d4d0*/  BSYNC.RECONVERGENT B0 ;  /* 0x0000000000007941 */ /* 0x000fea0003800200 */
.L_x_1048:
        /* <DEDUP_REMOVED lines=12> */
.L_x_1053:
[----:B0-----:R-:W-:-:S05]  /*d5a0*/  F2FP.F16.F32.PACK_AB R0, RZ, R39 ;  /* 0x00000027ff00723e */ /* 0x001fca00000000ff */
[----:B------:R1:W-:Y:S02]  /*d5b0*/  STG.E.U16 desc[UR30][R8.64+0x2], R0 ;  /* 0x0000020008007986 */ /* 0x0003e4000c10151e */
.L_x_1052:
[----:B------:R-:W-:Y:S05]  /*d5c0*/  BSYNC.RECONVERGENT B0 ;  /* 0x0000000000007941 */ /* 0x000fea0003800200 */
.L_x_1051:
        /* <DEDUP_REMOVED lines=12> */
.L_x_1056:
[----:B01----:R-:W-:-:S05]  /*d690*/  F2FP.F16.F32.PACK_AB R0, RZ, R55 ;  /* 0x00000037ff00723e */ /* 0x003fca00000000ff */
[----:B------:R2:W-:Y:S02]  /*d6a0*/  STG.E.U16 desc[UR30][R8.64+0x4], R0 ;  /* 0x0000040008007986 */ /* 0x0005e4000c10151e */
.L_x_1055:
[----:B------:R-:W-:Y:S05]  /*d6b0*/  BSYNC.RECONVERGENT B0 ;  /* 0x0000000000007941 */ /* 0x000fea0003800200 */
.L_x_1054:
        /* <DEDUP_REMOVED lines=12> */
.L_x_1059:
[----:B------:R-:W-:-:S05]  /*d780*/  F2FP.F16.F32.PACK_AB R0, RZ, R0 ;  /* 0x00000000ff00723e */ /* 0x000fca00000000ff */
[----:B------:R3:W-:Y:S02]  /*d790*/  STG.E.U16 desc[UR30][R8.64+0x6], R0 ;  /* 0x0000060008007986 */ /* 0x0007e4000c10151e */
.L_x_1058:
[----:B------:R-:W-:Y:S05]  /*d7a0*/  BSYNC.RECONVERGENT B0 ;  /* 0x0000000000007941 */ /* 0x000fea0003800200 */
.L_x_1057:
        /* <DEDUP_REMOVED lines=22> */
.L_x_1062:
[----:B------:R-:W-:-:S05]  /*d910*/  F2FP.F16.F32.PACK_AB R0, RZ, R13 ;  /* 0x0000000dff00723e */ /* 0x000fca00000000ff */
[----:B------:R0:W-:Y:S02]  /*d920*/  STG.E.U16 desc[UR30][R8.64], R0 ;  /* 0x0000000008007986 */ /* 0x0001e4000c10151e */
.L_x_1061:
[----:B------:R-:W-:Y:S05]  /*d930*/  BSYNC.RECONVERGENT B0 ;  /* 0x0000000000007941 */ /* 0x000fea0003800200 */
.L_x_1060:
        /* <DEDUP_REMOVED lines=12> */
.L_x_1065:
[----:B0-----:R-:W-:-:S05]  /*da00*/  F2FP.F16.F32.PACK_AB R0, RZ, R13 ;  /* 0x0000000dff00723e */ /* 0x001fca00000000ff */
[----:B------:R1:W-:Y:S02]  /*da10*/  STG.E.U16 desc[UR30][R8.64+0x2], R0 ;  /* 0x0000020008007986 */ /* 0x0003e4000c10151e */
.L_x_1064:
[----:B------:R-:W-:Y:S05]  /*da20*/  BSYNC.RECONVERGENT B0 ;  /* 0x0000000000007941 */ /* 0x000fea0003800200 */
.L_x_1063:
        /* <DEDUP_REMOVED lines=12> */
.L_x_1068:
[----:B01----:R-:W-:-:S05]  /*daf0*/  F2FP.F16.F32.PACK_AB R0, RZ, R13 ;  /* 0x0000000dff00723e */ /* 0x003fca00000000ff */
[----:B------:R2:W-:Y:S02]  /*db00*/  STG.E.U16 desc[UR30][R8.64+0x4], R0 ;  /* 0x0000040008007986 */ /* 0x0005e4000c10151e */
.L_x_1067:
[----:B------:R-:W-:Y:S05]  /*db10*/  BSYNC.RECONVERGENT B0 ;  /* 0x0000000000007941 */ /* 0x000fea0003800200 */
.L_x_1066:
        /* <DEDUP_REMOVED lines=12> */
.L_x_1071:
[----:B------:R-:W-:-:S05]  /*dbe0*/  F2FP.F16.F32.PACK_AB R0, RZ, R0 ;  /* 0x00000000ff00723e */ /* 0x000fca00000000ff */
[----:B------:R3:W-:Y:S02]  /*dbf0*/  STG.E.U16 desc[UR30][R8.64+0x6], R0 ;  /* 0x0000060008007986 */ /* 0x0007e4000c10151e */
.L_x_1070:
[----:B------:R-:W-:Y:S05]  /*dc00*/  BSYNC.RECONVERGENT B0 ;  /* 0x0000000000007941 */ /* 0x000fea0003800200 */
.L_x_1069:
        /* <DEDUP_REMOVED lines=22> */
.L_x_1074:
[----:B------:R-:W-:-:S05]  /*dd70*/  F2FP.F16.F32.PACK_AB R0, RZ, R25 ;  /* 0x00000019ff00723e */ /* 0x000fca00000000ff */
[----:B------:R0:W-:Y:S02]  /*dd80*/  STG.E.U16 desc[UR30][R8.64], R0 ;  /* 0x0000000008007986 */ /* 0x0001e4000c10151e */
.L_x_1073:
[----:B------:R-:W-:Y:S05]  /*dd90*/  BSYNC.RECONVERGENT B0 ;  /* 0x0000000000007941 */ /* 0x000fea0003800200 */
.L_x_1072:
        /* <DEDUP_REMOVED lines=12> */
.L_x_1077:
[----:B0-----:R-:W-:-:S05]  /*de60*/  F2FP.F16.F32.PACK_AB R0, RZ, R41 ;  /* 0x00000029ff00723e */ /* 0x001fca00000000ff */
[----:B------:R1:W-:Y:S02]  /*de70*/  STG.E.U16 desc[UR30][R8.64+0x2], R0 ;  /* 0x0000020008007986 */ /* 0x0003e4000c10151e */
.L_x_1076:
[----:B------:R-:W-:Y:S05]  /*de80*/  BSYNC.RECONVERGENT B0 ;  /* 0x0000000000007941 */ /* 0x000fea0003800200 */
.L_x_1075:
        /* <DEDUP_REMOVED lines=12> */
.L_x_1080:
[----:B01----:R-:W-:-:S05]  /*df50*/  F2FP.F16.F32.PACK_AB R0, RZ, R57 ;  /* 0x00000039ff00723e */ /* 0x003fca00000000ff */
[----:B------:R2:W-:Y:S02]  /*df60*/  STG.E.U16 desc[UR30][R8.64+0x4], R0 ;  /* 0x0000040008007986 */ /* 0x0005e4000c10151e */
.L_x_1079:
[----:B------:R-:W-:Y:S05]  /*df70*/  BSYNC.RECONVERGENT B0 ;  /* 0x0000000000007941 */ /* 0x000fea0003800200 */
.L_x_1078:
        /* <DEDUP_REMOVED lines=12> */
.L_x_1083:
[----:B------:R-:W-:-:S05]  /*e040*/  F2FP.F16.F32.PACK_AB R0, RZ, R0 ;  /* 0x00000000ff00723e */ /* 0x000fca00000000ff */
[----:B------:R3:W-:Y:S02]  /*e050*/  STG.E.U16 desc[UR30][R8.64+0x6], R0 ;  /* 0x0000060008007986 */ /* 0x0007e4000c10151e */
.L_x_1082:
[----:B------:R-:W-:Y:S05]  /*e060*/  BSYNC.RECONVERGENT B0 ;  /* 0x0000000000007941 */ /* 0x000fea0003800200 */
.L_x_1081:
        /* <DEDUP_REMOVED lines=22> */
.L_x_1086:
[----:B------:R-:W-:-:S05]  /*e1d0*/  F2FP.F16.F32.PACK_AB R0, RZ, R13 ;  /* 0x0000000dff00723e */ /* 0x000fca00000000ff */
[----:B------:R0:W-:Y:S02]  /*e1e0*/  STG.E.U16 desc[UR30][R8.64], R0 ;  /* 0x0000000008007986 */ /* 0x0001e4000c10151e */
.L_x_1085:
[----:B------:R-:W-:Y:S05]  /*e1f0*/  BSYNC.RECONVERGENT B0 ;  /* 0x0000000000007941 */ /* 0x000fea0003800200 */
.L_x_1084:
        /* <DEDUP_REMOVED lines=12> */
.L_x_1089:
[----:B0-----:R-:W-:-:S05]  /*e2c0*/  F2FP.F16.F32.PACK_AB R0, RZ, R13 ;  /* 0x0000000dff00723e */ /* 0x001fca00000000ff */
[----:B------:R1:W-:Y:S02]  /*e2d0*/  STG.E.U16 desc[UR30][R8.64+0x2], R0 ;  /* 0x0000020008007986 */ /* 0x0003e4000c10151e */
.L_x_1088:
[----:B------:R-:W-:Y:S05]  /*e2e0*/  BSYNC.RECONVERGENT B0 ;  /* 0x0000000000007941 */ /* 0x000fea0003800200 */
.L_x_1087:
        /* <DEDUP_REMOVED lines=12> */
.L_x_1092:
[----:B01----:R-:W-:-:S05]  /*e3b0*/  F2FP.F16.F32.PACK_AB R0, RZ, R13 ;  /* 0x0000000dff00723e */ /* 0x003fca00000000ff */
[----:B------:R2:W-:Y:S02]  /*e3c0*/  STG.E.U16 desc[UR30][R8.64+0x4], R0 ;  /* 0x0000040008007986 */ /* 0x0005e4000c10151e */
.L_x_1091:
[----:B------:R-:W-:Y:S05]  /*e3d0*/  BSYNC.RECONVERGENT B0 ;  /* 0x0000000000007941 */ /* 0x000fea0003800200 */
.L_x_1090:
        /* <DEDUP_REMOVED lines=12> */
.L_x_1095:
[----:B------:R-:W-:-:S05]  /*e4a0*/  F2FP.F16.F32.PACK_AB R0, RZ, R0 ;  /* 0x00000000ff00723e */ /* 0x000fca00000000ff */
[----:B------:R3:W-:Y:S02]  /*e4b0*/  STG.E.U16 desc[UR30][R8.64+0x6], R0 ;  /* 0x0000060008007986 */ /* 0x0007e4000c10151e */
.L_x_1094:
[----:B------:R-:W-:Y:S05]  /*e4c0*/  BSYNC.RECONVERGENT B0 ;  /* 0x0000000000007941 */ /* 0x000fea0003800200 */
.L_x_1093:
        /* <DEDUP_REMOVED lines=22> */
.L_x_1098:
[----:B------:R-:W-:-:S05]  /*e630*/  F2FP.F16.F32.PACK_AB R0, RZ, R27 ;  /* 0x0000001bff00723e */ /* 0x000fca00000000ff */
[----:B------:R0:W-:Y:S02]  /*e640*/  STG.E.U16 desc[UR30][R8.64], R0 ;  /* 0x0000000008007986 */ /* 0x0001e4000c10151e */
.L_x_1097:
[----:B------:R-:W-:Y:S05]  /*e650*/  BSYNC.RECONVERGENT B0 ;  /* 0x0000000000007941 */ /* 0x000fea0003800200 */
.L_x_1096:
        /* <DEDUP_REMOVED lines=12> */
.L_x_1101:
[----:B0-----:R-:W-:-:S05]  /*e720*/  F2FP.F16.F32.PACK_AB R0, RZ, R43 ;  /* 0x0000002bff00723e */ /* 0x001fca00000000ff */
[----:B------:R1:W-:Y:S02]  /*e730*/  STG.E.U16 desc[UR30][R8.64+0x2], R0 ;  /* 0x0000020008007986 */ /* 0x0003e4000c10151e */
.L_x_1100:
[----:B------:R-:W-:Y:S05]  /*e740*/  BSYNC.RECONVERGENT B0 ;  /* 0x0000000000007941 */ /* 0x000fea0003800200 */
.L_x_1099:
        /* <DEDUP_REMOVED lines=12> */
.L_x_1104:
[----:B01----:R-:W-:-:S05]  /*e810*/  F2FP.F16.F32.PACK_AB R0, RZ, R59 ;  /* 0x0000003bff00723e */ /* 0x003fca00000000ff */
[----:B------:R2:W-:Y:S02]  /*e820*/  STG.E.U16 desc[UR30][R8.64+0x4], R0 ;  /* 0x0000040008007986 */ /* 0x0005e4000c10151e */
.L_x_1103:
[----:B------:R-:W-:Y:S05]  /*e830*/  BSYNC.RECONVERGENT B0 ;  /* 0x0000000000007941 */ /* 0x000fea0003800200 */
.L_x_1102:
        /* <DEDUP_REMOVED lines=12> */
.L_x_1107:
[----:B------:R-:W-:-:S05]  /*e900*/  F2FP.F16.F32.PACK_AB R0, RZ, R0 ;  /* 0x00000000ff00723e */ /* 0x000fca00000000ff */
[----:B------:R3:W-:Y:S02]  /*e910*/  STG.E.U16 desc[UR30][R8.64+0x6], R0 ;  /* 0x0000060008007986 */ /* 0x0007e4000c10151e */
.L_x_1106:
[----:B------:R-:W-:Y:S05]  /*e920*/  BSYNC.RECONVERGENT B0 ;  /* 0x0000000000007941 */ /* 0x000fea0003800200 */
.L_x_1105:
        /* <DEDUP_REMOVED lines=22> */
.L_x_1110:
[----:B------:R-:W-:-:S05]  /*ea90*/  F2FP.F16.F32.PACK_AB R0, RZ, R13 ;  /* 0x0000000dff00723e */ /* 0x000fca00000000ff */
[----:B------:R0:W-:Y:S02]  /*eaa0*/  STG.E.U16 desc[UR30][R8.64], R0 ;  /* 0x0000000008007986 */ /* 0x0001e4000c10151e */
.L_x_1109:
[----:B------:R-:W-:Y:S05]  /*eab0*/  BSYNC.RECONVERGENT B0 ;  /* 0x0000000000007941 */ /* 0x000fea0003800200 */
.L_x_1108:
        /* <DEDUP_REMOVED lines=12> */
.L_x_1113:
[----:B0-----:R-:W-:-:S05]  /*eb80*/  F2FP.F16.F32.PACK_AB R0, RZ, R13 ;  /* 0x0000000dff00723e */ /* 0x001fca00000000ff */
[----:B------:R1:W-:Y:S02]  /*eb90*/  STG.E.U16 desc[UR30][R8.64+0x2], R0 ;  /* 0x0000020008007986 */ /* 0x0003e4000c10151e */
.L_x_1112:
[----:B------:R-:W-:Y:S05]  /*eba0*/  BSYNC.RECONVERGENT B0 ;  /* 0x0000000000007941 */ /* 0x000fea0003800200 */
.L_x_1111:
        /* <DEDUP_REMOVED lines=12> */
.L_x_1116:
[----:B01----:R-:W-:-:S05]  /*ec70*/  F2FP.F16.F32.PACK_AB R0, RZ, R13 ;  /* 0x0000000dff00723e */ /* 0x003fca00000000ff */
[----:B------:R2:W-:Y:S02]  /*ec80*/  STG.E.U16 desc[UR30][R8.64+0x4], R0 ;  /* 0x0000040008007986 */ /* 0x0005e4000c10151e */
.L_x_1115:
[----:B------:R-:W-:Y:S05]  /*ec90*/  BSYNC.RECONVERGENT B0 ;  /* 0x0000000000007941 */ /* 0x000fea0003800200 */
.L_x_1114:
        /* <DEDUP_REMOVED lines=12> */
.L_x_1119:
[----:B------:R-:W-:-:S05]  /*ed60*/  F2FP.F16.F32.PACK_AB R0, RZ, R0 ;  /* 0x00000000ff00723e */ /* 0x000fca00000000ff */
[----:B------:R3:W-:Y:S02]  /*ed70*/  STG.E.U16 desc[UR30][R8.64+0x6], R0 ;  /* 0x0000060008007986 */ /* 0x0007e4000c10151e */
.L_x_1118:
[----:B------:R-:W-:Y:S05]  /*ed80*/  BSYNC.RECONVERGENT B0 ;  /* 0x0000000000007941 */ /* 0x000fea0003800200 */
.L_x_1117:
        /* <DEDUP_REMOVED lines=22> */
.L_x_1122:
[----:B------:R-:W-:-:S05]  /*eef0*/  F2FP.F16.F32.PACK_AB R0, RZ, R29 ;  /* 0x0000001dff00723e */ /* 0x000fca00000000ff */
[----:B------:R0:W-:Y:S02]  /*ef00*/  STG.E.U16 desc[UR30][R8.64], R0 ;  /* 0x0000000008007986 */ /* 0x0001e4000c10151e */
.L_x_1121:
[----:B------:R-:W-:Y:S05]  /*ef10*/  BSYNC.RECONVERGENT B0 ;  /* 0x0000000000007941 */ /* 0x000fea0003800200 */
.L_x_1120:
        /* <DEDUP_REMOVED lines=12> */
.L_x_1125:
[----:B0-----:R-:W-:-:S05]  /*efe0*/  F2FP.F16.F32.PACK_AB R0, RZ, R45 ;  /* 0x0000002dff00723e */ /* 0x001fca00000000ff */
[----:B------:R1:W-:Y:S02]  /*eff0*/  STG.E.U16 desc[UR30][R8.64+0x2], R0 ;  /* 0x0000020008007986 */ /* 0x0003e4000c10151e */
.L_x_1124:
[----:B------:R-:W-:Y:S05]  /*f000*/  BSYNC.RECONVERGENT B0 ;  /* 0x0000000000007941 */ /* 0x000fea0003800200 */
.L_x_1123:
        /* <DEDUP_REMOVED lines=12> */
.L_x_1128:
[----:B01----:R-:W-:-:S05]  /*f0d0*/  F2FP.F16.F32.PACK_AB R0, RZ, R61 ;  /* 0x0000003dff00723e */ /* 0x003fca00000000ff */
[----:B------:R2:W-:Y:S02]  /*f0e0*/  STG.E.U16 desc[UR30][R8.64+0x4], R0 ;  /* 0x0000040008007986 */ /* 0x0005e4000c10151e */
.L_x_1127:
[----:B------:R-:W-:Y:S05]  /*f0f0*/  BSYNC.RECONVERGENT B0 ;  /* 0x0000000000007941 */ /* 0x000fea0003800200 */
.L_x_1126:
        /* <DEDUP_REMOVED lines=12> */
.L_x_1131:
[----:B------:R-:W-:-:S05]  /*f1c0*/  F2FP.F16.F32.PACK_AB R0, RZ, R0 ;  /* 0x00000000ff00723e */ /* 0x000fca00000000ff */
[----:B------:R3:W-:Y:S02]  /*f1d0*/  STG.E.U16 desc[UR30][R8.64+0x6], R0 ;  /* 0x0000060008007986 */ /* 0x0007e4000c10151e */
.L_x_1130:
[----:B------:R-:W-:Y:S05]  /*f1e0*/  BSYNC.RECONVERGENT B0 ;  /* 0x0000000000007941 */ /* 0x000fea0003800200 */
.L_x_1129:
[----:B0123--:R-:W-:Y:S01]  /*f1f0*/  VIADD R9, R2, 0xf ;  /* 0x0000000f02097836 */ /* 0x00ffe20000000000 */
[----:B------:R-:W-:Y:S03]  /*f200*/  BSSY.RECONVERGENT B0, `(.L_x_1132) ;  /* 0x0000017000007945 */ /* 0x000fe60003800200 */
[C---:B------:R-:W-:Y:S01]  /*f210*/  IMAD.WIDE.U32 R10, R9.reuse, R110, R4 ;  /* 0x0000006e090a7225 */ /* 0x040fe200078e0004 */
[----:B------:R-:W-:-:S03]  /*f220*/  ISETP.GE.AND P1, PT, R9, UR5, PT ;  /* 0x0000000509007c0c */ /* 0x000fc6000bf26270 */
[C---:B------:R-:W-:Y:S01]  /*f230*/  IMAD.WIDE.U32 R12, R9.reuse, UR10, R4 ;  /* 0x0000000a090c7c25 */ /* 0x040fe2000f8e0004 */
[----:B------:R-:W-:Y:S02]  /*f240*/  ISETP.LT.AND P0, PT, R14, UR4, !P1 ;  /* 0x000000040e007c0c */ /* 0x000fe4000cf01270 */
[----:B------:R-:W-:Y:S01]  /*f250*/  LEA R8, P2, R10, UR19, 0x1 ;  /* 0x000000130a087c11 */ /* 0x000fe2000f8408ff */
[C---:B------:R-:W-:Y:S01]  /*f260*/  IMAD R111, R9.reuse, R111, R11 ;  /* 0x0000006f096f7224 */ /* 0x040fe200078e020b */
[----:B------:R-:W-:Y:S01]  /*f270*/  LEA R4, P3, R12, UR21, 0x1 ;  /* 0x000000150c047c11 */ /* 0x000fe2000f8608ff */
[----:B------:R-:W-:-:S05]  /*f280*/  IMAD R9, R9, UR11, R13 ;  /* 0x0000000b09097c24 */ /* 0x000fca000f8e020d */
[----:B------:R-:W-:Y:S02]  /*f290*/  LEA.HI.X R5, R12, UR20, R9, 0x1, P3 ;  /* 0x000000140c057c11 */ /* 0x000fe400098f0c09 */
[----:B------:R-:W-:Y:S01]  /*f2a0*/  LEA.HI.X R9, R10, UR18, R111, 0x1, P2 ;  /* 0x000000120a097c11 */ /* 0x000fe200090f0c6f */
[----:B------:R-:W-:Y:S06]  /*f2b0*/  @!P0 BRA `(.L_x_1133) ;  /* 0x00000000002c8947 */ /* 0x000fec0003800000 */
        /* <DEDUP_REMOVED lines=9> */
.L_x_1134:
[----:B------:R-:W-:-:S05]  /*f350*/  F2FP.F16.F32.PACK_AB R0, RZ, R11 ;  /* 0x0000000bff00723e */ /* 0x000fca00000000ff */
[----:B------:R0:W-:Y:S02]  /*f360*/  STG.E.U16 desc[UR30][R4.64], R0 ;  /* 0x0000000004007986 */ /* 0x0001e4000c10151e */
.L_x_1133:
[----:B------:R-:W-:Y:S05]  /*f370*/  BSYNC.RECONVERGENT B0 ;  /* 0x0000000000007941 */ /* 0x000fea0003800200 */
.L_x_1132:
        /* <DEDUP_REMOVED lines=12> */
.L_x_1137:
[----:B0-----:R-:W-:-:S05]  /*f440*/  F2FP.F16.F32.PACK_AB R0, RZ, R3 ;  /* 0x00000003ff00723e */ /* 0x001fca00000000ff */
[----:B------:R1:W-:Y:S02]  /*f450*/  STG.E.U16 desc[UR30][R4.64+0x2], R0 ;  /* 0x0000020004007986 */ /* 0x0003e4000c10151e */
.L_x_1136:
[----:B------:R-:W-:Y:S05]  /*f460*/  BSYNC.RECONVERGENT B0 ;  /* 0x0000000000007941 */ /* 0x000fea0003800200 */
.L_x_1135:
        /* <DEDUP_REMOVED lines=12> */
.L_x_1140:
[----:B01----:R-:W-:-:S05]  /*f530*/  F2FP.F16.F32.PACK_AB R0, RZ, R3 ;  /* 0x00000003ff00723e */ /* 0x003fca00000000ff */
[----:B------:R2:W-:Y:S02]  /*f540*/  STG.E.U16 desc[UR30][R4.64+0x4], R0 ;  /* 0x0000040004007986 */ /* 0x0005e4000c10151e */
.L_x_1139:
[----:B------:R-:W-:Y:S05]  /*f550*/  BSYNC.RECONVERGENT B0 ;  /* 0x0000000000007941 */ /* 0x000fea0003800200 */
.L_x_1138:
        /* <DEDUP_REMOVED lines=12> */
.L_x_1143:
[----:B------:R-:W-:-:S05]  /*f620*/  F2FP.F16.F32.PACK_AB R0, RZ, R0 ;  /* 0x00000000ff00723e */ /* 0x000fca00000000ff */
[----:B------:R3:W-:Y:S02]  /*f630*/  STG.E.U16 desc[UR30][R4.64+0x6], R0 ;  /* 0x0000060004007986 */ /* 0x0007e4000c10151e */
.L_x_1142:
[----:B------:R-:W-:Y:S05]  /*f640*/  BSYNC.RECONVERGENT B0 ;  /* 0x0000000000007941 */ /* 0x000fea0003800200 */
.L_x_1141:
[----:B------:R-:W4:Y:S01]  /*f650*/  LDCU UR34, c[0x0][0x378] ;  /* 0x00006f00ff2277ac */ /* 0x000f220008000800 */
[----:B------:R-:W5:Y:S01]  /*f660*/  LDCU.64 UR10, c[0x0][0x400] ;  /* 0x00008000ff0a77ac */ /* 0x000f620008000a00 */
[----:B------:R-:W0:Y:S01]  /*f670*/  LDCU.128 UR12, c[0x0][0x3f0] ;  /* 0x00007e00ff0c77ac */ /* 0x000e220008000c00 */
[----:B------:R-:W1:Y:S01]  /*f680*/  LDCU.64 UR16, c[0x0][0x3e8] ;  /* 0x00007d00ff1077ac */ /* 0x000e620008000a00 */
[----:B------:R-:W-:Y:S02]  /*f690*/  UISETP.NE.U32.AND UP0, UPT, UR7, URZ, UPT ;  /* 0x000000ff0700728c */ /* 0x000fe4000bf05070 */
[----:B----4-:R-:W-:Y:S02]  /*f6a0*/  UIADD3 UR22, UPT, UPT, UR34, UR22, URZ ;  /* 0x0000001622167290 */ /* 0x010fe4000fffe0ff */
[----:B------:R-:W-:Y:S02]  /*f6b0*/  UISETP.NE.AND.EX UP0, UPT, UR6, URZ, UPT, UP0 ;  /* 0x000000ff0600728c */ /* 0x000fe4000bf05300 */
[----:B-----5:R-:W-:Y:S01]  /*f6c0*/  UIMAD.WIDE.U32 UR42, UR34, UR10, URZ ;  /* 0x0000000a222a72a5 */ /* 0x020fe2000f8e00ff */
[----:B------:R-:W4:Y:S01]  /*f6d0*/  LDCU UR10, c[0x0][0x3e4] ;  /* 0x00007c80ff0a77ac */ /* 0x000f220008000800 */
[----:B0-----:R-:W-:-:S02]  /*f6e0*/  UIMAD.WIDE.U32 UR38, UR34, UR14, URZ ;  /* 0x0000000e222672a5 */ /* 0x001fc4000f8e00ff */
        /* <DEDUP_REMOVED lines=8> */
[----:B----4-:R-:W-:Y:S02]  /*f770*/  UISETP.GE.AND UP0, UPT, UR22, UR10, UPT ;  /* 0x0000000a1600728c */ /* 0x010fe4000bf06270 */
[----:B-1----:R-:W-:Y:S02]  /*f780*/  UIMAD.WIDE.U32 UR40, UR34, UR16, URZ ;  /* 0x00000010222872a5 */ /* 0x002fe4000f8e00ff */
        /* <DEDUP_REMOVED lines=14> */
.L_x_1145:
        /* <DEDUP_REMOVED lines=9> */
.L_x_4361:


//--------------------- .text._ZN7cutlass9reference6device6kernel11GemmComplexINS_6half_tENS_6layout11ColumnMajorES4_S6_S4_S6_ffS4_NS_16NumericConverterIS4_fLNS_15FloatRoundStyleE2EEENS_12multiply_addIfffEELi4ELi4EEEvNS_4gemm9GemmCoordET5_NS_9TensorRefIT_T0_EENS_16ComplexTransformENSF_IT1_T2_EESJ_SE_NSF_IT3_T4_EENSF_IT7_SO_EET6_illll --------------------------
	.section	.text._ZN7cutlass9reference6device6kernel11GemmComplexINS_6half_tENS_6layout11ColumnMajorES4_S6_S4_S6_ffS4_NS_16NumericConverterIS4_fLNS_15FloatRoundStyleE2EEENS_12multiply_addIfffEELi4ELi4EEEvNS_4gemm9GemmCoordET5_NS_9TensorRefIT_T0_EENS_16ComplexTransformENSF_IT1_T2_EESJ_SE_NSF_IT3_T4_EENSF_IT7_SO_EET6_illll,"ax",@progbits
	.align	128
        .global         _ZN7cutlass9reference6device6kernel11GemmComplexINS_6half_tENS_6layout11ColumnMajorES4_S6_S4_S6_ffS4_NS_16NumericConverterIS4_fLNS_15FloatRoundStyleE2EEENS_12multiply_addIfffEELi4ELi4EEEvNS_4gemm9GemmCoordET5_NS_9TensorRefIT_T0_EENS_16ComplexTransformENSF_IT1_T2_EESJ_SE_NSF_IT3_T4_EENSF_IT7_SO_EET6_illll
        .type           _ZN7cutlass9reference6device6kernel11GemmComplexINS_6half_tENS_6layout11ColumnMajorES4_S6_S4_S6_ffS4_NS_16NumericConverterIS4_fLNS_15FloatRoundStyleE2EEENS_12multiply_addIfffEELi4ELi4EEEvNS_4gemm9GemmCoordET5_NS_9TensorRefIT_T0_EENS_16ComplexTransformENSF_IT1_T2_EESJ_SE_NSF_IT3_T4_EENSF_IT7_SO_EET6_illll,@function
        .size           _ZN7cutlass9reference6device6kernel11GemmComplexINS_6half_tENS_6layout11ColumnMajorES4_S6_S4_S6_ffS4_NS_16NumericConverterIS4_fLNS_15FloatRoundStyleE2EEENS_12multiply_addIfffEELi4ELi4EEEvNS_4gemm9GemmCoordET5_NS_9TensorRefIT_T0_EENS_16ComplexTransformENSF_IT1_T2_EESJ_SE_NSF_IT3_T4_EENSF_IT7_SO_EET6_illll,(.L_x_4362 - _ZN7cutlass9reference6device6kernel11GemmComplexINS_6half_tENS_6layout11ColumnMajorES4_S6_S4_S6_ffS4_NS_16NumericConverterIS4_fLNS_15FloatRoundStyleE2EEENS_12multiply_addIfffEELi4ELi4EEEvNS_4gemm9GemmCoordET5_NS_9TensorRefIT_T0_EENS_16ComplexTransformENSF_IT1_T2_EESJ_SE_NSF_IT3_T4_EENSF_IT7_SO_EET6_illll)
        .other          _ZN7cutlass9reference6device6kernel11GemmComplexINS_6half_tENS_6layout11ColumnMajorES4_S6_S4_S6_ffS4_NS_16NumericConverterIS4_fLNS_15FloatRoundStyleE2EEENS_12multiply_addIfffEELi4ELi4EEEvNS_4gemm9GemmCoordET5_NS_9TensorRefIT_T0_EENS_16ComplexTransformENSF_IT1_T2_EESJ_SE_NSF_IT3_T4_EENSF_IT7_SO_EET6_illll,@"STO_CUDA_ENTRY STV_DEFAULT"
_ZN7cutlass9reference6device6kernel11GemmComplexINS_6half_tENS_6layout11ColumnMajorES4_S6_S4_S6_ffS4_NS_16NumericConverterIS4_fLNS_15FloatRoundStyleE2EEENS_12multiply_addIfffEELi4ELi4EEEvNS_4gemm9GemmCoordET5_NS_9TensorRefIT_T0_EENS_16ComplexTransformENSF_IT1_T2_EESJ_SE_NSF_IT3_T4_EENSF_IT7_SO_EET6_illll:
.text._ZN7cutlass9reference6device6kernel11GemmComplexINS_6half_tENS_6layout11ColumnMajorES4_S6_S4_S6_ffS4_NS_16NumericConverterIS4_fLNS_15FloatRoundStyleE2EEENS_12multiply_addIfffEELi4ELi4EEEvNS_4gemm9GemmCoordET5_NS_9TensorRefIT_T0_EENS_16ComplexTransformENSF_IT1_T2_EESJ_SE_NSF_IT3_T4_EENSF_IT7_SO_EET6_illll:
[----:B------:R-:W-:Y:S08]  /*0000*/  LDC R1, c[0x0][0x37c] ;  /* 0x0000df00ff017b82 */ /* 0x000ff00000000800 */
[----:B------:R-:W0:Y:S01]  /*0010*/  S2UR UR23, SR_CTAID.Z ;  /* 0x00000000001779c3 */ /* 0x000e220000002700 */
[----:B------:R-:W1:Y:S01]  /*0020*/  LDCU.64 UR18, c[0x0][0x3e8] ;  /* 0x00007d00ff1277ac */ /* 0x000e620008000a00 */
[----:B------:R-:W2:Y:S06]  /*0030*/  LDCU.128 UR4, c[0x0][0x3f0] ;  /* 0x00007e00ff0477ac */ /* 0x000eac0008000c00 */
[----:B------:R-:W0:Y:S08]  /*0040*/  LDC R0, c[0x0][0x3e4] ;  /* 0x0000f900ff007b82 */ /* 0x000e300000000800 */
[----:B------:R-:W3:Y:S08]  /*0050*/  LDC R3, c[0x0][0x360] ;  /* 0x0000d800ff037b82 */ /* 0x000ef00000000800 */
[----:B------:R-:W4:Y:S01]  /*0060*/  S2UR UR21, SR_CTAID.X ;  /* 0x00000000001579c3 */ /* 0x000f220000002500 */
[----:B0-----:R-:W-:-:S07]  /*0070*/  ISETP.LE.AND P0, PT, R0, UR23, PT ;  /* 0x0000001700007c0c */ /* 0x001fce000bf03270 */
[----:B------:R-:W0:Y:S08]  /*0080*/  S2UR UR20, SR_CTAID.Y ;  /* 0x00000000001479c3 */ /* 0x000e300000002600 */
[----:B------:R-:W0:Y:S02]  /*0090*/  LDC R0, c[0x0][0x364] ;  /* 0x0000d900ff007b82 */ /* 0x000e240000000800 */
[----:B01234-:R-:W-:Y:S05]  /*00a0*/  @P0 EXIT ;  /* 0x000000000000094d */ /* 0x01ffea0003800000 */
[----:B------:R-:W0:Y:S01]  /*00b0*/  LDCU UR22, c[0x0][0x378] ;  /* 0x00006f00ff1677ac */ /* 0x000e220008000800 */
[----:B------:R-:W1:Y:S01]  /*00c0*/  S2R R2, SR_TID.X ;  /* 0x0000000000027919 */ /* 0x000e620000002100 */
[----:B------:R-:W2:Y:S01]  /*00d0*/  LDCU.64 UR10, c[0x0][0x400] ;  /* 0x00008000ff0a77ac */ /* 0x000ea20008000a00 */
[----:B------:R-:W3:Y:S01]  /*00e0*/  S2R R55, SR_TID.Y ;  /* 0x0000000000377919 */ /* 0x000ee20000002200 */
[----:B------:R-:W4:Y:S01]  /*00f0*/  LDCU.64 UR16, c[0x0][0x390] ;  /* 0x00007200ff1077ac */ /* 0x000f220008000a00 */
[----:B------:R-:W5:Y:S01]  /*0100*/  LDCU.64 UR8, c[0x0][0x3d0] ;  /* 0x00007a00ff0877ac */ /* 0x000f620008000a00 */
[----:B------:R-:W-:Y:S02]  /*0110*/  UIMAD.WIDE.U32 UR32, UR23, UR4, URZ ;  /* 0x00000004172072a5 */ /* 0x000fe4000f8e00ff */
[----:B------:R-:W-:Y:S02]  /*0120*/  UIMAD.WIDE.U32 UR24, UR23, UR6, URZ ;  /* 0x00000006171872a5 */ /* 0x000fe4000f8e00ff */
[----:B0-----:R-:W-:-:S02]  /*0130*/  UIMAD.WIDE.U32 UR30, UR22, UR6, URZ ;  /* 0x00000006161e72a5 */ /* 0x001fc4000f8e00ff */
[----:B------:R-:W-:Y:S02]  /*0140*/  UIMAD.WIDE.U32 UR28, UR23, UR18, URZ ;  /* 0x00000012171c72a5 */ /* 0x000fe4000f8e00ff */
[----:B------:R-:W-:Y:S02]  /*0150*/  UIMAD UR27, UR23, UR5, UR33 ;  /* 0x00000005171b72a4 */ /* 0x000fe4000f8e0221 */
[----:B------:R-:W-:Y:S02]  /*0160*/  UIMAD UR18, UR23, UR7, UR25 ;  /* 0x00000007171272a4 */ /* 0x000fe4000f8e0219 */
[----:B------:R-:W-:Y:S02]  /*0170*/  UIMAD UR5, UR22, UR7, UR31 ;  /* 0x00000007160572a4 */ /* 0x000fe4000f8e021f */
[----:B--2---:R-:W-:Y:S02]  /*0180*/  UIMAD.WIDE.U32 UR6, UR23, UR10, URZ ;  /* 0x0000000a170672a5 */ /* 0x004fe4000f8e00ff */
[----:B------:R-:W-:Y:S01]  /*0190*/  UIMAD UR19, UR23, UR19, UR29 ;  /* 0x00000013171372a4 */ /* 0x000fe2000f8e021d */
[----:B-1----:R-:W-:Y:S01]  /*01a0*/  IMAD R2, R3, UR21, R2 ;  /* 0x0000001503027c24 */ /* 0x002fe2000f8e0202 */
[----:B------:R-:W-:-:S02]  /*01b0*/  UIMAD UR7, UR23, UR11, UR7 ;  /* 0x0000000b170772a4 */ /* 0x000fc4000f8e0207 */
[----:B----4-:R-:W-:Y:S01]  /*01c0*/  ULEA UR26, UP0, UR28, UR16, 0x1 ;  /* 0x000000101c1a7291 */ /* 0x010fe2000f8008ff */
[----:B---3--:R-:W-:Y:S01]  /*01d0*/  IMAD R55, R0, UR20, R55 ;  /* 0x0000001400377c24 */ /* 0x008fe2000f8e0237 */
[----:B------:R-:W0:Y:S01]  /*01e0*/  LDCU.64 UR12, c[0x0][0x3c0] ;  /* 0x00007800ff0c77ac */ /* 0x000e220008000a00 */
[----:B------:R-:W-:Y:S01]  /*01f0*/  SHF.L.U32 R18, R2, 0x2, RZ ;  /* 0x0000000202127819 */ /* 0x000fe200000006ff */
[----:B------:R-:W-:Y:S02]  /*0200*/  ULEA.HI.X UR25, UR28, UR17, UR19, 0x1, UP0 ;  /* 0x000000111c197291 */ /* 0x000fe400080f0c13 */
[----:B------:R-:W-:Y:S01]  /*0210*/  SHF.L.U32 R53, R55, 0x2, RZ ;  /* 0x0000000237357819 */ /* 0x000fe200000006ff */
[----:B-----5:R-:W-:Y:S01]  /*0220*/  ULEA UR4, UP0, UR6, UR8, 0x1 ;  /* 0x0000000806047291 */ /* 0x020fe2000f8008ff */
[----:B------:R-:W1:Y:S03]  /*0230*/  LDCU.64 UR14, c[0x0][0x3a8] ;  /* 0x00007500ff0e77ac */ /* 0x000e660008000a00 */
[----:B------:R-:W-:Y:S01]  /*0240*/  ULEA.HI.X UR6, UR6, UR9, UR7, 0x1, UP0 ;  /* 0x0000000906067291 */ /* 0x000fe200080f0c07 */
[----:B------:R-:W2:Y:S01]  /*0250*/  LDCU UR7, c[0x0][0x388] ;  /* 0x00007100ff0777ac */ /* 0x000ea20008000800 */
[----:B0-----:R-:W-:-:S02]  /*0260*/  ULEA UR19, UP0, UR24, UR12, 0x1 ;  /* 0x0000000c18137291 */ /* 0x001fc4000f8008ff */
[----:B------:R-:W-:Y:S02]  /*0270*/  USHF.L.U64.HI UR18, UR24, 0x1, UR18 ;  /* 0x0000000118127899 */ /* 0x000fe40008010212 */
[----:B------:R-:W-:Y:S02]  /*0280*/  UISETP.NE.U32.AND UP1, UPT, UR12, URZ, UPT ;  /* 0x000000ff0c00728c */ /* 0x000fe4000bf25070 */
[----:B------:R-:W-:Y:S02]  /*0290*/  UIADD3.X UR18, UPT, UPT, UR18, UR13, URZ, UP0, !UPT ;  /* 0x0000000d12127290 */ /* 0x000fe400087fe4ff */
[----:B------:R-:W-:Y:S02]  /*02a0*/  UISETP.NE.AND.EX UP1, UPT, UR13, URZ, UPT, UP1 ;  /* 0x000000ff0d00728c */ /* 0x000fe4000bf25310 */
[----:B-1----:R-:W-:Y:S02]  /*02b0*/  ULEA UR28, UP2, UR32, UR14, 0x1 ;  /* 0x0000000e201c7291 */ /* 0x002fe4000f8408ff */
[----:B------:R-:W-:-:S02]  /*02c0*/  USEL UR19, UR19, URZ, UP1 ;  /* 0x000000ff13137287 */ /* 0x000fc40008800000 */
[----:B--2---:R-:W-:Y:S02]  /*02d0*/  UISETP.GT.AND UP0, UPT, UR7, URZ, UPT ;  /* 0x000000ff0700728c */ /* 0x004fe4000bf04270 */
[----:B------:R-:W-:Y:S02]  /*02e0*/  USEL UR18, UR18, URZ, UP1 ;  /* 0x000000ff12127287 */ /* 0x000fe40008800000 */
[----:B------:R-:W-:Y:S02]  /*02f0*/  ULEA.HI.X UR27, UR32, UR15, UR27, 0x1, UP2 ;  /* 0x0000000f201b7291 */ /* 0x000fe400090f0c1b */
[----:B------:R-:W-:Y:S01]  /*0300*/  UIMAD.WIDE.U32 UR32, UR22, UR10, URZ ;  /* 0x0000000a162072a5 */ /* 0x000fe2000f8e00ff */
[----:B------:R-:W-:Y:S01]  /*0310*/  UMOV UR20, UR6 ;  /* 0x0000000600147c82 */ /* 0x000fe20008000000 */
[----:B------:R-:W0:Y:S02]  /*0320*/  LDCU.64 UR8, c[0x0][0x358] ;  /* 0x00006b00ff0877ac */ /* 0x000e240008000a00 */
[----:B------:R-:W-:Y:S01]  /*0330*/  UIMAD UR16, UR22, UR11, UR33 ;  /* 0x0000000b161072a4 */ /* 0x000fe2000f8e0221 */
[----:B------:R-:W-:Y:S01]  /*0340*/  UMOV UR7, UR19 ;  /* 0x0000001300077c82 */ /* 0x000fe20008000000 */
[----:B------:R-:W-:Y:S01]  /*0350*/  UMOV UR21, UR4 ;  /* 0x0000000400157c82 */ /* 0x000fe20008000000 */
[----:B------:R-:W-:Y:S01]  /*0360*/  UMOV UR6, UR18 ;  /* 0x0000001200067c82 */ /* 0x000fe20008000000 */
[----:B------:R-:W-:Y:S08]  /*0370*/  BRA.U UP0, `(.L_x_1146) ;  /* 0x0000001500187547 */ /* 0x000ff0000b800000 */
        /* <DEDUP_REMOVED lines=8> */
[----:B------:R-:W-:Y:S01]  /*0400*/  VIADD R4, R18, 0x3 ;  /* 0x0000000312047836 */ /* 0x000fe20000000000 */
[----:B------:R-:W5:Y:S01]  /*0410*/  LDCU UR4, c[0x0][0x38c] ;  /* 0x00007180ff0477ac */ /* 0x000f620008000800 */
[----:B------:R-:W-:Y:S01]  /*0420*/  USHF.L.U64.HI UR16, UR32, 0x1, UR16 ;  /* 0x0000000120107899 */ /* 0x000fe20008010210 */
[----:B-1----:R-:W-:Y:S01]  /*0430*/  IMAD.WIDE.U32 R2, R53, UR10, R18 ;  /* 0x0000000a35027c25 */ /* 0x002fe2000f8e0012 */
[----:B------:R-:W-:-:S02]  /*0440*/  USHF.L.U64.HI UR17, UR30, 0x1, UR5 ;  /* 0x000000011e117899 */ /* 0x000fc40008010205 */
[----:B------:R-:W-:Y:S01]  /*0450*/  USHF.L.U32 UR32, UR32, 0x1, URZ ;  /* 0x0000000120207899 */ /* 0x000fe200080006ff */
[C---:B------:R-:W-:Y:S01]  /*0460*/  IMAD R31, R53.reuse, UR11, R3 ;  /* 0x0000000b351f7c24 */ /* 0x040fe2000f8e0203 */
[C---:B------:R-:W-:Y:S01]  /*0470*/  IADD3 R16, P0, PT, R2.reuse, UR10, RZ ;  /* 0x0000000a02107c10 */ /* 0x040fe2000ff1e0ff */
[----:B------:R-:W-:Y:S02]  /*0480*/  IMAD.SHL.U32 R32, R2, 0x2, RZ ;  /* 0x0000000202207824 */ /* 0x000fe400078e00ff */
[----:B----4-:R-:W-:Y:S01]  /*0490*/  IMAD.WIDE.U32 R8, R53, UR12, R18 ;  /* 0x0000000c35087c25 */ /* 0x010fe2000f8e0012 */
[----:B------:R-:W-:Y:S02]  /*04a0*/  IADD3.X R5, PT, PT, R31, UR11, RZ, P0, !PT ;  /* 0x0000000b1f057c10 */ /* 0x000fe400087fe4ff */
[----:B------:R-:W-:Y:S01]  /*04b0*/  IADD3 R20, P0, PT, R16, UR10, RZ ;  /* 0x0000000a10147c10 */ /* 0x000fe2000ff1e0ff */
[C---:B------:R-:W-:Y:S01]  /*04c0*/  IMAD R3, R53.reuse, UR13, R9 ;  /* 0x0000000d35037c24 */ /* 0x040fe2000f8e0209 */
[----:B------:R-:W-:Y:S01]  /*04d0*/  SHF.L.U64.HI R31, R2, 0x1, R31 ;  /* 0x00000001021f7819 */ /* 0x000fe2000001021f */
[----:B------:R-:W-:Y:S01]  /*04e0*/  VIADD R9, R53, 0x2 ;  /* 0x0000000235097836 */ /* 0x000fe20000000000 */
[----:B------:R-:W-:Y:S01]  /*04f0*/  IADD3.X R17, PT, PT, R5, UR11, RZ, P0, !PT ;  /* 0x0000000b05117c10 */ /* 0x000fe200087fe4ff */
[----:B------:R-:W-:Y:S01]  /*0500*/  IMAD.SHL.U32 R30, R8, 0x2, RZ ;  /* 0x00000002081e7824 */ /* 0x000fe200078e00ff */
[----:B------:R-:W-:Y:S01]  /*0510*/  IADD3 R34, P1, PT, R20, UR10, RZ ;  /* 0x0000000a14227c10 */ /* 0x000fe2000ff3e0ff */
[----:B------:R-:W-:Y:S01]  /*0520*/  USHF.L.U32 UR10, UR30, 0x1, URZ ;  /* 0x000000011e0a7899 */ /* 0x000fe200080006ff */
[----:B---3--:R-:W-:-:S02]  /*0530*/  ISETP.GE.AND P0, PT, R0, UR15, PT ;  /* 0x0000000f00007c0c */ /* 0x008fc4000bf06270 */
[----:B------:R-:W-:Y:S01]  /*0540*/  IADD3.X R33, PT, PT, R17, UR11, RZ, P1, !PT ;  /* 0x0000000b11217c10 */ /* 0x000fe20008ffe4ff */
[----:B------:R-:W5:Y:S01]  /*0550*/  LDC R0, c[0x0][0x3e0] ;  /* 0x0000f800ff007b82 */ /* 0x000f620000000800 */
[C---:B------:R-:W-:Y:S01]  /*0560*/  ISETP.GE.AND P1, PT, R53.reuse, UR15, PT ;  /* 0x0000000f35007c0c */ /* 0x040fe2000bf26270 */
[----:B------:R-:W-:Y:S01]  /*0570*/  VIADD R53, R53, 0x3 ;  /* 0x0000000335357836 */ /* 0x000fe20000000000 */
[C---:B------:R-:W-:Y:S01]  /*0580*/  SHF.L.U64.HI R33, R34.reuse, 0x1, R33 ;  /* 0x0000000122217819 */ /* 0x040fe20000010221 */
[----:B------:R-:W-:Y:S01]  /*0590*/  IMAD.SHL.U32 R34, R34, 0x2, RZ ;  /* 0x0000000222227824 */ /* 0x000fe200078e00ff */
[----:B------:R-:W-:Y:S01]  /*05a0*/  ISETP.LT.AND P2, PT, R18, UR14, !P1 ;  /* 0x0000000e12007c0c */ /* 0x000fe2000cf41270 */
[----:B------:R-:W1:Y:S01]  /*05b0*/  LDCU UR11, c[0x0][0x3e4] ;  /* 0x00007c80ff0b77ac */ /* 0x000e620008000800 */
[----:B------:R-:W-:Y:S02]  /*05c0*/  ISETP.LT.AND P4, PT, R7, UR14, !P1 ;  /* 0x0000000e07007c0c */ /* 0x000fe4000cf81270 */
[----:B------:R-:W-:-:S02]  /*05d0*/  P2R R29, PR, RZ, 0x4 ;  /* 0x00000004ff1d7803 */ /* 0x000fc40000000000 */
[----:B------:R-:W-:Y:S02]  /*05e0*/  ISETP.LT.AND P3, PT, R6, UR14, !P1 ;  /* 0x0000000e06007c0c */ /* 0x000fe4000cf61270 */
[----:B------:R-:W-:Y:S02]  /*05f0*/  ISETP.LT.AND P2, PT, R4, UR14, !P1 ;  /* 0x0000000e04007c0c */ /* 0x000fe4000cf41270 */
[----:B------:R-:W-:Y:S02]  /*0600*/  ISETP.LT.AND P1, PT, R18, UR14, !P0 ;  /* 0x0000000e12007c0c */ /* 0x000fe4000c721270 */
[----:B------:R-:W-:Y:S02]  /*0610*/  P2R R27, PR, RZ, 0x8 ;  /* 0x00000008ff1b7803 */ /* 0x000fe40000000000 */
[----:B------:R-:W-:Y:S02]  /*0620*/  P2R R26, PR, RZ, 0x4 ;  /* 0x00000004ff1a7803 */ /* 0x000fe40000000000 */
[----:B------:R-:W-:-:S02]  /*0630*/  P2R R25, PR, RZ, 0x2 ;  /* 0x00000002ff197803 */ /* 0x000fc40000000000 */
[----:B------:R-:W-:Y:S01]  /*0640*/  ISETP.LT.AND P3, PT, R7, UR14, !P0 ;  /* 0x0000000e07007c0c */ /* 0x000fe2000c761270 */
[----:B-----5:R-:W-:Y:S01]  /*0650*/  FMUL R0, R0, UR4 ;  /* 0x0000000400007c20 */ /* 0x020fe20008400000 */
[----:B------:R-:W-:Y:S02]  /*0660*/  ISETP.LT.AND P2, PT, R6, UR14, !P0 ;  /* 0x0000000e06007c0c */ /* 0x000fe4000c741270 */
[----:B------:R-:W-:Y:S02]  /*0670*/  ISETP.LT.AND P1, PT, R4, UR14, !P0 ;  /* 0x0000000e04007c0c */ /* 0x000fe4000c721270 */
[----:B------:R-:W-:Y:S02]  /*0680*/  ISETP.GE.AND P0, PT, R9, UR15, PT ;  /* 0x0000000f09007c0c */ /* 0x000fe4000bf06270 */
[----:B------:R-:W-:Y:S02]  /*0690*/  P2R R23, PR, RZ, 0x4 ;  /* 0x00000004ff177803 */ /* 0x000fe40000000000 */
[----:B------:R-:W-:-:S02]  /*06a0*/  P2R R22, PR, RZ, 0x2 ;  /* 0x00000002ff167803 */ /* 0x000fc40000000000 */
[----:B------:R-:W-:Y:S02]  /*06b0*/  ISETP.LT.AND P2, PT, R18, UR14, !P0 ;  /* 0x0000000e12007c0c */ /* 0x000fe4000c741270 */
[----:B------:R-:W-:Y:S02]  /*06c0*/  ISETP.LT.AND P1, PT, R7, UR14, !P0 ;  /* 0x0000000e07007c0c */ /* 0x000fe4000c721270 */
[----:B------:R-:W-:Y:S02]  /*06d0*/  ISETP.LT.AND P6, PT, R6, UR14, !P0 ;  /* 0x0000000e06007c0c */ /* 0x000fe4000c7c1270 */
[----:B------:R-:W-:Y:S02]  /*06e0*/  ISETP.LT.AND P5, PT, R4, UR14, !P0 ;  /* 0x0000000e04007c0c */ /* 0x000fe4000c7a1270 */
[----:B------:R-:W-:Y:S02]  /*06f0*/  ISETP.GE.AND P0, PT, R53, UR15, PT ;  /* 0x0000000f35007c0c */ /* 0x000fe4000bf06270 */
[----:B------:R-:W-:-:S02]  /*0700*/  P2R R28, PR, RZ, 0x10 ;  /* 0x00000010ff1c7803 */ /* 0x000fc40000000000 */
[----:B------:R-:W-:Y:S02]  /*0710*/  P2R R24, PR, RZ, 0x8 ;  /* 0x00000008ff187803 */ /* 0x000fe40000000000 */
[----:B------:R-:W-:Y:S02]  /*0720*/  P2R R21, PR, RZ, 0x4 ;  /* 0x00000004ff157803 */ /* 0x000fe40000000000 */
[----:B------:R-:W-:Y:S02]  /*0730*/  P2R R19, PR, RZ, 0x2 ;  /* 0x00000002ff137803 */ /* 0x000fe40000000000 */
[----:B------:R-:W-:Y:S02]  /*0740*/  ISETP.LT.AND P4, PT, R18, UR14, !P0 ;  /* 0x0000000e12007c0c */ /* 0x000fe4000c781270 */
[----:B------:R-:W-:Y:S02]  /*0750*/  ISETP.LT.AND P3, PT, R7, UR14, !P0 ;  /* 0x0000000e07007c0c */ /* 0x000fe4000c761270 */
[----:B------:R-:W-:-:S02]  /*0760*/  ISETP.LT.AND P2, PT, R6, UR14, !P0 ;  /* 0x0000000e06007c0c */ /* 0x000fc4000c741270 */
[----:B------:R-:W-:Y:S02]  /*0770*/  ISETP.LT.AND P1, PT, R4, UR14, !P0 ;  /* 0x0000000e04007c0c */ /* 0x000fe4000c721270 */
[----:B-12---:R-:W-:-:S11]  /*0780*/  SHF.L.U64.HI R18, R8, 0x1, R3 ;  /* 0x0000000108127819 */ /* 0x006fd60000010203 */
.L_x_1179:
        /* <DEDUP_REMOVED lines=30> */
.L_x_1148:
[----:B0-----:R-:W-:Y:S05]  /*0970*/  BSYNC.RECONVERGENT B0 ;  /* 0x0000000000007941 */ /* 0x001fea0003800200 */
.L_x_1147:
        /* <DEDUP_REMOVED lines=14> */
.L_x_1150:
[----:B------:R-:W-:Y:S05]  /*0a60*/  BSYNC.RECONVERGENT B0 ;  /* 0x0000000000007941 */ /* 0x000fea0003800200 */
.L_x_1149:
        /* <DEDUP_REMOVED lines=14> */
.L_x_1152:
[----:B------:R-:W-:Y:S05]  /*0b50*/  BSYNC.RECONVERGENT B0 ;  /* 0x0000000000007941 */ /* 0x000fea0003800200 */
.L_x_1151:
        /* <DEDUP_REMOVED lines=14> */
.L_x_1154:
[----:B------:R-:W-:Y:S05]  /*0c40*/  BSYNC.RECONVERGENT B0 ;  /* 0x0000000000007941 */ /* 0x000fea0003800200 */
.L_x_1153:
        /* <DEDUP_REMOVED lines=14> */
.L_x_1156:
[----:B------:R-:W-:Y:S05]  /*0d30*/  BSYNC.RECONVERGENT B0 ;  /* 0x0000000000007941 */ /* 0x000fea0003800200 */
.L_x_1155:
        /* <DEDUP_REMOVED lines=14> */
.L_x_1158:
[----:B------:R-:W-:Y:S05]  /*0e20*/  BSYNC.RECONVERGENT B0 ;  /* 0x0000000000007941 */ /* 0x000fea0003800200 */
.L_x_1157:
        /* <DEDUP_REMOVED lines=14> */
.L_x_1160:
[----:B------:R-:W-:Y:S05]  /*0f10*/  BSYNC.RECONVERGENT B0 ;  /* 0x0000000000007941 */ /* 0x000fea0003800200 */
.L_x_1159:
        /* <DEDUP_REMOVED lines=14> */
.L_x_1162:
[----:B------:R-:W-:Y:S05]  /*1000*/  BSYNC.RECONVERGENT B0 ;  /* 0x0000000000007941 */ /* 0x000fea0003800200 */
.L_x_1161:
        /* <DEDUP_REMOVED lines=14> */
.L_x_1164:
[----:B------:R-:W-:Y:S05]  /*10f0*/  BSYNC.RECONVERGENT B0 ;  /* 0x0000000000007941 */ /* 0x000fea0003800200 */
.L_x_1163:
        /* <DEDUP_REMOVED lines=14> */
.L_x_1166:
[----:B------:R-:W-:Y:S05]  /*11e0*/  BSYNC.RECONVERGENT B0 ;  /* 0x0000000000007941 */ /* 0x000fea0003800200 */
.L_x_1165:
        /* <DEDUP_REMOVED lines=12> */
.L_x_1168:
[----:B------:R-:W-:Y:S05]  /*12b0*/  BSYNC.RECONVERGENT B0 ;  /* 0x0000000000007941 */ /* 0x000fea0003800200 */
.L_x_1167:
        /* <DEDUP_REMOVED lines=12> */
.L_x_1170:
[----:B------:R-:W-:Y:S05]  /*1380*/  BSYNC.RECONVERGENT B0 ;  /* 0x0000000000007941 */ /* 0x000fea0003800200 */
.L_x_1169:
        /* <DEDUP_REMOVED lines=12> */
.L_x_1172:
[----:B------:R-:W-:Y:S05]  /*1450*/  BSYNC.RECONVERGENT B0 ;  /* 0x0000000000007941 */ /* 0x000fea0003800200 */
.L_x_1171:
        /* <DEDUP_REMOVED lines=12> */
.L_x_1174:
[----:B------:R-:W-:Y:S05]  /*1520*/  BSYNC.RECONVERGENT B0 ;  /* 0x0000000000007941 */ /* 0x000fea0003800200 */
.L_x_1173:
        /* <DEDUP_REMOVED lines=12> */
.L_x_1176:
[----:B------:R-:W-:Y:S05]  /*15f0*/  BSYNC.RECONVERGENT B0 ;  /* 0x0000000000007941 */ /* 0x000fea0003800200 */
.L_x_1175:
        /* <DEDUP_REMOVED lines=12> */
.L_x_1178:
[----:B------:R-:W-:Y:S05]  /*16c0*/  BSYNC.RECONVERGENT B0 ;  /* 0x0000000000007941 */ /* 0x000fea0003800200 */
.L_x_1177:
        /* <DEDUP_REMOVED lines=17> */
.L_x_1146:
[----:B------:R-:W1:Y:S01]  /*17e0*/  LDCU.64 UR4, c[0x0][0x380] ;  /* 0x00007000ff0477ac */ /* 0x000e620008000a00 */
[C---:B------:R-:W-:Y:S01]  /*17f0*/  VIADD R7, R53.reuse, 0x1 ;  /* 0x0000000135077836 */ /* 0x040fe20000000000 */
[----:B------:R-:W2:Y:S01]  /*1800*/  LDC.64 R4, c[0x0][0x398] ;  /* 0x0000e600ff047b82 */ /* 0x000ea20000000a00 */
[C---:B------:R-:W-:Y:S01]  /*1810*/  VIADD R2, R18.reuse, 0x2 ;  /* 0x0000000212027836 */ /* 0x040fe20000000000 */
[----:B------:R-:W3:Y:S01]  /*1820*/  LDCU.64 UR12, c[0x0][0x3c8] ;  /* 0x00007900ff0c77ac */ /* 0x000ee20008000a00 */
[C---:B------:R-:W-:Y:S01]  /*1830*/  VIADD R3, R18.reuse, 0x1 ;  /* 0x0000000112037836 */ /* 0x040fe20000000000 */
[--C-:B------:R-:W-:Y:S01]  /*1840*/  SHF.R.S32.HI R63, RZ, 0x1f, R18.reuse ;  /* 0x0000001fff3f7819 */ /* 0x100fe20000011412 */
[----:B------:R-:W-:Y:S01]  /*1850*/  VIADD R0, R18, 0x3 ;  /* 0x0000000312007836 */ /* 0x000fe20000000000 */
[----:B------:R-:W4:Y:S01]  /*1860*/  LDCU.64 UR14, c[0x0][0x3b0] ;  /* 0x00007600ff0e77ac */ /* 0x000f220008000a00 */
[C---:B------:R-:W-:Y:S02]  /*1870*/  VIADD R43, R53.reuse, 0x2 ;  /* 0x00000002352b7836 */ /* 0x040fe40000000000 */
[C---:B------:R-:W-:Y:S01]  /*1880*/  VIADD R42, R53.reuse, 0x3 ;  /* 0x00000003352a7836 */ /* 0x040fe20000000000 */
[----:B------:R-:W5:Y:S01]  /*1890*/  LDCU.64 UR10, c[0x0][0x3d8] ;  /* 0x00007b00ff0a77ac */ /* 0x000f620008000a00 */
[----:B------:R-:W-:Y:S01]  /*18a0*/  IMAD.MOV.U32 R62, RZ, RZ, R18 ;  /* 0x000000ffff3e7224 */ /* 0x000fe200078e0012 */
[----:B------:R-:W0:Y:S01]  /*18b0*/  LDCU UR29, c[0x0][0x388] ;  /* 0x00007100ff1d77ac */ /* 0x000e220008000800 */
[----:B-1----:R-:W-:-:S02]  /*18c0*/  ISETP.GE.AND P4, PT, R53, UR5, PT ;  /* 0x0000000535007c0c */ /* 0x002fc4000bf86270 */
[----:B------:R-:W-:Y:S01]  /*18d0*/  ISETP.GE.AND P0, PT, R7, UR5, PT ;  /* 0x0000000507007c0c */ /* 0x000fe2000bf06270 */
[----:B------:R-:W1:Y:S01]  /*18e0*/  LDCU UR24, c[0x0][0x3e0] ;  /* 0x00007c00ff1877ac */ /* 0x000e620008000800 */
[C---:B------:R-:W-:Y:S01]  /*18f0*/  ISETP.LT.AND P1, PT, R18.reuse, UR4, !P4 ;  /* 0x0000000412007c0c */ /* 0x040fe2000e721270 */
[----:B---3--:R-:W-:Y:S01]  /*1900*/  IMAD.WIDE.U32 R64, R53, UR12, R62 ;  /* 0x0000000c35407c25 */ /* 0x008fe2000f8e003e */
[----:B------:R-:W-:Y:S01]  /*1910*/  ISETP.LT.AND P5, PT, R18, UR4, !P0 ;  /* 0x0000000412007c0c */ /* 0x000fe2000c7a1270 */
[----:B------:R-:W3:Y:S01]  /*1920*/  LDCU.64 UR16, c[0x0][0x3b0] ;  /* 0x00007600ff1077ac */ /* 0x000ee20008000a00 */
[----:B------:R-:W-:Y:S01]  /*1930*/  P2R R6, PR, RZ, 0x2 ;  /* 0x00000002ff067803 */ /* 0x000fe20000000000 */
[----:B----4-:R-:W-:Y:S01]  /*1940*/  IMAD.WIDE.U32 R68, R7, UR14, RZ ;  /* 0x0000000e07447c25 */ /* 0x010fe2000f8e00ff */
[----:B------:R-:W-:Y:S02]  /*1950*/  ISETP.LT.AND P1, PT, R2, UR4, !P0 ;  /* 0x0000000402007c0c */ /* 0x000fe4000c721270 */
[----:B------:R-:W-:Y:S01]  /*1960*/  ISETP.LT.AND P6, PT, R3, UR4, !P0 ;  /* 0x0000000403007c0c */ /* 0x000fe2000c7c1270 */
[----:B------:R-:W-:Y:S01]  /*1970*/  IMAD.WIDE.U32 R66, R55, UR14, RZ ;  /* 0x0000000e37427c25 */ /* 0x000fe2000f8e00ff */
[----:B------:R-:W-:-:S02]  /*1980*/  P2R R49, PR, RZ, 0x2 ;  /* 0x00000002ff317803 */ /* 0x000fc40000000000 */
[----:B------:R-:W-:Y:S01]  /*1990*/  ISETP.LT.AND P1, PT, R0, UR4, !P0 ;  /* 0x0000000400007c0c */ /* 0x000fe2000c721270 */
[----:B------:R-:W-:Y:S01]  /*19a0*/  IMAD R7, R7, UR15, R69 ;  /* 0x0000000f07077c24 */ /* 0x000fe2000f8e0245 */
[----:B------:R-:W-:Y:S01]  /*19b0*/  ISETP.GE.AND P0, PT, R43, UR5, PT ;  /* 0x000000052b007c0c */ /* 0x000fe2000bf06270 */
[----:B------:R-:W-:Y:S01]  /*19c0*/  IMAD R55, R55, UR15, R67 ;  /* 0x0000000f37377c24 */ /* 0x000fe2000f8e0243 */
[----:B------:R-:W-:Y:S01]  /*19d0*/  P2R R48, PR, RZ, 0x2 ;  /* 0x00000002ff307803 */ /* 0x000fe20000000000 */
[----:B-----5:R-:W-:Y:S01]  /*19e0*/  IMAD.WIDE.U32 R62, R53, UR10, R62 ;  /* 0x0000000a353e7c25 */ /* 0x020fe2000f8e003e */
[----:B------:R-:W-:Y:S01]  /*19f0*/  ISETP.LT.AND P1, PT, R18, UR4, !P0 ;  /* 0x0000000412007c0c */ /* 0x000fe2000c721270 */
[----:B0-----:R-:W-:Y:S01]  /*1a00*/  UIADD3 UR29, UPT, UPT, -UR29, 0x1, URZ ;  /* 0x000000011d1d7890 */ /* 0x001fe2000fffe1ff */
[C---:B------:R-:W-:Y:S01]  /*1a10*/  ISETP.LT.AND P2, PT, R3.reuse, UR4, !P4 ;  /* 0x0000000403007c0c */ /* 0x040fe2000e741270 */
[----:B--2---:R-:W-:Y:S01]  /*1a20*/  IMAD.SHL.U32 R59, R4, 0x2, RZ ;  /* 0x00000002043b7824 */ /* 0x004fe200078e00ff */
[----:B------:R-:W-:Y:S01]  /*1a30*/  P2R R47, PR, RZ, 0x2 ;  /* 0x00000002ff2f7803 */ /* 0x000fe20000000000 */
[----:B------:R-:W-:Y:S01]  /*1a40*/  UISETP.NE.AND UP5, UPT, UR29, URZ, UPT ;  /* 0x000000ff1d00728c */ /* 0x000fe2000bfa5270 */
[----:B------:R-:W-:-:S02]  /*1a50*/  ISETP.LT.AND P1, PT, R3, UR4, !P0 ;  /* 0x0000000403007c0c */ /* 0x000fc4000c721270 */
[C---:B------:R-:W-:Y:S02]  /*1a60*/  ISETP.LT.AND P3, PT, R2.reuse, UR4, !P4 ;  /* 0x0000000402007c0c */ /* 0x040fe4000e761270 */
[----:B------:R-:W-:Y:S02]  /*1a70*/  P2R R46, PR, RZ, 0x2 ;  /* 0x00000002ff2e7803 */ /* 0x000fe40000000000 */
[----:B------:R-:W-:Y:S02]  /*1a80*/  ISETP.LT.AND P1, PT, R2, UR4, !P0 ;  /* 0x0000000402007c0c */ /* 0x000fe4000c721270 */
[C---:B------:R-:W-:Y:S02]  /*1a90*/  ISETP.LT.AND P4, PT, R0.reuse, UR4, !P4 ;  /* 0x0000000400007c0c */ /* 0x040fe4000e781270 */
[----:B------:R-:W-:Y:S02]  /*1aa0*/  P2R R45, PR, RZ, 0x2 ;  /* 0x00000002ff2d7803 */ /* 0x000fe40000000000 */
[----:B------:R-:W-:-:S02]  /*1ab0*/  ISETP.LT.AND P1, PT, R0, UR4, !P0 ;  /* 0x0000000400007c0c */ /* 0x000fc4000c721270 */
[----:B------:R-:W-:Y:S02]  /*1ac0*/  ISETP.GE.AND P0, PT, R42, UR5, PT ;  /* 0x000000052a007c0c */ /* 0x000fe4000bf06270 */
[----:B------:R-:W-:Y:S02]  /*1ad0*/  P2R R44, PR, RZ, 0x2 ;  /* 0x00000002ff2c7803 */ /* 0x000fe40000000000 */
[----:B------:R-:W-:Y:S01]  /*1ae0*/  ISETP.LT.AND P1, PT, R3, UR4, !P0 ;  /* 0x0000000403007c0c */ /* 0x000fe2000c721270 */
[C---:B------:R-:W-:Y:S01]  /*1af0*/  IMAD R3, R53.reuse, UR13, R65 ;  /* 0x0000000d35037c24 */ /* 0x040fe2000f8e0241 */
[----:B------:R-:W-:Y:S01]  /*1b00*/  SHF.L.U64.HI R57, R4, 0x1, R5 ;  /* 0x0000000104397819 */ /* 0x000fe20000010205 */
[----:B------:R-:W-:Y:S01]  /*1b10*/  IMAD R53, R53, UR11, R63 ;  /* 0x0000000b35357c24 */ /* 0x000fe2000f8e023f */
[----:B------:R-:W-:Y:S02]  /*1b20*/  P2R R50, PR, RZ, 0x2 ;  /* 0x00000002ff327803 */ /* 0x000fe40000000000 */
[----:B------:R-:W-:-:S02]  /*1b30*/  ISETP.LT.AND P1, PT, R2, UR4, !P0 ;  /* 0x0000000402007c0c */ /* 0x000fc4000c721270 */
[----:B------:R-:W-:Y:S02]  /*1b40*/  SHF.L.U64.HI R54, R68, 0x1, R7 ;  /* 0x0000000144367819 */ /* 0x000fe40000010207 */
[----:B------:R-:W-:Y:S02]  /*1b50*/  P2R R51, PR, RZ, 0x2 ;  /* 0x00000002ff337803 */ /* 0x000fe40000000000 */
[----:B------:R-:W-:Y:S02]  /*1b60*/  ISETP.LT.AND P1, PT, R0, UR4, !P0 ;  /* 0x0000000400007c0c */ /* 0x000fe4000c721270 */
[----:B------:R-:W-:Y:S02]  /*1b70*/  ISETP.LT.AND P0, PT, R18, UR4, !P0 ;  /* 0x0000000412007c0c */ /* 0x000fe4000c701270 */
[----:B------:R-:W-:Y:S02]  /*1b80*/  P2R R56, PR, RZ, 0x2 ;  /* 0x00000002ff387803 */ /* 0x000fe40000000000 */
[----:B------:R-:W-:-:S02]  /*1b90*/  ISETP.NE.AND P1, PT, R6, RZ, PT ;  /* 0x000000ff0600720c */ /* 0x000fc40003f25270 */
[----:B------:R-:W-:Y:S02]  /*1ba0*/  P2R R58, PR, RZ, 0x1 ;  /* 0x00000001ff3a7803 */ /* 0x000fe40000000000 */
[----:B------:R-:W-:Y:S02]  /*1bb0*/  SHF.L.U64.HI R55, R66, 0x3, R55 ;  /* 0x0000000342377819 */ /* 0x000fe40000010237 */
[----:B-1-3--:R-:W-:-:S07]  /*1bc0*/  SHF.L.U64.HI R52, R64, 0x1, R3 ;  /* 0x0000000140347819 */ /* 0x00afce0000010203 */
.L_x_1230:
[----:B------:R-:W-:Y:S01]  /*1bd0*/  SHF.R.S32.HI R37, RZ, 0x1f, R18 ;  /* 0x0000001fff257819 */ /* 0x000fe20000011412 */
[----:B--23--:R-:W-:Y:S01]  /*1be0*/  IMAD.WIDE.U32 R2, R43, UR16, RZ ;  /* 0x000000102b027c25 */ /* 0x00cfe2000f8e00ff */
[C---:B------:R-:W-:Y:S01]  /*1bf0*/  LEA RZ, P0, R18.reuse, UR26, 0x1 ;  /* 0x0000001a12ff7c11 */ /* 0x040fe2000f8008ff */
[----:B------:R-:W0:Y:S01]  /*1c00*/  @P1 LDC R11, c[0x0][0x3e0] ;  /* 0x0000f800ff0b1b82 */ /* 0x000e220000000800 */
[C---:B------:R-:W-:Y:S02]  /*1c10*/  LEA R36, R18.reuse, UR26, 0x1 ;  /* 0x0000001a12247c11 */ /* 0x040fe4000f8e08ff */
[----:B------:R-:W-:Y:S02]  /*1c20*/  P2R R0, PR, RZ, 0x40 ;  /* 0x00000040ff007803 */ /* 0x000fe40000000000 */
[----:B------:R-:W-:Y:S02]  /*1c30*/  LEA.HI.X R37, R18, UR25, R37, 0x1, P0 ;  /* 0x0000001912257c11 */ /* 0x000fe400080f0c25 */
[----:B------:R-:W-:Y:S01]  /*1c40*/  IADD3 R38, P6, P0, R59, 0x4, R36 ;  /* 0x000000043b267810 */ /* 0x000fe200078de024 */
[----:B------:R-:W1:Y:S01]  /*1c50*/  @P2 LDC R8, c[0x0][0x3e0] ;  /* 0x0000f800ff082b82 */ /* 0x000e620000000800 */
[----:B------:R-:W-:Y:S01]  /*1c60*/  LEA R16, R66, UR28, 0x3 ;  /* 0x0000001c42107c11 */ /* 0x000fe2000f8e18ff */
[----:B------:R-:W2:Y:S01]  /*1c70*/  @P1 LDG.E.U16 R14, desc[UR8][R36.64] ;  /* 0x00000008240e1981 */ /* 0x000ea2000c1e1500 */
[----:B------:R-:W-:-:S02]  /*1c80*/  IADD3.X R33, PT, PT, R57, RZ, R37, P6, P0 ;  /* 0x000000ff39217210 */ /* 0x000fc400037e0425 */
[----:B------:R-:W-:Y:S01]  /*1c90*/  ISETP.NE.AND P6, PT, R0, RZ, PT ;  /* 0x000000ff0000720c */ /* 0x000fe20003fc5270 */
[----:B------:R-:W-:Y:S01]  /*1ca0*/  IMAD R0, R43, UR17, R3 ;  /* 0x000000112b007c24 */ /* 0x000fe2000f8e0203 */
[----:B------:R-:W-:Y:S01]  /*1cb0*/  LEA R72, P0, R2, UR28, 0x1 ;  /* 0x0000001c02487c11 */ /* 0x000fe2000f8008ff */
[----:B------:R-:W3:Y:S01]  /*1cc0*/  @P2 LDG.E.U16 R9, desc[UR8][R36.64+0x2] ;  /* 0x0000020824092981 */ /* 0x000ee2000c1e1500 */
[----:B------:R-:W-:Y:S02]  /*1cd0*/  LEA R34, R68, UR28, 0x1 ;  /* 0x0000001c44227c11 */ /* 0x000fe4000f8e08ff */
[----:B------:R-:W-:Y:S01]  /*1ce0*/  LEA.HI.X R73, R2, UR27, R0, 0x1, P0 ;  /* 0x0000001b02497c11 */ /* 0x000fe200080f0c00 */
[C---:B------:R-:W-:Y:S01]  /*1cf0*/  IMAD.WIDE.U32 R2, R42.reuse, UR16, RZ ;  /* 0x000000102a027c25 */ /* 0x040fe2000f8e00ff */
[----:B------:R-:W4:Y:S03]  /*1d00*/  @P3 LDG.E.U16 R4, desc[UR8][R36.64+0x4] ;  /* 0x0000040824043981 */ /* 0x000f26000c1e1500 */
[----:B------:R-:W-:Y:S01]  /*1d10*/  IMAD R0, R42, UR17, R3 ;  /* 0x000000112a007c24 */ /* 0x000fe2000f8e0203 */
[C---:B------:R-:W-:Y:S01]  /*1d20*/  LEA R40, P0, R2.reuse, UR28, 0x1 ;  /* 0x0000001c02287c11 */ /* 0x040fe2000f8008ff */
[----:B------:R-:W5:Y:S03]  /*1d30*/  @P4 LDG.E.U16 R6, desc[UR8][R36.64+0x6] ;  /* 0x0000060824064981 */ /* 0x000f66000c1e1500 */
[----:B------:R-:W-:Y:S01]  /*1d40*/  LEA.HI.X R41, R2, UR27, R0, 0x1, P0 ;  /* 0x0000001b02297c11 */ /* 0x000fe200080f0c00 */
[----:B------:R-:W5:Y:S01]  /*1d50*/  @P5 LDG.E.U16 R15, desc[UR8][R36.64] ;  /* 0x00000008240f5981 */ /* 0x000f62000c1e1500 */
[----:B------:R-:W-:-:S03]  /*1d60*/  LEA RZ, P0, R66, UR28, 0x3 ;  /* 0x0000001c42ff7c11 */ /* 0x000fc6000f8018ff */
[----:B------:R-:W5:Y:S01]  /*1d70*/  @P6 LDG.E.U16 R24, desc[UR8][R36.64+0x2] ;  /* 0x0000020824186981 */ /* 0x000f62000c1e1500 */
[----:B------:R-:W-:Y:S02]  /*1d80*/  IADD3.X R17, PT, PT, R55, UR27, RZ, P0, !PT ;  /* 0x0000001b37117c10 */ /* 0x000fe400087fe4ff */
[----:B------:R-:W-:-:S03]  /*1d90*/  LEA RZ, P0, R68, UR28, 0x1 ;  /* 0x0000001c44ff7c11 */ /* 0x000fc6000f8008ff */
[----:B------:R-:W4:Y:S01]  /*1da0*/  @P1 LDG.E.U16 R12, desc[UR8][R16.64] ;  /* 0x00000008100c1981 */ /* 0x000f22000c1e1500 */
[----:B------:R-:W-:Y:S02]  /*1db0*/  IADD3.X R35, PT, PT, R54, UR27, RZ, P0, !PT ;  /* 0x0000001b36237c10 */ /* 0x000fe400087fe4ff */
[----:B------:R-:W-:Y:S01]  /*1dc0*/  IADD3 R30, P0, PT, R34, 0x2, RZ ;  /* 0x00000002221e7810 */ /* 0x000fe20007f1e0ff */
[----:B------:R-:W5:Y:S03]  /*1dd0*/  @P2 LDG.E.U16 R5, desc[UR8][R16.64] ;  /* 0x0000000810052981 */ /* 0x000f66000c1e1500 */
[----:B------:R-:W-:Y:S01]  /*1de0*/  IADD3.X R29, PT, PT, RZ, R35, RZ, P0, !PT ;  /* 0x00000023ff1d7210 */ /* 0x000fe200007fe4ff */
[----:B------:R-:W5:Y:S01]  /*1df0*/  @P3 LDG.E.U16 R3, desc[UR8][R16.64] ;  /* 0x0000000810033981 */ /* 0x000f62000c1e1500 */
[----:B------:R-:W-:-:S03]  /*1e00*/  IADD3 R32, P0, PT, R16, 0x2, RZ ;  /* 0x0000000210207810 */ /* 0x000fc60007f1e0ff */
[----:B------:R0:W5:Y:S02]  /*1e10*/  @P4 LDG.E.U16 R7, desc[UR8][R16.64] ;  /* 0x0000000810074981 */ /* 0x000164000c1e1500 */
[----:B------:R-:W-:Y:S01]  /*1e20*/  IMAD.X R31, RZ, RZ, R17, P0 ;  /* 0x000000ffff1f7224 */ /* 0x000fe200000e0611 */
[----:B------:R-:W-:Y:S01]  /*1e30*/  IADD3 R26, P0, PT, R40, 0x2, RZ ;  /* 0x00000002281a7810 */ /* 0x000fe20007f1e0ff */
[----:B------:R-:W5:Y:S03]  /*1e40*/  @P5 LDG.E.U16 R23, desc[UR8][R34.64] ;  /* 0x0000000822175981 */ /* 0x000f66000c1e1500 */
[----:B------:R-:W-:Y:S01]  /*1e50*/  IADD3.X R25, PT, PT, RZ, R41, RZ, P0, !PT ;  /* 0x00000029ff197210 */ /* 0x000fe200007fe4ff */
[----:B------:R-:W5:Y:S01]  /*1e60*/  @P6 LDG.E.U16 R10, desc[UR8][R34.64] ;  /* 0x00000008220a6981 */ /* 0x000f62000c1e1500 */
[----:B------:R-:W-:-:S05]  /*1e70*/  IADD3 R28, P0, PT, R72, 0x2, RZ ;  /* 0x00000002481c7810 */ /* 0x000fca0007f1e0ff */
[----:B------:R-:W-:Y:S01]  /*1e80*/  IMAD.X R27, RZ, RZ, R73, P0 ;  /* 0x000000ffff1b7224 */ /* 0x000fe200000e0649 */
[----:B------:R-:W-:Y:S02]  /*1e90*/  ISETP.NE.AND P0, PT, R46, RZ, PT ;  /* 0x000000ff2e00720c */ /* 0x000fe40003f05270 */
[----:B------:R-:W-:Y:S02]  /*1ea0*/  MOV R0, UR24 ;  /* 0x0000001800007c02 */ /* 0x000fe40008000f00 */
[----:B------:R-:W-:Y:S02]  /*1eb0*/  P2R R2, PR, RZ, 0x1 ;  /* 0x00000001ff027803 */ /* 0x000fe40000000000 */
[----:B------:R-:W-:-:S13]  /*1ec0*/  ISETP.NE.AND P0, PT, R49, RZ, PT ;  /* 0x000000ff3100720c */ /* 0x000fda0003f05270 */
[----:B------:R-:W5:Y:S04]  /*1ed0*/  @P0 LDG.E.U16 R20, desc[UR8][R34.64] ;  /* 0x0000000822140981 */ /* 0x000f68000c1e1500 */
[----:B------:R-:W5:Y:S01]  /*1ee0*/  @P0 LDG.E.U16 R22, desc[UR8][R36.64+0x4] ;  /* 0x0000040824160981 */ /* 0x000f62000c1e1500 */
[----:B------:R-:W-:Y:S02]  /*1ef0*/  ISETP.NE.AND P0, PT, R2, RZ, PT ;  /* 0x000000ff0200720c */ /* 0x000fe40003f05270 */
[----:B------:R-:W1:Y:S01]  /*1f00*/  @P3 LDC R2, c[0x0][0x3e0] ;  /* 0x0000f800ff023b82 */ /* 0x000e620000000800 */
[----:B0-----:R-:W-:Y:S02]  /*1f10*/  P2R R16, PR, RZ, 0x2 ;  /* 0x00000002ff107803 */ /* 0x001fe40000000000 */
[----:B------:R-:W-:-:S02]  /*1f20*/  MOV R13, UR24 ;  /* 0x00000018000d7c02 */ /* 0x000fc40008000f00 */
[----:B------:R-:W-:-:S06]  /*1f30*/  P2R R21, PR, RZ, 0x10 ;  /* 0x00000010ff157803 */ /* 0x000fcc0000000000 */
[----:B------:R-:W5:Y:S04]  /*1f40*/  @P0 LDG.E.U16 R70, desc[UR8][R36.64+0x2] ;  /* 0x0000020824460981 */ /* 0x000f68000c1e1500 */
[----:B------:R-:W5:Y:S01]  /*1f50*/  @P0 LDG.E.U16 R60, desc[UR8][R72.64] ;  /* 0x00000008483c0981 */ /* 0x000f62000c1e1500 */
[----:B--2---:R-:W-:Y:S02]  /*1f60*/  @P1 HADD2.F32 R14, -RZ, R14.H0_H0 ;  /* 0x2000000eff0e1230 */ /* 0x004fe40000004100 */
[----:B---3--:R-:W-:Y:S02]  /*1f70*/  @P2 HADD2.F32 R9, -RZ, R9.H0_H0 ;  /* 0x20000009ff092230 */ /* 0x008fe40000004100 */
[----:B----4-:R-:W-:-:S05]  /*1f80*/  @P1 HADD2.F32 R12, -RZ, R12.H0_H0 ;  /* 0x2000000cff0c1230 */ /* 0x010fca0000004100 */
[----:B------:R-:W-:Y:S01]  /*1f90*/  @P1 FFMA R0, R14, R12, R11 ;  /* 0x0000000c0e001223 */ /* 0x000fe2000000000b */
[----:B-----5:R-:W-:Y:S01]  /*1fa0*/  @P2 HADD2.F32 R11, -RZ, R5.H0_H0 ;  /* 0x20000005ff0b2230 */ /* 0x020fe20000004100 */
[----:B------:R-:W-:Y:S01]  /*1fb0*/  P2R R12, PR, RZ, 0x4 ;  /* 0x00000004ff0c7803 */ /* 0x000fe20000000000 */
[----:B------:R-:W-:-:S03]  /*1fc0*/  IMAD.U32 R5, RZ, RZ, UR24 ;  /* 0x00000018ff057e24 */ /* 0x000fc6000f8e00ff */
[----:B-1----:R-:W-:Y:S01]  /*1fd0*/  @P2 FFMA R5, R11, R9, R8 ;  /* 0x000000090b052223 */ /* 0x002fe20000000008 */
[----:B------:R-:W-:-:S13]  /*1fe0*/  ISETP.NE.AND P2, PT, R48, RZ, PT ;  /* 0x000000ff3000720c */ /* 0x000fda0003f45270 */
[----:B------:R0:W2:Y:S04]  /*1ff0*/  @P2 LDG.E.U16 R11, desc[UR8][R34.64] ;  /* 0x00000008220b2981 */ /* 0x0000a8000c1e1500 */
[----:B------:R-:W3:Y:S01]  /*2000*/  @P2 LDG.E.U16 R14, desc[UR8][R36.64+0x6] ;  /* 0x00000608240e2981 */ /* 0x000ee2000c1e1500 */
[----:B------:R-:W-:Y:S01]  /*2010*/  ISETP.NE.AND P1, PT, R47, RZ, PT ;  /* 0x000000ff2f00720c */ /* 0x000fe20003f25270 */
[----:B------:R-:W-:Y:S02]  /*2020*/  @P3 HADD2.F32 R3, -RZ, R3.H0_H0 ;  /* 0x20000003ff033230 */ /* 0x000fe40000004100 */
[----:B------:R-:W-:Y:S01]  /*2030*/  @P3 HADD2.F32 R4, -RZ, R4.H0_H0 ;  /* 0x20000004ff043230 */ /* 0x000fe20000004100 */
[----:B------:R-:W-:-:S04]  /*2040*/  MOV R9, UR24 ;  /* 0x0000001800097c02 */ /* 0x000fc80008000f00 */
[----:B------:R-:W-:Y:S02]  /*2050*/  @P3 FFMA R9, R3, R4, R2 ;  /* 0x0000000403093223 */ /* 0x000fe40000000002 */
[----:B------:R-:W1:Y:S03]  /*2060*/  @P4 LDC R2, c[0x0][0x3e0] ;  /* 0x0000f800ff024b82 */ /* 0x000e660000000800 */
[----:B------:R-:W4:Y:S04]  /*2070*/  @P1 LDG.E.U16 R3, desc[UR8][R36.64] ;  /* 0x0000000824031981 */ /* 0x000f28000c1e1500 */
[----:B------:R-:W5:Y:S01]  /*2080*/  @P1 LDG.E.U16 R4, desc[UR8][R72.64] ;  /* 0x0000000848041981 */ /* 0x000f62000c1e1500 */
[----:B------:R-:W-:-:S02]  /*2090*/  @P4 HADD2.F32 R7, -RZ, R7.H0_H0 ;  /* 0x20000007ff074230 */ /* 0x000fc40000004100 */
[----:B------:R-:W-:Y:S01]  /*20a0*/  @P4 HADD2.F32 R6, -RZ, R6.H0_H0 ;  /* 0x20000006ff064230 */ /* 0x000fe20000004100 */
[----:B------:R-:W-:Y:S02]  /*20b0*/  P2R R8, PR, RZ, 0x8 ;  /* 0x00000008ff087803 */ /* 0x000fe40000000000 */
[----:B------:R-:W-:Y:S02]  /*20c0*/  ISETP.NE.AND P3, PT, R58, RZ, PT ;  /* 0x000000ff3a00720c */ /* 0x000fe40003f65270 */
[----:B-1----:R-:W-:Y:S02]  /*20d0*/  @P4 FFMA R13, R7, R6, R2 ;  /* 0x00000006070d4223 */ /* 0x002fe40000000002 */
[----:B------:R-:W1:Y:S01]  /*20e0*/  @P5 LDC R6, c[0x0][0x3e0] ;  /* 0x0000f800ff065b82 */ /* 0x000e620000000800 */
[----:B------:R-:W-:-:S07]  /*20f0*/  P2R R17, PR, RZ, 0x8 ;  /* 0x00000008ff117803 */ /* 0x000fce0000000000 */
[----:B------:R-:W0:Y:S01]  /*2100*/  @P6 LDC R7, c[0x0][0x3e0] ;  /* 0x0000f800ff076b82 */ /* 0x000e220000000800 */
[----:B------:R-:W-:Y:S01]  /*2110*/  ISETP.NE.AND P3, PT, R49, RZ, PT ;  /* 0x000000ff3100720c */ /* 0x000fe20003f65270 */
[----:B------:R-:W-:Y:S02]  /*2120*/  @P5 HADD2.F32 R15, -RZ, R15.H0_H0 ;  /* 0x2000000fff0f5230 */ /* 0x000fe40000004100 */
[----:B------:R-:W-:Y:S02]  /*2130*/  @P5 HADD2.F32 R23, -RZ, R23.H0_H0 ;  /* 0x20000017ff175230 */ /* 0x000fe40000004100 */
[----:B------:R-:W-:Y:S02]  /*2140*/  IMAD.U32 R2, RZ, RZ, UR24 ;  /* 0x00000018ff027e24 */ /* 0x000fe4000f8e00ff */
[----:B------:R-:W-:Y:S02]  /*2150*/  @P6 HADD2.F32 R24, -RZ, R24.H0_H0 ;  /* 0x20000018ff186230 */ /* 0x000fe40000004100 */
[----:B------:R-:W-:-:S02]  /*2160*/  @P6 HADD2.F32 R10, -RZ, R10.H0_H0 ;  /* 0x2000000aff0a6230 */ /* 0x000fc40000004100 */
[----:B-1----:R-:W-:Y:S02]  /*2170*/  @P5 FFMA R2, R15, R23, R6 ;  /* 0x000000170f025223 */ /* 0x002fe40000000006 */
[----:B------:R-:W1:Y:S01]  /*2180*/  @P3 LDC R15, c[0x0][0x3e0] ;  /* 0x0000f800ff0f3b82 */ /* 0x000e620000000800 */
[----:B------:R-:W-:Y:S01]  /*2190*/  MOV R6, UR24 ;  /* 0x0000001800067c02 */ /* 0x000fe20008000f00 */
[----:B0-----:R-:W-:-:S06]  /*21a0*/  @P6 FFMA R6, R24, R10, R7 ;  /* 0x0000000a18066223 */ /* 0x001fcc0000000007 */
[----:B------:R-:W0:Y:S01]  /*21b0*/  @P2 LDC R7, c[0x0][0x3e0] ;  /* 0x0000f800ff072b82 */ /* 0x000e220000000800 */
[----:B------:R-:W-:Y:S02]  /*21c0*/  P2R R35, PR, RZ, 0x20 ;  /* 0x00000020ff237803 */ /* 0x000fe40000000000 */
[----:B------:R-:W-:Y:S01]  /*21d0*/  ISETP.NE.AND P5, PT, R45, RZ, PT ;  /* 0x000000ff2d00720c */ /* 0x000fe20003fa5270 */
[----:B------:R-:W-:Y:S01]  /*21e0*/  @P3 HADD2.F32 R20, -RZ, R20.H0_H0 ;  /* 0x20000014ff143230 */ /* 0x000fe20000004100 */
[----:B------:R-:W-:Y:S01]  /*21f0*/  ISETP.NE.AND P4, PT, R44, RZ, PT ;  /* 0x000000ff2c00720c */ /* 0x000fe20003f85270 */
[----:B------:R-:W-:Y:S01]  /*2200*/  @P3 HADD2.F32 R22, -RZ, R22.H0_H0 ;  /* 0x20000016ff163230 */ /* 0x000fe20000004100 */
[----:B------:R-:W-:-:S04]  /*2210*/  MOV R10, UR24 ;  /* 0x00000018000a7c02 */ /* 0x000fc80008000f00 */
[----:B-1----:R-:W-:-:S05]  /*2220*/  @P3 FFMA R10, R22, R20, R15 ;  /* 0x00000014160a3223 */ /* 0x002fca000000000f */
[----:B------:R-:W5:Y:S01]  /*2230*/  @P5 LDG.E.U16 R34, desc[UR8][R36.64+0x4] ;  /* 0x0000040824225981 */ /* 0x000f62000c1e1500 */
[----:B------:R-:W1:Y:S03]  /*2240*/  @P5 LDC R23, c[0x0][0x3e0] ;  /* 0x0000f800ff175b82 */ /* 0x000e660000000800 */
[----:B------:R-:W5:Y:S04]  /*2250*/  @P5 LDG.E.U16 R24, desc[UR8][R72.64] ;  /* 0x0000000848185981 */ /* 0x000f68000c1e1500 */
[----:B------:R-:W5:Y:S01]  /*2260*/  @P4 LDG.E.U16 R15, desc[UR8][R72.64] ;  /* 0x00000008480f4981 */ /* 0x000f62000c1e1500 */
[----:B------:R-:W-:Y:S02]  /*2270*/  ISETP.NE.AND P3, PT, R17, RZ, PT ;  /* 0x000000ff1100720c */ /* 0x000fe40003f65270 */
[----:B------:R-:W1:Y:S01]  /*2280*/  @P4 LDC R17, c[0x0][0x3e0] ;  /* 0x0000f800ff114b82 */ /* 0x000e620000000800 */
[----:B--2---:R-:W-:-:S07]  /*2290*/  @P2 HADD2.F32 R20, -RZ, R11.H0_H0 ;  /* 0x2000000bff142230 */ /* 0x004fce0000004100 */
[----:B------:R-:W2:Y:S01]  /*22a0*/  @P0 LDC R11, c[0x0][0x3e0] ;  /* 0x0000f800ff0b0b82 */ /* 0x000ea20000000800 */
[----:B---3--:R-:W-:Y:S02]  /*22b0*/  @P2 HADD2.F32 R22, -RZ, R14.H0_H0 ;  /* 0x2000000eff162230 */ /* 0x008fe40000004100 */
[----:B------:R-:W-:-:S03]  /*22c0*/  IMAD.U32 R14, RZ, RZ, UR24 ;  /* 0x00000018ff0e7e24 */ /* 0x000fc6000f8e00ff */
[----:B0-----:R-:W-:Y:S02]  /*22d0*/  @P2 FFMA R14, R22, R20, R7 ;  /* 0x00000014160e2223 */ /* 0x001fe40000000007 */
[----:B------:R-:W3:Y:S01]  /*22e0*/  @P4 LDG.E.U16 R22, desc[UR8][R36.64+0x6] ;  /* 0x0000060824164981 */ /* 0x000ee2000c1e1500 */
[----:B------:R-:W0:Y:S01]  /*22f0*/  @P1 LDC R7, c[0x0][0x3e0] ;  /* 0x0000f800ff071b82 */ /* 0x000e220000000800 */
[----:B----4-:R-:W-:Y:S02]  /*2300*/  @P1 HADD2.F32 R20, -RZ, R3.H0_H0 ;  /* 0x20000003ff141230 */ /* 0x010fe40000004100 */
[----:B-----5:R-:W-:Y:S01]  /*2310*/  @P1 HADD2.F32 R4, -RZ, R4.H0_H0 ;  /* 0x20000004ff041230 */ /* 0x020fe20000004100 */
[----:B------:R-:W-:-:S04]  /*2320*/  MOV R3, UR24 ;  /* 0x0000001800037c02 */ /* 0x000fc80008000f00 */
[----:B0-----:R-:W-:Y:S02]  /*2330*/  @P1 FFMA R3, R20, R4, R7 ;  /* 0x0000000414031223 */ /* 0x001fe40000000007 */
[----:B------:R-:W4:Y:S04]  /*2340*/  @P3 LDG.E.U16 R4, desc[UR8][R36.64] ;  /* 0x0000000824043981 */ /* 0x000f28000c1e1500 */
[----:B------:R-:W5:Y:S01]  /*2350*/  @P3 LDG.E.U16 R20, desc[UR8][R40.64] ;  /* 0x0000000828143981 */ /* 0x000f62000c1e1500 */
[----:B------:R-:W-:Y:S02]  /*2360*/  @P0 HADD2.F32 R70, -RZ, R70.H0_H0 ;  /* 0x20000046ff460230 */ /* 0x000fe40000004100 */
[----:B------:R-:W-:Y:S01]  /*2370*/  @P0 HADD2.F32 R60, -RZ, R60.H0_H0 ;  /* 0x2000003cff3c0230 */ /* 0x000fe20000004100 */
[----:B------:R-:W-:-:S02]  /*2380*/  ISETP.NE.AND P2, PT, R50, RZ, PT ;  /* 0x000000ff3200720c */ /* 0x000fc40003f45270 */
[----:B------:R-:W-:Y:S02]  /*2390*/  MOV R7, UR24 ;  /* 0x0000001800077c02 */ /* 0x000fe40008000f00 */
[----:B--2---:R-:W-:Y:S01]  /*23a0*/  @P0 FFMA R7, R70, R60, R11 ;  /* 0x0000003c46070223 */ /* 0x004fe2000000000b */
[----:B------:R-:W-:Y:S01]  /*23b0*/  IMAD.U32 R11, RZ, RZ, UR24 ;  /* 0x00000018ff0b7e24 */ /* 0x000fe2000f8e00ff */
[----:B------:R-:W-:Y:S02]  /*23c0*/  ISETP.NE.AND P1, PT, R51, RZ, PT ;  /* 0x000000ff3300720c */ /* 0x000fe40003f25270 */
[----:B------:R-:W-:Y:S01]  /*23d0*/  ISETP.NE.AND P0, PT, R56, RZ, PT ;  /* 0x000000ff3800720c */ /* 0x000fe20003f05270 */
[----:B------:R-:W-:Y:S02]  /*23e0*/  @P5 HADD2.F32 R34, -RZ, R34.H0_H0 ;  /* 0x20000022ff225230 */ /* 0x000fe40000004100 */
[----:B------:R-:W-:-:S05]  /*23f0*/  @P5 HADD2.F32 R24, -RZ, R24.H0_H0 ;  /* 0x20000018ff185230 */ /* 0x000fca0000004100 */
[----:B-1----:R-:W-:Y:S01]  /*2400*/  @P5 FFMA R11, R34, R24, R23 ;  /* 0x00000018220b5223 */ /* 0x002fe20000000017 */
[----:B------:R-:W-:Y:S01]  /*2410*/  @P4 HADD2.F32 R23, -RZ, R15.H0_H0 ;  /* 0x2000000fff174230 */ /* 0x000fe20000004100 */
[----:B------:R-:W-:-:S03]  /*2420*/  MOV R15, UR24 ;  /* 0x00000018000f7c02 */ /* 0x000fc60008000f00 */
[----:B------:R-:W2:Y:S01]  /*2430*/  @P0 LDG.E.U16 R24, desc[UR8][R40.64] ;  /* 0x0000000828180981 */ /* 0x000ea2000c1e1500 */
[----:B------:R-:W0:Y:S01]  /*2440*/  @P2 LDC R34, c[0x0][0x3e0] ;  /* 0x0000f800ff222b82 */ /* 0x000e220000000800 */
[----:B---3--:R-:W-:-:S05]  /*2450*/  @P4 HADD2.F32 R22, -RZ, R22.H0_H0 ;  /* 0x20000016ff164230 */ /* 0x008fca0000004100 */
[----:B------:R-:W-:Y:S01]  /*2460*/  @P4 FFMA R15, R22, R23, R17 ;  /* 0x00000017160f4223 */ /* 0x000fe20000000011 */
[----:B------:R-:W-:Y:S01]  /*2470*/  ISETP.NE.AND P4, PT, R21, RZ, PT ;  /* 0x000000ff1500720c */ /* 0x000fe20003f85270 */
[----:B------:R-:W1:Y:S01]  /*2480*/  @P3 LDC R22, c[0x0][0x3e0] ;  /* 0x0000f800ff163b82 */ /* 0x000e620000000800 */
[----:B------:R-:W3:Y:S04]  /*2490*/  @P2 LDG.E.U16 R21, desc[UR8][R36.64+0x2] ;  /* 0x0000020824152981 */ /* 0x000ee8000c1e1500 */
[----:B------:R-:W3:Y:S01]  /*24a0*/  @P2 LDG.E.U16 R17, desc[UR8][R40.64] ;  /* 0x0000000828112981 */ /* 0x000ee2000c1e1500 */
[----:B----4-:R-:W-:Y:S02]  /*24b0*/  @P3 HADD2.F32 R23, -RZ, R4.H0_H0 ;  /* 0x20000004ff173230 */ /* 0x010fe40000004100 */
[----:B-----5:R-:W-:Y:S01]  /*24c0*/  @P3 HADD2.F32 R20, -RZ, R20.H0_H0 ;  /* 0x20000014ff143230 */ /* 0x020fe20000004100 */
[----:B------:R-:W-:-:S04]  /*24d0*/  MOV R4, UR24 ;  /* 0x0000001800047c02 */ /* 0x000fc80008000f00 */
[----:B-1----:R-:W-:Y:S02]  /*24e0*/  @P3 FFMA R4, R23, R20, R22 ;  /* 0x0000001417043223 */ /* 0x002fe40000000016 */
[----:B------:R-:W4:Y:S04]  /*24f0*/  @P1 LDG.E.U16 R23, desc[UR8][R36.64+0x4] ;  /* 0x0000040824171981 */ /* 0x000f28000c1e1500 */
[----:B------:R-:W5:Y:S04]  /*2500*/  @P1 LDG.E.U16 R22, desc[UR8][R40.64] ;  /* 0x0000000828161981 */ /* 0x000f68000c1e1500 */
[----:B------:R-:W5:Y:S01]  /*2510*/  @P0 LDG.E.U16 R20, desc[UR8][R36.64+0x6] ;  /* 0x0000060824140981 */ /* 0x000f62000c1e1500 */
[----:B------:R-:W-:Y:S01]  /*2520*/  ISETP.NE.AND P3, PT, R8, RZ, PT ;  /* 0x000000ff0800720c */ /* 0x000fe20003f65270 */
[----:B------:R-:W-:Y:S01]  /*2530*/  IMAD.U32 R8, RZ, RZ, UR24 ;  /* 0x00000018ff087e24 */ /* 0x000fe2000f8e00ff */
[----:B------:R-:W-:Y:S01]  /*2540*/  ISETP.NE.AND P5, PT, R35, RZ, PT ;  /* 0x000000ff2300720c */ /* 0x000fe20003fa5270 */
[----:B------:R-:W-:Y:S01]  /*2550*/  UMOV UR4, UR29 ;  /* 0x0000001d00047c82 */ /* 0x000fe20008000000 */
[----:B--2---:R-:W-:-:S02]  /*2560*/  @P0 HADD2.F32 R24, -RZ, R24.H0_H0 ;  /* 0x20000018ff180230 */ /* 0x004fc40000004100 */
[----:B---3--:R-:W-:Y:S02]  /*2570*/  @P2 HADD2.F32 R21, -RZ, R21.H0_H0 ;  /* 0x20000015ff152230 */ /* 0x008fe40000004100 */
[----:B------:R-:W-:-:S05]  /*2580*/  @P2 HADD2.F32 R17, -RZ, R17.H0_H0 ;  /* 0x20000011ff112230 */ /* 0x000fca0000004100 */
[----:B0-----:R-:W-:Y:S02]  /*2590*/  @P2 FFMA R8, R21, R17, R34 ;  /* 0x0000001115082223 */ /* 0x001fe40000000022 */
[----:B------:R-:W0:Y:S08]  /*25a0*/  @P1 LDC R21, c[0x0][0x3e0] ;  /* 0x0000f800ff151b82 */ /* 0x000e300000000800 */
[----:B------:R-:W1:Y:S01]  /*25b0*/  @P0 LDC R17, c[0x0][0x3e0] ;  /* 0x0000f800ff110b82 */ /* 0x000e620000000800 */
[----:B------:R-:W-:-:S02]  /*25c0*/  ISETP.NE.AND P2, PT, R12, RZ, PT ;  /* 0x000000ff0c00720c */ /* 0x000fc40003f45270 */
[----:B------:R-:W-:Y:S01]  /*25d0*/  MOV R12, UR24 ;  /* 0x00000018000c7c02 */ /* 0x000fe20008000f00 */
[----:B----4-:R-:W-:Y:S02]  /*25e0*/  @P1 HADD2.F32 R34, -RZ, R23.H0_H0 ;  /* 0x20000017ff221230 */ /* 0x010fe40000004100 */
[----:B-----5:R-:W-:Y:S02]  /*25f0*/  @P1 HADD2.F32 R22, -RZ, R22.H0_H0 ;  /* 0x20000016ff161230 */ /* 0x020fe40000004100 */
[----:B------:R-:W-:-:S03]  /*2600*/  @P0 HADD2.F32 R20, -RZ, R20.H0_H0 ;  /* 0x20000014ff140230 */ /* 0x000fc60000004100 */
[----:B0-----:R-:W-:Y:S01]  /*2610*/  @P1 FFMA R12, R34, R22, R21 ;  /* 0x00000016220c1223 */ /* 0x001fe20000000015 */
[----:B------:R-:W-:Y:S02]  /*2620*/  ISETP.NE.AND P1, PT, R16, RZ, PT ;  /* 0x000000ff1000720c */ /* 0x000fe40003f25270 */
[----:B------:R-:W-:Y:S01]  /*2630*/  MOV R16, UR24 ;  /* 0x0000001800107c02 */ /* 0x000fe20008000f00 */
[----:B-1----:R-:W-:Y:S01]  /*2640*/  @P0 FFMA R16, R20, R24, R17 ;  /* 0x0000001814100223 */ /* 0x002fe20000000011 */
[----:B------:R-:W-:Y:S09]  /*2650*/  BRA.U !UP5, `(.L_x_1180) ;  /* 0x000000050dec7547 */ /* 0x000ff2000b800000 */
.L_x_1181:
[----:B------:R-:W-:Y:S01]  /*2660*/  MOV R40, R32 ;  /* 0x0000002000287202 */ /* 0x000fe20000000f00 */
[----:B------:R-:W-:Y:S01]  /*2670*/  UIADD3 UR4, UPT, UPT, UR4, 0x1, URZ ;  /* 0x0000000104047890 */ /* 0x000fe2000fffe0ff */
[----:B------:R-:W-:Y:S02]  /*2680*/  MOV R41, R31 ;  /* 0x0000001f00297202 */ /* 0x000fe40000000f00 */
[----:B------:R-:W-:Y:S01]  /*2690*/  MOV R34, R38 ;  /* 0x0000002600227202 */ /* 0x000fe20000000f00 */
[----:B------:R-:W-:Y:S01]  /*26a0*/  UISETP.NE.AND UP0, UPT, UR4, URZ, UPT ;  /* 0x000000ff0400728c */ /* 0x000fe2000bf05270 */
[----:B------:R-:W-:Y:S01]  /*26b0*/  MOV R35, R33 ;  /* 0x0000002100237202 */ /* 0x000fe20000000f00 */
[----:B------:R-:W2:Y:S01]  /*26c0*/  @P1 LDG.E.U16 R20, desc[UR8][R40.64] ;  /* 0x0000000828141981 */ /* 0x000ea2000c1e1500 */
[----:B------:R-:W-:Y:S02]  /*26d0*/  MOV R22, R30 ;  /* 0x0000001e00167202 */ /* 0x000fe40000000f00 */
[----:B------:R-:W-:Y:S01]  /*26e0*/  MOV R23, R29 ;  /* 0x0000001d00177202 */ /* 0x000fe20000000f00 */
[----:B------:R-:W3:Y:S01]  /*26f0*/  @P1 LDG.E.U16 R17, desc[UR8][R34.64+-0x4] ;  /* 0xfffffc0822111981 */ /* 0x000ee2000c1e1500 */
[----:B------:R-:W-:Y:S02]  /*2700*/  MOV R36, R26 ;  /* 0x0000001a00247202 */ /* 0x000fe40000000f00 */
[----:B------:R-:W-:Y:S01]  /*2710*/  MOV R37, R25 ;  /* 0x0000001900257202 */ /* 0x000fe20000000f00 */
[----:B------:R-:W4:Y:S01]  /*2720*/  @P3 LDG.E.U16 R24, desc[UR8][R34.64] ;  /* 0x0000000822183981 */ /* 0x000f22000c1e1500 */
[----:B------:R-:W-:Y:S02]  /*2730*/  P2R R71, PR, RZ, 0x10 ;  /* 0x00000010ff477803 */ /* 0x000fe40000000000 */
[----:B------:R-:W-:Y:S01]  /*2740*/  P2R R70, PR, RZ, 0x8 ;  /* 0x00000008ff467803 */ /* 0x000fe20000000000 */
[----:B------:R-:W5:Y:S01]  /*2750*/  @P3 LDG.E.U16 R21, desc[UR8][R40.64] ;  /* 0x0000000828153981 */ /* 0x000f62000c1e1500 */
[----:B------:R-:W-:Y:S02]  /*2760*/  P2R R61, PR, RZ, 0x4 ;  /* 0x00000004ff3d7803 */ /* 0x000fe40000000000 */
[----:B------:R-:W-:Y:S01]  /*2770*/  P2R R60, PR, RZ, 0x2 ;  /* 0x00000002ff3c7803 */ /* 0x000fe20000000000 */
[----:B------:R-:W5:Y:S01]  /*2780*/  @P6 LDG.E.U16 R39, desc[UR8][R22.64] ;  /* 0x0000000816276981 */ /* 0x000f62000c1e1500 */
[----:B------:R-:W-:Y:S02]  /*2790*/  IADD3 R26, P0, PT, R36, 0x2, RZ ;  /* 0x00000002241a7810 */ /* 0x000fe40007f1e0ff */
[----:B------:R-:W-:Y:S02]  /*27a0*/  P2R R72, PR, RZ, 0x20 ;  /* 0x00000020ff487803 */ /* 0x000fe40000000000 */
[----:B------:R-:W-:Y:S02]  /*27b0*/  IADD3.X R25, PT, PT, RZ, R37, RZ, P0, !PT ;  /* 0x00000025ff197210 */ /* 0x000fe400007fe4ff */
[----:B------:R-:W-:Y:S04]  /*27c0*/  IADD3 R30, P0, PT, R22, 0x2, RZ ;  /* 0x00000002161e7810 */ /* 0x000fe80007f1e0ff */
[----:B------:R-:W-:Y:S02]  /*27d0*/  IADD3.X R29, PT, PT, RZ, R23, RZ, P0, !PT ;  /* 0x00000017ff1d7210 */ /* 0x000fe400007fe4ff */
[----:B------:R-:W-:Y:S04]  /*27e0*/  IADD3 R32, P0, PT, R40, 0x2, RZ ;  /* 0x0000000228207810 */ /* 0x000fe80007f1e0ff */
[----:B------:R-:W-:Y:S01]  /*27f0*/  IADD3.X R31, PT, PT, RZ, R41, RZ, P0, !PT ;  /* 0x00000029ff1f7210 */ /* 0x000fe200007fe4ff */
[----:B--2---:R-:W-:Y:S02]  /*2800*/  @P1 HADD2.F32 R20, -RZ, R20.H0_H0 ;  /* 0x20000014ff141230 */ /* 0x004fe40000004100 */
[----:B---3--:R-:W-:Y:S05]  /*2810*/  @P1 HADD2.F32 R17, -RZ, R17.H0_H0 ;  /* 0x20000011ff111230 */ /* 0x008fea0000004100 */
[----:B------:R-:W-:Y:S01]  /*2820*/  @P1 FFMA R0, R17, R20, R0 ;  /* 0x0000001411001223 */ /* 0x000fe20000000000 */
[----:B------:R-:W-:Y:S01]  /*2830*/  ISETP.NE.AND P1, PT, R46, RZ, PT ;  /* 0x000000ff2e00720c */ /* 0x000fe20003f25270 */
[----:B------:R-:W2:Y:S04]  /*2840*/  @P2 LDG.E.U16 R20, desc[UR8][R34.64+-0x2] ;  /* 0xfffffe0822142981 */ /* 0x000ea8000c1e1500 */
[----:B------:R-:W3:Y:S01]  /*2850*/  @P2 LDG.E.U16 R17, desc[UR8][R40.64] ;  /* 0x0000000828112981 */ /* 0x000ee2000c1e1500 */
[----:B--2---:R-:W-:Y:S02]  /*2860*/  @P2 HADD2.F32 R20, -RZ, R20.H0_H0 ;  /* 0x20000014ff142230 */ /* 0x004fe40000004100 */
[----:B---3--:R-:W-:Y:S05]  /*2870*/  @P2 HADD2.F32 R17, -RZ, R17.H0_H0 ;  /* 0x20000011ff112230 */ /* 0x008fea0000004100 */
[----:B------:R-:W-:Y:S01]  /*2880*/  @P2 FFMA R5, R20, R17, R5 ;  /* 0x0000001114052223 */ /* 0x000fe20000000005 */
[----:B----4-:R-:W-:Y:S01]  /*2890*/  @P3 HADD2.F32 R20, -RZ, R24.H0_H0 ;  /* 0x20000018ff143230 */ /* 0x010fe20000004100 */
[----:B------:R-:W-:Y:S01]  /*28a0*/  ISETP.NE.AND P2, PT, R47, RZ, PT ;  /* 0x000000ff2f00720c */ /* 0x000fe20003f45270 */
[----:B-----5:R-:W-:Y:S05]  /*28b0*/  @P3 HADD2.F32 R17, -RZ, R21.H0_H0 ;  /* 0x20000015ff113230 */ /* 0x020fea0000004100 */
[----:B------:R-:W-:Y:S01]  /*28c0*/  @P3 FFMA R9, R20, R17, R9 ;  /* 0x0000001114093223 */ /* 0x000fe20000000009 */
[----:B------:R-:W-:Y:S01]  /*28d0*/  ISETP.NE.AND P3, PT, R48, RZ, PT ;  /* 0x000000ff3000720c */ /* 0x000fe20003f65270 */
[----:B------:R-:W2:Y:S04]  /*28e0*/  @P4 LDG.E.U16 R20, desc[UR8][R34.64+0x2] ;  /* 0x0000020822144981 */ /* 0x000ea8000c1e1500 */
[----:B------:R-:W3:Y:S08]  /*28f0*/  @P4 LDG.E.U16 R17, desc[UR8][R40.64] ;  /* 0x0000000828114981 */ /* 0x000ef0000c1e1500 */
[----:B------:R-:W4:Y:S01]  /*2900*/  @P3 LDG.E.U16 R21, desc[UR8][R22.64] ;  /* 0x0000000816153981 */ /* 0x000f22000c1e1500 */
[----:B--2---:R-:W-:Y:S02]  /*2910*/  @P4 HADD2.F32 R20, -RZ, R20.H0_H0 ;  /* 0x20000014ff144230 */ /* 0x004fe40000004100 */
[----:B---3--:R-:W-:Y:S05]  /*2920*/  @P4 HADD2.F32 R17, -RZ, R17.H0_H0 ;  /* 0x20000011ff114230 */ /* 0x008fea0000004100 */
[----:B------:R-:W-:Y:S01]  /*2930*/  @P4 FFMA R13, R20, R17, R13 ;  /* 0x00000011140d4223 */ /* 0x000fe2000000000d */
[----:B------:R-:W-:Y:S01]  /*2940*/  ISETP.NE.AND P4, PT, R49, RZ, PT ;  /* 0x000000ff3100720c */ /* 0x000fe20003f85270 */
[----:B------:R-:W2:Y:S04]  /*2950*/  @P5 LDG.E.U16 R20, desc[UR8][R22.64] ;  /* 0x0000000816145981 */ /* 0x000ea8000c1e1500 */
[----:B------:R-:W3:Y:S08]  /*2960*/  @P5 LDG.E.U16 R17, desc[UR8][R34.64+-0x4] ;  /* 0xfffffc0822115981 */ /* 0x000ef0000c1e1500 */
[----:B------:R0:W5:Y:S02]  /*2970*/  @P4 LDG.E.U16 R24, desc[UR8][R22.64] ;  /* 0x0000000816184981 */ /* 0x000164000c1e1500 */
[----:B0-----:R-:W-:Y:S02]  /*2980*/  MOV R22, R28 ;  /* 0x0000001c00167202 */ /* 0x001fe40000000f00 */
[----:B------:R-:W-:Y:S02]  /*2990*/  MOV R23, R27 ;  /* 0x0000001b00177202 */ /* 0x000fe40000000f00 */
[----:B------:R-:W-:Y:S04]  /*29a0*/  IADD3 R28, P0, PT, R22, 0x2, RZ ;  /* 0x00000002161c7810 */ /* 0x000fe80007f1e0ff */
[----:B------:R-:W-:Y:S02]  /*29b0*/  IADD3.X R27, PT, PT, RZ, R23, RZ, P0, !PT ;  /* 0x00000017ff1b7210 */ /* 0x000fe400007fe4ff */
[----:B------:R-:W-:Y:S04]  /*29c0*/  IADD3 R38, P0, PT, R34, R59, RZ ;  /* 0x0000003b22267210 */ /* 0x000fe80007f1e0ff */
[----:B------:R-:W-:Y:S02]  /*29d0*/  IADD3.X R33, PT, PT, R35, R57, RZ, P0, !PT ;  /* 0x0000003923217210 */ /* 0x000fe400007fe4ff */
[----:B------:R-:W-:Y:S01]  /*29e0*/  ISETP.NE.AND P0, PT, R56, RZ, PT ;  /* 0x000000ff3800720c */ /* 0x000fe20003f05270 */
[----:B--2---:R-:W-:Y:S02]  /*29f0*/  @P5 HADD2.F32 R20, -RZ, R20.H0_H0 ;  /* 0x20000014ff145230 */ /* 0x004fe40000004100 */
[----:B---3--:R-:W-:Y:S05]  /*2a00*/  @P5 HADD2.F32 R17, -RZ, R17.H0_H0 ;  /* 0x20000011ff115230 */ /* 0x008fea0000004100 */
[----:B------:R-:W-:Y:S01]  /*2a10*/  @P5 FFMA R2, R17, R20, R2 ;  /* 0x0000001411025223 */ /* 0x000fe20000000002 */
[----:B------:R-:W-:Y:S01]  /*2a20*/  @P6 HADD2.F32 R20, -RZ, R39.H0_H0 ;  /* 0x20000027ff146230 */ /* 0x000fe20000004100 */
[----:B------:R-:W2:Y:S01]  /*2a30*/  @P6 LDG.E.U16 R17, desc[UR8][R34.64+-0x2] ;  /* 0xfffffe0822116981 */ /* 0x000ea2000c1e1500 */
[----:B------:R-:W-:Y:S03]  /*2a40*/  ISETP.NE.AND P5, PT, R45, RZ, PT ;  /* 0x000000ff2d00720c */ /* 0x000fe60003fa5270 */
[----:B------:R-:W3:Y:S01]  /*2a50*/  @P2 LDG.E.U16 R39, desc[UR8][R34.64+-0x4] ;  /* 0xfffffc0822272981 */ /* 0x000ee2000c1e1500 */
[----:B--2---:R-:W-:Y:S05]  /*2a60*/  @P6 HADD2.F32 R17, -RZ, R17.H0_H0 ;  /* 0x20000011ff116230 */ /* 0x004fea0000004100 */
[----:B------:R-:W-:Y:S01]  /*2a70*/  @P6 FFMA R6, R17, R20, R6 ;  /* 0x0000001411066223 */ /* 0x000fe20000000006 */
[----:B-----5:R-:W-:Y:S01]  /*2a80*/  @P4 HADD2.F32 R20, -RZ, R24.H0_H0 ;  /* 0x20000018ff144230 */ /* 0x020fe20000004100 */
[----:B------:R-:W2:Y:S04]  /*2a90*/  @P4 LDG.E.U16 R17, desc[UR8][R34.64] ;  /* 0x0000000822114981 */ /* 0x000ea8000c1e1500 */
[----:B------:R-:W5:Y:S01]  /*2aa0*/  @P2 LDG.E.U16 R24, desc[UR8][R22.64] ;  /* 0x0000000816182981 */ /* 0x000f62000c1e1500 */
[----:B--2---:R-:W-:Y:S05]  /*2ab0*/  @P4 HADD2.F32 R17, -RZ, R17.H0_H0 ;  /* 0x20000011ff114230 */ /* 0x004fea0000004100 */
[----:B------:R-:W-:Y:S01]  /*2ac0*/  @P4 FFMA R10, R17, R20, R10 ;  /* 0x00000014110a4223 */ /* 0x000fe2000000000a */
[----:B----4-:R-:W-:Y:S01]  /*2ad0*/  @P3 HADD2.F32 R20, -RZ, R21.H0_H0 ;  /* 0x20000015ff143230 */ /* 0x010fe20000004100 */
[----:B------:R-:W2:Y:S01]  /*2ae0*/  @P3 LDG.E.U16 R17, desc[UR8][R34.64+0x2] ;  /* 0x0000020822113981 */ /* 0x000ea2000c1e1500 */
[----:B------:R-:W-:Y:S03]  /*2af0*/  ISETP.NE.AND P4, PT, R44, RZ, PT ;  /* 0x000000ff2c00720c */ /* 0x000fe60003f85270 */
[----:B------:R-:W4:Y:S01]  /*2b00*/  @P5 LDG.E.U16 R21, desc[UR8][R22.64] ;  /* 0x0000000816155981 */ /* 0x000f22000c1e1500 */
[----:B--2---:R-:W-:Y:S05]  /*2b10*/  @P3 HADD2.F32 R17, -RZ, R17.H0_H0 ;  /* 0x20000011ff113230 */ /* 0x004fea0000004100 */
[----:B------:R-:W-:Y:S01]  /*2b20*/  @P3 FFMA R14, R17, R20, R14 ;  /* 0x00000014110e3223 */ /* 0x000fe2000000000e */
[----:B---3--:R-:W-:Y:S01]  /*2b30*/  @P2 HADD2.F32 R20, -RZ, R39.H0_H0 ;  /* 0x20000027ff142230 */ /* 0x008fe20000004100 */
[----:B------:R-:W-:Y:S01]  /*2b40*/  ISETP.NE.AND P3, PT, R58, RZ, PT ;  /* 0x000000ff3a00720c */ /* 0x000fe20003f65270 */
[----:B-----5:R-:W-:Y:S02]  /*2b50*/  @P2 HADD2.F32 R17, -RZ, R24.H0_H0 ;  /* 0x20000018ff112230 */ /* 0x020fe40000004100 */
[----:B------:R-:W2:Y:S03]  /*2b60*/  @P5 LDG.E.U16 R24, desc[UR8][R34.64] ;  /* 0x0000000822185981 */ /* 0x000ea6000c1e1500 */
[----:B------:R-:W-:Y:S01]  /*2b70*/  @P2 FFMA R3, R20, R17, R3 ;  /* 0x0000001114032223 */ /* 0x000fe20000000003 */
[----:B------:R-:W-:Y:S01]  /*2b80*/  ISETP.NE.AND P2, PT, R50, RZ, PT ;  /* 0x000000ff3200720c */ /* 0x000fe20003f45270 */
[----:B------:R-:W3:Y:S04]  /*2b90*/  @P1 LDG.E.U16 R20, desc[UR8][R34.64+-0x2] ;  /* 0xfffffe0822141981 */ /* 0x000ee8000c1e1500 */
[----:B------:R-:W5:Y:S01]  /*2ba0*/  @P1 LDG.E.U16 R17, desc[UR8][R22.64] ;  /* 0x0000000816111981 */ /* 0x000f62000c1e1500 */
[----:B---3--:R-:W-:Y:S02]  /*2bb0*/  @P1 HADD2.F32 R20, -RZ, R20.H0_H0 ;  /* 0x20000014ff141230 */ /* 0x008fe40000004100 */
[----:B-----5:R-:W-:Y:S05]  /*2bc0*/  @P1 HADD2.F32 R17, -RZ, R17.H0_H0 ;  /* 0x20000011ff111230 */ /* 0x020fea0000004100 */
[----:B------:R-:W-:Y:S01]  /*2bd0*/  @P1 FFMA R7, R20, R17, R7 ;  /* 0x0000001114071223 */ /* 0x000fe20000000007 */
[----:B--2---:R-:W-:Y:S01]  /*2be0*/  @P5 HADD2.F32 R20, -RZ, R24.H0_H0 ;  /* 0x20000018ff145230 */ /* 0x004fe20000004100 */
[----:B------:R-:W-:Y:S01]  /*2bf0*/  ISETP.NE.AND P1, PT, R51, RZ, PT ;  /* 0x000000ff3300720c */ /* 0x000fe20003f25270 */
[----:B------:R-:W2:Y:S01]  /*2c00*/  @P3 LDG.E.U16 R24, desc[UR8][R34.64+-0x4] ;  /* 0xfffffc0822183981 */ /* 0x000ea2000c1e1500 */
[----:B----4-:R-:W-:Y:S03]  /*2c10*/  @P5 HADD2.F32 R17, -RZ, R21.H0_H0 ;  /* 0x20000015ff115230 */ /* 0x010fe60000004100 */
[----:B------:R-:W3:Y:S02]  /*2c20*/  @P3 LDG.E.U16 R21, desc[UR8][R36.64] ;  /* 0x0000000824153981 */ /* 0x000ee4000c1e1500 */
[----:B------:R-:W-:Y:S01]  /*2c30*/  @P5 FFMA R11, R20, R17, R11 ;  /* 0x00000011140b5223 */ /* 0x000fe2000000000b */
[----:B------:R-:W-:Y:S01]  /*2c40*/  ISETP.NE.AND P5, PT, R72, RZ, PT ;  /* 0x000000ff4800720c */ /* 0x000fe20003fa5270 */
[----:B------:R-:W4:Y:S04]  /*2c50*/  @P4 LDG.E.U16 R20, desc[UR8][R34.64+0x2] ;  /* 0x0000020822144981 */ /* 0x000f28000c1e1500 */
[----:B------:R-:W5:Y:S04]  /*2c60*/  @P4 LDG.E.U16 R17, desc[UR8][R22.64] ;  /* 0x0000000816114981 */ /* 0x000f68000c1e1500 */
[----:B------:R-:W3:Y:S04]  /*2c70*/  @P1 LDG.E.U16 R22, desc[UR8][R36.64] ;  /* 0x0000000824161981 */ /* 0x000ee8000c1e1500 */
[----:B------:R-:W3:Y:S01]  /*2c80*/  @P0 LDG.E.U16 R23, desc[UR8][R34.64+0x2] ;  /* 0x0000020822170981 */ /* 0x000ee2000c1e1500 */
[----:B----4-:R-:W-:Y:S02]  /*2c90*/  @P4 HADD2.F32 R20, -RZ, R20.H0_H0 ;  /* 0x20000014ff144230 */ /* 0x010fe40000004100 */
[----:B-----5:R-:W-:Y:S05]  /*2ca0*/  @P4 HADD2.F32 R17, -RZ, R17.H0_H0 ;  /* 0x20000011ff114230 */ /* 0x020fea0000004100 */
[----:B------:R-:W-:Y:S01]  /*2cb0*/  @P4 FFMA R15, R20, R17, R15 ;  /* 0x00000011140f4223 */ /* 0x000fe2000000000f */
[----:B--2---:R-:W-:Y:S01]  /*2cc0*/  @P3 HADD2.F32 R17, -RZ, R24.H0_H0 ;  /* 0x20000018ff113230 */ /* 0x004fe20000004100 */
[----:B------:R-:W-:Y:S01]  /*2cd0*/  ISETP.NE.AND P4, PT, R71, RZ, PT ;  /* 0x000000ff4700720c */ /* 0x000fe20003f85270 */
[----:B------:R-:W2:Y:S01]  /*2ce0*/  @P0 LDG.E.U16 R24, desc[UR8][R36.64] ;  /* 0x0000000824180981 */ /* 0x000ea2000c1e1500 */
[----:B---3--:R-:W-:Y:S03]  /*2cf0*/  @P3 HADD2.F32 R20, -RZ, R21.H0_H0 ;  /* 0x20000015ff143230 */ /* 0x008fe60000004100 */
[----:B------:R-:W3:Y:S02]  /*2d00*/  @P1 LDG.E.U16 R21, desc[UR8][R34.64] ;  /* 0x0000000822151981 */ /* 0x000ee4000c1e1500 */
[----:B------:R-:W-:Y:S01]  /*2d10*/  @P3 FFMA R4, R17, R20, R4 ;  /* 0x0000001411043223 */ /* 0x000fe20000000004 */
[----:B------:R-:W-:Y:S01]  /*2d20*/  ISETP.NE.AND P3, PT, R70, RZ, PT ;  /* 0x000000ff4600720c */ /* 0x000fe20003f65270 */
[----:B------:R-:W4:Y:S04]  /*2d30*/  @P2 LDG.E.U16 R17, desc[UR8][R34.64+-0x2] ;  /* 0xfffffe0822112981 */ /* 0x000f28000c1e1500 */
[----:B------:R-:W5:Y:S01]  /*2d40*/  @P2 LDG.E.U16 R20, desc[UR8][R36.64] ;  /* 0x0000000824142981 */ /* 0x000f62000c1e1500 */
[----:B------:R-:W-:Y:S02]  /*2d50*/  @P1 HADD2.F32 R22, -RZ, R22.H0_H0 ;  /* 0x20000016ff161230 */ /* 0x000fe40000004100 */
[----:B------:R-:W-:Y:S02]  /*2d60*/  @P0 HADD2.F32 R23, -RZ, R23.H0_H0 ;  /* 0x20000017ff170230 */ /* 0x000fe40000004100 */
[----:B--2---:R-:W-:Y:S02]  /*2d70*/  @P0 HADD2.F32 R24, -RZ, R24.H0_H0 ;  /* 0x20000018ff180230 */ /* 0x004fe40000004100 */
[----:B---3--:R-:W-:Y:S02]  /*2d80*/  @P1 HADD2.F32 R21, -RZ, R21.H0_H0 ;  /* 0x20000015ff151230 */ /* 0x008fe40000004100 */
[----:B----4-:R-:W-:Y:S02]  /*2d90*/  @P2 HADD2.F32 R17, -RZ, R17.H0_H0 ;  /* 0x20000011ff112230 */ /* 0x010fe40000004100 */
[----:B-----5:R-:W-:Y:S05]  /*2da0*/  @P2 HADD2.F32 R20, -RZ, R20.H0_H0 ;  /* 0x20000014ff142230 */ /* 0x020fea0000004100 */
[----:B------:R-:W-:Y:S01]  /*2db0*/  @P2 FFMA R8, R17, R20, R8 ;  /* 0x0000001411082223 */ /* 0x000fe20000000008 */
[----:B------:R-:W-:Y:S01]  /*2dc0*/  ISETP.NE.AND P2, PT, R61, RZ, PT ;  /* 0x000000ff3d00720c */ /* 0x000fe20003f45270 */
[----:B------:R-:W-:Y:S01]  /*2dd0*/  @P1 FFMA R12, R21, R22, R12 ;  /* 0x00000016150c1223 */ /* 0x000fe2000000000c */
[----:B------:R-:W-:Y:S01]  /*2de0*/  ISETP.NE.AND P1, PT, R60, RZ, PT ;  /* 0x000000ff3c00720c */ /* 0x000fe20003f25270 */
[----:B------:R-:W-:Y:S01]  /*2df0*/  @P0 FFMA R16, R23, R24, R16 ;  /* 0x0000001817100223 */ /* 0x000fe20000000010 */
[----:B------:R-:W-:Y:S10]  /*2e00*/  BRA.U UP0, `(.L_x_1181) ;  /* 0xfffffff900147547 */ /* 0x000ff4000b83ffff */
.L_x_1180:
        /* <DEDUP_REMOVED lines=15> */
.L_x_1184:
[----:B------:R-:W-:-:S05]  /*2f00*/  F2FP.F16.F32.PACK_AB R0, RZ, R17 ;  /* 0x00000011ff00723e */ /* 0x000fca00000000ff */
[----:B------:R0:W-:Y:S02]  /*2f10*/  STG.E.U16 desc[UR8][R20.64], R0 ;  /* 0x0000000014007986 */ /* 0x0001e4000c101508 */
.L_x_1183:
[----:B------:R-:W-:Y:S05]  /*2f20*/  BSYNC.RECONVERGENT B0 ;  /* 0x0000000000007941 */ /* 0x000fea0003800200 */
.L_x_1182:
        /* <DEDUP_REMOVED lines=11> */
.L_x_1187:
[----:B0-----:R-:W-:-:S05]  /*2fe0*/  F2FP.F16.F32.PACK_AB R0, RZ, R5 ;  /* 0x00000005ff00723e */ /* 0x001fca00000000ff */
[----:B------:R1:W-:Y:S02]  /*2ff0*/  STG.E.U16 desc[UR8][R20.64+0x2], R0 ;  /* 0x0000020014007986 */ /* 0x0003e4000c101508 */
.L_x_1186:
[----:B------:R-:W-:Y:S05]  /*3000*/  BSYNC.RECONVERGENT B0 ;  /* 0x0000000000007941 */ /* 0x000fea0003800200 */
.L_x_1185:
        /* <DEDUP_REMOVED lines=11> */
.L_x_1190:
[----:B01----:R-:W-:-:S05]  /*30c0*/  F2FP.F16.F32.PACK_AB R0, RZ, R9 ;  /* 0x00000009ff00723e */ /* 0x003fca00000000ff */
[----:B------:R2:W-:Y:S02]  /*30d0*/  STG.E.U16 desc[UR8][R20.64+0x4], R0 ;  /* 0x0000040014007986 */ /* 0x0005e4000c101508 */
.L_x_1189:
[----:B------:R-:W-:Y:S05]  /*30e0*/  BSYNC.RECONVERGENT B0 ;  /* 0x0000000000007941 */ /* 0x000fea0003800200 */
.L_x_1188:
        /* <DEDUP_REMOVED lines=11> */
.L_x_1193:
[----:B012---:R-:W-:-:S05]  /*31a0*/  F2FP.F16.F32.PACK_AB R0, RZ, R13 ;  /* 0x0000000dff00723e */ /* 0x007fca00000000ff */
[----:B------:R3:W-:Y:S02]  /*31b0*/  STG.E.U16 desc[UR8][R20.64+0x6], R0 ;  /* 0x0000060014007986 */ /* 0x0007e4000c101508 */
.L_x_1192:
[----:B------:R-:W-:Y:S05]  /*31c0*/  BSYNC.RECONVERGENT B0 ;  /* 0x0000000000007941 */ /* 0x000fea0003800200 */
.L_x_1191:
        /* <DEDUP_REMOVED lines=19> */
.L_x_1196:
[----:B------:R-:W-:-:S05]  /*3300*/  F2FP.F16.F32.PACK_AB R0, RZ, R5 ;  /* 0x00000005ff00723e */ /* 0x000fca00000000ff */
[----:B------:R0:W-:Y:S02]  /*3310*/  STG.E.U16 desc[UR8][R22.64], R0 ;  /* 0x0000000016007986 */ /* 0x0001e4000c101508 */
.L_x_1195:
[----:B------:R-:W-:Y:S05]  /*3320*/  BSYNC.RECONVERGENT B0 ;  /* 0x0000000000007941 */ /* 0x000fea0003800200 */
.L_x_1194:
        /* <DEDUP_REMOVED lines=11> */
.L_x_1199:
[----:B0-----:R-:W-:-:S05]  /*33e0*/  F2FP.F16.F32.PACK_AB R0, RZ, R5 ;  /* 0x00000005ff00723e */ /* 0x001fca00000000ff */
[----:B------:R1:W-:Y:S02]  /*33f0*/  STG.E.U16 desc[UR8][R22.64+0x2], R0 ;  /* 0x0000020016007986 */ /* 0x0003e4000c101508 */
.L_x_1198:
[----:B------:R-:W-:Y:S05]  /*3400*/  BSYNC.RECONVERGENT B0 ;  /* 0x0000000000007941 */ /* 0x000fea0003800200 */
.L_x_1197:
        /* <DEDUP_REMOVED lines=12> */
.L_x_1202:
[----:B01----:R-:W-:-:S05]  /*34d0*/  F2FP.F16.F32.PACK_AB R0, RZ, R5 ;  /* 0x00000005ff00723e */ /* 0x003fca00000000ff */
[----:B------:R2:W-:Y:S02]  /*34e0*/  STG.E.U16 desc[UR8][R22.64+0x4], R0 ;  /* 0x0000040016007986 */ /* 0x0005e4000c101508 */
.L_x_1201:
[----:B------:R-:W-:Y:S05]  /*34f0*/  BSYNC.RECONVERGENT B0 ;  /* 0x0000000000007941 */ /* 0x000fea0003800200 */
.L_x_1200:
        /* <DEDUP_REMOVED lines=12> */
.L_x_1205:
[----:B------:R-:W-:-:S05]  /*35c0*/  F2FP.F16.F32.PACK_AB R0, RZ, R0 ;  /* 0x00000000ff00723e */ /* 0x000fca00000000ff */
[----:B------:R3:W-:Y:S02]  /*35d0*/  STG.E.U16 desc[UR8][R22.64+0x6], R0 ;  /* 0x0000060016007986 */ /* 0x0007e4000c101508 */
.L_x_1204:
[----:B------:R-:W-:Y:S05]  /*35e0*/  BSYNC.RECONVERGENT B0 ;  /* 0x0000000000007941 */ /* 0x000fea0003800200 */
.L_x_1203:
[--C-:B0123--:R-:W-:Y:S01]  /*35f0*/  SHF.R.S32.HI R23, RZ, 0x1f, R18.reuse ;  /* 0x0000001fff177819 */ /* 0x10ffe20000011412 */
        /* <DEDUP_REMOVED lines=10> */
[----:B------:R-:W-:-:S13]  /*36a0*/  ISETP.NE.AND P0, PT, R47, RZ, PT ;  /* 0x000000ff2f00720c */ /* 0x000fda0003f05270 */
        /* <DEDUP_REMOVED lines=10> */
.L_x_1208:
[----:B------:R-:W-:-:S05]  /*3750*/  F2FP.F16.F32.PACK_AB R0, RZ, R3 ;  /* 0x00000003ff00723e */ /* 0x000fca00000000ff */
[----:B------:R0:W-:Y:S02]  /*3760*/  STG.E.U16 desc[UR8][R24.64], R0 ;  /* 0x0000000018007986 */ /* 0x0001e4000c101508 */
.L_x_1207:
[----:B------:R-:W-:Y:S05]  /*3770*/  BSYNC.RECONVERGENT B0 ;  /* 0x0000000000007941 */ /* 0x000fea0003800200 */
.L_x_1206:
[----:B------:R-:W-:Y:S01]  /*3780*/  ISETP.NE.AND P0, PT, R46, RZ, PT ;  /* 0x000000ff2e00720c */ /* 0x000fe20003f05270 */
        /* <DEDUP_REMOVED lines=11> */
.L_x_1211:
[----:B0-----:R-:W-:-:S05]  /*3840*/  F2FP.F16.F32.PACK_AB R0, RZ, R7 ;  /* 0x00000007ff00723e */ /* 0x001fca00000000ff */
[----:B------:R1:W-:Y:S02]  /*3850*/  STG.E.U16 desc[UR8][R24.64+0x2], R0 ;  /* 0x0000020018007986 */ /* 0x0003e4000c101508 */
.L_x_1210:
[----:B------:R-:W-:Y:S05]  /*3860*/  BSYNC.RECONVERGENT B0 ;  /* 0x0000000000007941 */ /* 0x000fea0003800200 */
.L_x_1209:
        /* <DEDUP_REMOVED lines=12> */
.L_x_1214:
[----:B01----:R-:W-:-:S05]  /*3930*/  F2FP.F16.F32.PACK_AB R0, RZ, R11 ;  /* 0x0000000bff00723e */ /* 0x003fca00000000ff */
[----:B------:R2:W-:Y:S02]  /*3940*/  STG.E.U16 desc[UR8][R24.64+0x4], R0 ;  /* 0x0000040018007986 */ /* 0x0005e4000c101508 */
.L_x_1213:
[----:B------:R-:W-:Y:S05]  /*3950*/  BSYNC.RECONVERGENT B0 ;  /* 0x0000000000007941 */ /* 0x000fea0003800200 */
.L_x_1212:
        /* <DEDUP_REMOVED lines=12> */
.L_x_1217:
[----:B------:R-:W-:-:S05]  /*3a20*/  F2FP.F16.F32.PACK_AB R0, RZ, R0 ;  /* 0x00000000ff00723e */ /* 0x000fca00000000ff */
[----:B------:R3:W-:Y:S02]  /*3a30*/  STG.E.U16 desc[UR8][R24.64+0x6], R0 ;  /* 0x0000060018007986 */ /* 0x0007e4000c101508 */
.L_x_1216:
[----:B------:R-:W-:Y:S05]  /*3a40*/  BSYNC.RECONVERGENT B0 ;  /* 0x0000000000007941 */ /* 0x000fea0003800200 */
.L_x_1215:
[C---:B------:R-:W-:Y:S01]  /*3a50*/  IMAD.WIDE.U32 R6, R42.reuse, UR4, R22 ;  /* 0x000000042a067c25 */ /* 0x040fe2000f8e0016 */
[----:B------:R-:W-:Y:S03]  /*3a60*/  BSSY.RECONVERGENT B0, `(.L_x_1218) ;  /* 0x0000015000007945 */ /* 0x000fe60003800200 */
[----:B0123--:R-:W-:Y:S01]  /*3a70*/  IMAD R0, R42, UR5, R7 ;  /* 0x000000052a007c24 */ /* 0x00ffe2000f8e0207 */
        /* <DEDUP_REMOVED lines=17> */
.L_x_1220:
[----:B------:R-:W-:-:S05]  /*3b90*/  F2FP.F16.F32.PACK_AB R0, RZ, R5 ;  /* 0x00000005ff00723e */ /* 0x000fca00000000ff */
[----:B------:R0:W-:Y:S02]  /*3ba0*/  STG.E.U16 desc[UR8][R2.64], R0 ;  /* 0x0000000002007986 */ /* 0x0001e4000c101508 */
.L_x_1219:
[----:B------:R-:W-:Y:S05]  /*3bb0*/  BSYNC.RECONVERGENT B0 ;  /* 0x0000000000007941 */ /* 0x000fea0003800200 */
.L_x_1218:
        /* <DEDUP_REMOVED lines=12> */
.L_x_1223:
[----:B0-----:R-:W-:-:S05]  /*3c80*/  F2FP.F16.F32.PACK_AB R0, RZ, R5 ;  /* 0x00000005ff00723e */ /* 0x001fca00000000ff */
[----:B------:R1:W-:Y:S02]  /*3c90*/  STG.E.U16 desc[UR8][R2.64+0x2], R0 ;  /* 0x0000020002007986 */ /* 0x0003e4000c101508 */
.L_x_1222:
[----:B------:R-:W-:Y:S05]  /*3ca0*/  BSYNC.RECONVERGENT B0 ;  /* 0x0000000000007941 */ /* 0x000fea0003800200 */
.L_x_1221:
        /* <DEDUP_REMOVED lines=12> */
.L_x_1226:
[----:B01----:R-:W-:-:S05]  /*3d70*/  F2FP.F16.F32.PACK_AB R0, RZ, R5 ;  /* 0x00000005ff00723e */ /* 0x003fca00000000ff */
[----:B------:R2:W-:Y:S02]  /*3d80*/  STG.E.U16 desc[UR8][R2.64+0x4], R0 ;  /* 0x0000040002007986 */ /* 0x0005e4000c101508 */
.L_x_1225:
[----:B------:R-:W-:Y:S05]  /*3d90*/  BSYNC.RECONVERGENT B0 ;  /* 0x0000000000007941 */ /* 0x000fea0003800200 */
.L_x_1224:
        /* <DEDUP_REMOVED lines=12> */
.L_x_1229:
[----:B------:R-:W-:-:S05]  /*3e60*/  F2FP.F16.F32.PACK_AB R0, RZ, R0 ;  /* 0x00000000ff00723e */ /* 0x000fca00000000ff */
[----:B------:R3:W-:Y:S02]  /*3e70*/  STG.E.U16 desc[UR8][R2.64+0x6], R0 ;  /* 0x0000060002007986 */ /* 0x0007e4000c101508 */
.L_x_1228:
[----:B------:R-:W-:Y:S05]  /*3e80*/  BSYNC.RECONVERGENT B0 ;  /* 0x0000000000007941 */ /* 0x000fea0003800200 */
.L_x_1227:
[----:B------:R-:W4:Y:S01]  /*3e90*/  LDCU.64 UR4, c[0x0][0x400] ;  /* 0x00008000ff0477ac */ /* 0x000f220008000a00 */
[----:B------:R-:W5:Y:S01]  /*3ea0*/  LDCU.64 UR10, c[0x0][0x3f8] ;  /* 0x00007f00ff0a77ac */ /* 0x000f620008000a00 */
[----:B------:R-:W0:Y:S01]  /*3eb0*/  LDCU.64 UR14, c[0x0][0x3e8] ;  /* 0x00007d00ff0e77ac */ /* 0x000e220008000a00 */
[----:B------:R-:W1:Y:S01]  /*3ec0*/  LDCU.64 UR12, c[0x0][0x3f0] ;  /* 0x00007e00ff0c77ac */ /* 0x000e620008000a00 */
[----:B------:R-:W-:Y:S02]  /*3ed0*/  UISETP.NE.U32.AND UP0, UPT, UR7, URZ, UPT ;  /* 0x000000ff0700728c */ /* 0x000fe4000bf05070 */
[----:B----4-:R-:W-:Y:S01]  /*3ee0*/  UIMAD.WIDE.U32 UR30, UR22, UR4, URZ ;  /* 0x00000004161e72a5 */ /* 0x010fe2000f8e00ff */
[----:B------:R-:W4:Y:S01]  /*3ef0*/  LDCU UR4, c[0x0][0x3e4] ;  /* 0x00007c80ff0477ac */ /* 0x000f220008000800 */
[----:B-----5:R-:W-:Y:S02]  /*3f00*/  UIMAD.WIDE.U32 UR36, UR22, UR10, URZ ;  /* 0x0000000a162472a5 */ /* 0x020fe4000f8e00ff */
[----:B------:R-:W-:-:S02]  /*3f10*/  UISETP.NE.AND.EX UP0, UPT, UR6, URZ, UPT, UP0 ;  /* 0x000000ff0600728c */ /* 0x000fc4000bf05300 */
[----:B------:R-:W-:Y:S02]  /*3f20*/  UIMAD UR11, UR22, UR11, UR37 ;  /* 0x0000000b160b72a4 */ /* 0x000fe4000f8e0225 */
[----:B------:R-:W-:Y:S02]  /*3f30*/  ULEA UR7, UP2, UR36, UR7, 0x1 ;  /* 0x0000000724077291 */ /* 0x000fe4000f8408ff */
[----:B------:R-:W-:Y:S02]  /*3f40*/  UIADD3 UR23, UPT, UPT, UR22, UR23, URZ ;  /* 0x0000001716177290 */ /* 0x000fe4000fffe0ff */
[----:B------:R-:W-:Y:S02]  /*3f50*/  ULEA.HI.X UR6, UR36, UR6, UR11, 0x1, UP2 ;  /* 0x0000000624067291 */ /* 0x000fe400090f0c0b */
[----:B------:R-:W-:Y:S02]  /*3f60*/  USEL UR10, UR36, URZ, UP0 ;  /* 0x000000ff240a7287 */ /* 0x000fe40008000000 */
[----:B------:R-:W-:-:S02]  /*3f70*/  USEL UR11, UR11, URZ, UP0 ;  /* 0x000000ff0b0b7287 */ /* 0x000fc40008000000 */
[----:B------:R-:W-:Y:S02]  /*3f80*/  USEL UR7, UR7, URZ, UP0 ;  /* 0x000000ff07077287 */ /* 0x000fe40008000000 */
[----:B------:R-:W-:Y:S02]  /*3f90*/  USEL UR6, UR6, URZ, UP0 ;  /* 0x000000ff06067287 */ /* 0x000fe40008000000 */
[----:B----4-:R-:W-:Y:S02]  /*3fa0*/  UISETP.GE.AND UP0, UPT, UR23, UR4, UPT ;  /* 0x000000041700728c */ /* 0x010fe4000bf06270 */
[----:B0-----:R-:W-:Y:S02]  /*3fb0*/  UIMAD.WIDE.U32 UR32, UR22, UR14, URZ ;  /* 0x0000000e162072a5 */ /* 0x001fe4000f8e00ff */
[----:B-1----:R-:W-:Y:S02]  /*3fc0*/  UIMAD.WIDE.U32 UR34, UR22, UR12, URZ ;  /* 0x0000000c162272a5 */ /* 0x002fe4000f8e00ff */
[----:B------:R-:W-:-:S02]  /*3fd0*/  UIMAD UR5, UR22, UR5, UR31 ;  /* 0x00000005160572a4 */ /* 0x000fc4000f8e021f */
[----:B------:R-:W-:Y:S02]  /*3fe0*/  UIMAD UR15, UR22, UR15, UR33 ;  /* 0x0000000f160f72a4 */ /* 0x000fe4000f8e0221 */
[----:B------:R-:W-:Y:S02]  /*3ff0*/  UIMAD UR13, UR22, UR13, UR35 ;  /* 0x0000000d160d72a4 */ /* 0x000fe4000f8e0223 */
[----:B------:R-:W-:Y:S02]  /*4000*/  ULEA UR26, UP4, UR32, UR26, 0x1 ;  /* 0x0000001a201a7291 */ /* 0x000fe4000f8808ff */
[----:B------:R-:W-:Y:S02]  /*4010*/  ULEA UR28, UP3, UR34, UR28, 0x1 ;  /* 0x0000001c221c7291 */ /* 0x000fe4000f8608ff */
[----:B------:R-:W-:Y:S02]  /*4020*/  ULEA UR21, UP1, UR30, UR21, 0x1 ;  /* 0x000000151e157291 */ /* 0x000fe4000f8208ff */
[----:B------:R-:W-:-:S02]  /*4030*/  ULEA UR19, UP2, UR10, UR19, 0x1 ;  /* 0x000000130a137291 */ /* 0x000fc4000f8408ff */
[----:B------:R-:W-:Y:S02]  /*4040*/  ULEA.HI.X UR25, UR32, UR25, UR15, 0x1, UP4 ;  /* 0x0000001920197291 */ /* 0x000fe4000a0f0c0f */
[----:B------:R-:W-:Y:S02]  /*4050*/  ULEA.HI.X UR27, UR34, UR27, UR13, 0x1, UP3 ;  /* 0x0000001b221b7291 */ /* 0x000fe400098f0c0d */
[----:B------:R-:W-:Y:S02]  /*4060*/  ULEA.HI.X UR20, UR30, UR20, UR5, 0x1, UP1 ;  /* 0x000000141e147291 */ /* 0x000fe400088f0c05 */
[----:B------:R-:W-:Y:S01]  /*4070*/  ULEA.HI.X UR18, UR10, UR18, UR11, 0x1, UP2 ;  /* 0x000000120a127291 */ /* 0x000fe200090f0c0b */
[----:B------:R-:W-:Y:S11]  /*4080*/  BRA.U !UP0, `(.L_x_1230) ;  /* 0xffffffd908d07547 */ /* 0x000ff6000b83ffff */
[----:B------:R-:W-:Y:S01]  /*4090*/  NOP ;  /* 0x0000000000007918 */ /* 0x000fe20000000000 */
[----:B------:R-:W-:Y:S05]  /*40a0*/  EXIT ;  /* 0x000000000000794d */ /* 0x000fea0003800000 */
.L_x_1231:
        /* <DEDUP_REMOVED lines=13> */
.L_x_4362:


//--------------------- .text._ZN7cutlass9reference6device6kernel17BlockCompareEqualINS_6half_tEEEvPiPKT_S8_m --------------------------
	.section	.text._ZN7cutlass9reference6device6kernel17BlockCompareEqualINS_6half_tEEEvPiPKT_S8_m,"ax",@progbits
	.align	128
        .global         _ZN7cutlass9reference6device6kernel17BlockCompareEqualINS_6half_tEEEvPiPKT_S8_m
        .type           _ZN7cutlass9reference6device6kernel17BlockCompareEqualINS_6half_tEEEvPiPKT_S8_m,@function
        .size           _ZN7cutlass9reference6device6kernel17BlockCompareEqualINS_6half_tEEEvPiPKT_S8_m,(.L_x_4363 - _ZN7cutlass9reference6device6kernel17BlockCompareEqualINS_6half_tEEEvPiPKT_S8_m)
        .other          _ZN7cutlass9reference6device6kernel17BlockCompareEqualINS_6half_tEEEvPiPKT_S8_m,@"STO_CUDA_ENTRY STV_DEFAULT"
_ZN7cutlass9reference6device6kernel17BlockCompareEqualINS_6half_tEEEvPiPKT_S8_m:
.text._ZN7cutlass9reference6device6kernel17BlockCompareEqualINS_6half_tEEEvPiPKT_S8_m:
[----:B------:R-:W-:Y:S01]  /*0000*/  LDC R1, c[0x0][0x37c] ;  /* 0x0000df00ff017b82 */ /* 0x000fe20000000800 */
[----:B------:R-:W0:Y:S01]  /*0010*/  S2R R0, SR_TID.X ;  /* 0x0000000000007919 */ /* 0x000e220000002100 */
[----:B------:R-:W0:Y:S01]  /*0020*/  LDCU UR4, c[0x0][0x360] ;  /* 0x00006c00ff0477ac */ /* 0x000e220008000800 */
[----:B------:R-:W0:Y:S01]  /*0030*/  S2R R3, SR_CTAID.X ;  /* 0x0000000000037919 */ /* 0x000e220000002500 */
[----:B------:R-:W1:Y:S01]  /*0040*/  LDCU.64 UR6, c[0x0][0x398] ;  /* 0x00007300ff0677ac */ /* 0x000e620008000a00 */
[----:B0-----:R-:W-:-:S05]  /*0050*/  IMAD R0, R3, UR4, R0 ;  /* 0x0000000403007c24 */ /* 0x001fca000f8e0200 */
[----:B-1----:R-:W-:-:S04]  /*0060*/  ISETP.GE.U32.AND P0, PT, R0, UR6, PT ;  /* 0x0000000600007c0c */ /* 0x002fc8000bf06070 */
[----:B------:R-:W-:-:S13]  /*0070*/  ISETP.GE.U32.AND.EX P0, PT, RZ, UR7, PT, P0 ;  /* 0x00000007ff007c0c */ /* 0x000fda000bf06100 */
[----:B------:R-:W-:Y:S05]  /*0080*/  @P0 EXIT ;  /* 0x000000000000094d */ /* 0x000fea0003800000 */
[----:B------:R-:W0:Y:S01]  /*0090*/  LDCU UR5, c[0x0][0x370] ;  /* 0x00006e00ff0577ac */ /* 0x000e220008000800 */
[----:B------:R-:W-:Y:S01]  /*00a0*/  BSSY.RECONVERGENT B0, `(.L_x_1232) ;  /* 0x0000017000007945 */ /* 0x000fe20003800200 */
[----:B------:R-:W-:Y:S01]  /*00b0*/  IMAD.MOV.U32 R7, RZ, RZ, RZ ;  /* 0x000000ffff077224 */ /* 0x000fe200078e00ff */
[----:B------:R-:W1:Y:S01]  /*00c0*/  LDCU.64 UR6, c[0x0][0x358] ;  /* 0x00006b00ff0677ac */ /* 0x000e620008000a00 */
[----:B------:R-:W2:Y:S01]  /*00d0*/  LDCU.64 UR12, c[0x0][0x398] ;  /* 0x00007300ff0c77ac */ /* 0x000ea20008000a00 */
[----:B------:R-:W3:Y:S01]  /*00e0*/  LDCU.64 UR8, c[0x0][0x388] ;  /* 0x00007100ff0877ac */ /* 0x000ee20008000a00 */
[----:B------:R-:W4:Y:S01]  /*00f0*/  LDCU.64 UR10, c[0x0][0x390] ;  /* 0x00007200ff0a77ac */ /* 0x000f220008000a00 */
[----:B0-----:R-:W-:-:S12]  /*0100*/  UIMAD UR4, UR4, UR5, URZ ;  /* 0x00000005040472a4 */ /* 0x001fd8000f8e02ff */
.L_x_1234:
[C---:B------:R-:W-:Y:S01]  /*0110*/  IMAD.SHL.U32 R4, R0.reuse, 0x2, RZ ;  /* 0x0000000200047824 */ /* 0x040fe200078e00ff */
[----:B------:R-:W-:-:S04]  /*0120*/  SHF.L.U64.HI R5, R0, 0x1, R7 ;  /* 0x0000000100057819 */ /* 0x000fc80000010207 */
[C---:B---3--:R-:W-:Y:S02]  /*0130*/  IADD3 R2, P0, PT, R4.reuse, UR8, RZ ;  /* 0x0000000804027c10 */ /* 0x048fe4000ff1e0ff */
[----:B----4-:R-:W-:Y:S02]  /*0140*/  IADD3 R4, P1, PT, R4, UR10, RZ ;  /* 0x0000000a04047c10 */ /* 0x010fe4000ff3e0ff */
[C---:B------:R-:W-:Y:S02]  /*0150*/  IADD3.X R3, PT, PT, R5.reuse, UR9, RZ, P0, !PT ;  /* 0x0000000905037c10 */ /* 0x040fe400087fe4ff */
[----:B------:R-:W-:-:S03]  /*0160*/  IADD3.X R5, PT, PT, R5, UR11, RZ, P1, !PT ;  /* 0x0000000b05057c10 */ /* 0x000fc60008ffe4ff */
[----:B-1----:R-:W3:Y:S04]  /*0170*/  LDG.E.U16 R2, desc[UR6][R2.64] ;  /* 0x0000000602027981 */ /* 0x002ee8000c1e1500 */
[----:B------:R-:W3:Y:S02]  /*0180*/  LDG.E.U16 R5, desc[UR6][R4.64] ;  /* 0x0000000604057981 */ /* 0x000ee4000c1e1500 */
[----:B---3--:R-:W-:-:S13]  /*0190*/  HSETP2.NE.AND P0, PT, R2.H0_H0, R5.H0_H0, PT ;  /* 0x2000000502007234 */ /* 0x008fda0003f05800 */
[----:B------:R-:W-:Y:S05]  /*01a0*/  @P0 BRA `(.L_x_1233) ;  /* 0x0000000000180947 */ /* 0x000fea0003800000 */
[----:B------:R-:W-:-:S05]  /*01b0*/  IADD3 R0, P0, PT, R0, UR4, RZ ;  /* 0x0000000400007c10 */ /* 0x000fca000ff1e0ff */
[----:B------:R-:W-:Y:S01]  /*01c0*/  IMAD.X R7, RZ, RZ, R7, P0 ;  /* 0x000000ffff077224 */ /* 0x000fe200000e0607 */
[----:B--2---:R-:W-:-:S04]  /*01d0*/  ISETP.GE.U32.AND P0, PT, R0, UR12, PT ;  /* 0x0000000c00007c0c */ /* 0x004fc8000bf06070 */
[----:B------:R-:W-:-:S13]  /*01e0*/  ISETP.GE.U32.AND.EX P0, PT, R7, UR13, PT, P0 ;  /* 0x0000000d07007c0c */ /* 0x000fda000bf06100 */
[----:B------:R-:W-:Y:S05]  /*01f0*/  @!P0 BRA `(.L_x_1234) ;  /* 0xfffffffc00c48947 */ /* 0x000fea000383ffff */
[----:B------:R-:W-:Y:S05]  /*0200*/  EXIT ;  /* 0x000000000000794d */ /* 0x000fea0003800000 */
.L_x_1233:
[----:B--2---:R-:W-:Y:S05]  /*0210*/  BSYNC.RECONVERGENT B0 ;  /* 0x0000000000007941 */ /* 0x004fea0003800200 */
.L_x_1232:
[----:B------:R-:W0:Y:S02]  /*0220*/  LDC.64 R2, c[0x0][0x380] ;  /* 0x0000e000ff027b82 */ /* 0x000e240000000a00 */
[----:B0-----:R-:W-:Y:S01]  /*0230*/  STG.E desc[UR6][R2.64], RZ ;  /* 0x000000ff02007986 */ /* 0x001fe2000c101906 */
[----:B------:R-:W-:Y:S05]  /*0240*/  EXIT ;  /* 0x000000000000794d */ /* 0x000fea0003800000 */
.L_x_1235:
        /* <DEDUP_REMOVED lines=11> */
.L_x_4363:


//--------------------- .text._ZN7cutlass9reference6device6kernel11GemmComplexINS_6half_tENS_6layout8RowMajorES4_S6_S4_S6_ffS4_NS_16NumericConverterIS4_fLNS_15FloatRoundStyleE2EEENS_12multiply_addIfffEELi4ELi16EEEvNS_4gemm9GemmCoordET5_NS_9TensorRefIT_T0_EENS_16ComplexTransformENSF_IT1_T2_EESJ_SE_NSF_IT3_T4_EENSF_IT7_SO_EET6_illll --------------------------
	.section	.text._ZN7cutlass9reference6device6kernel11GemmComplexINS_6half_tENS_6layout8RowMajorES4_S6_S4_S6_ffS4_NS_16NumericConverterIS4_fLNS_15FloatRoundStyleE2EEENS_12multiply_addIfffEELi4ELi16EEEvNS_4gemm9GemmCoordET5_NS_9TensorRefIT_T0_EENS_16ComplexTransformENSF_IT1_T2_EESJ_SE_NSF_IT3_T4_EENSF_IT7_SO_EET6_illll,"ax",@progbits
	.align	128
        .global         _ZN7cutlass9reference6device6kernel11GemmComplexINS_6half_tENS_6layout8RowMajorES4_S6_S4_S6_ffS4_NS_16NumericConverterIS4_fLNS_15FloatRoundStyleE2EEENS_12multiply_addIfffEELi4ELi16EEEvNS_4gemm9GemmCoordET5_NS_9TensorRefIT_T0_EENS_16ComplexTransformENSF_IT1_T2_EESJ_SE_NSF_IT3_T4_EENSF_IT7_SO_EET6_illll
        .type           _ZN7cutlass9reference6device6kernel11GemmComplexINS_6half_tENS_6layout8RowMajorES4_S6_S4_S6_ffS4_NS_16NumericConverterIS4_fLNS_15FloatRoundStyleE2EEENS_12multiply_addIfffEELi4ELi16EEEvNS_4gemm9GemmCoordET5_NS_9TensorRefIT_T0_EENS_16ComplexTransformENSF_IT1_T2_EESJ_SE_NSF_IT3_T4_EENSF_IT7_SO_EET6_illll,@function
        .size           _ZN7cutlass9reference6device6kernel11GemmComplexINS_6half_tENS_6layout8RowMajorES4_S6_S4_S6_ffS4_NS_16NumericConverterIS4_fLNS_15FloatRoundStyleE2EEENS_12multiply_addIfffEELi4ELi16EEEvNS_4gemm9GemmCoordET5_NS_9TensorRefIT_T0_EENS_16ComplexTransformENSF_IT1_T2_EESJ_SE_NSF_IT3_T4_EENSF_IT7_SO_EET6_illll,(.L_x_4364 - _ZN7cutlass9reference6device6kernel11GemmComplexINS_6half_tENS_6layout8RowMajorES4_S6_S4_S6_ffS4_NS_16NumericConverterIS4_fLNS_15FloatRoundStyleE2EEENS_12multiply_addIfffEELi4ELi16EEEvNS_4gemm9GemmCoordET5_NS_9TensorRefIT_T0_EENS_16ComplexTransformENSF_IT1_T2_EESJ_SE_NSF_IT3_T4_EENSF_IT7_SO_EET6_illll)
        .other          _ZN7cutlass9reference6device6kernel11GemmComplexINS_6half_tENS_6layout8RowMajorES4_S6_S4_S6_ffS4_NS_16NumericConverterIS4_fLNS_15FloatRoundStyleE2EEENS_12multiply_addIfffEELi4ELi16EEEvNS_4gemm9GemmCoordET5_NS_9TensorRefIT_T0_EENS_16ComplexTransformENSF_IT1_T2_EESJ_SE_NSF_IT3_T4_EENSF_IT7_SO_EET6_illll,@"STO_CUDA_ENTRY STV_DEFAULT"
_ZN7cutlass9reference6device6kernel11GemmComplexINS_6half_tENS_6layout8RowMajorES4_S6_S4_S6_ffS4_NS_16NumericConverterIS4_fLNS_15FloatRoundStyleE2EEENS_12multiply_addIfffEELi4ELi16EEEvNS_4gemm9GemmCoordET5_NS_9TensorRefIT_T0_EENS_16ComplexTransformENSF_IT1_T2_EESJ_SE_NSF_IT3_T4_EENSF_IT7_SO_EET6_illll:
.text._ZN7cutlass9reference6device6kernel11GemmComplexINS_6half_tENS_6layout8RowMajorES4_S6_S4_S6_ffS4_NS_16NumericConverterIS4_fLNS_15FloatRoundStyleE2EEENS_12multiply_addIfffEELi4ELi16EEEvNS_4gemm9GemmCoordET5_NS_9TensorRefIT_T0_EENS_16ComplexTransformENSF_IT1_T2_EESJ_SE_NSF_IT3_T4_EENSF_IT7_SO_EET6_illll:
        /* <DEDUP_REMOVED lines=17> */
[----:B------:R-:W5:Y:S01]  /*0110*/  LDCU.64 UR8, c[0x0][0x3d0] ;  /* 0x00007a00ff0877ac */ /* 0x000f620008000a00 */
[----:B------:R-:W5:Y:S01]  /*0120*/  LDCU.64 UR12, c[0x0][0x3c0] ;  /* 0x00007800ff0c77ac */ /* 0x000f620008000a00 */
[----:B------:R-:W-:Y:S02]  /*0130*/  UIMAD.WIDE.U32 UR24, UR27, UR4, URZ ;  /* 0x000000041b1872a5 */ /* 0x000fe4000f8e00ff */
[----:B------:R-:W-:-:S02]  /*0140*/  UIMAD.WIDE.U32 UR32, UR27, UR18, URZ ;  /* 0x000000121b2072a5 */ /* 0x000fc4000f8e00ff */
[----:B------:R-:W-:Y:S02]  /*0150*/  UIMAD.WIDE.U32 UR28, UR27, UR6, URZ ;  /* 0x000000061b1c72a5 */ /* 0x000fe4000f8e00ff */
[----:B0-----:R-:W-:Y:S02]  /*0160*/  UIMAD.WIDE.U32 UR20, UR26, UR6, URZ ;  /* 0x000000061a1472a5 */ /* 0x001fe4000f8e00ff */
[----:B------:R-:W-:Y:S01]  /*0170*/  UIMAD UR31, UR27, UR5, UR25 ;  /* 0x000000051b1f72a4 */ /* 0x000fe2000f8e0219 */
[----:B-1----:R-:W-:Y:S01]  /*0180*/  IMAD R2, R3, UR23, R2 ;  /* 0x0000001703027c24 */ /* 0x002fe2000f8e0202 */
[----:B------:R-:W-:Y:S02]  /*0190*/  UIMAD UR19, UR27, UR19, UR33 ;  /* 0x000000131b1372a4 */ /* 0x000fe4000f8e0221 */
[----:B--2---:R-:W-:Y:S01]  /*01a0*/  ULEA UR30, UP0, UR32, UR16, 0x1 ;  /* 0x00000010201e7291 */ /* 0x004fe2000f8008ff */
[----:B---3--:R-:W-:Y:S01]  /*01b0*/  IMAD R120, R0, UR22, R120 ;  /* 0x0000001600787c24 */ /* 0x008fe2000f8e0278 */
[----:B------:R-:W-:Y:S01]  /*01c0*/  UIMAD UR4, UR27, UR7, UR29 ;  /* 0x000000071b0472a4 */ /* 0x000fe2000f8e021d */
[----:B------:R-:W-:Y:S01]  /*01d0*/  SHF.L.U32 R2, R2, 0x2, RZ ;  /* 0x0000000202027819 */ /* 0x000fe200000006ff */
[----:B------:R-:W-:-:S02]  /*01e0*/  UIMAD UR5, UR26, UR7, UR21 ;  /* 0x000000071a0572a4 */ /* 0x000fc4000f8e0215 */
[----:B----4-:R-:W-:Y:S01]  /*01f0*/  UIMAD.WIDE.U32 UR6, UR27, UR10, URZ ;  /* 0x0000000a1b0672a5 */ /* 0x010fe2000f8e00ff */
[----:B------:R-:W-:Y:S01]  /*0200*/  SHF.L.U32 R102, R120, 0x4, RZ ;  /* 0x0000000478667819 */ /* 0x000fe200000006ff */
[----:B------:R-:W-:Y:S02]  /*0210*/  ULEA.HI.X UR29, UR32, UR17, UR19, 0x1, UP0 ;  /* 0x00000011201d7291 */ /* 0x000fe400080f0c13 */
[----:B-----5:R-:W-:Y:S02]  /*0220*/  ULEA UR32, UP2, UR24, UR14, 0x1 ;  /* 0x0000000e18207291 */ /* 0x020fe4000f8408ff */
[----:B------:R-:W-:Y:S02]  /*0230*/  UIMAD UR7, UR27, UR11, UR7 ;  /* 0x0000000b1b0772a4 */ /* 0x000fe4000f8e0207 */
[----:B------:R-:W-:Y:S02]  /*0240*/  ULEA UR25, UP0, UR6, UR8, 0x1 ;  /* 0x0000000806197291 */ /* 0x000fe4000f8008ff */
[----:B------:R-:W-:-:S02]  /*0250*/  ULEA.HI.X UR31, UR24, UR15, UR31, 0x1, UP2 ;  /* 0x0000000f181f7291 */ /* 0x000fc400090f0c1f */
[----:B------:R-:W-:Y:S02]  /*0260*/  ULEA.HI.X UR24, UR6, UR9, UR7, 0x1, UP0 ;  /* 0x0000000906187291 */ /* 0x000fe400080f0c07 */
[----:B------:R-:W-:Y:S02]  /*0270*/  ULEA UR7, UP0, UR28, UR12, 0x1 ;  /* 0x0000000c1c077291 */ /* 0x000fe4000f8008ff */
[----:B------:R-:W-:Y:S01]  /*0280*/  USHF.L.U64.HI UR28, UR28, 0x1, UR4 ;  /* 0x000000011c1c7899 */ /* 0x000fe20008010204 */
[----:B------:R-:W0:Y:S01]  /*0290*/  LDCU UR4, c[0x0][0x388] ;  /* 0x00007100ff0477ac */ /* 0x000e220008000800 */
[----:B------:R-:W-:Y:S02]  /*02a0*/  UISETP.NE.U32.AND UP1, UPT, UR12, URZ, UPT ;  /* 0x000000ff0c00728c */ /* 0x000fe4000bf25070 */
[----:B------:R-:W-:Y:S02]  /*02b0*/  UIADD3.X UR6, UPT, UPT, UR28, UR13, URZ, UP0, !UPT ;  /* 0x0000000d1c067290 */ /* 0x000fe400087fe4ff */
[----:B------:R-:W-:-:S02]  /*02c0*/  UISETP.NE.AND.EX UP1, UPT, UR13, URZ, UPT, UP1 ;  /* 0x000000ff0d00728c */ /* 0x000fc4000bf25310 */
[----:B------:R-:W-:Y:S02]  /*02d0*/  UIMAD.WIDE.U32 UR16, UR26, UR10, URZ ;  /* 0x0000000a1a1072a5 */ /* 0x000fe4000f8e00ff */
[----:B------:R-:W-:Y:S02]  /*02e0*/  USEL UR7, UR7, URZ, UP1 ;  /* 0x000000ff07077287 */ /* 0x000fe40008800000 */
[----:B------:R-:W-:Y:S02]  /*02f0*/  USEL UR6, UR6, URZ, UP1 ;  /* 0x000000ff06067287 */ /* 0x000fe40008800000 */
[----:B------:R-:W-:Y:S02]  /*0300*/  UIMAD UR14, UR26, UR11, UR17 ;  /* 0x0000000b1a0e72a4 */ /* 0x000fe4000f8e0211 */
[----:B0-----:R-:W-:Y:S01]  /*0310*/  UISETP.GT.AND UP0, UPT, UR4, URZ, UPT ;  /* 0x000000ff0400728c */ /* 0x001fe2000bf04270 */
[----:B------:R-:W0:Y:S01]  /*0320*/  LDCU.64 UR8, c[0x0][0x358] ;  /* 0x00006b00ff0877ac */ /* 0x000e220008000a00 */
[----:B------:R-:W-:Y:S01]  /*0330*/  UMOV UR23, UR7 ;  /* 0x0000000700177c82 */ /* 0x000fe20008000000 */
[----:B------:R-:W-:-:S06]  /*0340*/  UMOV UR22, UR6 ;  /* 0x0000000600167c82 */ /* 0x000fcc0008000000 */
[----:B------:R-:W-:Y:S05]  /*0350*/  BRA.U UP0, `(.L_x_1236) ;  /* 0x0000004100c47547 */ /* 0x000fea000b800000 */
[----:B------:R-:W1:Y:S01]  /*0360*/  LDCU.64 UR12, c[0x0][0x3c8] ;  /* 0x00007900ff0c77ac */ /* 0x000e620008000a00 */
[C---:B------:R-:W-:Y:S01]  /*0370*/  IADD3 R47, PT, PT, R2.reuse, 0x1, RZ ;  /* 0x00000001022f7810 */ /* 0x040fe20007ffe0ff */
[----:B------:R-:W-:Y:S01]  /*0380*/  HFMA2 R103, -RZ, RZ, 0, 0 ;  /* 0x00000000ff677431 */ /* 0x000fe200000001ff */
[----:B------:R-:W-:Y:S01]  /*0390*/  SHF.R.S32.HI R14, RZ, 0x1f, R2 ;  /* 0x0000001fff0e7819 */ /* 0x000fe20000011402 */
[----:B------:R-:W2:Y:S01]  /*03a0*/  LDCU.64 UR10, c[0x0][0x3d8] ;  /* 0x00007b00ff0a77ac */ /* 0x000ea20008000a00 */
[----:B------:R-:W-:Y:S01]  /*03b0*/  SHF.R.S32.HI R18, RZ, 0x1f, R47 ;  /* 0x0000001fff127819 */ /* 0x000fe2000001142f */
[C---:B------:R-:W-:Y:S01]  /*03c0*/  VIADD R46, R2.reuse, 0x2 ;  /* 0x00000002022e7836 */ /* 0x040fe20000000000 */
[----:B------:R-:W3:Y:S01]  /*03d0*/  LDC R0, c[0x0][0x3e0] ;  /* 0x0000f800ff007b82 */ /* 0x000ee20000000800 */
[----:B------:R-:W-:Y:S01]  /*03e0*/  IADD3 R45, PT, PT, R2, 0x3, RZ ;  /* 0x00000003022d7810 */ /* 0x000fe20007ffe0ff */
[----:B------:R-:W3:Y:S01]  /*03f0*/  LDCU UR4, c[0x0][0x38c] ;  /* 0x00007180ff0477ac */ /* 0x000ee20008000800 */
[C---:B------:R-:W-:Y:S01]  /*0400*/  VIADD R44, R102.reuse, 0x1 ;  /* 0x00000001662c7836 */ /* 0x040fe20000000000 */
[----:B------:R-:W-:Y:S01]  /*0410*/  SHF.R.S32.HI R22, RZ, 0x1f, R46 ;  /* 0x0000001fff167819 */ /* 0x000fe2000001142e */
[C---:B------:R-:W-:Y:S01]  /*0420*/  VIADD R41, R102.reuse, 0x4 ;  /* 0x0000000466297836 */ /* 0x040fe20000000000 */
[----:B------:R-:W-:Y:S01]  /*0430*/  SHF.R.S32.HI R28, RZ, 0x1f, R45 ;  /* 0x0000001fff1c7819 */ /* 0x000fe2000001142d */
[C---:B------:R-:W-:Y:S01]  /*0440*/  VIADD R38, R102.reuse, 0x7 ;  /* 0x0000000766267836 */ /* 0x040fe20000000000 */
[C---:B------:R-:W-:Y:S01]  /*0450*/  IADD3 R43, PT, PT, R102.reuse, 0x2, RZ ;  /* 0x00000002662b7810 */ /* 0x040fe20007ffe0ff */
[C---:B------:R-:W-:Y:S01]  /*0460*/  VIADD R35, R102.reuse, 0xa ;  /* 0x0000000a66237836 */ /* 0x040fe20000000000 */
[----:B------:R-:W-:Y:S01]  /*0470*/  IADD3 R42, PT, PT, R102, 0x3, RZ ;  /* 0x00000003662a7810 */ /* 0x000fe20007ffe0ff */
[----:B-1----:R-:W-:Y:S01]  /*0480*/  IMAD R16, R14, UR12, RZ ;  /* 0x0000000c0e107c24 */ /* 0x002fe2000f8e02ff */
[----:B------:R-:W-:Y:S01]  /*0490*/  IADD3 R40, PT, PT, R102, 0x5, RZ ;  /* 0x0000000566287810 */ /* 0x000fe20007ffe0ff */
[----:B------:R-:W-:Y:S01]  /*04a0*/  IMAD R20, R18, UR12, RZ ;  /* 0x0000000c12147c24 */ /* 0x000fe2000f8e02ff */
[----:B------:R-:W-:Y:S01]  /*04b0*/  IADD3 R39, PT, PT, R102, 0x6, RZ ;  /* 0x0000000666277810 */ /* 0x000fe20007ffe0ff */
[----:B--2---:R-:W-:Y:S01]  /*04c0*/  IMAD R14, R14, UR10, RZ ;  /* 0x0000000a0e0e7c24 */ /* 0x004fe2000f8e02ff */
[----:B------:R-:W-:Y:S01]  /*04d0*/  IADD3 R37, PT, PT, R102, 0x8, RZ ;  /* 0x0000000866257810 */ /* 0x000fe20007ffe0ff */
[----:B------:R-:W-:Y:S01]  /*04e0*/  IMAD.WIDE.U32 R6, R2, UR10, R102 ;  /* 0x0000000a02067c25 */ /* 0x000fe2000f8e0066 */
[C---:B------:R-:W-:Y:S01]  /*04f0*/  IADD3 R36, PT, PT, R102.reuse, 0x9, RZ ;  /* 0x0000000966247810 */ /* 0x040fe20007ffe0ff */
[----:B------:R-:W-:Y:S01]  /*0500*/  USHF.L.U64.HI UR14, UR16, 0x1, UR14 ;  /* 0x00000001100e7899 */ /* 0x000fe2000801020e */
[----:B------:R-:W-:Y:S01]  /*0510*/  IADD3 R34, PT, PT, R102, 0xb, RZ ;  /* 0x0000000b66227810 */ /* 0x000fe20007ffe0ff */
[----:B------:R-:W-:Y:S01]  /*0520*/  IMAD R14, R2, UR11, R14 ;  /* 0x0000000b020e7c24 */ /* 0x000fe2000f8e020e */
[----:B------:R-:W-:Y:S01]  /*0530*/  SHF.L.U32 R15, R6, 0x1, RZ ;  /* 0x00000001060f7819 */ /* 0x000fe200000006ff */
[----:B------:R-:W-:Y:S01]  /*0540*/  IMAD.WIDE.U32 R4, R47, UR12, R102 ;  /* 0x0000000c2f047c25 */ /* 0x000fe2000f8e0066 */
[----:B------:R-:W-:-:S03]  /*0550*/  IADD3 R33, PT, PT, R102, 0xc, RZ ;  /* 0x0000000c66217810 */ /* 0x000fc60007ffe0ff */
[----:B---3--:R-:W-:Y:S01]  /*0560*/  FMUL R0, R0, UR4 ;  /* 0x0000000400007c20 */ /* 0x008fe20008400000 */
[----:B------:R-:W-:Y:S01]  /*0570*/  IADD3 R14, PT, PT, R7, R14, RZ ;  /* 0x0000000e070e7210 */ /* 0x000fe20007ffe0ff */
[----:B------:R-:W-:Y:S01]  /*0580*/  IMAD R20, R47, UR13, R20 ;  /* 0x0000000d2f147c24 */ /* 0x000fe2000f8e0214 */
[----:B------:R-:W-:Y:S01]  /*0590*/  IADD3 R31, PT, PT, R102, 0xe, RZ ;  /* 0x0000000e661f7810 */ /* 0x000fe20007ffe0ff */
[----:B------:R-:W-:Y:S01]  /*05a0*/  IMAD R24, R22, UR12, RZ ;  /* 0x0000000c16187c24 */ /* 0x000fe2000f8e02ff */
[----:B------:R-:W-:Y:S01]  /*05b0*/  SHF.L.U64.HI R14, R6, 0x1, R14 ;  /* 0x00000001060e7819 */ /* 0x000fe2000001020e */
[----:B------:R-:W-:Y:S01]  /*05c0*/  IMAD R22, R22, UR10, RZ ;  /* 0x0000000a16167c24 */ /* 0x000fe2000f8e02ff */
[----:B------:R-:W-:Y:S01]  /*05d0*/  IADD3 R20, PT, PT, R5, R20, RZ ;  /* 0x0000001405147210 */ /* 0x000fe20007ffe0ff */
[----:B------:R-:W-:Y:S01]  /*05e0*/  IMAD.SHL.U32 R21, R4, 0x2, RZ ;  /* 0x0000000204157824 */ /* 0x000fe200078e00ff */
[----:B------:R-:W-:Y:S01]  /*05f0*/  IADD3 R30, PT, PT, R102, 0xf, RZ ;  /* 0x0000000f661e7810 */ /* 0x000fe20007ffe0ff */
[----:B------:R-:W-:Y:S01]  /*0600*/  IMAD.WIDE.U32 R8, R2, UR12, R102 ;  /* 0x0000000c02087c25 */ /* 0x000fe2000f8e0066 */
[----:B------:R-:W-:Y:S01]  /*0610*/  SHF.L.U64.HI R20, R4, 0x1, R20 ;  /* 0x0000000104147819 */ /* 0x000fe20000010214 */
[----:B------:R-:W-:-:S02]  /*0620*/  USHF.L.U64.HI UR15, UR20, 0x1, UR5 ;  /* 0x00000001140f7899 */ /* 0x000fc40008010205 */
[----:B------:R-:W-:Y:S01]  /*0630*/  IMAD R16, R2, UR13, R16 ;  /* 0x0000000d02107c24 */ /* 0x000fe2000f8e0210 */
[----:B------:R-:W-:Y:S01]  /*0640*/  SHF.L.U32 R17, R8, 0x1, RZ ;  /* 0x0000000108117819 */ /* 0x000fe200000006ff */
[C---:B------:R-:W-:Y:S01]  /*0650*/  IMAD.WIDE.U32 R6, R46.reuse, UR12, R102 ;  /* 0x0000000c2e067c25 */ /* 0x040fe2000f8e0066 */
[----:B------:R-:W-:Y:S02]  /*0660*/  USHF.L.U32 UR17, UR20, 0x1, URZ ;  /* 0x0000000114117899 */ /* 0x000fe400080006ff */
[----:B------:R-:W-:Y:S01]  /*0670*/  USHF.L.U32 UR16, UR16, 0x1, URZ ;  /* 0x0000000110107899 */ /* 0x000fe200080006ff */
[C---:B------:R-:W-:Y:S02]  /*0680*/  IMAD R24, R46.reuse, UR13, R24 ;  /* 0x0000000d2e187c24 */ /* 0x040fe4000f8e0218 */
[----:B------:R-:W-:-:S03]  /*0690*/  IMAD.WIDE.U32 R4, R46, UR10, R102 ;  /* 0x0000000a2e047c25 */ /* 0x000fc6000f8e0066 */
[----:B------:R-:W-:Y:S01]  /*06a0*/  IADD3 R24, PT, PT, R7, R24, RZ ;  /* 0x0000001807187210 */ /* 0x000fe20007ffe0ff */
[----:B------:R-:W-:Y:S01]  /*06b0*/  IMAD R22, R46, UR11, R22 ;  /* 0x0000000b2e167c24 */ /* 0x000fe2000f8e0216 */
[----:B------:R-:W-:Y:S01]  /*06c0*/  SHF.L.U32 R23, R4, 0x1, RZ ;  /* 0x0000000104177819 */ /* 0x000fe200000006ff */
[----:B------:R-:W-:Y:S01]  /*06d0*/  IMAD.IADD R16, R9, 0x1, R16 ;  /* 0x0000000109107824 */ /* 0x000fe200078e0210 */
[----:B------:R-:W-:Y:S01]  /*06e0*/  SHF.L.U64.HI R24, R6, 0x1, R24 ;  /* 0x0000000106187819 */ /* 0x000fe20000010218 */
[----:B------:R-:W-:Y:S01]  /*06f0*/  IMAD R26, R28, UR10, RZ ;  /* 0x0000000a1c1a7c24 */ /* 0x000fe2000f8e02ff */
[----:B------:R-:W-:Y:S01]  /*0700*/  IADD3 R22, PT, PT, R5, R22, RZ ;  /* 0x0000001605167210 */ /* 0x000fe20007ffe0ff */
[----:B------:R-:W-:Y:S01]  /*0710*/  IMAD R18, R18, UR10, RZ ;  /* 0x0000000a12127c24 */ /* 0x000fe2000f8e02ff */
[----:B------:R-:W-:Y:S01]  /*0720*/  SHF.L.U64.HI R16, R8, 0x1, R16 ;  /* 0x0000000108107819 */ /* 0x000fe20000010210 */
[----:B------:R-:W-:Y:S01]  /*0730*/  IMAD R28, R28, UR12, RZ ;  /* 0x0000000c1c1c7c24 */ /* 0x000fe2000f8e02ff */
[----:B------:R-:W-:Y:S01]  /*0740*/  SHF.L.U64.HI R22, R4, 0x1, R22 ;  /* 0x0000000104167819 */ /* 0x000fe20000010216 */
[----:B------:R-:W-:-:S02]  /*0750*/  IMAD.SHL.U32 R25, R6, 0x2, RZ ;  /* 0x0000000206197824 */ /* 0x000fc400078e00ff */
[----:B------:R-:W-:-:S04]  /*0760*/  IMAD.WIDE.U32 R8, R47, UR10, R102 ;  /* 0x0000000a2f087c25 */ /* 0x000fc8000f8e0066 */
[----:B------:R-:W-:Y:S02]  /*0770*/  IMAD R18, R47, UR11, R18 ;  /* 0x0000000b2f127c24 */ /* 0x000fe4000f8e0212 */
[----:B------:R-:W-:-:S03]  /*0780*/  IMAD.WIDE.U32 R6, R45, UR10, R102 ;  /* 0x0000000a2d067c25 */ /* 0x000fc6000f8e0066 */
[----:B------:R-:W-:Y:S01]  /*0790*/  IADD3 R18, PT, PT, R9, R18, RZ ;  /* 0x0000001209127210 */ /* 0x000fe20007ffe0ff */
[C---:B------:R-:W-:Y:S01]  /*07a0*/  IMAD R26, R45.reuse, UR11, R26 ;  /* 0x0000000b2d1a7c24 */ /* 0x040fe2000f8e021a */
[----:B------:R-:W-:Y:S01]  /*07b0*/  SHF.L.U32 R27, R6, 0x1, RZ ;  /* 0x00000001061b7819 */ /* 0x000fe200000006ff */
[----:B------:R-:W-:Y:S01]  /*07c0*/  IMAD.WIDE.U32 R4, R45, UR12, R102 ;  /* 0x0000000c2d047c25 */ /* 0x000fe2000f8e0066 */
[----:B------:R-:W-:Y:S01]  /*07d0*/  SHF.L.U64.HI R18, R8, 0x1, R18 ;  /* 0x0000000108127819 */ /* 0x000fe20000010212 */
[----:B------:R-:W1:Y:S01]  /*07e0*/  LDCU UR12, c[0x0][0x3e4] ;  /* 0x00007c80ff0c77ac */ /* 0x000e620008000800 */
[----:B------:R-:W-:Y:S01]  /*07f0*/  IADD3 R26, PT, PT, R7, R26, RZ ;  /* 0x0000001a071a7210 */ /* 0x000fe20007ffe0ff */
[----:B------:R-:W-:Y:S01]  /*0800*/  IMAD R28, R45, UR13, R28 ;  /* 0x0000000d2d1c7c24 */ /* 0x000fe2000f8e021c */
[----:B------:R-:W-:Y:S01]  /*0810*/  SHF.L.U32 R29, R4, 0x1, RZ ;  /* 0x00000001041d7819 */ /* 0x000fe200000006ff */
[----:B------:R-:W-:Y:S01]  /*0820*/  IMAD.SHL.U32 R19, R8, 0x2, RZ ;  /* 0x0000000208137824 */ /* 0x000fe200078e00ff */
[----:B------:R-:W-:Y:S01]  /*0830*/  SHF.L.U64.HI R26, R6, 0x1, R26 ;  /* 0x00000001061a7819 */ /* 0x000fe2000001021a */
[----:B------:R-:W-:Y:S01]  /*0840*/  IMAD.IADD R28, R5, 0x1, R28 ;  /* 0x00000001051c7824 */ /* 0x000fe200078e021c */
[----:B------:R-:W2:Y:S01]  /*0850*/  LDCU.64 UR10, c[0x0][0x380] ;  /* 0x00007000ff0a77ac */ /* 0x000ea20008000a00 */
[----:B------:R-:W-:-:S03]  /*0860*/  VIADD R32, R102, 0xd ;  /* 0x0000000d66207836 */ /* 0x000fc60000000000 */
[----:B------:R-:W-:-:S07]  /*0870*/  SHF.L.U64.HI R28, R4, 0x1, R28 ;  /* 0x00000001041c7819 */ /* 0x000fce000001021c */
.L_x_1365:
[----:B0-2-4-:R-:W-:Y:S01]  /*0880*/  IADD3 R54, P0, PT, R15, UR25, RZ ;  /* 0x000000190f367c10 */ /* 0x015fe2000ff1e0ff */
[----:B------:R-:W-:Y:S01]  /*0890*/  BSSY.RECONVERGENT B0, `(.L_x_1237) ;  /* 0x0000025000007945 */ /* 0x000fe20003800200 */
[----:B------:R-:W-:Y:S02]  /*08a0*/  IADD3 R52, P2, PT, R19, UR25, RZ ;  /* 0x0000001913347c10 */ /* 0x000fe4000ff5e0ff */
[----:B------:R-:W-:Y:S02]  /*08b0*/  IADD3.X R55, PT, PT, R14, UR24, RZ, P0, !PT ;  /* 0x000000180e377c10 */ /* 0x000fe400087fe4ff */
[----:B------:R-:W-:Y:S02]  /*08c0*/  IADD3 R10, P0, PT, R21, UR23, RZ ;  /* 0x00000017150a7c10 */ /* 0x000fe4000ff1e0ff */
[----:B--2---:R-:W-:Y:S02]  /*08d0*/  ISETP.GE.AND P3, PT, R102, UR11, PT ;  /* 0x0000000b66007c0c */ /* 0x004fe4000bf66270 */
[----:B------:R-:W-:Y:S02]  /*08e0*/  IADD3.X R11, PT, PT, R20, UR22, RZ, P0, !PT ;  /* 0x00000016140b7c10 */ /* 0x000fe400087fe4ff */
[----:B---3--:R-:W-:Y:S02]  /*08f0*/  IADD3 R48, P0, PT, R27, UR25, RZ ;  /* 0x000000191b307c10 */ /* 0x008fe4000ff1e0ff */
        /* <DEDUP_REMOVED lines=8> */
[----:B-1----:R-:W-:Y:S02]  /*0980*/  IADD3 R50, P1, PT, R23, UR25, RZ ;  /* 0x0000001917327c10 */ /* 0x002fe4000ff3e0ff */
        /* <DEDUP_REMOVED lines=15> */
[----:B------:R-:W2:Y:S01]  /*0a80*/  @P0 LDC R5, c[0x0][0x3bc] ;  /* 0x0000ef00ff050b82 */ /* 0x000ea20000000800 */
[----:B0-----:R-:W3:Y:S02]  /*0a90*/  @P0 LDG.E.U16 R4, desc[UR8][R12.64] ;  /* 0x000000080c040981 */ /* 0x001ee4000c1e1500 */
[----:B---3--:R-:W-:Y:S05]  /*0aa0*/  @P0 HADD2.F32 R4, -RZ, R4.H0_H0 ;  /* 0x20000004ff040230 */ /* 0x008fea0000004100 */
[----:B--2---:R-:W-:Y:S05]  /*0ab0*/  @P0 FFMA R3, R4, R5, R0 ;  /* 0x0000000504030223 */ /* 0x004fea0000000000 */
[----:B------:R-:W-:Y:S05]  /*0ac0*/  F2FP.F16.F32.PACK_AB R3, RZ, R3 ;  /* 0x00000003ff03723e */ /* 0x000fea00000000ff */
[----:B------:R2:W-:Y:S02]  /*0ad0*/  STG.E.U16 desc[UR8][R54.64], R3 ;  /* 0x0000000336007986 */ /* 0x0005e4000c101508 */
.L_x_1238:
[----:B01----:R-:W-:Y:S05]  /*0ae0*/  BSYNC.RECONVERGENT B0 ;  /* 0x0000000000007941 */ /* 0x003fea0003800200 */
.L_x_1237:
[----:B------:R-:W-:Y:S01]  /*0af0*/  ISETP.GE.AND P0, PT, R40, UR11, PT ;  /* 0x0000000b28007c0c */ /* 0x000fe2000bf06270 */
[----:B------:R-:W-:Y:S01]  /*0b00*/  BSSY.RECONVERGENT B0, `(.L_x_1239) ;  /* 0x000000e000007945 */ /* 0x000fe20003800200 */
[----:B------:R-:W-:Y:S11]  /*0b10*/  LOP3.LUT R100, R100, 0xffffffdf, RZ, 0xc0, !PT ;  /* 0xffffffdf64647812 */ /* 0x000ff600078ec0ff */
[----:B------:R-:W-:Y:S01]  /*0b20*/  @P0 LOP3.LUT R100, R100, 0x20, RZ, 0xfc, !PT ;  /* 0x0000002064640812 */ /* 0x000fe200078efcff */
[----:B------:R-:W-:Y:S06]  /*0b30*/  @!P1 BRA `(.L_x_1240) ;  /* 0x0000000000289947 */ /* 0x000fec0003800000 */
[----:B------:R-:W-:Y:S02]  /*0b40*/  ISETP.NE.U32.AND P0, PT, RZ, UR7, PT ;  /* 0x00000007ff007c0c */ /* 0x000fe4000bf05070 */
[----:B--2---:R-:W-:Y:S02]  /*0b50*/  MOV R3, R0 ;  /* 0x0000000000037202 */ /* 0x004fe40000000f00 */
        /* <DEDUP_REMOVED lines=8> */
.L_x_1240:
[----:B------:R-:W-:Y:S05]  /*0be0*/  BSYNC.RECONVERGENT B0 ;  /* 0x0000000000007941 */ /* 0x000fea0003800200 */
.L_x_1239:
[----:B------:R-:W-:Y:S01]  /*0bf0*/  ISETP.LT.AND P0, PT, R46, UR10, !P3 ;  /* 0x0000000a2e007c0c */ /* 0x000fe2000df01270 */
[----:B------:R-:W-:Y:S01]  /*0c00*/  BSSY.RECONVERGENT B0, `(.L_x_1241) ;  /* 0x000000d000007945 */ /* 0x000fe20003800200 */
[----:B------:R-:W-:Y:S11]  /*0c10*/  ISETP.LT.AND P1, PT, R45, UR10, !P3 ;  /* 0x0000000a2d007c0c */ /* 0x000ff6000df21270 */
[----:B------:R-:W-:Y:S05]  /*0c20*/  @!P0 BRA `(.L_x_1242) ;  /* 0x0000000000288947 */ /* 0x000fea0003800000 */
[----:B------:R-:W-:Y:S02]  /*0c30*/  ISETP.NE.U32.AND P0, PT, RZ, UR7, PT ;  /* 0x00000007ff007c0c */ /* 0x000fe4000bf05070 */
[----:B0-2---:R-:W-:Y:S02]  /*0c40*/  MOV R3, R0 ;  /* 0x0000000000037202 */ /* 0x005fe40000000f00 */
        /* <DEDUP_REMOVED lines=8> */
.L_x_1242:
[----:B------:R-:W-:Y:S05]  /*0cd0*/  BSYNC.RECONVERGENT B0 ;  /* 0x0000000000007941 */ /* 0x000fea0003800200 */
.L_x_1241:
[----:B------:R-:W-:Y:S01]  /*0ce0*/  ISETP.LT.AND P2, PT, R2, UR10, !P4 ;  /* 0x0000000a02007c0c */ /* 0x000fe2000e741270 */
[----:B------:R-:W-:Y:S04]  /*0cf0*/  BSSY.RECONVERGENT B0, `(.L_x_1243) ;  /* 0x000000c000007945 */ /* 0x000fe80003800200 */
        /* <DEDUP_REMOVED lines=11> */
.L_x_1244:
[----:B------:R-:W-:Y:S05]  /*0db0*/  BSYNC.RECONVERGENT B0 ;  /* 0x0000000000007941 */ /* 0x000fea0003800200 */
.L_x_1243:
[----:B------:R-:W-:Y:S01]  /*0dc0*/  ISETP.LT.AND P1, PT, R47, UR10, !P4 ;  /* 0x0000000a2f007c0c */ /* 0x000fe2000e721270 */
[----:B------:R-:W-:Y:S04]  /*0dd0*/  BSSY.RECONVERGENT B0, `(.L_x_1245) ;  /* 0x000000c000007945 */ /* 0x000fe80003800200 */
[----:B------:R-:W-:Y:S08]  /*0de0*/  @!P2 BRA `(.L_x_1246) ;  /* 0x000000000028a947 */ /* 0x000ff00003800000 */
        /* <DEDUP_REMOVED lines=10> */
.L_x_1246:
[----:B------:R-:W-:Y:S05]  /*0e90*/  BSYNC.RECONVERGENT B0 ;  /* 0x0000000000007941 */ /* 0x000fea0003800200 */
.L_x_1245:
[----:B------:R-:W-:Y:S01]  /*0ea0*/  ISETP.GE.AND P0, PT, R39, UR11, PT ;  /* 0x0000000b27007c0c */ /* 0x000fe2000bf06270 */
[----:B------:R-:W-:Y:S01]  /*0eb0*/  BSSY.RECONVERGENT B0, `(.L_x_1247) ;  /* 0x000000e000007945 */ /* 0x000fe20003800200 */
[----:B------:R-:W-:Y:S11]  /*0ec0*/  LOP3.LUT R100, R100, 0xffffffef, RZ, 0xc0, !PT ;  /* 0xffffffef64647812 */ /* 0x000ff600078ec0ff */
        /* <DEDUP_REMOVED lines=12> */
.L_x_1248:
[----:B------:R-:W-:Y:S05]  /*0f90*/  BSYNC.RECONVERGENT B0 ;  /* 0x0000000000007941 */ /* 0x000fea0003800200 */
.L_x_1247:
[----:B------:R-:W-:Y:S01]  /*0fa0*/  ISETP.LT.AND P0, PT, R46, UR10, !P4 ;  /* 0x0000000a2e007c0c */ /* 0x000fe2000e701270 */
[----:B------:R-:W-:Y:S01]  /*0fb0*/  BSSY.RECONVERGENT B0, `(.L_x_1249) ;  /* 0x000000d000007945 */ /* 0x000fe20003800200 */
[----:B------:R-:W-:Y:S11]  /*0fc0*/  ISETP.LT.AND P1, PT, R45, UR10, !P4 ;  /* 0x0000000a2d007c0c */ /* 0x000ff6000e721270 */
        /* <DEDUP_REMOVED lines=11> */
.L_x_1250:
[----:B------:R-:W-:Y:S05]  /*1080*/  BSYNC.RECONVERGENT B0 ;  /* 0x0000000000007941 */ /* 0x000fea0003800200 */
.L_x_1249:
        /* <DEDUP_REMOVED lines=13> */
.L_x_1252:
[----:B------:R-:W-:Y:S05]  /*1160*/  BSYNC.RECONVERGENT B0 ;  /* 0x0000000000007941 */ /* 0x000fea0003800200 */
.L_x_1251:
        /* <DEDUP_REMOVED lines=13> */
.L_x_1254:
[----:B------:R-:W-:Y:S05]  /*1240*/  BSYNC.RECONVERGENT B0 ;  /* 0x0000000000007941 */ /* 0x000fea0003800200 */
.L_x_1253:
        /* <DEDUP_REMOVED lines=15> */
.L_x_1256:
[----:B------:R-:W-:Y:S05]  /*1340*/  BSYNC.RECONVERGENT B0 ;  /* 0x0000000000007941 */ /* 0x000fea0003800200 */
.L_x_1255:
        /* <DEDUP_REMOVED lines=14> */
.L_x_1258:
[----:B------:R-:W-:Y:S05]  /*1430*/  BSYNC.RECONVERGENT B0 ;  /* 0x0000000000007941 */ /* 0x000fea0003800200 */
.L_x_1257:
        /* <DEDUP_REMOVED lines=13> */
.L_x_1260:
[----:B------:R-:W-:Y:S05]  /*1510*/  BSYNC.RECONVERGENT B0 ;  /* 0x0000000000007941 */ /* 0x000fea0003800200 */
.L_x_1259:
        /* <DEDUP_REMOVED lines=13> */
.L_x_1262:
[----:B------:R-:W-:Y:S05]  /*15f0*/  BSYNC.RECONVERGENT B0 ;  /* 0x0000000000007941 */ /* 0x000fea0003800200 */
.L_x_1261:
[----:B------:R-:W-:Y:S01]  /*1600*/  ISETP.GE.AND P5, PT, R37, UR11, PT ;  /* 0x0000000b25007c0c */ /* 0x000fe2000bfa6270 */
[----:B------:R-:W-:Y:S01]  /*1610*/  BSSY.RECONVERGENT B0, `(.L_x_1263) ;  /* 0x000000e000007945 */ /* 0x000fe20003800200 */
[----:B------:R-:W-:Y:S11]  /*1620*/  LOP3.LUT R100, R100, 0xfffffffb, RZ, 0xc0, !PT ;  /* 0xfffffffb64647812 */ /* 0x000ff600078ec0ff */
[----:B------:R-:W-:Y:S01]  /*1630*/  @P5 LOP3.LUT R100, R100, 0x4, RZ, 0xfc, !PT ;  /* 0x0000000464645812 */ /* 0x000fe200078efcff */
        /* <DEDUP_REMOVED lines=11> */
.L_x_1264:
[----:B------:R-:W-:Y:S05]  /*16f0*/  BSYNC.RECONVERGENT B0 ;  /* 0x0000000000007941 */ /* 0x000fea0003800200 */
.L_x_1263:
        /* <DEDUP_REMOVED lines=14> */
.L_x_1266:
[----:B------:R-:W-:Y:S05]  /*17e0*/  BSYNC.RECONVERGENT B0 ;  /* 0x0000000000007941 */ /* 0x000fea0003800200 */
.L_x_1265:
[----:B------:R-:W-:Y:S01]  /*17f0*/  LOP3.LUT P3, RZ, R100, 0x1, RZ, 0xc0, !PT ;  /* 0x0000000164ff7812 */ /* 0x000fe2000786c0ff */
        /* <DEDUP_REMOVED lines=14> */
.L_x_1268:
[----:B------:R-:W-:Y:S05]  /*18e0*/  BSYNC.RECONVERGENT B0 ;  /* 0x0000000000007941 */ /* 0x000fea0003800200 */
.L_x_1267:
        /* <DEDUP_REMOVED lines=13> */
.L_x_1270:
[----:B------:R-:W-:Y:S05]  /*19c0*/  BSYNC.RECONVERGENT B0 ;  /* 0x0000000000007941 */ /* 0x000fea0003800200 */
.L_x_1269:
        /* <DEDUP_REMOVED lines=15> */
.L_x_1272:
[----:B------:R-:W-:Y:S05]  /*1ac0*/  BSYNC.RECONVERGENT B0 ;  /* 0x0000000000007941 */ /* 0x000fea0003800200 */
.L_x_1271:
        /* <DEDUP_REMOVED lines=14> */
.L_x_1274:
[----:B------:R-:W-:Y:S05]  /*1bb0*/  BSYNC.RECONVERGENT B0 ;  /* 0x0000000000007941 */ /* 0x000fea0003800200 */
.L_x_1273:
        /* <DEDUP_REMOVED lines=15> */
.L_x_1276:
[----:B------:R-:W-:Y:S05]  /*1cb0*/  BSYNC.RECONVERGENT B0 ;  /* 0x0000000000007941 */ /* 0x000fea0003800200 */
.L_x_1275:
        /* <DEDUP_REMOVED lines=13> */
.L_x_1278:
[----:B------:R-:W-:Y:S05]  /*1d90*/  BSYNC.RECONVERGENT B0 ;  /* 0x0000000000007941 */ /* 0x000fea0003800200 */
.L_x_1277:
[----:B------:R-:W-:Y:S01]  /*1da0*/  ISETP.GE.AND P3, PT, R35, UR11, PT ;  /* 0x0000000b23007c0c */ /* 0x000fe2000bf66270 */
        /* <DEDUP_REMOVED lines=12> */
.L_x_1280:
[----:B------:R-:W-:Y:S05]  /*1e70*/  BSYNC.RECONVERGENT B0 ;  /* 0x0000000000007941 */ /* 0x000fea0003800200 */
.L_x_1279:
        /* <DEDUP_REMOVED lines=14> */
.L_x_1282:
[----:B------:R-:W-:Y:S05]  /*1f60*/  BSYNC.RECONVERGENT B0 ;  /* 0x0000000000007941 */ /* 0x000fea0003800200 */
.L_x_1281:
        /* <DEDUP_REMOVED lines=15> */
.L_x_1284:
[----:B------:R-:W-:Y:S05]  /*2060*/  BSYNC.RECONVERGENT B0 ;  /* 0x0000000000007941 */ /* 0x000fea0003800200 */
.L_x_1283:
        /* <DEDUP_REMOVED lines=13> */
.L_x_1286:
[----:B------:R-:W-:Y:S05]  /*2140*/  BSYNC.RECONVERGENT B0 ;  /* 0x0000000000007941 */ /* 0x000fea0003800200 */
.L_x_1285:
        /* <DEDUP_REMOVED lines=13> */
.L_x_1288:
[----:B------:R-:W-:Y:S05]  /*2220*/  BSYNC.RECONVERGENT B0 ;  /* 0x0000000000007941 */ /* 0x000fea0003800200 */
.L_x_1287:
[----:B------:R-:W-:Y:S01]  /*2230*/  LOP3.LUT P1, RZ, R100, 0x10, RZ, 0xc0, !PT ;  /* 0x0000001064ff7812 */ /* 0x000fe2000782c0ff */
[----:B------:R-:W-:Y:S03]  /*2240*/  BSSY.RECONVERGENT B0, `(.L_x_1289) ;  /* 0x000000e000007945 */ /* 0x000fe60003800200 */
[----:B------:R-:W-:Y:S02]  /*2250*/  ISETP.LT.AND P0, PT, R46, UR10, !P1 ;  /* 0x0000000a2e007c0c */ /* 0x000fe4000cf01270 */
        /* <DEDUP_REMOVED lines=12> */
.L_x_1290:
[----:B------:R-:W-:Y:S05]  /*2320*/  BSYNC.RECONVERGENT B0 ;  /* 0x0000000000007941 */ /* 0x000fea0003800200 */
.L_x_1289:
        /* <DEDUP_REMOVED lines=15> */
.L_x_1292:
[----:B------:R-:W-:Y:S05]  /*2420*/  BSYNC.RECONVERGENT B0 ;  /* 0x0000000000007941 */ /* 0x000fea0003800200 */
.L_x_1291:
        /* <DEDUP_REMOVED lines=15> */
.L_x_1294:
[----:B------:R-:W-:Y:S05]  /*2520*/  BSYNC.RECONVERGENT B0 ;  /* 0x0000000000007941 */ /* 0x000fea0003800200 */
.L_x_1293:
        /* <DEDUP_REMOVED lines=15> */
.L_x_1296:
[----:B------:R-:W-:Y:S05]  /*2620*/  BSYNC.RECONVERGENT B0 ;  /* 0x0000000000007941 */ /* 0x000fea0003800200 */
.L_x_1295:
        /* <DEDUP_REMOVED lines=15> */
.L_x_1298:
[----:B------:R-:W-:Y:S05]  /*2720*/  BSYNC.RECONVERGENT B0 ;  /* 0x0000000000007941 */ /* 0x000fea0003800200 */
.L_x_1297:
        /* <DEDUP_REMOVED lines=13> */
.L_x_1300:
[----:B------:R-:W-:Y:S05]  /*2800*/  BSYNC.RECONVERGENT B0 ;  /* 0x0000000000007941 */ /* 0x000fea0003800200 */
.L_x_1299:
        /* <DEDUP_REMOVED lines=13> */
.L_x_1302:
[----:B------:R-:W-:Y:S05]  /*28e0*/  BSYNC.RECONVERGENT B0 ;  /* 0x0000000000007941 */ /* 0x000fea0003800200 */
.L_x_1301:
        /* <DEDUP_REMOVED lines=13> */
.L_x_1304:
[----:B------:R-:W-:Y:S05]  /*29c0*/  BSYNC.RECONVERGENT B0 ;  /* 0x0000000000007941 */ /* 0x000fea0003800200 */
.L_x_1303:
        /* <DEDUP_REMOVED lines=15> */
.L_x_1306:
[----:B------:R-:W-:Y:S05]  /*2ac0*/  BSYNC.RECONVERGENT B0 ;  /* 0x0000000000007941 */ /* 0x000fea0003800200 */
.L_x_1305:
        /* <DEDUP_REMOVED lines=13> */
.L_x_1308:
[----:B------:R-:W-:Y:S05]  /*2ba0*/  BSYNC.RECONVERGENT B0 ;  /* 0x0000000000007941 */ /* 0x000fea0003800200 */
.L_x_1307:
        /* <DEDUP_REMOVED lines=13> */
.L_x_1310:
[----:B------:R-:W-:Y:S05]  /*2c80*/  BSYNC.RECONVERGENT B0 ;  /* 0x0000000000007941 */ /* 0x000fea0003800200 */
.L_x_1309:
        /* <DEDUP_REMOVED lines=13> */
.L_x_1312:
[----:B------:R-:W-:Y:S05]  /*2d60*/  BSYNC.RECONVERGENT B0 ;  /* 0x0000000000007941 */ /* 0x000fea0003800200 */
.L_x_1311:
        /* <DEDUP_REMOVED lines=15> */
.L_x_1314:
[----:B------:R-:W-:Y:S05]  /*2e60*/  BSYNC.RECONVERGENT B0 ;  /* 0x0000000000007941 */ /* 0x000fea0003800200 */
.L_x_1313:
        /* <DEDUP_REMOVED lines=13> */
.L_x_1316:
[----:B------:R-:W-:Y:S05]  /*2f40*/  BSYNC.RECONVERGENT B0 ;  /* 0x0000000000007941 */ /* 0x000fea0003800200 */
.L_x_1315:
        /* <DEDUP_REMOVED lines=13> */
.L_x_1318:
[----:B------:R-:W-:Y:S05]  /*3020*/  BSYNC.RECONVERGENT B0 ;  /* 0x0000000000007941 */ /* 0x000fea0003800200 */
.L_x_1317:
        /* <DEDUP_REMOVED lines=15> */
.L_x_1320:
[----:B------:R-:W-:Y:S05]  /*3120*/  BSYNC.RECONVERGENT B0 ;  /* 0x0000000000007941 */ /* 0x000fea0003800200 */
.L_x_1319:
        /* <DEDUP_REMOVED lines=14> */
.L_x_1322:
[----:B------:R-:W-:Y:S05]  /*3210*/  BSYNC.RECONVERGENT B0 ;  /* 0x0000000000007941 */ /* 0x000fea0003800200 */
.L_x_1321:
        /* <DEDUP_REMOVED lines=13> */
.L_x_1324:
[----:B------:R-:W-:Y:S05]  /*32f0*/  BSYNC.RECONVERGENT B0 ;  /* 0x0000000000007941 */ /* 0x000fea0003800200 */
.L_x_1323:
        /* <DEDUP_REMOVED lines=13> */
.L_x_1326:
[----:B------:R-:W-:Y:S05]  /*33d0*/  BSYNC.RECONVERGENT B0 ;  /* 0x0000000000007941 */ /* 0x000fea0003800200 */
.L_x_1325:
        /* <DEDUP_REMOVED lines=14> */
.L_x_1328:
[----:B------:R-:W-:Y:S05]  /*34c0*/  BSYNC.RECONVERGENT B0 ;  /* 0x0000000000007941 */ /* 0x000fea0003800200 */
.L_x_1327:
        /* <DEDUP_REMOVED lines=15> */
.L_x_1330:
[----:B------:R-:W-:Y:S05]  /*35c0*/  BSYNC.RECONVERGENT B0 ;  /* 0x0000000000007941 */ /* 0x000fea0003800200 */
.L_x_1329:
        /* <DEDUP_REMOVED lines=13> */
.L_x_1332:
[----:B------:R-:W-:Y:S05]  /*36a0*/  BSYNC.RECONVERGENT B0 ;  /* 0x0000000000007941 */ /* 0x000fea0003800200 */
.L_x_1331:
[----:B------:R-:W-:Y:S01]  /*36b0*/  LOP3.LUT P0, RZ, R100, 0x1, RZ, 0xc0, !PT ;  /* 0x0000000164ff7812 */ /* 0x000fe2000780c0ff */
[----:B------:R-:W-:Y:S03]  /*36c0*/  BSSY.RECONVERGENT B0, `(.L_x_1333) ;  /* 0x000000f000007945 */ /* 0x000fe60003800200 */
[----:B------:R-:W-:Y:S02]  /*36d0*/  ISETP.LT.AND P1, PT, R46, UR10, !P0 ;  /* 0x0000000a2e007c0c */ /* 0x000fe4000c721270 */
        /* <DEDUP_REMOVED lines=13> */
.L_x_1334:
[----:B------:R-:W-:Y:S05]  /*37b0*/  BSYNC.RECONVERGENT B0 ;  /* 0x0000000000007941 */ /* 0x000fea0003800200 */
.L_x_1333:
        /* <DEDUP_REMOVED lines=13> */
.L_x_1336:
[----:B------:R-:W-:Y:S05]  /*3890*/  BSYNC.RECONVERGENT B0 ;  /* 0x0000000000007941 */ /* 0x000fea0003800200 */
.L_x_1335:
        /* <DEDUP_REMOVED lines=13> */
.L_x_1338:
[----:B------:R-:W-:Y:S05]  /*3970*/  BSYNC.RECONVERGENT B0 ;  /* 0x0000000000007941 */ /* 0x000fea0003800200 */
.L_x_1337:
        /* <DEDUP_REMOVED lines=14> */
.L_x_1340:
[----:B------:R-:W-:Y:S05]  /*3a60*/  BSYNC.RECONVERGENT B0 ;  /* 0x0000000000007941 */ /* 0x000fea0003800200 */
.L_x_1339:
        /* <DEDUP_REMOVED lines=13> */
.L_x_1342:
[----:B------:R-:W-:Y:S05]  /*3b40*/  BSYNC.RECONVERGENT B0 ;  /* 0x0000000000007941 */ /* 0x000fea0003800200 */
.L_x_1341:
[----:B------:R-:W-:Y:S01]  /*3b50*/  ISETP.LT.AND P0, PT, R47, UR10, !P6 ;  /* 0x0000000a2f007c0c */ /* 0x000fe2000f701270 */
        /* <DEDUP_REMOVED lines=14> */
.L_x_1344:
[----:B------:R-:W-:Y:S05]  /*3c40*/  BSYNC.RECONVERGENT B0 ;  /* 0x0000000000007941 */ /* 0x000fea0003800200 */
.L_x_1343:
[----:B------:R-:W-:Y:S01]  /*3c50*/  ISETP.LT.AND P0, PT, R45, UR10, !P6 ;  /* 0x0000000a2d007c0c */ /* 0x000fe2000f701270 */
[----:B------:R-:W-:Y:S01]  /*3c60*/  BSSY.RECONVERGENT B0, `(.L_x_1345) ;  /* 0x000000f000007945 */ /* 0x000fe20003800200 */
[----:B------:R-:W-:Y:S02]  /*3c70*/  LOP3.LUT R100, R100, 0xfffffffd, RZ, 0xc0, !PT ;  /* 0xfffffffd64647812 */ /* 0x000fe400078ec0ff */
[----:B------:R-:W-:Y:S09]  /*3c80*/  ISETP.LT.AND P2, PT, R46, UR10, !P6 ;  /* 0x0000000a2e007c0c */ /* 0x000ff2000f741270 */
        /* <DEDUP_REMOVED lines=12> */
.L_x_1346:
[----:B------:R-:W-:Y:S05]  /*3d50*/  BSYNC.RECONVERGENT B0 ;  /* 0x0000000000007941 */ /* 0x000fea0003800200 */
.L_x_1345:
        /* <DEDUP_REMOVED lines=15> */
.L_x_1348:
[----:B------:R-:W-:Y:S05]  /*3e50*/  BSYNC.RECONVERGENT B0 ;  /* 0x0000000000007941 */ /* 0x000fea0003800200 */
.L_x_1347:
        /* <DEDUP_REMOVED lines=15> */
.L_x_1350:
[----:B------:R-:W-:Y:S05]  /*3f50*/  BSYNC.RECONVERGENT B0 ;  /* 0x0000000000007941 */ /* 0x000fea0003800200 */
.L_x_1349:
[----:B------:R-:W-:Y:S01]  /*3f60*/  LOP3.LUT P0, RZ, R100, 0x1, RZ, 0xc0, !PT ;  /* 0x0000000164ff7812 */ /* 0x000fe2000780c0ff */
[----:B------:R-:W-:Y:S01]  /*3f70*/  BSSY.RECONVERGENT B0, `(.L_x_1351) ;  /* 0x000000e000007945 */ /* 0x000fe20003800200 */
[----:B------:R-:W-:Y:S02]  /*3f80*/  ISETP.LT.AND P1, PT, R46, UR10, !P5 ;  /* 0x0000000a2e007c0c */ /* 0x000fe4000ef21270 */
[----:B------:R-:W-:Y:S09]  /*3f90*/  ISETP.LT.AND P4, PT, R45, UR10, !P5 ;  /* 0x0000000a2d007c0c */ /* 0x000ff2000ef81270 */
        /* <DEDUP_REMOVED lines=11> */
.L_x_1352:
[----:B------:R-:W-:Y:S05]  /*4050*/  BSYNC.RECONVERGENT B0 ;  /* 0x0000000000007941 */ /* 0x000fea0003800200 */
.L_x_1351:
        /* <DEDUP_REMOVED lines=12> */
.L_x_1354:
[----:B------:R-:W-:Y:S05]  /*4120*/  BSYNC.RECONVERGENT B0 ;  /* 0x0000000000007941 */ /* 0x000fea0003800200 */
.L_x_1353:
        /* <DEDUP_REMOVED lines=14> */
.L_x_1356:
[----:B------:R-:W-:Y:S05]  /*4210*/  BSYNC.RECONVERGENT B0 ;  /* 0x0000000000007941 */ /* 0x000fea0003800200 */
.L_x_1355:
        /* <DEDUP_REMOVED lines=12> */
.L_x_1358:
[----:B------:R-:W-:Y:S05]  /*42e0*/  BSYNC.RECONVERGENT B0 ;  /* 0x0000000000007941 */ /* 0x000fea0003800200 */
.L_x_1357:
        /* <DEDUP_REMOVED lines=12> */
.L_x_1360:
[----:B------:R-:W-:Y:S05]  /*43b0*/  BSYNC.RECONVERGENT B0 ;  /* 0x0000000000007941 */ /* 0x000fea0003800200 */
.L_x_1359:
        /* <DEDUP_REMOVED lines=12> */
.L_x_1362:
[----:B------:R-:W-:Y:S05]  /*4480*/  BSYNC.RECONVERGENT B0 ;  /* 0x0000000000007941 */ /* 0x000fea0003800200 */
.L_x_1361:
        /* <DEDUP_REMOVED lines=12> */
.L_x_1364:
[----:B------:R-:W-:Y:S05]  /*4550*/  BSYNC.RECONVERGENT B0 ;  /* 0x0000000000007941 */ /* 0x000fea0003800200 */
.L_x_1363:
        /* <DEDUP_REMOVED lines=17> */
.L_x_1236:
[----:B------:R-:W1:Y:S01]  /*4670*/  LDCU.64 UR4, c[0x0][0x380] ;  /* 0x00007000ff0477ac */ /* 0x000e620008000a00 */
[----:B------:R-:W-:Y:S01]  /*4680*/  VIADD R3, R102, 0xf ;  /* 0x0000000f66037836 */ /* 0x000fe20000000000 */
[----:B------:R-:W-:Y:S01]  /*4690*/  LOP3.LUT R100, R100, 0xfffffffe, RZ, 0xc0, !PT ;  /* 0xfffffffe64647812 */ /* 0x000fe200078ec0ff */
[----:B------:R-:W-:Y:S01]  /*46a0*/  VIADD R0, R102, 0xe ;  /* 0x0000000e66007836 */ /* 0x000fe20000000000 */
[----:B------:R-:W2:Y:S01]  /*46b0*/  LDCU.64 UR34, c[0x0][0x3b0] ;  /* 0x00007600ff2277ac */ /* 0x000ea20008000a00 */
[----:B------:R-:W-:Y:S02]  /*46c0*/  IMAD.MOV.U32 R116, RZ, RZ, R102 ;  /* 0x000000ffff747224 */ /* 0x000fe400078e0066 */
[----:B------:R-:W-:Y:S01]  /*46d0*/  IMAD.MOV.U32 R117, RZ, RZ, RZ ;  /* 0x000000ffff757224 */ /* 0x000fe200078e00ff */
[----:B------:R-:W3:Y:S01]  /*46e0*/  LDCU UR10, c[0x0][0x3c8] ;  /* 0x00007900ff0a77ac */ /* 0x000ee20008000800 */
[----:B------:R-:W-:Y:S01]  /*46f0*/  IMAD.WIDE.U32 R120, R120, 0x20, RZ ;  /* 0x0000002078787825 */ /* 0x000fe200078e00ff */
[----:B------:R-:W4:Y:S01]  /*4700*/  LDCU UR11, c[0x0][0x398] ;  /* 0x00007300ff0b77ac */ /* 0x000f220008000800 */
[----:B------:R-:W0:Y:S01]  /*4710*/  LDCU UR28, c[0x0][0x3e0] ;  /* 0x00007c00ff1c77ac */ /* 0x000e220008000800 */
[----:B-1----:R-:W-:Y:S01]  /*4720*/  ISETP.GE.AND P5, PT, R3, UR5, PT ;  /* 0x0000000503007c0c */ /* 0x002fe2000bfa6270 */
[----:B------:R-:W-:Y:S01]  /*4730*/  VIADD R3, R2, 0x2 ;  /* 0x0000000202037836 */ /* 0x000fe20000000000 */
[----:B------:R-:W-:Y:S01]  /*4740*/  ISETP.GE.AND P4, PT, R0, UR5, PT ;  /* 0x0000000500007c0c */ /* 0x000fe2000bf86270 */
[----:B------:R-:W-:Y:S01]  /*4750*/  VIADD R0, R2, 0x1 ;  /* 0x0000000102007836 */ /* 0x000fe20000000000 */
[----:B--2---:R-:W-:-:S02]  /*4760*/  USHF.L.U64.HI UR33, UR34, 0x1, UR35 ;  /* 0x0000000122217899 */ /* 0x004fc40008010223 */
[C---:B------:R-:W-:Y:S01]  /*4770*/  ISETP.LT.AND P0, PT, R3.reuse, UR4, !P5 ;  /* 0x0000000403007c0c */ /* 0x040fe2000ef01270 */
[----:B------:R-:W1:Y:S01]  /*4780*/  LDCU UR35, c[0x0][0x388] ;  /* 0x00007100ff2377ac */ /* 0x000e620008000800 */
[----:B------:R-:W-:Y:S01]  /*4790*/  ISETP.LT.AND P2, PT, R0, UR4, !P4 ;  /* 0x0000000400007c0c */ /* 0x000fe2000e741270 */
[----:B---3--:R-:W-:Y:S01]  /*47a0*/  IMAD.WIDE.U32 R116, R2, UR10, R116 ;  /* 0x0000000a02747c25 */ /* 0x008fe2000f8e0074 */
[----:B------:R-:W-:Y:S01]  /*47b0*/  ISETP.LT.AND P6, PT, R0, UR4, !P5 ;  /* 0x0000000400007c0c */ /* 0x000fe2000efc1270 */
[----:B------:R-:W-:Y:S01]  /*47c0*/  USHF.L.U32 UR34, UR34, 0x1, URZ ;  /* 0x0000000122227899 */ /* 0x000fe200080006ff */
[----:B------:R-:W-:Y:S01]  /*47d0*/  ISETP.LT.AND P3, PT, R3, UR4, !P4 ;  /* 0x0000000403007c0c */ /* 0x000fe2000e761270 */
[C---:B------:R-:W-:Y:S01]  /*47e0*/  VIADD R0, R2.reuse, 0x3 ;  /* 0x0000000302007836 */ /* 0x040fe20000000000 */
[C---:B------:R-:W-:Y:S01]  /*47f0*/  ISETP.LT.AND P1, PT, R2.reuse, UR4, !P4 ;  /* 0x0000000402007c0c */ /* 0x040fe2000e721270 */
[----:B----4-:R-:W-:Y:S01]  /*4800*/  IMAD.WIDE.U32 R118, R2, UR11, RZ ;  /* 0x0000000b02767c25 */ /* 0x010fe2000f8e00ff */
[----:B------:R-:W2:Y:S02]  /*4810*/  LDCU.64 UR18, c[0x0][0x398] ;  /* 0x00007300ff1277ac */ /* 0x000ea40008000a00 */
[----:B------:R-:W-:-:S02]  /*4820*/  ISETP.LT.AND P4, PT, R0, UR4, !P4 ;  /* 0x0000000400007c0c */ /* 0x000fc4000e781270 */
[----:B------:R-:W-:Y:S01]  /*4830*/  @P0 LOP3.LUT R100, R100, 0x1, RZ, 0xfc, !PT ;  /* 0x0000000164640812 */ /* 0x000fe200078efcff */
[----:B------:R-:W3:Y:S01]  /*4840*/  LDCU.64 UR20, c[0x0][0x398] ;  /* 0x00007300ff1477ac */ /* 0x000ee20008000a00 */
[----:B------:R-:W-:Y:S02]  /*4850*/  ISETP.LT.AND P0, PT, R0, UR4, !P5 ;  /* 0x0000000400007c0c */ /* 0x000fe4000ef01270 */
[----:B------:R-:W-:Y:S01]  /*4860*/  LOP3.LUT R100, R100, 0xfffffffd, RZ, 0xc0, !PT ;  /* 0xfffffffd64647812 */ /* 0x000fe200078ec0ff */
[----:B-1----:R-:W-:Y:S01]  /*4870*/  UIADD3 UR35, UPT, UPT, -UR35, 0x1, URZ ;  /* 0x0000000123237890 */ /* 0x002fe2000fffe1ff */
[----:B------:R-:W-:-:S03]  /*4880*/  ISETP.LT.AND P5, PT, R2, UR4, !P5 ;  /* 0x0000000402007c0c */ /* 0x000fc6000efa1270 */
[----:B------:R-:W-:-:S06]  /*4890*/  UISETP.NE.AND UP5, UPT, UR35, URZ, UPT ;  /* 0x000000ff2300728c */ /* 0x000fcc000bfa5270 */
[----:B0-2---:R-:W-:-:S07]  /*48a0*/  @P0 LOP3.LUT R100, R100, 0x2, RZ, 0xfc, !PT ;  /* 0x0000000264640812 */ /* 0x005fce00078efcff */
.L_x_1560:
[----:B------:R-:W-:Y:S02]  /*48b0*/  IADD3 R4, PT, PT, R2, 0x2, RZ ;  /* 0x0000000202047810 */ /* 0x000fe40007ffe0ff */
[----:B0--34-:R-:W-:Y:S02]  /*48c0*/  LOP3.LUT R0, R120, 0x10, RZ, 0xfc, !PT ;  /* 0x0000001078007812 */ /* 0x019fe400078efcff */
[----:B------:R-:W-:Y:S01]  /*48d0*/  IADD3 R30, PT, PT, R102, 0x1, RZ ;  /* 0x00000001661e7810 */ /* 0x000fe20007ffe0ff */
[----:B---3--:R-:W-:Y:S01]  /*48e0*/  IMAD.WIDE.U32 R6, R4, UR20, RZ ;  /* 0x0000001404067c25 */ /* 0x008fe2000f8e00ff */
[----:B------:R-:W-:Y:S01]  /*48f0*/  SHF.R.S32.HI R3, RZ, 0x1f, R4 ;  /* 0x0000001fff037819 */ /* 0x000fe20000011404 */
[----:B------:R-:W0:Y:S01]  /*4900*/  @P2 LDC R67, c[0x0][0x3e0] ;  /* 0x0000f800ff432b82 */ /* 0x000e220000000800 */
[C---:B------:R-:W-:Y:S02]  /*4910*/  IADD3 RZ, P0, PT, R0.reuse, UR32, RZ ;  /* 0x0000002000ff7c10 */ /* 0x040fe4000ff1e0ff */
[----:B------:R-:W-:Y:S01]  /*4920*/  IADD3 R106, PT, PT, R0, UR32, RZ ;  /* 0x00000020006a7c10 */ /* 0x000fe2000fffe0ff */
[----:B------:R-:W-:Y:S01]  /*4930*/  IMAD R3, R3, UR20, RZ ;  /* 0x0000001403037c24 */ /* 0x000fe2000f8e02ff */
[----:B------:R-:W-:-:S02]  /*4940*/  IADD3.X R107, PT, PT, R121, UR31, RZ, P0, !PT ;  /* 0x0000001f796b7c10 */ /* 0x000fc400087fe4ff */
[----:B------:R-:W-:Y:S01]  /*4950*/  LEA R70, P0, R6, UR30, 0x1 ;  /* 0x0000001e06467c11 */ /* 0x000fe2000f8008ff */
[----:B------:R-:W-:Y:S01]  /*4960*/  IMAD R3, R4, UR21, R3 ;  /* 0x0000001504037c24 */ /* 0x000fe2000f8e0203 */
[----:B------:R-:W-:Y:S02]  /*4970*/  MOV R37, UR28 ;  /* 0x0000001c00257c02 */ /* 0x000fe40008000f00 */
[C---:B------:R-:W-:Y:S01]  /*4980*/  IADD3 R20, PT, PT, R102.reuse, 0x2, RZ ;  /* 0x0000000266147810 */ /* 0x040fe20007ffe0ff */
[----:B------:R-:W-:Y:S01]  /*4990*/  IMAD.U32 R38, RZ, RZ, UR28 ;  /* 0x0000001cff267e24 */ /* 0x000fe2000f8e00ff */
[----:B------:R-:W-:Y:S02]  /*49a0*/  IADD3 R3, PT, PT, R7, R3, RZ ;  /* 0x0000000307037210 */ /* 0x000fe40007ffe0ff */
[----:B------:R-:W-:Y:S02]  /*49b0*/  IADD3 R18, PT, PT, R102, 0x3, RZ ;  /* 0x0000000366127810 */ /* 0x000fe40007ffe0ff */
[----:B------:R-:W-:-:S02]  /*49c0*/  MOV R39, UR28 ;  /* 0x0000001c00277c02 */ /* 0x000fc40008000f00 */
[----:B------:R-:W-:Y:S01]  /*49d0*/  IADD3 R17, PT, PT, R102, 0x4, RZ ;  /* 0x0000000466117810 */ /* 0x000fe20007ffe0ff */
[----:B------:R-:W-:Y:S01]  /*49e0*/  IMAD.U32 R40, RZ, RZ, UR28 ;  /* 0x0000001cff287e24 */ /* 0x000fe2000f8e00ff */
[----:B------:R-:W-:Y:S02]  /*49f0*/  LEA.HI.X R71, R6, UR29, R3, 0x1, P0 ;  /* 0x0000001d06477c11 */ /* 0x000fe400080f0c03 */
[----:B------:R-:W-:Y:S02]  /*4a00*/  SHF.R.S32.HI R34, RZ, 0x1f, R2 ;  /* 0x0000001fff227819 */ /* 0x000fe40000011402 */
[----:B------:R-:W-:Y:S02]  /*4a10*/  MOV R41, UR28 ;  /* 0x0000001c00297c02 */ /* 0x000fe40008000f00 */
[----:B------:R-:W-:Y:S02]  /*4a20*/  IADD3 R19, PT, PT, R2, 0x1, RZ ;  /* 0x0000000102137810 */ /* 0x000fe40007ffe0ff */
[----:B------:R-:W-:-:S02]  /*4a30*/  MOV R21, UR28 ;  /* 0x0000001c00157c02 */ /* 0x000fc40008000f00 */
[----:B------:R-:W-:Y:S02]  /*4a40*/  MOV R22, UR28 ;  /* 0x0000001c00167c02 */ /* 0x000fe40008000f00 */
[----:B------:R-:W-:Y:S02]  /*4a50*/  MOV R23, UR28 ;  /* 0x0000001c00177c02 */ /* 0x000fe40008000f00 */
[----:B------:R-:W-:Y:S01]  /*4a60*/  MOV R24, UR28 ;  /* 0x0000001c00187c02 */ /* 0x000fe20008000f00 */
[----:B------:R-:W-:Y:S01]  /*4a70*/  VIADD R16, R102, 0x5 ;  /* 0x0000000566107836 */ /* 0x000fe20000000000 */
[----:B------:R-:W-:Y:S02]  /*4a80*/  IADD3 R3, PT, PT, R2, 0x3, RZ ;  /* 0x0000000302037810 */ /* 0x000fe40007ffe0ff */
[----:B------:R-:W-:Y:S02]  /*4a90*/  MOV R25, UR28 ;  /* 0x0000001c00197c02 */ /* 0x000fe40008000f00 */
[----:B------:R-:W-:Y:S01]  /*4aa0*/  IADD3 R15, PT, PT, R102, 0x6, RZ ;  /* 0x00000006660f7810 */ /* 0x000fe20007ffe0ff */
[----:B------:R-:W-:Y:S01]  /*4ab0*/  IMAD.WIDE.U32 R6, R3, UR20, RZ ;  /* 0x0000001403067c25 */ /* 0x000fe2000f8e00ff */
[----:B------:R-:W-:Y:S01]  /*4ac0*/  SHF.R.S32.HI R5, RZ, 0x1f, R3 ;  /* 0x0000001fff057819 */ /* 0x000fe20000011403 */
[----:B------:R-:W2:Y:S01]  /*4ad0*/  @P1 LDG.E.U16 R94, desc[UR8][R106.64+0xc] ;  /* 0x00000c086a5e1981 */ /* 0x000ea2000c1e1500 */
[----:B------:R-:W-:-:S02]  /*4ae0*/  MOV R26, UR28 ;  /* 0x0000001c001a7c02 */ /* 0x000fc40008000f00 */
[----:B------:R-:W-:Y:S01]  /*4af0*/  IADD3 R14, PT, PT, R102, 0x7, RZ ;  /* 0x00000007660e7810 */ /* 0x000fe20007ffe0ff */
[----:B------:R-:W-:Y:S01]  /*4b00*/  IMAD R5, R5, UR20, RZ ;  /* 0x0000001405057c24 */ /* 0x000fe2000f8e02ff */
[----:B------:R-:W-:Y:S02]  /*4b10*/  LEA R72, P0, R6, UR30, 0x1 ;  /* 0x0000001e06487c11 */ /* 0x000fe4000f8008ff */
[----:B------:R-:W-:Y:S01]  /*4b20*/  MOV R27, UR28 ;  /* 0x0000001c001b7c02 */ /* 0x000fe20008000f00 */
[----:B------:R-:W-:Y:S02]  /*4b30*/  IMAD R5, R3, UR21, R5 ;  /* 0x0000001503057c24 */ /* 0x000fe4000f8e0205 */
[----:B------:R-:W-:Y:S01]  /*4b40*/  IMAD.U32 R53, RZ, RZ, UR28 ;  /* 0x0000001cff357e24 */ /* 0x000fe2000f8e00ff */
[----:B------:R-:W-:Y:S01]  /*4b50*/  MOV R54, UR28 ;  /* 0x0000001c00367c02 */ /* 0x000fe20008000f00 */
[----:B------:R-:W-:Y:S01]  /*4b60*/  IMAD.IADD R5, R7, 0x1, R5 ;  /* 0x0000000107057824 */ /* 0x000fe200078e0205 */
[----:B------:R-:W-:-:S02]  /*4b70*/  MOV R55, UR28 ;  /* 0x0000001c00377c02 */ /* 0x000fc40008000f00 */
[----:B------:R-:W-:Y:S01]  /*4b80*/  MOV R56, UR28 ;  /* 0x0000001c00387c02 */ /* 0x000fe20008000f00 */
[----:B------:R-:W-:Y:S01]  /*4b90*/  IMAD.U32 R57, RZ, RZ, UR28 ;  /* 0x0000001cff397e24 */ /* 0x000fe2000f8e00ff */
[----:B------:R-:W-:Y:S02]  /*4ba0*/  LEA.HI.X R73, R6, UR29, R5, 0x1, P0 ;  /* 0x0000001d06497c11 */ /* 0x000fe400080f0c05 */
[----:B------:R-:W-:Y:S02]  /*4bb0*/  MOV R42, UR28 ;  /* 0x0000001c002a7c02 */ /* 0x000fe40008000f00 */
[----:B------:R-:W-:Y:S02]  /*4bc0*/  MOV R58, UR28 ;  /* 0x0000001c003a7c02 */ /* 0x000fe40008000f00 */
[----:B------:R-:W-:Y:S01]  /*4bd0*/  MOV R43, UR28 ;  /* 0x0000001c002b7c02 */ /* 0x000fe20008000f00 */
[----:B------:R-:W-:Y:S01]  /*4be0*/  IMAD.U32 R59, RZ, RZ, UR28 ;  /* 0x0000001cff3b7e24 */ /* 0x000fe2000f8e00ff */
[----:B------:R-:W-:-:S02]  /*4bf0*/  ISETP.GE.AND P0, PT, R102, UR5, PT ;  /* 0x0000000566007c0c */ /* 0x000fc4000bf06270 */
        /* <DEDUP_REMOVED lines=8> */
[----:B------:R-:W-:Y:S01]  /*4c80*/  MOV R48, UR28 ;  /* 0x0000001c00307c02 */ /* 0x000fe20008000f00 */
[----:B------:R-:W-:Y:S01]  /*4c90*/  IMAD.U32 R64, RZ, RZ, UR28 ;  /* 0x0000001cff407e24 */ /* 0x000fe2000f8e00ff */
[----:B------:R-:W-:Y:S02]  /*4ca0*/  ISETP.LT.AND P0, PT, R4, UR4, !P0 ;  /* 0x0000000404007c0c */ /* 0x000fe4000c701270 */
[----:B------:R-:W-:Y:S02]  /*4cb0*/  MOV R49, UR28 ;  /* 0x0000001c00317c02 */ /* 0x000fe40008000f00 */
[----:B------:R-:W-:-:S02]  /*4cc0*/  MOV R65, UR28 ;  /* 0x0000001c00417c02 */ /* 0x000fc40008000f00 */
[----:B------:R-:W-:Y:S01]  /*4cd0*/  LEA R104, R118, UR30, 0x1 ;  /* 0x0000001e76687c11 */ /* 0x000fe2000f8e08ff */
[----:B------:R-:W-:Y:S01]  /*4ce0*/  IMAD.U32 R50, RZ, RZ, UR28 ;  /* 0x0000001cff327e24 */ /* 0x000fe2000f8e00ff */
[----:B------:R-:W-:Y:S01]  /*4cf0*/  LOP3.LUT R92, R120, 0x10, RZ, 0xfc, !PT ;  /* 0x00000010785c7812 */ /* 0x000fe200078efcff */
[----:B------:R-:W3:Y:S01]  /*4d00*/  @P4 LDG.E.U16 R83, desc[UR8][R106.64+0xc] ;  /* 0x00000c086a534981 */ /* 0x000ee2000c1e1500 */
[----:B------:R-:W-:Y:S01]  /*4d10*/  MOV R66, UR28 ;  /* 0x0000001c00427c02 */ /* 0x000fe20008000f00 */
[----:B------:R-:W1:Y:S02]  /*4d20*/  @P4 LDC R82, c[0x0][0x3e0] ;  /* 0x0000f800ff524b82 */ /* 0x000e640000000800 */
[----:B------:R-:W4:Y:S04]  /*4d30*/  @P0 LDG.E.U16 R5, desc[UR8][R106.64+-0x10] ;  /* 0xfffff0086a050981 */ /* 0x000f28000c1e1500 */
[----:B------:R-:W5:Y:S02]  /*4d40*/  @P0 LDG.E.U16 R6, desc[UR8][R70.64] ;  /* 0x0000000846060981 */ /* 0x000f64000c1e1500 */
[----:B------:R-:W0:Y:S02]  /*4d50*/  @P0 LDC R0, c[0x0][0x3e0] ;  /* 0x0000f800ff000b82 */ /* 0x000e240000000800 */
[----:B------:R-:W2:Y:S01]  /*4d60*/  @P5 LDG.E.U16 R85, desc[UR8][R106.64+0xe] ;  /* 0x00000e086a555981 */ /* 0x000ea2000c1e1500 */
[----:B----4-:R-:W-:-:S02]  /*4d70*/  @P0 HADD2.F32 R5, -RZ, R5.H0_H0 ;  /* 0x20000005ff050230 */ /* 0x010fc40000004100 */
[----:B-----5:R-:W-:-:S05]  /*4d80*/  @P0 HADD2.F32 R6, -RZ, R6.H0_H0 ;  /* 0x20000006ff060230 */ /* 0x020fca0000004100 */
[----:B0-----:R-:W-:Y:S01]  /*4d90*/  @P0 FFMA R37, R5, R6, R0 ;  /* 0x0000000605250223 */ /* 0x001fe20000000000 */
[----:B------:R-:W-:-:S04]  /*4da0*/  ISETP.GE.AND P0, PT, R30, UR5, PT ;  /* 0x000000051e007c0c */ /* 0x000fc8000bf06270 */
[----:B------:R-:W-:-:S13]  /*4db0*/  ISETP.LT.AND P0, PT, R4, UR4, !P0 ;  /* 0x0000000404007c0c */ /* 0x000fda000c701270 */
[----:B------:R-:W4:Y:S01]  /*4dc0*/  @P0 LDG.E.U16 R5, desc[UR8][R106.64+-0xe] ;  /* 0xfffff2086a050981 */ /* 0x000f22000c1e1500 */
[----:B------:R-:W0:Y:S03]  /*4dd0*/  @P0 LDC R0, c[0x0][0x3e0] ;  /* 0x0000f800ff000b82 */ /* 0x000e260000000800 */
[----:B------:R-:W5:Y:S01]  /*4de0*/  @P0 LDG.E.U16 R6, desc[UR8][R70.64] ;  /* 0x0000000846060981 */ /* 0x000f62000c1e1500 */
[----:B----4-:R-:W-:Y:S02]  /*4df0*/  @P0 HADD2.F32 R5, -RZ, R5.H0_H0 ;  /* 0x20000005ff050230 */ /* 0x010fe40000004100 */
        /* <DEDUP_REMOVED lines=23> */
[----:B------:R-:W-:-:S04]  /*4f70*/  IMAD R34, R34, UR18, RZ ;  /* 0x0000001222227c24 */ /* 0x000fc8000f8e02ff */
[----:B------:R-:W-:-:S05]  /*4f80*/  IMAD R34, R2, UR19, R34 ;  /* 0x0000001302227c24 */ /* 0x000fca000f8e0222 */
[----:B------:R-:W-:-:S04]  /*4f90*/  IADD3 R34, PT, PT, R119, R34, RZ ;  /* 0x0000002277227210 */ /* 0x000fc80007ffe0ff */
[----:B------:R-:W-:Y:S01]  /*4fa0*/  SHF.L.U64.HI R34, R118, 0x1, R34 ;  /* 0x0000000176227819 */ /* 0x000fe20000010222 */
[----:B----4-:R-:W-:Y:S02]  /*4fb0*/  @P0 HADD2.F32 R5, -RZ, R5.H0_H0 ;  /* 0x20000005ff050230 */ /* 0x010fe40000004100 */
[----:B-----5:R-:W-:-:S05]  /*4fc0*/  @P0 HADD2.F32 R6, -RZ, R6.H0_H0 ;  /* 0x20000006ff060230 */ /* 0x020fca0000004100 */
[----:B0-----:R-:W-:Y:S01]  /*4fd0*/  @P0 FFMA R41, R6, R5, R0 ;  /* 0x0000000506290223 */ /* 0x001fe20000000000 */
[----:B------:R-:W-:-:S04]  /*4fe0*/  LEA RZ, P0, R118, UR30, 0x1 ;  /* 0x0000001e76ff7c11 */ /* 0x000fc8000f8008ff */
[----:B------:R-:W-:Y:S02]  /*4ff0*/  IADD3.X R35, PT, PT, R34, UR29, RZ, P0, !PT ;  /* 0x0000001d22237c10 */ /* 0x000fe400087fe4ff */
[----:B------:R-:W-:Y:S02]  /*5000*/  ISETP.GE.AND P0, PT, R102, UR5, PT ;  /* 0x0000000566007c0c */ /* 0x000fe4000bf06270 */
[----:B------:R-:W-:Y:S02]  /*5010*/  LEA R34, R118, UR30, 0x1 ;  /* 0x0000001e76227c11 */ /* 0x000fe4000f8e08ff */
[----:B------:R-:W-:-:S13]  /*5020*/  ISETP.LT.AND P0, PT, R2, UR4, !P0 ;  /* 0x0000000402007c0c */ /* 0x000fda000c701270 */
[----:B------:R-:W4:Y:S01]  /*5030*/  @P0 LDG.E.U16 R6, desc[UR8][R106.64+-0x10] ;  /* 0xfffff0086a060981 */ /* 0x000f22000c1e1500 */
[----:B------:R-:W0:Y:S03]  /*5040*/  @P0 LDC R0, c[0x0][0x3e0] ;  /* 0x0000f800ff000b82 */ /* 0x000e260000000800 */
[----:B------:R-:W5:Y:S01]  /*5050*/  @P0 LDG.E.U16 R7, desc[UR8][R34.64] ;  /* 0x0000000822070981 */ /* 0x000f62000c1e1500 */
[----:B------:R-:W-:Y:S01]  /*5060*/  SHF.R.S32.HI R68, RZ, 0x1f, R19 ;  /* 0x0000001fff447819 */ /* 0x000fe20000011413 */
[----:B------:R-:W-:-:S04]  /*5070*/  IMAD.U32 R5, RZ, RZ, UR28 ;  /* 0x0000001cff057e24 */ /* 0x000fc8000f8e00ff */
[----:B------:R-:W-:-:S04]  /*5080*/  IMAD R68, R68, UR18, RZ ;  /* 0x0000001244447c24 */ /* 0x000fc8000f8e02ff */
[----:B------:R-:W-:Y:S02]  /*5090*/  IMAD R68, R19, UR19, R68 ;  /* 0x0000001313447c24 */ /* 0x000fe4000f8e0244 */
[----:B----4-:R-:W-:Y:S02]  /*50a0*/  @P0 HADD2.F32 R6, -RZ, R6.H0_H0 ;  /* 0x20000006ff060230 */ /* 0x010fe40000004100 */
[----:B-----5:R-:W-:-:S05]  /*50b0*/  @P0 HADD2.F32 R7, -RZ, R7.H0_H0 ;  /* 0x20000007ff070230 */ /* 0x020fca0000004100 */
[----:B0-----:R-:W-:Y:S01]  /*50c0*/  @P0 FFMA R5, R7, R6, R0 ;  /* 0x0000000607050223 */ /* 0x001fe20000000000 */
[----:B------:R-:W-:-:S05]  /*50d0*/  IMAD.WIDE.U32 R6, R19, UR18, RZ ;  /* 0x0000001213067c25 */ /* 0x000fca000f8e00ff */
[----:B------:R-:W-:Y:S02]  /*50e0*/  IADD3 R68, PT, PT, R7, R68, RZ ;  /* 0x0000004407447210 */ /* 0x000fe40007ffe0ff */
[C---:B------:R-:W-:Y:S02]  /*50f0*/  LEA RZ, P0, R6.reuse, UR30, 0x1 ;  /* 0x0000001e06ff7c11 */ /* 0x040fe4000f8008ff */
[----:B------:R-:W-:-:S04]  /*5100*/  SHF.L.U64.HI R68, R6, 0x1, R68 ;  /* 0x0000000106447819 */ /* 0x000fc80000010244 */
[----:B------:R-:W-:Y:S02]  /*5110*/  IADD3.X R69, PT, PT, R68, UR29, RZ, P0, !PT ;  /* 0x0000001d44457c10 */ /* 0x000fe400087fe4ff */
[----:B------:R-:W-:Y:S02]  /*5120*/  ISETP.GE.AND P0, PT, R102, UR5, PT ;  /* 0x0000000566007c0c */ /* 0x000fe4000bf06270 */
[----:B------:R-:W-:Y:S02]  /*5130*/  LEA R68, R6, UR30, 0x1 ;  /* 0x0000001e06447c11 */ /* 0x000fe4000f8e08ff */
        /* <DEDUP_REMOVED lines=12> */
[----:B------:R-:W-:Y:S02]  /*5200*/  IMAD.U32 R6, RZ, RZ, UR28 ;  /* 0x0000001cff067e24 */ /* 0x000fe4000f8e00ff */
        /* <DEDUP_REMOVED lines=16> */
[----:B------:R-:W-:Y:S01]  /*5310*/  MOV R7, UR28 ;  /* 0x0000001c00077c02 */ /* 0x000fe20008000f00 */
        /* <DEDUP_REMOVED lines=97> */
[----:B------:R-:W-:-:S04]  /*5930*/  IADD3 R0, PT, PT, R102, 0x8, RZ ;  /* 0x0000000866007810 */ /* 0x000fc80007ffe0ff */
        /* <DEDUP_REMOVED lines=122> */
[----:B------:R-:W-:-:S05]  /*60e0*/  VIADD R0, R102, 0x9 ;  /* 0x0000000966007836 */ /* 0x000fca0000000000 */
        /* <DEDUP_REMOVED lines=75> */
[----:B------:R-:W-:Y:S02]  /*65a0*/  MOV R16, UR28 ;  /* 0x0000001c00107c02 */ /* 0x000fe40008000f00 */
[----:B------:R-:W-:Y:S02]  /*65b0*/  MOV R74, R68 ;  /* 0x00000044004a7202 */ /* 0x000fe40000000f00 */
[----:B------:R-:W-:Y:S02]  /*65c0*/  MOV R75, R69 ;  /* 0x00000045004b7202 */ /* 0x000fe40000000f00 */
[----:B------:R-:W-:Y:S01]  /*65d0*/  MOV R32, UR28 ;  /* 0x0000001c00207c02 */ /* 0x000fe20008000f00 */
[----:B------:R-:W-:Y:S01]  /*65e0*/  IMAD.MOV.U32 R98, RZ, RZ, R70 ;  /* 0x000000ffff627224 */ /* 0x000fe200078e0046 */
[----:B------:R-:W-:-:S02]  /*65f0*/  MOV R99, R71 ;  /* 0x0000004700637202 */ /* 0x000fc40000000f00 */
[----:B------:R-:W-:Y:S02]  /*6600*/  MOV R96, R72 ;  /* 0x0000004800607202 */ /* 0x000fe40000000f00 */
[----:B------:R-:W-:Y:S01]  /*6610*/  MOV R97, R73 ;  /* 0x0000004900617202 */ /* 0x000fe20000000f00 */
[----:B------:R-:W-:Y:S01]  /*6620*/  IMAD.MOV.U32 R105, RZ, RZ, R35 ;  /* 0x000000ffff697224 */ /* 0x000fe200078e0023 */
[----:B------:R-:W-:Y:S01]  /*6630*/  MOV R33, UR28 ;  /* 0x0000001c00217c02 */ /* 0x000fe20008000f00 */
[----:B------:R-:W3:Y:S01]  /*6640*/  @P3 LDG.E.U16 R52, desc[UR8][R98.64] ;  /* 0x0000000862343981 */ /* 0x000ee2000c1e1500 */
[----:B------:R-:W-:-:S03]  /*6650*/  IADD3 R92, PT, PT, R92, UR32, RZ ;  /* 0x000000205c5c7c10 */ /* 0x000fc6000fffe0ff */
[----:B------:R-:W2:Y:S04]  /*6660*/  @P1 LDG.E.U16 R93, desc[UR8][R104.64] ;  /* 0x00000008685d1981 */ /* 0x000ea8000c1e1500 */
[----:B------:R-:W2:Y:S04]  /*6670*/  @P2 LDG.E.U16 R87, desc[UR8][R74.64] ;  /* 0x000000084a572981 */ /* 0x000ea8000c1e1500 */
[----:B------:R-:W2:Y:S04]  /*6680*/  @P4 LDG.E.U16 R84, desc[UR8][R96.64] ;  /* 0x0000000860544981 */ /* 0x000ea8000c1e1500 */
        /* <DEDUP_REMOVED lines=77> */
[----:B------:R-:W-:-:S03]  /*6b60*/  MOV R34, UR28 ;  /* 0x0000001c00227c02 */ /* 0x000fc60008000f00 */
[----:B------:R1:W5:Y:S01]  /*6b70*/  @P6 LDG.E.U16 R74, desc[UR8][R74.64] ;  /* 0x000000084a4a6981 */ /* 0x000362000c1e1500 */
[----:B---3--:R-:W-:Y:S02]  /*6b80*/  @P3 HADD2.F32 R52, -RZ, R52.H0_H0 ;  /* 0x20000034ff343230 */ /* 0x008fe40000004100 */
[----:B--2---:R-:W-:Y:S01]  /*6b90*/  @P2 HADD2.F32 R87, -RZ, R87.H0_H0 ;  /* 0x20000057ff572230 */ /* 0x004fe20000004100 */
[----:B------:R-:W-:Y:S01]  /*6ba0*/  MOV R51, UR28 ;  /* 0x0000001c00337c02 */ /* 0x000fe20008000f00 */
[----:B------:R-:W-:Y:S01]  /*6bb0*/  @P4 HADD2.F32 R83, -RZ, R83.H0_H0 ;  /* 0x20000053ff534230 */ /* 0x000fe20000004100 */
[----:B-1----:R-:W1:Y:S01]  /*6bc0*/  @P5 LDC R75, c[0x0][0x3e0] ;  /* 0x0000f800ff4b5b82 */ /* 0x002e620000000800 */
[----:B----4-:R-:W-:Y:S02]  /*6bd0*/  @P0 HADD2.F32 R20, -RZ, R20.H0_H0 ;  /* 0x20000014ff140230 */ /* 0x010fe40000004100 */
[----:B-----5:R-:W-:-:S05]  /*6be0*/  @P0 HADD2.F32 R36, -RZ, R36.H0_H0 ;  /* 0x20000024ff240230 */ /* 0x020fca0000004100 */
[----:B0-----:R-:W-:Y:S01]  /*6bf0*/  @P0 FFMA R34, R36, R20, R19 ;  /* 0x0000001424220223 */ /* 0x001fe20000000013 */
[----:B------:R-:W-:Y:S01]  /*6c00*/  ISETP.GE.AND P0, PT, R0, UR5, PT ;  /* 0x0000000500007c0c */ /* 0x000fe2000bf06270 */
[----:B------:R-:W2:Y:S03]  /*6c10*/  @P3 LDG.E.U16 R36, desc[UR8][R106.64+0xc] ;  /* 0x00000c086a243981 */ /* 0x000ea6000c1e1500 */
[----:B------:R-:W-:-:S13]  /*6c20*/  ISETP.LT.AND P0, PT, R4, UR4, !P0 ;  /* 0x0000000404007c0c */ /* 0x000fda000c701270 */
[----:B------:R-:W3:Y:S01]  /*6c30*/  @P0 LDG.E.U16 R19, desc[UR8][R106.64+0xa] ;  /* 0x00000a086a130981 */ /* 0x000ee2000c1e1500 */
[----:B------:R-:W0:Y:S03]  /*6c40*/  @P0 LDC R4, c[0x0][0x3e0] ;  /* 0x0000f800ff040b82 */ /* 0x000e260000000800 */
[----:B------:R-:W4:Y:S01]  /*6c50*/  @P0 LDG.E.U16 R20, desc[UR8][R98.64] ;  /* 0x0000000862140981 */ /* 0x000f22000c1e1500 */
[----:B---3--:R-:W-:Y:S02]  /*6c60*/  @P0 HADD2.F32 R19, -RZ, R19.H0_H0 ;  /* 0x20000013ff130230 */ /* 0x008fe40000004100 */
[----:B----4-:R-:W-:-:S05]  /*6c70*/  @P0 HADD2.F32 R20, -RZ, R20.H0_H0 ;  /* 0x20000014ff140230 */ /* 0x010fca0000004100 */
[----:B0-----:R-:W-:Y:S01]  /*6c80*/  @P0 FFMA R50, R20, R19, R4 ;  /* 0x0000001314320223 */ /* 0x001fe20000000004 */
[----:B------:R-:W-:Y:S01]  /*6c90*/  ISETP.GE.AND P0, PT, R0, UR5, PT ;  /* 0x0000000500007c0c */ /* 0x000fe2000bf06270 */
[----:B------:R-:W0:Y:S03]  /*6ca0*/  @P3 LDC R20, c[0x0][0x3e0] ;  /* 0x0000f800ff143b82 */ /* 0x000e260000000800 */
[----:B------:R-:W-:-:S13]  /*6cb0*/  ISETP.LT.AND P0, PT, R3, UR4, !P0 ;  /* 0x0000000403007c0c */ /* 0x000fda000c701270 */
[----:B------:R-:W3:Y:S01]  /*6cc0*/  @P0 LDG.E.U16 R3, desc[UR8][R106.64+0xa] ;  /* 0x00000a086a030981 */ /* 0x000ee2000c1e1500 */
[----:B------:R-:W4:Y:S03]  /*6cd0*/  @P0 LDC R0, c[0x0][0x3e0] ;  /* 0x0000f800ff000b82 */ /* 0x000f260000000800 */
[----:B------:R-:W5:Y:S01]  /*6ce0*/  @P0 LDG.E.U16 R4, desc[UR8][R96.64] ;  /* 0x0000000860040981 */ /* 0x000f62000c1e1500 */
[----:B---3--:R-:W-:Y:S02]  /*6cf0*/  @P0 HADD2.F32 R3, -RZ, R3.H0_H0 ;  /* 0x20000003ff030230 */ /* 0x008fe40000004100 */
[----:B-----5:R-:W-:-:S05]  /*6d00*/  @P0 HADD2.F32 R4, -RZ, R4.H0_H0 ;  /* 0x20000004ff040230 */ /* 0x020fca0000004100 */
[----:B----4-:R-:W-:Y:S01]  /*6d10*/  @P0 FFMA R66, R4, R3, R0 ;  /* 0x0000000304420223 */ /* 0x010fe20000000000 */
[----:B------:R-:W-:-:S04]  /*6d20*/  IADD3 R92, P0, PT, R92, UR34, RZ ;  /* 0x000000225c5c7c10 */ /* 0x000fc8000ff1e0ff */
[----:B------:R-:W-:Y:S02]  /*6d30*/  IADD3.X R91, PT, PT, R107, UR33, RZ, P0, !PT ;  /* 0x000000216b5b7c10 */ /* 0x000fe400087fe4ff */
[----:B------:R-:W-:Y:S02]  /*6d40*/  IADD3 R78, P0, PT, R72, 0x2, RZ ;  /* 0x00000002484e7810 */ /* 0x000fe40007f1e0ff */
[----:B------:R-:W-:Y:S01]  /*6d50*/  P2R R0, PR, RZ, 0x2 ;  /* 0x00000002ff007803 */ /* 0x000fe20000000000 */
[----:B------:R-:W3:Y:S01]  /*6d60*/  @P6 LDC R72, c[0x0][0x3e0] ;  /* 0x0000f800ff486b82 */ /* 0x000ee20000000800 */
[----:B------:R-:W-:Y:S02]  /*6d70*/  IADD3.X R77, PT, PT, RZ, R73, RZ, P0, !PT ;  /* 0x00000049ff4d7210 */ /* 0x000fe400007fe4ff */
[----:B------:R-:W-:Y:S01]  /*6d80*/  IADD3 R80, P0, PT, R70, 0x2, RZ ;  /* 0x0000000246507810 */ /* 0x000fe20007f1e0ff */
[----:B------:R-:W4:Y:S03]  /*6d90*/  @P6 LDG.E.U16 R73, desc[UR8][R106.64+0xe] ;  /* 0x00000e086a496981 */ /* 0x000f26000c1e1500 */
[----:B------:R-:W-:-:S02]  /*6da0*/  IADD3.X R79, PT, PT, RZ, R71, RZ, P0, !PT ;  /* 0x00000047ff4f7210 */ /* 0x000fc400007fe4ff */
[----:B------:R-:W-:-:S05]  /*6db0*/  IADD3 R90, P0, PT, R104, 0x2, RZ ;  /* 0x00000002685a7810 */ /* 0x000fca0007f1e0ff */
[----:B------:R-:W-:Y:S01]  /*6dc0*/  IMAD.X R89, RZ, RZ, R35, P0 ;  /* 0x000000ffff597224 */ /* 0x000fe200000e0623 */
[----:B------:R-:W-:Y:S02]  /*6dd0*/  IADD3 R88, P0, PT, R68, 0x2, RZ ;  /* 0x0000000244587810 */ /* 0x000fe40007f1e0ff */
[C---:B------:R-:W-:Y:S01]  /*6de0*/  LOP3.LUT P1, RZ, R100.reuse, 0x1, RZ, 0xc0, !PT ;  /* 0x0000000164ff7812 */ /* 0x040fe2000782c0ff */
[----:B------:R-:W5:Y:S01]  /*6df0*/  @P2 LDG.E.U16 R68, desc[UR8][R106.64+0xc] ;  /* 0x00000c086a442981 */ /* 0x000f62000c1e1500 */
[----:B------:R-:W-:Y:S02]  /*6e00*/  IADD3.X R81, PT, PT, RZ, R69, RZ, P0, !PT ;  /* 0x00000045ff517210 */ /* 0x000fe400007fe4ff */
[----:B------:R-:W-:-:S09]  /*6e10*/  LOP3.LUT P0, RZ, R100, 0x2, RZ, 0xc0, !PT ;  /* 0x0000000264ff7812 */ /* 0x000fd2000780c0ff */
[----:B------:R-:W5:Y:S04]  /*6e20*/  @P1 LDG.E.U16 R70, desc[UR8][R106.64+0xe] ;  /* 0x00000e086a461981 */ /* 0x000f68000c1e1500 */
[----:B------:R-:W5:Y:S04]  /*6e30*/  @P1 LDG.E.U16 R71, desc[UR8][R98.64] ;  /* 0x0000000862471981 */ /* 0x000f68000c1e1500 */
[----:B------:R-:W5:Y:S04]  /*6e40*/  @P0 LDG.E.U16 R3, desc[UR8][R106.64+0xe] ;  /* 0x00000e086a030981 */ /* 0x000f68000c1e1500 */
[----:B------:R-:W5:Y:S01]  /*6e50*/  @P0 LDG.E.U16 R4, desc[UR8][R96.64] ;  /* 0x0000000860040981 */ /* 0x000f62000c1e1500 */
[----:B------:R-:W-:-:S02]  /*6e60*/  ISETP.NE.AND P1, PT, R0, RZ, PT ;  /* 0x000000ff0000720c */ /* 0x000fc40003f25270 */
[----:B------:R-:W-:Y:S02]  /*6e70*/  P2R R0, PR, RZ, 0x1 ;  /* 0x00000001ff007803 */ /* 0x000fe40000000000 */
[----:B------:R-:W-:-:S09]  /*6e80*/  LOP3.LUT P0, RZ, R100, 0x1, RZ, 0xc0, !PT ;  /* 0x0000000164ff7812 */ /* 0x000fd2000780c0ff */
[----:B------:R-:W1:Y:S08]  /*6e90*/  @P1 LDC R86, c[0x0][0x3e0] ;  /* 0x0000f800ff561b82 */ /* 0x000e700000000800 */
[----:B------:R-:W5:Y:S01]  /*6ea0*/  @P0 LDC R69, c[0x0][0x3e0] ;  /* 0x0000f800ff450b82 */ /* 0x000f620000000800 */
[----:B------:R-:W-:Y:S01]  /*6eb0*/  ISETP.NE.AND P0, PT, R0, RZ, PT ;  /* 0x000000ff0000720c */ /* 0x000fe20003f05270 */
[----:B------:R-:W-:-:S02]  /*6ec0*/  @P1 HADD2.F32 R94, -RZ, R94.H0_H0 ;  /* 0x2000005eff5e1230 */ /* 0x000fc40000004100 */
[----:B------:R-:W-:Y:S01]  /*6ed0*/  @P1 HADD2.F32 R93, -RZ, R93.H0_H0 ;  /* 0x2000005dff5d1230 */ /* 0x000fe20000004100 */
[----:B------:R-:W-:-:S09]  /*6ee0*/  MOV R19, UR28 ;  /* 0x0000001c00137c02 */ /* 0x000fd20008000f00 */
[----:B------:R-:W5:Y:S01]  /*6ef0*/  @P0 LDC R0, c[0x0][0x3e0] ;  /* 0x0000f800ff000b82 */ /* 0x000f620000000800 */
[----:B-1----:R-:W-:Y:S01]  /*6f00*/  @P1 FFMA R19, R93, R94, R86 ;  /* 0x0000005e5d131223 */ /* 0x002fe20000000056 */
[----:B------:R-:W-:Y:S02]  /*6f10*/  P2R R86, PR, RZ, 0x2 ;  /* 0x00000002ff567803 */ /* 0x000fe40000000000 */
[----:B------:R-:W-:Y:S01]  /*6f20*/  LOP3.LUT P1, RZ, R100, 0x1, RZ, 0xc0, !PT ;  /* 0x0000000164ff7812 */ /* 0x000fe2000782c0ff */
[----:B--2---:R-:W-:Y:S02]  /*6f30*/  @P3 HADD2.F32 R36, -RZ, R36.H0_H0 ;  /* 0x20000024ff243230 */ /* 0x004fe40000004100 */
[----:B------:R-:W-:Y:S02]  /*6f40*/  @P5 HADD2.F32 R85, -RZ, R85.H0_H0 ;  /* 0x20000055ff555230 */ /* 0x000fe40000004100 */
[----:B------:R-:W-:Y:S02]  /*6f50*/  @P4 HADD2.F32 R84, -RZ, R84.H0_H0 ;  /* 0x20000054ff544230 */ /* 0x000fe40000004100 */
[----:B------:R-:W-:-:S02]  /*6f60*/  @P5 HADD2.F32 R76, -RZ, R76.H0_H0 ;  /* 0x2000004cff4c5230 */ /* 0x000fc40000004100 */
[----:B------:R-:W-:Y:S01]  /*6f70*/  @P6 HADD2.F32 R74, -RZ, R74.H0_H0 ;  /* 0x2000004aff4a6230 */ /* 0x000fe20000004100 */
[----:B------:R-:W-:Y:S01]  /*6f80*/  MOV R35, UR28 ;  /* 0x0000001c00237c02 */ /* 0x000fe20008000f00 */
[----:B0-----:R-:W-:Y:S01]  /*6f90*/  @P3 FFMA R51, R52, R36, R20 ;  /* 0x0000002434333223 */ /* 0x001fe20000000014 */
[----:B------:R-:W-:Y:S02]  /*6fa0*/  MOV R52, UR28 ;  /* 0x0000001c00347c02 */ /* 0x000fe40008000f00 */
[----:B------:R-:W-:Y:S01]  /*6fb0*/  MOV R20, UR28 ;  /* 0x0000001c00147c02 */ /* 0x000fe20008000f00 */
[----:B------:R-:W-:Y:S01]  /*6fc0*/  @P5 FFMA R20, R76, R85, R75 ;  /* 0x000000554c145223 */ /* 0x000fe2000000004b */
[----:B------:R-:W-:Y:S01]  /*6fd0*/  MOV R36, UR28 ;  /* 0x0000001c00247c02 */ /* 0x000fe20008000f00 */
[----:B------:R-:W-:Y:S01]  /*6fe0*/  UMOV UR10, UR35 ;  /* 0x00000023000a7c82 */ /* 0x000fe20008000000 */
[----:B----4-:R-:W-:-:S05]  /*6ff0*/  @P6 HADD2.F32 R73, -RZ, R73.H0_H0 ;  /* 0x20000049ff496230 */ /* 0x010fca0000004100 */
[----:B---3--:R-:W-:Y:S01]  /*7000*/  @P6 FFMA R36, R74, R73, R72 ;  /* 0x000000494a246223 */ /* 0x008fe20000000048 */
[----:B-----5:R-:W-:-:S05]  /*7010*/  @P2 HADD2.F32 R68, -RZ, R68.H0_H0 ;  /* 0x20000044ff442230 */ /* 0x020fca0000004100 */
[----:B------:R-:W-:Y:S01]  /*7020*/  @P2 FFMA R35, R87, R68, R67 ;  /* 0x0000004457232223 */ /* 0x000fe20000000043 */
[----:B------:R-:W-:Y:S01]  /*7030*/  IMAD.U32 R67, RZ, RZ, UR28 ;  /* 0x0000001cff437e24 */ /* 0x000fe2000f8e00ff */
[----:B------:R-:W-:Y:S01]  /*7040*/  MOV R68, UR28 ;  /* 0x0000001c00447c02 */ /* 0x000fe20008000f00 */
[----:B------:R-:W-:Y:S02]  /*7050*/  @P1 HADD2.F32 R70, -RZ, R70.H0_H0 ;  /* 0x20000046ff461230 */ /* 0x000fe40000004100 */
[----:B------:R-:W-:Y:S02]  /*7060*/  @P1 HADD2.F32 R71, -RZ, R71.H0_H0 ;  /* 0x20000047ff471230 */ /* 0x000fe40000004100 */
[----:B------:R-:W-:Y:S02]  /*7070*/  @P0 HADD2.F32 R3, -RZ, R3.H0_H0 ;  /* 0x20000003ff030230 */ /* 0x000fe40000004100 */
[----:B------:R-:W-:Y:S02]  /*7080*/  @P0 HADD2.F32 R4, -RZ, R4.H0_H0 ;  /* 0x20000004ff040230 */ /* 0x000fe40000004100 */
[----:B------:R-:W-:Y:S01]  /*7090*/  @P1 FFMA R52, R71, R70, R69 ;  /* 0x0000004647341223 */ /* 0x000fe20000000045 */
[----:B------:R-:W-:Y:S01]  /*70a0*/  @P4 FFMA R67, R84, R83, R82 ;  /* 0x0000005354434223 */ /* 0x000fe20000000052 */
[----:B------:R-:W-:Y:S01]  /*70b0*/  ISETP.NE.AND P1, PT, R86, RZ, PT ;  /* 0x000000ff5600720c */ /* 0x000fe20003f25270 */
[----:B------:R-:W-:Y:S01]  /*70c0*/  @P0 FFMA R68, R4, R3, R0 ;  /* 0x0000000304440223 */ /* 0x000fe20000000000 */
[----:B------:R-:W-:Y:S11]  /*70d0*/  BRA.U !UP5, `(.L_x_1366) ;  /* 0x0000001d0d807547 */ /* 0x000ff6000b800000 */
        /* <DEDUP_REMOVED lines=8> */
[----:B------:R-:W-:Y:S01]  /*7160*/  VIADD R4, R2, 0x2 ;  /* 0x0000000202047836 */ /* 0x000fe20000000000 */
[C---:B------:R-:W-:Y:S01]  /*7170*/  IADD3 R106, PT, PT, R102.reuse, 0xd, RZ ;  /* 0x0000000d666a7810 */ /* 0x040fe20007ffe0ff */
[C---:B------:R-:W-:Y:S01]  /*7180*/  VIADD R107, R102.reuse, 0x4 ;  /* 0x00000004666b7836 */ /* 0x040fe20000000000 */
[----:B------:R-:W-:Y:S01]  /*7190*/  IADD3 R105, PT, PT, R102, 0x2, RZ ;  /* 0x0000000266697810 */ /* 0x000fe20007ffe0ff */
[----:B------:R-:W-:Y:S01]  /*71a0*/  VIADD R3, R2, 0x3 ;  /* 0x0000000302037836 */ /* 0x000fe20000000000 */
[----:B------:R-:W-:Y:S01]  /*71b0*/  IADD3 R104, PT, PT, R102, 0x1, RZ ;  /* 0x0000000166687810 */ /* 0x000fe20007ffe0ff */
[----:B------:R-:W-:Y:S01]  /*71c0*/  VIADD R0, R2, 0x1 ;  /* 0x0000000102007836 */ /* 0x000fe20000000000 */
[----:B------:R-:W-:-:S07]  /*71d0*/  IADD3 R101, PT, PT, R102, 0xb, RZ ;  /* 0x0000000b66657810 */ /* 0x000fce0007ffe0ff */
.L_x_1367:
[----:B------:R-:W-:Y:S01]  /*71e0*/  MOV R84, R78 ;  /* 0x0000004e00547202 */ /* 0x000fe20000000f00 */
[----:B------:R-:W-:Y:S01]  /*71f0*/  UIADD3 UR10, UPT, UPT, UR10, 0x1, URZ ;  /* 0x000000010a0a7890 */ /* 0x000fe2000fffe0ff */
[----:B------:R-:W-:Y:S02]  /*7200*/  MOV R85, R77 ;  /* 0x0000004d00557202 */ /* 0x000fe40000000f00 */
[----:B------:R-:W-:Y:S01]  /*7210*/  IADD3 R78, P0, PT, R84, 0x2, RZ ;  /* 0x00000002544e7810 */ /* 0x000fe20007f1e0ff */
[----:B------:R-:W-:Y:S01]  /*7220*/  UISETP.NE.AND UP0, UPT, UR10, URZ, UPT ;  /* 0x000000ff0a00728c */ /* 0x000fe2000bf05270 */
[----:B------:R-:W-:Y:S01]  /*7230*/  MOV R82, R80 ;  /* 0x0000005000527202 */ /* 0x000fe20000000f00 */
[----:B------:R-:W2:Y:S01]  /*7240*/  @P4 LDG.E.U16 R96, desc[UR8][R84.64] ;  /* 0x0000000854604981 */ /* 0x000ea2000c1e1500 */
[----:B------:R-:W-:Y:S02]  /*7250*/  IADD3.X R77, PT, PT, RZ, R85, RZ, P0, !PT ;  /* 0x00000055ff4d7210 */ /* 0x000fe400007fe4ff */
[----:B------:R-:W-:Y:S02]  /*7260*/  P2R R71, PR, RZ, 0x40 ;  /* 0x00000040ff477803 */ /* 0x000fe40000000000 */
[----:B------:R-:W-:Y:S02]  /*7270*/  MOV R83, R79 ;  /* 0x0000004f00537202 */ /* 0x000fe40000000f00 */
[----:B------:R-:W-:Y:S02]  /*7280*/  IADD3 R80, P0, PT, R82, 0x2, RZ ;  /* 0x0000000252507810 */ /* 0x000fe40007f1e0ff */
[----:B------:R-:W-:Y:S01]  /*7290*/  ISETP.GE.AND P6, PT, R102, UR5, PT ;  /* 0x0000000566007c0c */ /* 0x000fe2000bfc6270 */
[----:B------:R-:W3:Y:S01]  /*72a0*/  @P3 LDG.E.U16 R98, desc[UR8][R82.64] ;  /* 0x0000000852623981 */ /* 0x000ee2000c1e1500 */
[----:B------:R-:W-:Y:S02]  /*72b0*/  IADD3.X R79, PT, PT, RZ, R83, RZ, P0, !PT ;  /* 0x00000053ff4f7210 */ /* 0x000fe400007fe4ff */
[----:B------:R-:W-:Y:S02]  /*72c0*/  ISETP.LT.AND P0, PT, R2, UR4, !P6 ;  /* 0x0000000402007c0c */ /* 0x000fe4000f701270 */
[----:B------:R-:W-:Y:S02]  /*72d0*/  MOV R74, R90 ;  /* 0x0000005a004a7202 */ /* 0x000fe40000000f00 */
[----:B------:R-:W-:Y:S02]  /*72e0*/  MOV R75, R89 ;  /* 0x00000059004b7202 */ /* 0x000fe40000000f00 */
[----:B------:R-:W-:Y:S02]  /*72f0*/  MOV R72, R92 ;  /* 0x0000005c00487202 */ /* 0x000fe40000000f00 */
[----:B------:R-:W-:Y:S01]  /*7300*/  MOV R73, R91 ;  /* 0x0000005b00497202 */ /* 0x000fe20000000f00 */
[----:B------:R-:W4:Y:S01]  /*7310*/  @P5 LDG.E.U16 R95, desc[UR8][R74.64] ;  /* 0x000000084a5f5981 */ /* 0x000f22000c1e1500 */
[----:B------:R-:W-:Y:S02]  /*7320*/  MOV R86, R88 ;  /* 0x0000005800567202 */ /* 0x000fe40000000f00 */
[----:B------:R-:W-:Y:S01]  /*7330*/  MOV R87, R81 ;  /* 0x0000005100577202 */ /* 0x000fe20000000f00 */
[----:B------:R-:W5:Y:S04]  /*7340*/  @P0 LDG.E.U16 R69, desc[UR8][R74.64] ;  /* 0x000000084a450981 */ /* 0x000f68000c1e1500 */
[----:B------:R-:W2:Y:S04]  /*7350*/  @P0 LDG.E.U16 R70, desc[UR8][R72.64+-0x10] ;  /* 0xfffff00848460981 */ /* 0x000ea8000c1e1500 */
[----:B------:R-:W3:Y:S04]  /*7360*/  @P2 LDG.E.U16 R99, desc[UR8][R72.64+0xc] ;  /* 0x00000c0848632981 */ /* 0x000ee8000c1e1500 */
[----:B------:R-:W4:Y:S04]  /*7370*/  @P3 LDG.E.U16 R97, desc[UR8][R72.64+0xc] ;  /* 0x00000c0848613981 */ /* 0x000f28000c1e1500 */
[----:B------:R-:W3:Y:S04]  /*7380*/  @P4 LDG.E.U16 R76, desc[UR8][R72.64+0xc] ;  /* 0x00000c08484c4981 */ /* 0x000ee8000c1e1500 */
[----:B------:R-:W4:Y:S01]  /*7390*/  @P5 LDG.E.U16 R93, desc[UR8][R72.64+0xe] ;  /* 0x00000e08485d5981 */ /* 0x000f22000c1e1500 */
[----:B-----5:R-:W-:Y:S02]  /*73a0*/  @P0 HADD2.F32 R69, -RZ, R69.H0_H0 ;  /* 0x20000045ff450230 */ /* 0x020fe40000004100 */
[----:B--2---:R-:W-:Y:S05]  /*73b0*/  @P0 HADD2.F32 R70, -RZ, R70.H0_H0 ;  /* 0x20000046ff460230 */ /* 0x004fea0000004100 */
[----:B------:R-:W-:Y:S01]  /*73c0*/  @P0 FFMA R5, R69, R70, R5 ;  /* 0x0000004645050223 */ /* 0x000fe20000000005 */
[----:B------:R-:W-:Y:S01]  /*73d0*/  ISETP.LT.AND P0, PT, R0, UR4, !P6 ;  /* 0x0000000400007c0c */ /* 0x000fe2000f701270 */
[----:B---3--:R-:W-:Y:S11]  /*73e0*/  @P4 HADD2.F32 R76, -RZ, R76.H0_H0 ;  /* 0x2000004cff4c4230 */ /* 0x008ff60000004100 */
[----:B------:R-:W-:Y:S01]  /*73f0*/  @!UPT UIADD3 URZ, UPT, UPT, URZ, URZ, URZ ;  /* 0x000000fffffff290 */ /* 0x000fe2000fffe0ff */
[----:B------:R-:W2:Y:S04]  /*7400*/  @P0 LDG.E.U16 R69, desc[UR8][R86.64] ;  /* 0x0000000856450981 */ /* 0x000ea8000c1e1500 */
[----:B------:R-:W3:Y:S01]  /*7410*/  @P0 LDG.E.U16 R70, desc[UR8][R72.64+-0x10] ;  /* 0xfffff00848460981 */ /* 0x000ee2000c1e1500 */
[----:B--2---:R-:W-:Y:S02]  /*7420*/  @P0 HADD2.F32 R69, -RZ, R69.H0_H0 ;  /* 0x20000045ff450230 */ /* 0x004fe40000004100 */
[----:B---3--:R-:W-:Y:S05]  /*7430*/  @P0 HADD2.F32 R70, -RZ, R70.H0_H0 ;  /* 0x20000046ff460230 */ /* 0x008fea0000004100 */
[----:B------:R-:W-:Y:S01]  /*7440*/  @P0 FFMA R21, R69, R70, R21 ;  /* 0x0000004645150223 */ /* 0x000fe20000000015 */
[----:B------:R-:W-:Y:S11]  /*7450*/  ISETP.LT.AND P0, PT, R4, UR4, !P6 ;  /* 0x0000000404007c0c */ /* 0x000ff6000f701270 */
[----:B------:R-:W-:Y:S02]  /*7460*/  @!UPT UIADD3 URZ, UPT, UPT, URZ, URZ, URZ ;  /* 0x000000fffffff290 */ /* 0x000fe4000fffe0ff */
[----:B------:R-:W2:Y:S04]  /*7470*/  @P0 LDG.E.U16 R69, desc[UR8][R82.64] ;  /* 0x0000000852450981 */ /* 0x000ea8000c1e1500 */
[----:B------:R-:W3:Y:S01]  /*7480*/  @P0 LDG.E.U16 R70, desc[UR8][R72.64+-0x10] ;  /* 0xfffff00848460981 */ /* 0x000ee2000c1e1500 */
[----:B--2---:R-:W-:Y:S02]  /*7490*/  @P0 HADD2.F32 R69, -RZ, R69.H0_H0 ;  /* 0x20000045ff450230 */ /* 0x004fe40000004100 */
[----:B---3--:R-:W-:Y:S05]  /*74a0*/  @P0 HADD2.F32 R70, -RZ, R70.H0_H0 ;  /* 0x20000046ff460230 */ /* 0x008fea0000004100 */
[----:B------:R-:W-:Y:S01]  /*74b0*/  @P0 FFMA R37, R69, R70, R37 ;  /* 0x0000004645250223 */ /* 0x000fe20000000025 */
[----:B------:R-:W-:Y:S02]  /*74c0*/  ISETP.LT.AND P0, PT, R3, UR4, !P6 ;  /* 0x0000000403007c0c */ /* 0x000fe4000f701270 */
[----:B------:R-:W-:Y:S11]  /*74d0*/  ISETP.GE.AND P6, PT, R104, UR5, PT ;  /* 0x0000000568007c0c */ /* 0x000ff6000bfc6270 */
        /* <DEDUP_REMOVED lines=363> */
[----:B------:R-:W-:Y:S02]  /*8b90*/  ISETP.NE.AND P6, PT, R71, RZ, PT ;  /* 0x000000ff4700720c */ /* 0x000fe40003fc5270 */
[----:B------:R-:W2:Y:S09]  /*8ba0*/  @P2 LDG.E.U16 R71, desc[UR8][R86.64] ;  /* 0x0000000856472981 */ /* 0x000eb2000c1e1500 */
[----:B------:R-:W3:Y:S04]  /*8bb0*/  @P0 LDG.E.U16 R69, desc[UR8][R84.64] ;  /* 0x0000000854450981 */ /* 0x000ee8000c1e1500 */
[----:B------:R-:W5:Y:S04]  /*8bc0*/  @P0 LDG.E.U16 R70, desc[UR8][R72.64+0xa] ;  /* 0x00000a0848460981 */ /* 0x000f68000c1e1500 */
[----:B------:R-:W4:Y:S01]  /*8bd0*/  @P6 LDG.E.U16 R94, desc[UR8][R86.64] ;  /* 0x00000008565e6981 */ /* 0x000f22000c1e1500 */
[----:B--2---:R-:W-:Y:S02]  /*8be0*/  @P2 HADD2.F32 R71, -RZ, R71.H0_H0 ;  /* 0x20000047ff472230 */ /* 0x004fe40000004100 */
[----:B---3--:R-:W-:Y:S02]  /*8bf0*/  @P0 HADD2.F32 R69, -RZ, R69.H0_H0 ;  /* 0x20000045ff450230 */ /* 0x008fe40000004100 */
[----:B-----5:R-:W-:Y:S05]  /*8c00*/  @P0 HADD2.F32 R70, -RZ, R70.H0_H0 ;  /* 0x20000046ff460230 */ /* 0x020fea0000004100 */
[----:B------:R-:W-:Y:S01]  /*8c10*/  @P0 FFMA R66, R69, R70, R66 ;  /* 0x0000004645420223 */ /* 0x000fe20000000042 */
[----:B------:R-:W-:Y:S01]  /*8c20*/  IADD3 R88, P0, PT, R86, 0x2, RZ ;  /* 0x0000000256587810 */ /* 0x000fe20007f1e0ff */
[----:B------:R4:W2:Y:S03]  /*8c30*/  @P1 LDG.E.U16 R69, desc[UR8][R74.64] ;  /* 0x000000084a451981 */ /* 0x0008a6000c1e1500 */
[----:B------:R-:W-:Y:S01]  /*8c40*/  IADD3.X R81, PT, PT, RZ, R87, RZ, P0, !PT ;  /* 0x00000057ff517210 */ /* 0x000fe200007fe4ff */
[----:B------:R-:W3:Y:S01]  /*8c50*/  @P1 LDG.E.U16 R70, desc[UR8][R72.64+0xc] ;  /* 0x00000c0848461981 */ /* 0x000ee2000c1e1500 */
[----:B------:R-:W-:Y:S03]  /*8c60*/  IADD3 R90, P0, PT, R74, 0x2, RZ ;  /* 0x000000024a5a7810 */ /* 0x000fe60007f1e0ff */
[----:B------:R-:W5:Y:S01]  /*8c70*/  @P6 LDG.E.U16 R86, desc[UR8][R72.64+0xe] ;  /* 0x00000e0848566981 */ /* 0x000f62000c1e1500 */
[----:B------:R-:W-:Y:S02]  /*8c80*/  IADD3.X R89, PT, PT, RZ, R75, RZ, P0, !PT ;  /* 0x0000004bff597210 */ /* 0x000fe400007fe4ff */
[----:B------:R-:W-:Y:S04]  /*8c90*/  IADD3 R92, P0, PT, R72, UR34, RZ ;  /* 0x00000022485c7c10 */ /* 0x000fe8000ff1e0ff */
[----:B------:R-:W-:Y:S02]  /*8ca0*/  IADD3.X R91, PT, PT, R73, UR33, RZ, P0, !PT ;  /* 0x00000021495b7c10 */ /* 0x000fe400087fe4ff */
[C---:B------:R-:W-:Y:S04]  /*8cb0*/  LOP3.LUT P0, RZ, R100.reuse, 0x2, RZ, 0xc0, !PT ;  /* 0x0000000264ff7812 */ /* 0x040fe8000780c0ff */
[----:B------:R-:W-:Y:S02]  /*8cc0*/  P2R R122, PR, RZ, 0x1 ;  /* 0x00000001ff7a7803 */ /* 0x000fe40000000000 */
[----:B------:R-:W-:Y:S01]  /*8cd0*/  LOP3.LUT P0, RZ, R100, 0x1, RZ, 0xc0, !PT ;  /* 0x0000000164ff7812 */ /* 0x000fe2000780c0ff */
[----:B----4-:R-:W-:Y:S02]  /*8ce0*/  @P3 HADD2.F32 R74, -RZ, R97.H0_H0 ;  /* 0x20000061ff4a3230 */ /* 0x010fe40000004100 */
[----:B------:R-:W-:Y:S10]  /*8cf0*/  @P4 HADD2.F32 R75, -RZ, R96.H0_H0 ;  /* 0x20000060ff4b4230 */ /* 0x000ff40000004100 */
[----:B------:R-:W4:Y:S04]  /*8d00*/  @P0 LDG.E.U16 R87, desc[UR8][R82.64] ;  /* 0x0000000852570981 */ /* 0x000f28000c1e1500 */
[----:B------:R-:W4:Y:S01]  /*8d10*/  @P0 LDG.E.U16 R82, desc[UR8][R72.64+0xe] ;  /* 0x00000e0848520981 */ /* 0x000f22000c1e1500 */
[----:B------:R-:W-:Y:S11]  /*8d20*/  ISETP.NE.AND P0, PT, R122, RZ, PT ;  /* 0x000000ff7a00720c */ /* 0x000ff60003f05270 */
[----:B------:R-:W-:Y:S02]  /*8d30*/  @!UPT UIADD3 URZ, UPT, UPT, URZ, URZ, URZ ;  /* 0x000000fffffff290 */ /* 0x000fe4000fffe0ff */
[----:B------:R0:W4:Y:S04]  /*8d40*/  @P0 LDG.E.U16 R83, desc[UR8][R84.64] ;  /* 0x0000000854530981 */ /* 0x000128000c1e1500 */
[----:B------:R1:W4:Y:S01]  /*8d50*/  @P0 LDG.E.U16 R84, desc[UR8][R72.64+0xe] ;  /* 0x00000e0848540981 */ /* 0x000322000c1e1500 */
[----:B0-----:R-:W-:Y:S01]  /*8d60*/  P2R R85, PR, RZ, 0x2 ;  /* 0x00000002ff557803 */ /* 0x001fe20000000000 */
[----:B-1----:R-:W-:Y:S02]  /*8d70*/  @P2 HADD2.F32 R72, -RZ, R99.H0_H0 ;  /* 0x20000063ff482230 */ /* 0x002fe40000004100 */
[----:B------:R-:W-:Y:S02]  /*8d80*/  @P3 HADD2.F32 R73, -RZ, R98.H0_H0 ;  /* 0x20000062ff493230 */ /* 0x000fe40000004100 */
[----:B--2---:R-:W-:Y:S02]  /*8d90*/  @P1 HADD2.F32 R69, -RZ, R69.H0_H0 ;  /* 0x20000045ff451230 */ /* 0x004fe40000004100 */
[----:B---3--:R-:W-:Y:S05]  /*8da0*/  @P1 HADD2.F32 R70, -RZ, R70.H0_H0 ;  /* 0x20000046ff461230 */ /* 0x008fea0000004100 */
[----:B------:R-:W-:Y:S01]  /*8db0*/  @P1 FFMA R19, R69, R70, R19 ;  /* 0x0000004645131223 */ /* 0x000fe20000000013 */
[----:B------:R-:W-:Y:S01]  /*8dc0*/  @P5 HADD2.F32 R69, -RZ, R95.H0_H0 ;  /* 0x2000005fff455230 */ /* 0x000fe20000004100 */
[----:B------:R-:W-:Y:S01]  /*8dd0*/  LOP3.LUT P1, RZ, R100, 0x1, RZ, 0xc0, !PT ;  /* 0x0000000164ff7812 */ /* 0x000fe2000782c0ff */
[----:B------:R-:W-:Y:S02]  /*8de0*/  @P5 HADD2.F32 R70, -RZ, R93.H0_H0 ;  /* 0x2000005dff465230 */ /* 0x000fe40000004100 */
[----:B------:R-:W-:Y:S01]  /*8df0*/  @P2 FFMA R35, R71, R72, R35 ;  /* 0x0000004847232223 */ /* 0x000fe20000000023 */
[----:B------:R-:W-:Y:S02]  /*8e00*/  @P6 HADD2.F32 R71, -RZ, R94.H0_H0 ;  /* 0x2000005eff476230 */ /* 0x000fe40000004100 */
[----:B------:R-:W-:Y:S01]  /*8e10*/  @P3 FFMA R51, R73, R74, R51 ;  /* 0x0000004a49333223 */ /* 0x000fe20000000033 */
[----:B-----5:R-:W-:Y:S02]  /*8e20*/  @P6 HADD2.F32 R72, -RZ, R86.H0_H0 ;  /* 0x20000056ff486230 */ /* 0x020fe40000004100 */
[----:B------:R-:W-:Y:S01]  /*8e30*/  @P4 FFMA R67, R75, R76, R67 ;  /* 0x0000004c4b434223 */ /* 0x000fe20000000043 */
[----:B------:R-:W-:Y:S02]  /*8e40*/  @P5 FFMA R20, R69, R70, R20 ;  /* 0x0000004645145223 */ /* 0x000fe40000000014 */
[----:B------:R-:W-:Y:S01]  /*8e50*/  @P6 FFMA R36, R71, R72, R36 ;  /* 0x0000004847246223 */ /* 0x000fe20000000024 */
[----:B----4-:R-:W-:Y:S02]  /*8e60*/  @P1 HADD2.F32 R73, -RZ, R87.H0_H0 ;  /* 0x20000057ff491230 */ /* 0x010fe40000004100 */
[----:B------:R-:W-:Y:S05]  /*8e70*/  @P1 HADD2.F32 R74, -RZ, R82.H0_H0 ;  /* 0x20000052ff4a1230 */ /* 0x000fea0000004100 */
[----:B------:R-:W-:Y:S01]  /*8e80*/  @P1 FFMA R52, R73, R74, R52 ;  /* 0x0000004a49341223 */ /* 0x000fe20000000034 */
[----:B------:R-:W-:Y:S01]  /*8e90*/  ISETP.NE.AND P1, PT, R85, RZ, PT ;  /* 0x000000ff5500720c */ /* 0x000fe20003f25270 */
[----:B------:R-:W-:Y:S02]  /*8ea0*/  @P0 HADD2.F32 R75, -RZ, R83.H0_H0 ;  /* 0x20000053ff4b0230 */ /* 0x000fe40000004100 */
[----:B------:R-:W-:Y:S05]  /*8eb0*/  @P0 HADD2.F32 R76, -RZ, R84.H0_H0 ;  /* 0x20000054ff4c0230 */ /* 0x000fea0000004100 */
[----:B------:R-:W-:Y:S01]  /*8ec0*/  @P0 FFMA R68, R75, R76, R68 ;  /* 0x0000004c4b440223 */ /* 0x000fe20000000044 */
[----:B------:R-:W-:Y:S09]  /*8ed0*/  BRA.U UP0, `(.L_x_1367) ;  /* 0xffffffe100c07547 */ /* 0x000ff2000b83ffff */
.L_x_1366:
[----:B------:R-:W0:Y:S01]  /*8ee0*/  LDCU.64 UR10, c[0x0][0x3d8] ;  /* 0x00007b00ff0a77ac */ /* 0x000e220008000a00 */
[----:B------:R-:W-:Y:S01]  /*8ef0*/  SHF.R.S32.HI R3, RZ, 0x1f, R2 ;  /* 0x0000001fff037819 */ /* 0x000fe20000011402 */
[----:B------:R-:W-:Y:S01]  /*8f00*/  IMAD.MOV.U32 R72, RZ, RZ, R102 ;  /* 0x000000ffff487224 */ /* 0x000fe200078e0066 */
[----:B------:R-:W-:Y:S01]  /*8f10*/  LOP3.LUT R100, R100, 0xfffffffb, RZ, 0xc0, !PT ;  /* 0xfffffffb64647812 */ /* 0x000fe200078ec0ff */
[----:B------:R-:W-:Y:S01]  /*8f20*/  IMAD.MOV.U32 R73, RZ, RZ, RZ ;  /* 0x000000ffff497224 */ /* 0x000fe200078e00ff */
[----:B------:R-:W-:Y:S01]  /*8f30*/  BSSY.RECONVERGENT B0, `(.L_x_1368) ;  /* 0x000001e000007945 */ /* 0x000fe20003800200 */
[----:B0-----:R-:W-:Y:S02]  /*8f40*/  IMAD R0, R3, UR10, RZ ;  /* 0x0000000a03007c24 */ /* 0x001fe4000f8e02ff */
[----:B------:R-:W-:-:S04]  /*8f50*/  IMAD.WIDE.U32 R72, R2, UR10, R72 ;  /* 0x0000000a02487c25 */ /* 0x000fc8000f8e0048 */
[----:B------:R-:W-:Y:S01]  /*8f60*/  IMAD R0, R2, UR11, R0 ;  /* 0x0000000b02007c24 */ /* 0x000fe2000f8e0200 */
[----:B------:R-:W0:Y:S03]  /*8f70*/  LDCU.64 UR10, c[0x0][0x3c8] ;  /* 0x00007900ff0a77ac */ /* 0x000e260008000a00 */
[----:B------:R-:W-:-:S05]  /*8f80*/  IMAD.IADD R0, R73, 0x1, R0 ;  /* 0x0000000149007824 */ /* 0x000fca00078e0200 */
[C---:B------:R-:W-:Y:S02]  /*8f90*/  SHF.L.U64.HI R0, R72.reuse, 0x1, R0 ;  /* 0x0000000148007819 */ /* 0x040fe40000010200 */
[----:B------:R-:W-:-:S04]  /*8fa0*/  LEA R72, P0, R72, UR25, 0x1 ;  /* 0x0000001948487c11 */ /* 0x000fc8000f8008ff */
[----:B------:R-:W-:Y:S02]  /*8fb0*/  IADD3.X R73, PT, PT, R0, UR24, RZ, P0, !PT ;  /* 0x0000001800497c10 */ /* 0x000fe400087fe4ff */
[----:B------:R-:W-:Y:S01]  /*8fc0*/  LEA R70, P0, R116, UR23, 0x1 ;  /* 0x0000001774467c11 */ /* 0x000fe2000f8008ff */
[----:B0-----:R-:W-:-:S04]  /*8fd0*/  IMAD R0, R3, UR10, RZ ;  /* 0x0000000a03007c24 */ /* 0x001fc8000f8e02ff */
[----:B------:R-:W-:-:S04]  /*8fe0*/  IMAD R0, R2, UR11, R0 ;  /* 0x0000000b02007c24 */ /* 0x000fc8000f8e0200 */
[----:B------:R-:W-:-:S05]  /*8ff0*/  IMAD.IADD R0, R117, 0x1, R0 ;  /* 0x0000000175007824 */ /* 0x000fca00078e0200 */
[----:B------:R-:W-:-:S04]  /*9000*/  SHF.L.U64.HI R0, R116, 0x1, R0 ;  /* 0x0000000174007819 */ /* 0x000fc80000010200 */
        /* <DEDUP_REMOVED lines=14> */
.L_x_1370:
[----:B------:R-:W-:-:S05]  /*90f0*/  F2FP.F16.F32.PACK_AB R0, RZ, R5 ;  /* 0x00000005ff00723e */ /* 0x000fca00000000ff */
[----:B------:R0:W-:Y:S02]  /*9100*/  STG.E.U16 desc[UR8][R72.64], R0 ;  /* 0x0000000048007986 */ /* 0x0001e4000c101508 */
.L_x_1369:
[----:B------:R-:W-:Y:S05]  /*9110*/  BSYNC.RECONVERGENT B0 ;  /* 0x0000000000007941 */ /* 0x000fea0003800200 */
.L_x_1368:
[----:B------:R-:W1:Y:S01]  /*9120*/  LDCU.64 UR12, c[0x0][0x3d8] ;  /* 0x00007b00ff0c77ac */ /* 0x000e620008000a00 */
[----:B------:R-:W-:Y:S01]  /*9130*/  VIADD R3, R2, 0x1 ;  /* 0x0000000102037836 */ /* 0x000fe20000000000 */
[----:B------:R-:W-:Y:S01]  /*9140*/  MOV R82, R102 ;  /* 0x0000006600527202 */ /* 0x000fe20000000f00 */
[----:B------:R-:W-:Y:S01]  /*9150*/  IMAD.MOV.U32 R83, RZ, RZ, RZ ;  /* 0x000000ffff537224 */ /* 0x000fe200078e00ff */
[----:B------:R-:W2:Y:S01]  /*9160*/  LDCU.64 UR10, c[0x0][0x3c8] ;  /* 0x00007900ff0a77ac */ /* 0x000ea20008000a00 */
[----:B------:R-:W-:Y:S01]  /*9170*/  BSSY.RECONVERGENT B0, `(.L_x_1371) ;  /* 0x000001c000007945 */ /* 0x000fe20003800200 */
[----:B0-----:R-:W-:-:S05]  /*9180*/  SHF.R.S32.HI R0, RZ, 0x1f, R3 ;  /* 0x0000001fff007819 */ /* 0x001fca0000011403 */
[----:B-1----:R-:W-:Y:S02]  /*9190*/  IMAD R4, R0, UR12, RZ ;  /* 0x0000000c00047c24 */ /* 0x002fe4000f8e02ff */
[----:B------:R-:W-:-:S04]  /*91a0*/  IMAD.WIDE.U32 R74, R3, UR12, R82 ;  /* 0x0000000c034a7c25 */ /* 0x000fc8000f8e0052 */
[----:B------:R-:W-:Y:S01]  /*91b0*/  IMAD R4, R3, UR13, R4 ;  /* 0x0000000d03047c24 */ /* 0x000fe2000f8e0204 */
[----:B------:R-:W-:Y:S01]  /*91c0*/  LEA R76, P0, R74, UR25, 0x1 ;  /* 0x000000194a4c7c11 */ /* 0x000fe2000f8008ff */
[----:B--2---:R-:W-:-:S03]  /*91d0*/  IMAD R0, R0, UR10, RZ ;  /* 0x0000000a00007c24 */ /* 0x004fc6000f8e02ff */
[----:B------:R-:W-:Y:S01]  /*91e0*/  IADD3 R4, PT, PT, R75, R4, RZ ;  /* 0x000000044b047210 */ /* 0x000fe20007ffe0ff */
[----:B------:R-:W-:-:S03]  /*91f0*/  IMAD R0, R3, UR11, R0 ;  /* 0x0000000b03007c24 */ /* 0x000fc6000f8e0200 */
[----:B------:R-:W-:Y:S01]  /*9200*/  LEA.HI.X R77, R74, UR24, R4, 0x1, P0 ;  /* 0x000000184a4d7c11 */ /* 0x000fe200080f0c04 */
[----:B------:R-:W-:-:S04]  /*9210*/  IMAD.WIDE.U32 R4, R3, UR10, R82 ;  /* 0x0000000a03047c25 */ /* 0x000fc8000f8e0052 */
[----:B------:R-:W-:Y:S01]  /*9220*/  IMAD.IADD R0, R5, 0x1, R0 ;  /* 0x0000000105007824 */ /* 0x000fe200078e0200 */
[----:B------:R-:W-:-:S04]  /*9230*/  LEA R74, P0, R4, UR23, 0x1 ;  /* 0x00000017044a7c11 */ /* 0x000fc8000f8008ff */
[----:B------:R-:W-:Y:S02]  /*9240*/  LEA.HI.X R75, R4, UR22, R0, 0x1, P0 ;  /* 0x00000016044b7c11 */ /* 0x000fe400080f0c00 */
[----:B------:R-:W-:-:S04]  /*9250*/  LOP3.LUT P0, RZ, R100, 0x4, RZ, 0xc0, !PT ;  /* 0x0000000464ff7812 */ /* 0x000fc8000780c0ff */
        /* <DEDUP_REMOVED lines=11> */
.L_x_1373:
[----:B------:R-:W-:-:S05]  /*9310*/  F2FP.F16.F32.PACK_AB R0, RZ, R21 ;  /* 0x00000015ff00723e */ /* 0x000fca00000000ff */
[----:B------:R0:W-:Y:S02]  /*9320*/  STG.E.U16 desc[UR8][R76.64], R0 ;  /* 0x000000004c007986 */ /* 0x0001e4000c101508 */
.L_x_1372:
[----:B------:R-:W-:Y:S05]  /*9330*/  BSYNC.RECONVERGENT B0 ;  /* 0x0000000000007941 */ /* 0x000fea0003800200 */
.L_x_1371:
[----:B------:R-:W-:Y:S01]  /*9340*/  VIADD R4, R2, 0x2 ;  /* 0x0000000202047836 */ /* 0x000fe20000000000 */
[----:B------:R-:W-:Y:S03]  /*9350*/  BSSY.RECONVERGENT B0, `(.L_x_1374) ;  /* 0x000001c000007945 */ /* 0x000fe60003800200 */
[----:B------:R-:W-:Y:S01]  /*9360*/  IMAD.WIDE.U32 R78, R4, UR12, R82 ;  /* 0x0000000c044e7c25 */ /* 0x000fe2000f8e0052 */
[----:B0-----:R-:W-:-:S03]  /*9370*/  SHF.R.S32.HI R0, RZ, 0x1f, R4 ;  /* 0x0000001fff007819 */ /* 0x001fc60000011404 */
[----:B------:R-:W-:Y:S01]  /*9380*/  IMAD.WIDE.U32 R84, R4, UR10, R82 ;  /* 0x0000000a04547c25 */ /* 0x000fe2000f8e0052 */
[----:B------:R-:W-:-:S03]  /*9390*/  LEA R80, P0, R78, UR25, 0x1 ;  /* 0x000000194e507c11 */ /* 0x000fc6000f8008ff */
[C---:B------:R-:W-:Y:S02]  /*93a0*/  IMAD R5, R0.reuse, UR12, RZ ;  /* 0x0000000c00057c24 */ /* 0x040fe4000f8e02ff */
[----:B------:R-:W-:Y:S02]  /*93b0*/  IMAD R0, R0, UR10, RZ ;  /* 0x0000000a00007c24 */ /* 0x000fe4000f8e02ff */
[C---:B------:R-:W-:Y:S02]  /*93c0*/  IMAD R5, R4.reuse, UR13, R5 ;  /* 0x0000000d04057c24 */ /* 0x040fe4000f8e0205 */
[----:B------:R-:W-:-:S03]  /*93d0*/  IMAD R0, R4, UR11, R0 ;  /* 0x0000000b04007c24 */ /* 0x000fc6000f8e0200 */
[----:B------:R-:W-:Y:S01]  /*93e0*/  IADD3 R5, PT, PT, R79, R5, RZ ;  /* 0x000000054f057210 */ /* 0x000fe20007ffe0ff */
[----:B------:R-:W-:-:S03]  /*93f0*/  IMAD.IADD R0, R85, 0x1, R0 ;  /* 0x0000000155007824 */ /* 0x000fc600078e0200 */
[----:B------:R-:W-:Y:S02]  /*9400*/  LEA.HI.X R81, R78, UR24, R5, 0x1, P0 ;  /* 0x000000184e517c11 */ /* 0x000fe400080f0c05 */
        /* <DEDUP_REMOVED lines=14> */
.L_x_1376:
[----:B------:R-:W-:-:S05]  /*94f0*/  F2FP.F16.F32.PACK_AB R0, RZ, R37 ;  /* 0x00000025ff00723e */ /* 0x000fca00000000ff */
[----:B------:R0:W-:Y:S02]  /*9500*/  STG.E.U16 desc[UR8][R80.64], R0 ;  /* 0x0000000050007986 */ /* 0x0001e4000c101508 */
.L_x_1375:
[----:B------:R-:W-:Y:S05]  /*9510*/  BSYNC.RECONVERGENT B0 ;  /* 0x0000000000007941 */ /* 0x000fea0003800200 */
.L_x_1374:
[----:B------:R-:W-:Y:S01]  /*9520*/  VIADD R5, R2, 0x3 ;  /* 0x0000000302057836 */ /* 0x000fe20000000000 */
[----:B------:R-:W-:Y:S03]  /*9530*/  BSSY.RECONVERGENT B0, `(.L_x_1377) ;  /* 0x000001c000007945 */ /* 0x000fe60003800200 */
[----:B------:R-:W-:Y:S01]  /*9540*/  IMAD.WIDE.U32 R86, R5, UR12, R82 ;  /* 0x0000000c05567c25 */ /* 0x000fe2000f8e0052 */
[----:B0-----:R-:W-:Y:S02]  /*9550*/  SHF.R.S32.HI R0, RZ, 0x1f, R5 ;  /* 0x0000001fff007819 */ /* 0x001fe40000011405 */
[----:B------:R-:W-:-:S03]  /*9560*/  LEA R84, P0, R86, UR25, 0x1 ;  /* 0x0000001956547c11 */ /* 0x000fc6000f8008ff */
[C---:B------:R-:W-:Y:S02]  /*9570*/  IMAD R21, R0.reuse, UR12, RZ ;  /* 0x0000000c00157c24 */ /* 0x040fe4000f8e02ff */
[----:B------:R-:W-:Y:S02]  /*9580*/  IMAD R0, R0, UR10, RZ ;  /* 0x0000000a00007c24 */ /* 0x000fe4000f8e02ff */
[C---:B------:R-:W-:Y:S02]  /*9590*/  IMAD R21, R5.reuse, UR13, R21 ;  /* 0x0000000d05157c24 */ /* 0x040fe4000f8e0215 */
[----:B------:R-:W-:-:S03]  /*95a0*/  IMAD R0, R5, UR11, R0 ;  /* 0x0000000b05007c24 */ /* 0x000fc6000f8e0200 */
[----:B------:R-:W-:-:S04]  /*95b0*/  IADD3 R21, PT, PT, R87, R21, RZ ;  /* 0x0000001557157210 */ /* 0x000fc80007ffe0ff */
        /* <DEDUP_REMOVED lines=17> */
.L_x_1379:
[----:B------:R-:W-:-:S05]  /*96d0*/  F2FP.F16.F32.PACK_AB R0, RZ, R53 ;  /* 0x00000035ff00723e */ /* 0x000fca00000000ff */
[----:B------:R0:W-:Y:S02]  /*96e0*/  STG.E.U16 desc[UR8][R84.64], R0 ;  /* 0x0000000054007986 */ /* 0x0001e4000c101508 */
.L_x_1378:
[----:B------:R-:W-:Y:S05]  /*96f0*/  BSYNC.RECONVERGENT B0 ;  /* 0x0000000000007941 */ /* 0x000fea0003800200 */
.L_x_1377:
[----:B0-----:R-:W-:Y:S01]  /*9700*/  VIADD R0, R102, 0x1 ;  /* 0x0000000166007836 */ /* 0x001fe20000000000 */
[----:B------:R-:W-:Y:S01]  /*9710*/  LOP3.LUT R100, R100, 0xfffffffb, RZ, 0xc0, !PT ;  /* 0xfffffffb64647812 */ /* 0x000fe200078ec0ff */
[----:B------:R-:W-:Y:S03]  /*9720*/  BSSY.RECONVERGENT B0, `(.L_x_1380) ;  /* 0x0000010000007945 */ /* 0x000fe60003800200 */
        /* <DEDUP_REMOVED lines=13> */
.L_x_1382:
[----:B------:R-:W-:-:S05]  /*9800*/  F2FP.F16.F32.PACK_AB R0, RZ, R6 ;  /* 0x00000006ff00723e */ /* 0x000fca00000000ff */
[----:B------:R0:W-:Y:S02]  /*9810*/  STG.E.U16 desc[UR8][R72.64+0x2], R0 ;  /* 0x0000020048007986 */ /* 0x0001e4000c101508 */
.L_x_1381:
[----:B------:R-:W-:Y:S05]  /*9820*/  BSYNC.RECONVERGENT B0 ;  /* 0x0000000000007941 */ /* 0x000fea0003800200 */
.L_x_1380:
[----:B------:R-:W-:Y:S01]  /*9830*/  LOP3.LUT P0, RZ, R100, 0x4, RZ, 0xc0, !PT ;  /* 0x0000000464ff7812 */ /* 0x000fe2000780c0ff */
        /* <DEDUP_REMOVED lines=12> */
.L_x_1385:
[----:B0-----:R-:W-:-:S05]  /*9900*/  F2FP.F16.F32.PACK_AB R0, RZ, R22 ;  /* 0x00000016ff00723e */ /* 0x001fca00000000ff */
[----:B------:R1:W-:Y:S02]  /*9910*/  STG.E.U16 desc[UR8][R76.64+0x2], R0 ;  /* 0x000002004c007986 */ /* 0x0003e4000c101508 */
.L_x_1384:
[----:B------:R-:W-:Y:S05]  /*9920*/  BSYNC.RECONVERGENT B0 ;  /* 0x0000000000007941 */ /* 0x000fea0003800200 */
.L_x_1383:
[----:B------:R-:W-:Y:S01]  /*9930*/  LOP3.LUT P0, RZ, R100, 0x4, RZ, 0xc0, !PT ;  /* 0x0000000464ff7812 */ /* 0x000fe2000780c0ff */
        /* <DEDUP_REMOVED lines=12> */
.L_x_1388:
[----:B01----:R-:W-:-:S05]  /*9a00*/  F2FP.F16.F32.PACK_AB R0, RZ, R38 ;  /* 0x00000026ff00723e */ /* 0x003fca00000000ff */
[----:B------:R2:W-:Y:S02]  /*9a10*/  STG.E.U16 desc[UR8][R80.64+0x2], R0 ;  /* 0x0000020050007986 */ /* 0x0005e4000c101508 */
.L_x_1387:
[----:B------:R-:W-:Y:S05]  /*9a20*/  BSYNC.RECONVERGENT B0 ;  /* 0x0000000000007941 */ /* 0x000fea0003800200 */
.L_x_1386:
[----:B------:R-:W-:Y:S01]  /*9a30*/  LOP3.LUT P0, RZ, R100, 0x4, RZ, 0xc0, !PT ;  /* 0x0000000464ff7812 */ /* 0x000fe2000780c0ff */
        /* <DEDUP_REMOVED lines=12> */
.L_x_1391:
[----:B012---:R-:W-:-:S05]  /*9b00*/  F2FP.F16.F32.PACK_AB R0, RZ, R54 ;  /* 0x00000036ff00723e */ /* 0x007fca00000000ff */
[----:B------:R3:W-:Y:S02]  /*9b10*/  STG.E.U16 desc[UR8][R84.64+0x2], R0 ;  /* 0x0000020054007986 */ /* 0x0007e4000c101508 */
.L_x_1390:
[----:B------:R-:W-:Y:S05]  /*9b20*/  BSYNC.RECONVERGENT B0 ;  /* 0x0000000000007941 */ /* 0x000fea0003800200 */
.L_x_1389:
[----:B0123--:R-:W-:Y:S01]  /*9b30*/  VIADD R0, R102, 0x2 ;  /* 0x0000000266007836 */ /* 0x00ffe20000000000 */
        /* <DEDUP_REMOVED lines=15> */
.L_x_1394:
[----:B------:R-:W-:-:S05]  /*9c30*/  F2FP.F16.F32.PACK_AB R0, RZ, R7 ;  /* 0x00000007ff00723e */ /* 0x000fca00000000ff */
[----:B------:R0:W-:Y:S02]  /*9c40*/  STG.E.U16 desc[UR8][R72.64+0x4], R0 ;  /* 0x0000040048007986 */ /* 0x0001e4000c101508 */
.L_x_1393:
[----:B------:R-:W-:Y:S05]  /*9c50*/  BSYNC.RECONVERGENT B0 ;  /* 0x0000000000007941 */ /* 0x000fea0003800200 */
.L_x_1392:
        /* <DEDUP_REMOVED lines=13> */
.L_x_1397:
[----:B0-----:R-:W-:-:S05]  /*9d30*/  F2FP.F16.F32.PACK_AB R0, RZ, R23 ;  /* 0x00000017ff00723e */ /* 0x001fca00000000ff */
[----:B------:R1:W-:Y:S02]  /*9d40*/  STG.E.U16 desc[UR8][R76.64+0x4], R0 ;  /* 0x000004004c007986 */ /* 0x0003e4000c101508 */
.L_x_1396:
[----:B------:R-:W-:Y:S05]  /*9d50*/  BSYNC.RECONVERGENT B0 ;  /* 0x0000000000007941 */ /* 0x000fea0003800200 */
.L_x_1395:
        /* <DEDUP_REMOVED lines=13> */
.L_x_1400:
[----:B01----:R-:W-:-:S05]  /*9e30*/  F2FP.F16.F32.PACK_AB R0, RZ, R39 ;  /* 0x00000027ff00723e */ /* 0x003fca00000000ff */
[----:B------:R2:W-:Y:S02]  /*9e40*/  STG.E.U16 desc[UR8][R80.64+0x4], R0 ;  /* 0x0000040050007986 */ /* 0x0005e4000c101508 */
.L_x_1399:
[----:B------:R-:W-:Y:S05]  /*9e50*/  BSYNC.RECONVERGENT B0 ;  /* 0x0000000000007941 */ /* 0x000fea0003800200 */
.L_x_1398:
        /* <DEDUP_REMOVED lines=13> */
.L_x_1403:
[----:B012---:R-:W-:-:S05]  /*9f30*/  F2FP.F16.F32.PACK_AB R0, RZ, R55 ;  /* 0x00000037ff00723e */ /* 0x007fca00000000ff */
[----:B------:R3:W-:Y:S02]  /*9f40*/  STG.E.U16 desc[UR8][R84.64+0x4], R0 ;  /* 0x0000040054007986 */ /* 0x0007e4000c101508 */
.L_x_1402:
[----:B------:R-:W-:Y:S05]  /*9f50*/  BSYNC.RECONVERGENT B0 ;  /* 0x0000000000007941 */ /* 0x000fea0003800200 */
.L_x_1401:
        /* <DEDUP_REMOVED lines=16> */
.L_x_1406:
[----:B------:R-:W-:-:S05]  /*a060*/  F2FP.F16.F32.PACK_AB R0, RZ, R8 ;  /* 0x00000008ff00723e */ /* 0x000fca00000000ff */
[----:B------:R0:W-:Y:S02]  /*a070*/  STG.E.U16 desc[UR8][R72.64+0x6], R0 ;  /* 0x0000060048007986 */ /* 0x0001e4000c101508 */
.L_x_1405:
[----:B------:R-:W-:Y:S05]  /*a080*/  BSYNC.RECONVERGENT B0 ;  /* 0x0000000000007941 */ /* 0x000fea0003800200 */
.L_x_1404:
        /* <DEDUP_REMOVED lines=13> */
.L_x_1409:
[----:B0-----:R-:W-:-:S05]  /*a160*/  F2FP.F16.F32.PACK_AB R0, RZ, R24 ;  /* 0x00000018ff00723e */ /* 0x001fca00000000ff */
[----:B------:R1:W-:Y:S02]  /*a170*/  STG.E.U16 desc[UR8][R76.64+0x6], R0 ;  /* 0x000006004c007986 */ /* 0x0003e4000c101508 */
.L_x_1408:
[----:B------:R-:W-:Y:S05]  /*a180*/  BSYNC.RECONVERGENT B0 ;  /* 0x0000000000007941 */ /* 0x000fea0003800200 */
.L_x_1407:
        /* <DEDUP_REMOVED lines=13> */
.L_x_1412:
[----:B01----:R-:W-:-:S05]  /*a260*/  F2FP.F16.F32.PACK_AB R0, RZ, R40 ;  /* 0x00000028ff00723e */ /* 0x003fca00000000ff */
[----:B------:R2:W-:Y:S02]  /*a270*/  STG.E.U16 desc[UR8][R80.64+0x6], R0 ;  /* 0x0000060050007986 */ /* 0x0005e4000c101508 */
.L_x_1411:
[----:B------:R-:W-:Y:S05]  /*a280*/  BSYNC.RECONVERGENT B0 ;  /* 0x0000000000007941 */ /* 0x000fea0003800200 */
.L_x_1410:
        /* <DEDUP_REMOVED lines=13> */
.L_x_1415:
[----:B012---:R-:W-:-:S05]  /*a360*/  F2FP.F16.F32.PACK_AB R0, RZ, R56 ;  /* 0x00000038ff00723e */ /* 0x007fca00000000ff */
[----:B------:R3:W-:Y:S02]  /*a370*/  STG.E.U16 desc[UR8][R84.64+0x6], R0 ;  /* 0x0000060054007986 */ /* 0x0007e4000c101508 */
.L_x_1414:
[----:B------:R-:W-:Y:S05]  /*a380*/  BSYNC.RECONVERGENT B0 ;  /* 0x0000000000007941 */ /* 0x000fea0003800200 */
.L_x_1413:
        /* <DEDUP_REMOVED lines=16> */
.L_x_1418:
[----:B------:R-:W-:-:S05]  /*a490*/  F2FP.F16.F32.PACK_AB R0, RZ, R9 ;  /* 0x00000009ff00723e */ /* 0x000fca00000000ff */
[----:B------:R0:W-:Y:S02]  /*a4a0*/  STG.E.U16 desc[UR8][R72.64+0x8], R0 ;  /* 0x0000080048007986 */ /* 0x0001e4000c101508 */
.L_x_1417:
[----:B------:R-:W-:Y:S05]  /*a4b0*/  BSYNC.RECONVERGENT B0 ;  /* 0x0000000000007941 */ /* 0x000fea0003800200 */
.L_x_1416:
        /* <DEDUP_REMOVED lines=13> */
.L_x_1421:
[----:B0-----:R-:W-:-:S05]  /*a590*/  F2FP.F16.F32.PACK_AB R0, RZ, R25 ;  /* 0x00000019ff00723e */ /* 0x001fca00000000ff */
[----:B------:R1:W-:Y:S02]  /*a5a0*/  STG.E.U16 desc[UR8][R76.64+0x8], R0 ;  /* 0x000008004c007986 */ /* 0x0003e4000c101508 */
.L_x_1420:
[----:B------:R-:W-:Y:S05]  /*a5b0*/  BSYNC.RECONVERGENT B0 ;  /* 0x0000000000007941 */ /* 0x000fea0003800200 */
.L_x_1419:
        /* <DEDUP_REMOVED lines=13> */
.L_x_1424:
[----:B01----:R-:W-:-:S05]  /*a690*/  F2FP.F16.F32.PACK_AB R0, RZ, R41 ;  /* 0x00000029ff00723e */ /* 0x003fca00000000ff */
[----:B------:R2:W-:Y:S02]  /*a6a0*/  STG.E.U16 desc[UR8][R80.64+0x8], R0 ;  /* 0x0000080050007986 */ /* 0x0005e4000c101508 */
.L_x_1423:
[----:B------:R-:W-:Y:S05]  /*a6b0*/  BSYNC.RECONVERGENT B0 ;  /* 0x0000000000007941 */ /* 0x000fea0003800200 */
.L_x_1422:
        /* <DEDUP_REMOVED lines=13> */
.L_x_1427:
[----:B012---:R-:W-:-:S05]  /*a790*/  F2FP.F16.F32.PACK_AB R0, RZ, R57 ;  /* 0x00000039ff00723e */ /* 0x007fca00000000ff */
[----:B------:R3:W-:Y:S02]  /*a7a0*/  STG.E.U16 desc[UR8][R84.64+0x8], R0 ;  /* 0x0000080054007986 */ /* 0x0007e4000c101508 */
.L_x_1426:
[----:B------:R-:W-:Y:S05]  /*a7b0*/  BSYNC.RECONVERGENT B0 ;  /* 0x0000000000007941 */ /* 0x000fea0003800200 */
.L_x_1425:
        /* <DEDUP_REMOVED lines=16> */
.L_x_1430:
[----:B------:R-:W-:-:S05]  /*a8c0*/  F2FP.F16.F32.PACK_AB R0, RZ, R10 ;  /* 0x0000000aff00723e */ /* 0x000fca00000000ff */
[----:B------:R0:W-:Y:S02]  /*a8d0*/  STG.E.U16 desc[UR8][R72.64+0xa], R0 ;  /* 0x00000a0048007986 */ /* 0x0001e4000c101508 */
.L_x_1429:
[----:B------:R-:W-:Y:S05]  /*a8e0*/  BSYNC.RECONVERGENT B0 ;  /* 0x0000000000007941 */ /* 0x000fea0003800200 */
.L_x_1428:
        /* <DEDUP_REMOVED lines=13> */
.L_x_1433:
[----:B0-----:R-:W-:-:S05]  /*a9c0*/  F2FP.F16.F32.PACK_AB R0, RZ, R26 ;  /* 0x0000001aff00723e */ /* 0x001fca00000000ff */
[----:B------:R1:W-:Y:S02]  /*a9d0*/  STG.E.U16 desc[UR8][R76.64+0xa], R0 ;  /* 0x00000a004c007986 */ /* 0x0003e4000c101508 */
.L_x_1432:
[----:B------:R-:W-:Y:S05]  /*a9e0*/  BSYNC.RECONVERGENT B0 ;  /* 0x0000000000007941 */ /* 0x000fea0003800200 */
.L_x_1431:
        /* <DEDUP_REMOVED lines=13> */
.L_x_1436:
[----:B01----:R-:W-:-:S05]  /*aac0*/  F2FP.F16.F32.PACK_AB R0, RZ, R42 ;  /* 0x0000002aff00723e */ /* 0x003fca00000000ff */
[----:B------:R2:W-:Y:S02]  /*aad0*/  STG.E.U16 desc[UR8][R80.64+0xa], R0 ;  /* 0x00000a0050007986 */ /* 0x0005e4000c101508 */
.L_x_1435:
[----:B------:R-:W-:Y:S05]  /*aae0*/  BSYNC.RECONVERGENT B0 ;  /* 0x0000000000007941 */ /* 0x000fea0003800200 */
.L_x_1434:
        /* <DEDUP_REMOVED lines=13> */
.L_x_1439:
[----:B012---:R-:W-:-:S05]  /*abc0*/  F2FP.F16.F32.PACK_AB R0, RZ, R58 ;  /* 0x0000003aff00723e */ /* 0x007fca00000000ff */
[----:B------:R3:W-:Y:S02]  /*abd0*/  STG.E.U16 desc[UR8][R84.64+0xa], R0 ;  /* 0x00000a0054007986 */ /* 0x0007e4000c101508 */
.L_x_1438:
[----:B------:R-:W-:Y:S05]  /*abe0*/  BSYNC.RECONVERGENT B0 ;  /* 0x0000000000007941 */ /* 0x000fea0003800200 */
.L_x_1437:
        /* <DEDUP_REMOVED lines=16> */
.L_x_1442:
[----:B------:R-:W-:-:S05]  /*acf0*/  F2FP.F16.F32.PACK_AB R0, RZ, R11 ;  /* 0x0000000bff00723e */ /* 0x000fca00000000ff */
[----:B------:R0:W-:Y:S02]  /*ad00*/  STG.E.U16 desc[UR8][R72.64+0xc], R0 ;  /* 0x00000c0048007986 */ /* 0x0001e4000c101508 */
.L_x_1441:
[----:B------:R-:W-:Y:S05]  /*ad10*/  BSYNC.RECONVERGENT B0 ;  /* 0x0000000000007941 */ /* 0x000fea0003800200 */
.L_x_1440:
        /* <DEDUP_REMOVED lines=13> */
.L_x_1445:
[----:B0-----:R-:W-:-:S05]  /*adf0*/  F2FP.F16.F32.PACK_AB R0, RZ, R27 ;  /* 0x0000001bff00723e */ /* 0x001fca00000000ff */
[----:B------:R1:W-:Y:S02]  /*ae00*/  STG.E.U16 desc[UR8][R76.64+0xc], R0 ;  /* 0x00000c004c007986 */ /* 0x0003e4000c101508 */
.L_x_1444:
[----:B------:R-:W-:Y:S05]  /*ae10*/  BSYNC.RECONVERGENT B0 ;  /* 0x0000000000007941 */ /* 0x000fea0003800200 */
.L_x_1443:
        /* <DEDUP_REMOVED lines=13> */
.L_x_1448:
[----:B01----:R-:W-:-:S05]  /*aef0*/  F2FP.F16.F32.PACK_AB R0, RZ, R43 ;  /* 0x0000002bff00723e */ /* 0x003fca00000000ff */
[----:B------:R2:W-:Y:S02]  /*af00*/  STG.E.U16 desc[UR8][R80.64+0xc], R0 ;  /* 0x00000c0050007986 */ /* 0x0005e4000c101508 */
.L_x_1447:
[----:B------:R-:W-:Y:S05]  /*af10*/  BSYNC.RECONVERGENT B0 ;  /* 0x0000000000007941 */ /* 0x000fea0003800200 */
.L_x_1446:
        /* <DEDUP_REMOVED lines=13> */
.L_x_1451:
[----:B012---:R-:W-:-:S05]  /*aff0*/  F2FP.F16.F32.PACK_AB R0, RZ, R59 ;  /* 0x0000003bff00723e */ /* 0x007fca00000000ff */
[----:B------:R3:W-:Y:S02]  /*b000*/  STG.E.U16 desc[UR8][R84.64+0xc], R0 ;  /* 0x00000c0054007986 */ /* 0x0007e4000c101508 */
.L_x_1450:
[----:B------:R-:W-:Y:S05]  /*b010*/  BSYNC.RECONVERGENT B0 ;  /* 0x0000000000007941 */ /* 0x000fea0003800200 */
.L_x_1449:
        /* <DEDUP_REMOVED lines=16> */
.L_x_1454:
[----:B------:R-:W-:-:S05]  /*b120*/  F2FP.F16.F32.PACK_AB R0, RZ, R12 ;  /* 0x0000000cff00723e */ /* 0x000fca00000000ff */
[----:B------:R0:W-:Y:S02]  /*b130*/  STG.E.U16 desc[UR8][R72.64+0xe], R0 ;  /* 0x00000e0048007986 */ /* 0x0001e4000c101508 */
.L_x_1453:
[----:B------:R-:W-:Y:S05]  /*b140*/  BSYNC.RECONVERGENT B0 ;  /* 0x0000000000007941 */ /* 0x000fea0003800200 */
.L_x_1452:
        /* <DEDUP_REMOVED lines=13> */
.L_x_1457:
[----:B0-----:R-:W-:-:S05]  /*b220*/  F2FP.F16.F32.PACK_AB R0, RZ, R28 ;  /* 0x0000001cff00723e */ /* 0x001fca00000000ff */
[----:B------:R1:W-:Y:S02]  /*b230*/  STG.E.U16 desc[UR8][R76.64+0xe], R0 ;  /* 0x00000e004c007986 */ /* 0x0003e4000c101508 */
.L_x_1456:
[----:B------:R-:W-:Y:S05]  /*b240*/  BSYNC.RECONVERGENT B0 ;  /* 0x0000000000007941 */ /* 0x000fea0003800200 */
.L_x_1455:
        /* <DEDUP_REMOVED lines=13> */
.L_x_1460:
[----:B01----:R-:W-:-:S05]  /*b320*/  F2FP.F16.F32.PACK_AB R0, RZ, R44 ;  /* 0x0000002cff00723e */ /* 0x003fca00000000ff */
[----:B------:R2:W-:Y:S02]  /*b330*/  STG.E.U16 desc[UR8][R80.64+0xe], R0 ;  /* 0x00000e0050007986 */ /* 0x0005e4000c101508 */
.L_x_1459:
[----:B------:R-:W-:Y:S05]  /*b340*/  BSYNC.RECONVERGENT B0 ;  /* 0x0000000000007941 */ /* 0x000fea0003800200 */
.L_x_1458:
        /* <DEDUP_REMOVED lines=13> */
.L_x_1463:
[----:B012---:R-:W-:-:S05]  /*b420*/  F2FP.F16.F32.PACK_AB R0, RZ, R60 ;  /* 0x0000003cff00723e */ /* 0x007fca00000000ff */
[----:B------:R3:W-:Y:S02]  /*b430*/  STG.E.U16 desc[UR8][R84.64+0xe], R0 ;  /* 0x00000e0054007986 */ /* 0x0007e4000c101508 */
.L_x_1462:
[----:B------:R-:W-:Y:S05]  /*b440*/  BSYNC.RECONVERGENT B0 ;  /* 0x0000000000007941 */ /* 0x000fea0003800200 */
.L_x_1461:
        /* <DEDUP_REMOVED lines=16> */
.L_x_1466:
[----:B------:R-:W-:-:S05]  /*b550*/  F2FP.F16.F32.PACK_AB R0, RZ, R13 ;  /* 0x0000000dff00723e */ /* 0x000fca00000000ff */
[----:B------:R0:W-:Y:S02]  /*b560*/  STG.E.U16 desc[UR8][R72.64+0x10], R0 ;  /* 0x0000100048007986 */ /* 0x0001e4000c101508 */
.L_x_1465:
[----:B------:R-:W-:Y:S05]  /*b570*/  BSYNC.RECONVERGENT B0 ;  /* 0x0000000000007941 */ /* 0x000fea0003800200 */
.L_x_1464:
        /* <DEDUP_REMOVED lines=13> */
.L_x_1469:
[----:B0-----:R-:W-:-:S05]  /*b650*/  F2FP.F16.F32.PACK_AB R0, RZ, R29 ;  /* 0x0000001dff00723e */ /* 0x001fca00000000ff */
[----:B------:R1:W-:Y:S02]  /*b660*/  STG.E.U16 desc[UR8][R76.64+0x10], R0 ;  /* 0x000010004c007986 */ /* 0x0003e4000c101508 */
.L_x_1468:
[----:B------:R-:W-:Y:S05]  /*b670*/  BSYNC.RECONVERGENT B0 ;  /* 0x0000000000007941 */ /* 0x000fea0003800200 */
.L_x_1467:
        /* <DEDUP_REMOVED lines=13> */
.L_x_1472:
[----:B01----:R-:W-:-:S05]  /*b750*/  F2FP.F16.F32.PACK_AB R0, RZ, R45 ;  /* 0x0000002dff00723e */ /* 0x003fca00000000ff */
[----:B------:R2:W-:Y:S02]  /*b760*/  STG.E.U16 desc[UR8][R80.64+0x10], R0 ;  /* 0x0000100050007986 */ /* 0x0005e4000c101508 */
.L_x_1471:
[----:B------:R-:W-:Y:S05]  /*b770*/  BSYNC.RECONVERGENT B0 ;  /* 0x0000000000007941 */ /* 0x000fea0003800200 */
.L_x_1470:
        /* <DEDUP_REMOVED lines=13> */
.L_x_1475:
[----:B012---:R-:W-:-:S05]  /*b850*/  F2FP.F16.F32.PACK_AB R0, RZ, R61 ;  /* 0x0000003dff00723e */ /* 0x007fca00000000ff */
[----:B------:R3:W-:Y:S02]  /*b860*/  STG.E.U16 desc[UR8][R84.64+0x10], R0 ;  /* 0x0000100054007986 */ /* 0x0007e4000c101508 */
.L_x_1474:
[----:B------:R-:W-:Y:S05]  /*b870*/  BSYNC.RECONVERGENT B0 ;  /* 0x0000000000007941 */ /* 0x000fea0003800200 */
.L_x_1473:
        /* <DEDUP_REMOVED lines=16> */
.L_x_1478:
[----:B------:R-:W-:-:S05]  /*b980*/  F2FP.F16.F32.PACK_AB R0, RZ, R14 ;  /* 0x0000000eff00723e */ /* 0x000fca00000000ff */
[----:B------:R0:W-:Y:S02]  /*b990*/  STG.E.U16 desc[UR8][R72.64+0x12], R0 ;  /* 0x0000120048007986 */ /* 0x0001e4000c101508 */
.L_x_1477:
[----:B------:R-:W-:Y:S05]  /*b9a0*/  BSYNC.RECONVERGENT B0 ;  /* 0x0000000000007941 */ /* 0x000fea0003800200 */
.L_x_1476:
        /* <DEDUP_REMOVED lines=13> */
.L_x_1481:
[----:B0-----:R-:W-:-:S05]  /*ba80*/  F2FP.F16.F32.PACK_AB R0, RZ, R30 ;  /* 0x0000001eff00723e */ /* 0x001fca00000000ff */
[----:B------:R1:W-:Y:S02]  /*ba90*/  STG.E.U16 desc[UR8][R76.64+0x12], R0 ;  /* 0x000012004c007986 */ /* 0x0003e4000c101508 */
.L_x_1480:
[----:B------:R-:W-:Y:S05]  /*baa0*/  BSYNC.RECONVERGENT B0 ;  /* 0x0000000000007941 */ /* 0x000fea0003800200 */
.L_x_1479:
        /* <DEDUP_REMOVED lines=13> */
.L_x_1484:
[----:B01----:R-:W-:-:S05]  /*bb80*/  F2FP.F16.F32.PACK_AB R0, RZ, R46 ;  /* 0x0000002eff00723e */ /* 0x003fca00000000ff */
[----:B------:R2:W-:Y:S02]  /*bb90*/  STG.E.U16 desc[UR8][R80.64+0x12], R0 ;  /* 0x0000120050007986 */ /* 0x0005e4000c101508 */
.L_x_1483:
[----:B------:R-:W-:Y:S05]  /*bba0*/  BSYNC.RECONVERGENT B0 ;  /* 0x0000000000007941 */ /* 0x000fea0003800200 */
.L_x_1482:
        /* <DEDUP_REMOVED lines=13> */
.L_x_1487:
[----:B012---:R-:W-:-:S05]  /*bc80*/  F2FP.F16.F32.PACK_AB R0, RZ, R62 ;  /* 0x0000003eff00723e */ /* 0x007fca00000000ff */
[----:B------:R3:W-:Y:S02]  /*bc90*/  STG.E.U16 desc[UR8][R84.64+0x12], R0 ;  /* 0x0000120054007986 */ /* 0x0007e4000c101508 */
.L_x_1486:
[----:B------:R-:W-:Y:S05]  /*bca0*/  BSYNC.RECONVERGENT B0 ;  /* 0x0000000000007941 */ /* 0x000fea0003800200 */
.L_x_1485:
        /* <DEDUP_REMOVED lines=16> */
.L_x_1490:
[----:B------:R-:W-:-:S05]  /*bdb0*/  F2FP.F16.F32.PACK_AB R0, RZ, R15 ;  /* 0x0000000fff00723e */ /* 0x000fca00000000ff */
[----:B------:R0:W-:Y:S02]  /*bdc0*/  STG.E.U16 desc[UR8][R72.64+0x14], R0 ;  /* 0x0000140048007986 */ /* 0x0001e4000c101508 */
.L_x_1489:
[----:B------:R-:W-:Y:S05]  /*bdd0*/  BSYNC.RECONVERGENT B0 ;  /* 0x0000000000007941 */ /* 0x000fea0003800200 */
.L_x_1488:
        /* <DEDUP_REMOVED lines=13> */
.L_x_1493:
[----:B0-----:R-:W-:-:S05]  /*beb0*/  F2FP.F16.F32.PACK_AB R0, RZ, R31 ;  /* 0x0000001fff00723e */ /* 0x001fca00000000ff */
[----:B------:R1:W-:Y:S02]  /*bec0*/  STG.E.U16 desc[UR8][R76.64+0x14], R0 ;  /* 0x000014004c007986 */ /* 0x0003e4000c101508 */
.L_x_1492:
[----:B------:R-:W-:Y:S05]  /*bed0*/  BSYNC.RECONVERGENT B0 ;  /* 0x0000000000007941 */ /* 0x000fea0003800200 */
.L_x_1491:
        /* <DEDUP_REMOVED lines=13> */
.L_x_1496:
[----:B01----:R-:W-:-:S05]  /*bfb0*/  F2FP.F16.F32.PACK_AB R0, RZ, R47 ;  /* 0x0000002fff00723e */ /* 0x003fca00000000ff */
[----:B------:R2:W-:Y:S02]  /*bfc0*/  STG.E.U16 desc[UR8][R80.64+0x14], R0 ;  /* 0x0000140050007986 */ /* 0x0005e4000c101508 */
.L_x_1495:
[----:B------:R-:W-:Y:S05]  /*bfd0*/  BSYNC.RECONVERGENT B0 ;  /* 0x0000000000007941 */ /* 0x000fea0003800200 */
.L_x_1494:
        /* <DEDUP_REMOVED lines=13> */
.L_x_1499:
[----:B012---:R-:W-:-:S05]  /*c0b0*/  F2FP.F16.F32.PACK_AB R0, RZ, R63 ;  /* 0x0000003fff00723e */ /* 0x007fca00000000ff */
[----:B------:R3:W-:Y:S02]  /*c0c0*/  STG.E.U16 desc[UR8][R84.64+0x14], R0 ;  /* 0x0000140054007986 */ /* 0x0007e4000c101508 */
.L_x_1498:
[----:B------:R-:W-:Y:S05]  /*c0d0*/  BSYNC.RECONVERGENT B0 ;  /* 0x0000000000007941 */ /* 0x000fea0003800200 */
.L_x_1497:
        /* <DEDUP_REMOVED lines=16> */
.L_x_1502:
[----:B------:R-:W-:-:S05]  /*c1e0*/  F2FP.F16.F32.PACK_AB R0, RZ, R16 ;  /* 0x00000010ff00723e */ /* 0x000fca00000000ff */
[----:B------:R0:W-:Y:S02]  /*c1f0*/  STG.E.U16 desc[UR8][R72.64+0x16], R0 ;  /* 0x0000160048007986 */ /* 0x0001e4000c101508 */
.L_x_1501:
[----:B------:R-:W-:Y:S05]  /*c200*/  BSYNC.RECONVERGENT B0 ;  /* 0x0000000000007941 */ /* 0x000fea0003800200 */
.L_x_1500:
        /* <DEDUP_REMOVED lines=13> */
.L_x_1505:
[----:B0-----:R-:W-:-:S05]  /*c2e0*/  F2FP.F16.F32.PACK_AB R0, RZ, R32 ;  /* 0x00000020ff00723e */ /* 0x001fca00000000ff */
[----:B------:R1:W-:Y:S02]  /*c2f0*/  STG.E.U16 desc[UR8][R76.64+0x16], R0 ;  /* 0x000016004c007986 */ /* 0x0003e4000c101508 */
.L_x_1504:
[----:B------:R-:W-:Y:S05]  /*c300*/  BSYNC.RECONVERGENT B0 ;  /* 0x0000000000007941 */ /* 0x000fea0003800200 */
.L_x_1503:
        /* <DEDUP_REMOVED lines=13> */
.L_x_1508:
[----:B01----:R-:W-:-:S05]  /*c3e0*/  F2FP.F16.F32.PACK_AB R0, RZ, R48 ;  /* 0x00000030ff00723e */ /* 0x003fca00000000ff */
[----:B------:R2:W-:Y:S02]  /*c3f0*/  STG.E.U16 desc[UR8][R80.64+0x16], R0 ;  /* 0x0000160050007986 */ /* 0x0005e4000c101508 */
.L_x_1507:
[----:B------:R-:W-:Y:S05]  /*c400*/  BSYNC.RECONVERGENT B0 ;  /* 0x0000000000007941 */ /* 0x000fea0003800200 */
.L_x_1506:
        /* <DEDUP_REMOVED lines=13> */
.L_x_1511:
[----:B012---:R-:W-:-:S05]  /*c4e0*/  F2FP.F16.F32.PACK_AB R0, RZ, R64 ;  /* 0x00000040ff00723e */ /* 0x007fca00000000ff */
[----:B------:R3:W-:Y:S02]  /*c4f0*/  STG.E.U16 desc[UR8][R84.64+0x16], R0 ;  /* 0x0000160054007986 */ /* 0x0007e4000c101508 */
.L_x_1510:
[----:B------:R-:W-:Y:S05]  /*c500*/  BSYNC.RECONVERGENT B0 ;  /* 0x0000000000007941 */ /* 0x000fea0003800200 */
.L_x_1509:
        /* <DEDUP_REMOVED lines=16> */
.L_x_1514:
[----:B------:R-:W-:-:S05]  /*c610*/  F2FP.F16.F32.PACK_AB R0, RZ, R17 ;  /* 0x00000011ff00723e */ /* 0x000fca00000000ff */
[----:B------:R0:W-:Y:S02]  /*c620*/  STG.E.U16 desc[UR8][R72.64+0x18], R0 ;  /* 0x0000180048007986 */ /* 0x0001e4000c101508 */
.L_x_1513:
[----:B------:R-:W-:Y:S05]  /*c630*/  BSYNC.RECONVERGENT B0 ;  /* 0x0000000000007941 */ /* 0x000fea0003800200 */
.L_x_1512:
        /* <DEDUP_REMOVED lines=13> */
.L_x_1517:
[----:B0-----:R-:W-:-:S05]  /*c710*/  F2FP.F16.F32.PACK_AB R0, RZ, R33 ;  /* 0x00000021ff00723e */ /* 0x001fca00000000ff */
[----:B------:R1:W-:Y:S02]  /*c720*/  STG.E.U16 desc[UR8][R76.64+0x18], R0 ;  /* 0x000018004c007986 */ /* 0x0003e4000c101508 */
.L_x_1516:
[----:B------:R-:W-:Y:S05]  /*c730*/  BSYNC.RECONVERGENT B0 ;  /* 0x0000000000007941 */ /* 0x000fea0003800200 */
.L_x_1515:
        /* <DEDUP_REMOVED lines=13> */
.L_x_1520:
[----:B01----:R-:W-:-:S05]  /*c810*/  F2FP.F16.F32.PACK_AB R0, RZ, R49 ;  /* 0x00000031ff00723e */ /* 0x003fca00000000ff */
[----:B------:R2:W-:Y:S02]  /*c820*/  STG.E.U16 desc[UR8][R80.64+0x18], R0 ;  /* 0x0000180050007986 */ /* 0x0005e4000c101508 */
.L_x_1519:
[----:B------:R-:W-:Y:S05]  /*c830*/  BSYNC.RECONVERGENT B0 ;  /* 0x0000000000007941 */ /* 0x000fea0003800200 */
.L_x_1518:
        /* <DEDUP_REMOVED lines=13> */
.L_x_1523:
[----:B012---:R-:W-:-:S05]  /*c910*/  F2FP.F16.F32.PACK_AB R0, RZ, R65 ;  /* 0x00000041ff00723e */ /* 0x007fca00000000ff */
[----:B------:R3:W-:Y:S02]  /*c920*/  STG.E.U16 desc[UR8][R84.64+0x18], R0 ;  /* 0x0000180054007986 */ /* 0x0007e4000c101508 */
.L_x_1522:
[----:B------:R-:W-:Y:S05]  /*c930*/  BSYNC.RECONVERGENT B0 ;  /* 0x0000000000007941 */ /* 0x000fea0003800200 */
.L_x_1521:
[----:B0123--:R-:W-:Y:S01]  /*c940*/  VIADD R0, R102, 0xd ;  /* 0x0000000d66007836 */ /* 0x00ffe20000000000 */
[----:B------:R-:W-:Y:S04]  /*c950*/  BSSY.RECONVERGENT B0, `(.L_x_1524) ;  /* 0x0000010000007945 */ /* 0x000fe80003800200 */
[----:B------:R-:W-:-:S04]  /*c960*/  ISETP.GE.AND P0, PT, R0, UR5, PT ;  /* 0x0000000500007c0c */ /* 0x000fc8000bf06270 */
[----:B------:R-:W-:Y:S02]  /*c970*/  P2R R6, PR, RZ, 0x1 ;  /* 0x00000001ff067803 */ /* 0x000fe40000000000 */
        /* <DEDUP_REMOVED lines=11> */
.L_x_1526:
[----:B------:R-:W-:-:S05]  /*ca30*/  F2FP.F16.F32.PACK_AB R0, RZ, R18 ;  /* 0x00000012ff00723e */ /* 0x000fca00000000ff */
[----:B------:R0:W-:Y:S02]  /*ca40*/  STG.E.U16 desc[UR8][R72.64+0x1a], R0 ;  /* 0x00001a0048007986 */ /* 0x0001e4000c101508 */
.L_x_1525:
[----:B------:R-:W-:Y:S05]  /*ca50*/  BSYNC.RECONVERGENT B0 ;  /* 0x0000000000007941 */ /* 0x000fea0003800200 */
.L_x_1524:
[----:B------:R-:W-:Y:S01]  /*ca60*/  ISETP.NE.AND P0, PT, R6, RZ, PT ;  /* 0x000000ff0600720c */ /* 0x000fe20003f05270 */
        /* <DEDUP_REMOVED lines=12> */
.L_x_1529:
[----:B0-----:R-:W-:-:S05]  /*cb30*/  F2FP.F16.F32.PACK_AB R0, RZ, R34 ;  /* 0x00000022ff00723e */ /* 0x001fca00000000ff */
[----:B------:R1:W-:Y:S02]  /*cb40*/  STG.E.U16 desc[UR8][R76.64+0x1a], R0 ;  /* 0x00001a004c007986 */ /* 0x0003e4000c101508 */
.L_x_1528:
[----:B------:R-:W-:Y:S05]  /*cb50*/  BSYNC.RECONVERGENT B0 ;  /* 0x0000000000007941 */ /* 0x000fea0003800200 */
.L_x_1527:
[----:B------:R-:W-:Y:S01]  /*cb60*/  ISETP.NE.AND P0, PT, R6, RZ, PT ;  /* 0x000000ff0600720c */ /* 0x000fe20003f05270 */
        /* <DEDUP_REMOVED lines=12> */
.L_x_1532:
[----:B01----:R-:W-:-:S05]  /*cc30*/  F2FP.F16.F32.PACK_AB R0, RZ, R50 ;  /* 0x00000032ff00723e */ /* 0x003fca00000000ff */
[----:B------:R2:W-:Y:S02]  /*cc40*/  STG.E.U16 desc[UR8][R80.64+0x1a], R0 ;  /* 0x00001a0050007986 */ /* 0x0005e4000c101508 */
.L_x_1531:
[----:B------:R-:W-:Y:S05]  /*cc50*/  BSYNC.RECONVERGENT B0 ;  /* 0x0000000000007941 */ /* 0x000fea0003800200 */
.L_x_1530:
[----:B------:R-:W-:Y:S01]  /*cc60*/  ISETP.NE.AND P0, PT, R6, RZ, PT ;  /* 0x000000ff0600720c */ /* 0x000fe20003f05270 */
        /* <DEDUP_REMOVED lines=12> */
.L_x_1535:
[----:B012---:R-:W-:-:S05]  /*cd30*/  F2FP.F16.F32.PACK_AB R0, RZ, R66 ;  /* 0x00000042ff00723e */ /* 0x007fca00000000ff */
[----:B------:R3:W-:Y:S02]  /*cd40*/  STG.E.U16 desc[UR8][R84.64+0x1a], R0 ;  /* 0x00001a0054007986 */ /* 0x0007e4000c101508 */
.L_x_1534:
[----:B------:R-:W-:Y:S05]  /*cd50*/  BSYNC.RECONVERGENT B0 ;  /* 0x0000000000007941 */ /* 0x000fea0003800200 */
.L_x_1533:
[----:B------:R-:W-:Y:S04]  /*cd60*/  BSSY.RECONVERGENT B0, `(.L_x_1536) ;  /* 0x000000d000007945 */ /* 0x000fe80003800200 */
[----:B------:R-:W-:Y:S05]  /*cd70*/  @!P1 BRA `(.L_x_1537) ;  /* 0x00000000002c9947 */ /* 0x000fea0003800000 */
[----:B------:R-:W4:Y:S01]  /*cd80*/  LDCU UR10, c[0x0][0x38c] ;  /* 0x00007180ff0a77ac */ /* 0x000f220008000800 */
[----:B------:R-:W-:-:S04]  /*cd90*/  UISETP.NE.U32.AND UP0, UPT, UR7, URZ, UPT ;  /* 0x000000ff0700728c */ /* 0x000fc8000bf05070 */
[----:B------:R-:W-:Y:S01]  /*cda0*/  UISETP.NE.AND.EX UP0, UPT, UR6, URZ, UPT, UP0 ;  /* 0x000000ff0600728c */ /* 0x000fe2000bf05300 */
[----:B----4-:R-:W-:-:S08]  /*cdb0*/  FMUL R19, R19, UR10 ;  /* 0x0000000a13137c20 */ /* 0x010fd00008400000 */
[----:B------:R-:W-:Y:S05]  /*cdc0*/  BRA.U !UP0, `(.L_x_1538) ;  /* 0x0000000108107547 */ /* 0x000fea000b800000 */
[----:B0123--:R-:W2:Y:S01]  /*cdd0*/  LDG.E.U16 R0, desc[UR8][R70.64+0x1c] ;  /* 0x00001c0846007981 */ /* 0x00fea2000c1e1500 */
[----:B------:R-:W0:Y:S01]  /*cde0*/  LDCU UR10, c[0x0][0x3bc] ;  /* 0x00007780ff0a77ac */ /* 0x000e220008000800 */
[----:B--2---:R-:W-:-:S05]  /*cdf0*/  HADD2.F32 R0, -RZ, R0.H0_H0 ;  /* 0x20000000ff007230 */ /* 0x004fca0000004100 */
[----:B0-----:R-:W-:-:S07]  /*ce00*/  FFMA R19, R0, UR10, R19 ;  /* 0x0000000a00137c23 */ /* 0x001fce0008000013 */
.L_x_1538:
[----:B0123--:R-:W-:-:S05]  /*ce10*/  F2FP.F16.F32.PACK_AB R0, RZ, R19 ;  /* 0x00000013ff00723e */ /* 0x00ffca00000000ff */
[----:B------:R4:W-:Y:S02]  /*ce20*/  STG.E.U16 desc[UR8][R72.64+0x1c], R0 ;  /* 0x00001c0048007986 */ /* 0x0009e4000c101508 */
.L_x_1537:
[----:B------:R-:W-:Y:S05]  /*ce30*/  BSYNC.RECONVERGENT B0 ;  /* 0x0000000000007941 */ /* 0x000fea0003800200 */
.L_x_1536:
[----:B------:R-:W-:Y:S04]  /*ce40*/  BSSY.RECONVERGENT B0, `(.L_x_1539) ;  /* 0x000000d000007945 */ /* 0x000fe80003800200 */
[----:B------:R-:W-:Y:S05]  /*ce50*/  @!P2 BRA `(.L_x_1540) ;  /* 0x00000000002ca947 */ /* 0x000fea0003800000 */
[----:B------:R-:W5:Y:S01]  /*ce60*/  LDCU UR10, c[0x0][0x38c] ;  /* 0x00007180ff0a77ac */ /* 0x000f620008000800 */
[----:B------:R-:W-:-:S04]  /*ce70*/  UISETP.NE.U32.AND UP0, UPT, UR7, URZ, UPT ;  /* 0x000000ff0700728c */ /* 0x000fc8000bf05070 */
[----:B------:R-:W-:Y:S01]  /*ce80*/  UISETP.NE.AND.EX UP0, UPT, UR6, URZ, UPT, UP0 ;  /* 0x000000ff0600728c */ /* 0x000fe2000bf05300 */
[----:B-----5:R-:W-:-:S08]  /*ce90*/  FMUL R35, R35, UR10 ;  /* 0x0000000a23237c20 */ /* 0x020fd00008400000 */
[----:B------:R-:W-:Y:S05]  /*cea0*/  BRA.U !UP0, `(.L_x_1541) ;  /* 0x0000000108107547 */ /* 0x000fea000b800000 */
[----:B01234-:R-:W2:Y:S01]  /*ceb0*/  LDG.E.U16 R0, desc[UR8][R74.64+0x1c] ;  /* 0x00001c084a007981 */ /* 0x01fea2000c1e1500 */
[----:B------:R-:W0:Y:S01]  /*cec0*/  LDCU UR10, c[0x0][0x3bc] ;  /* 0x00007780ff0a77ac */ /* 0x000e220008000800 */
[----:B--2---:R-:W-:-:S05]  /*ced0*/  HADD2.F32 R0, -RZ, R0.H0_H0 ;  /* 0x20000000ff007230 */ /* 0x004fca0000004100 */
[----:B0-----:R-:W-:-:S07]  /*cee0*/  FFMA R35, R0, UR10, R35 ;  /* 0x0000000a00237c23 */ /* 0x001fce0008000023 */
.L_x_1541:
[----:B01234-:R-:W-:-:S05]  /*cef0*/  F2FP.F16.F32.PACK_AB R0, RZ, R35 ;  /* 0x00000023ff00723e */ /* 0x01ffca00000000ff */
[----:B------:R0:W-:Y:S02]  /*cf00*/  STG.E.U16 desc[UR8][R76.64+0x1c], R0 ;  /* 0x00001c004c007986 */ /* 0x0001e4000c101508 */
.L_x_1540:
[----:B------:R-:W-:Y:S05]  /*cf10*/  BSYNC.RECONVERGENT B0 ;  /* 0x0000000000007941 */ /* 0x000fea0003800200 */
.L_x_1539:
        /* <DEDUP_REMOVED lines=11> */
.L_x_1544:
[----:B01234-:R-:W-:-:S05]  /*cfd0*/  F2FP.F16.F32.PACK_AB R0, RZ, R51 ;  /* 0x00000033ff00723e */ /* 0x01ffca00000000ff */
[----:B------:R0:W-:Y:S02]  /*cfe0*/  STG.E.U16 desc[UR8][R80.64+0x1c], R0 ;  /* 0x00001c0050007986 */ /* 0x0001e4000c101508 */
.L_x_1543:
[----:B------:R-:W-:Y:S05]  /*cff0*/  BSYNC.RECONVERGENT B0 ;  /* 0x0000000000007941 */ /* 0x000fea0003800200 */
.L_x_1542:
        /* <DEDUP_REMOVED lines=11> */
.L_x_1547:
[----:B01234-:R-:W-:-:S05]  /*d0b0*/  F2FP.F16.F32.PACK_AB R0, RZ, R67 ;  /* 0x00000043ff00723e */ /* 0x01ffca00000000ff */
[----:B------:R0:W-:Y:S02]  /*d0c0*/  STG.E.U16 desc[UR8][R84.64+0x1c], R0 ;  /* 0x00001c0054007986 */ /* 0x0001e4000c101508 */
.L_x_1546:
[----:B------:R-:W-:Y:S05]  /*d0d0*/  BSYNC.RECONVERGENT B0 ;  /* 0x0000000000007941 */ /* 0x000fea0003800200 */
.L_x_1545:
[----:B------:R-:W-:Y:S04]  /*d0e0*/  BSSY.RECONVERGENT B0, `(.L_x_1548) ;  /* 0x000000d000007945 */ /* 0x000fe80003800200 */
[----:B------:R-:W-:Y:S05]  /*d0f0*/  @!P5 BRA `(.L_x_1549) ;  /* 0x00000000002cd947 */ /* 0x000fea0003800000 */
[----:B------:R-:W0:Y:S01]  /*d100*/  LDCU UR10, c[0x0][0x38c] ;  /* 0x00007180ff0a77ac */ /* 0x000e220008000800 */
[----:B------:R-:W-:-:S04]  /*d110*/  UISETP.NE.U32.AND UP0, UPT, UR7, URZ, UPT ;  /* 0x000000ff0700728c */ /* 0x000fc8000bf05070 */
[----:B------:R-:W-:Y:S01]  /*d120*/  UISETP.NE.AND.EX UP0, UPT, UR6, URZ, UPT, UP0 ;  /* 0x000000ff0600728c */ /* 0x000fe2000bf05300 */
[----:B01234-:R-:W-:-:S08]  /*d130*/  FMUL R0, R20, UR10 ;  /* 0x0000000a14007c20 */ /* 0x01ffd00008400000 */
[----:B------:R-:W-:Y:S05]  /*d140*/  BRA.U !UP0, `(.L_x_1550) ;  /* 0x0000000108107547 */ /* 0x000fea000b800000 */
[----:B------:R-:W2:Y:S01]  /*d150*/  LDG.E.U16 R3, desc[UR8][R70.64+0x1e] ;  /* 0x00001e0846037981 */ /* 0x000ea2000c1e1500 */
[----:B------:R-:W0:Y:S01]  /*d160*/  LDCU UR10, c[0x0][0x3bc] ;  /* 0x00007780ff0a77ac */ /* 0x000e220008000800 */
[----:B--2---:R-:W-:-:S05]  /*d170*/  HADD2.F32 R3, -RZ, R3.H0_H0 ;  /* 0x20000003ff037230 */ /* 0x004fca0000004100 */
[----:B0-----:R-:W-:-:S07]  /*d180*/  FFMA R0, R3, UR10, R0 ;  /* 0x0000000a03007c23 */ /* 0x001fce0008000000 */
.L_x_1550:
[----:B------:R-:W-:-:S05]  /*d190*/  F2FP.F16.F32.PACK_AB R0, RZ, R0 ;  /* 0x00000000ff00723e */ /* 0x000fca00000000ff */
[----:B------:R0:W-:Y:S02]  /*d1a0*/  STG.E.U16 desc[UR8][R72.64+0x1e], R0 ;  /* 0x00001e0048007986 */ /* 0x0001e4000c101508 */
.L_x_1549:
[----:B------:R-:W-:Y:S05]  /*d1b0*/  BSYNC.RECONVERGENT B0 ;  /* 0x0000000000007941 */ /* 0x000fea0003800200 */
.L_x_1548:
        /* <DEDUP_REMOVED lines=11> */
.L_x_1553:
[----:B------:R-:W-:-:S05]  /*d270*/  F2FP.F16.F32.PACK_AB R0, RZ, R0 ;  /* 0x00000000ff00723e */ /* 0x000fca00000000ff */
[----:B------:R0:W-:Y:S02]  /*d280*/  STG.E.U16 desc[UR8][R76.64+0x1e], R0 ;  /* 0x00001e004c007986 */ /* 0x0001e4000c101508 */
.L_x_1552:
[----:B------:R-:W-:Y:S05]  /*d290*/  BSYNC.RECONVERGENT B0 ;  /* 0x0000000000007941 */ /* 0x000fea0003800200 */
.L_x_1551:
[----:B------:R-:W-:Y:S01]  /*d2a0*/  LOP3.LUT P0, RZ, R100, 0x1, RZ, 0xc0, !PT ;  /* 0x0000000164ff7812 */ /* 0x000fe2000780c0ff */
[----:B------:R-:W-:-:S12]  /*d2b0*/  BSSY.RECONVERGENT B0, `(.L_x_1554) ;  /* 0x000000d000007945 */ /* 0x000fd80003800200 */
        /* <DEDUP_REMOVED lines=10> */
.L_x_1556:
[----:B------:R-:W-:-:S05]  /*d360*/  F2FP.F16.F32.PACK_AB R0, RZ, R0 ;  /* 0x00000000ff00723e */ /* 0x000fca00000000ff */
[----:B------:R0:W-:Y:S02]  /*d370*/  STG.E.U16 desc[UR8][R80.64+0x1e], R0 ;  /* 0x00001e0050007986 */ /* 0x0001e4000c101508 */
.L_x_1555:
[----:B------:R-:W-:Y:S05]  /*d380*/  BSYNC.RECONVERGENT B0 ;  /* 0x0000000000007941 */ /* 0x000fea0003800200 */
.L_x_1554:
        /* <DEDUP_REMOVED lines=12> */
.L_x_1559:
[----:B------:R-:W-:-:S05]  /*d450*/  F2FP.F16.F32.PACK_AB R0, RZ, R0 ;  /* 0x00000000ff00723e */ /* 0x000fca00000000ff */
[----:B------:R0:W-:Y:S02]  /*d460*/  STG.E.U16 desc[UR8][R84.64+0x1e], R0 ;  /* 0x00001e0054007986 */ /* 0x0001e4000c101508 */
.L_x_1558:
[----:B------:R-:W-:Y:S05]  /*d470*/  BSYNC.RECONVERGENT B0 ;  /* 0x0000000000007941 */ /* 0x000fea0003800200 */
.L_x_1557:
[----:B------:R-:W5:Y:S01]  /*d480*/  LDCU.64 UR10, c[0x0][0x3e8] ;  /* 0x00007d00ff0a77ac */ /* 0x000f620008000a00 */
[----:B------:R-:W1:Y:S01]  /*d490*/  LDCU.128 UR12, c[0x0][0x3f0] ;  /* 0x00007e00ff0c77ac */ /* 0x000e620008000c00 */
[----:B------:R-:W2:Y:S01]  /*d4a0*/  LDCU.64 UR16, c[0x0][0x400] ;  /* 0x00008000ff1077ac */ /* 0x000ea20008000a00 */
[----:B------:R-:W-:Y:S02]  /*d4b0*/  UISETP.NE.U32.AND UP0, UPT, UR7, URZ, UPT ;  /* 0x000000ff0700728c */ /* 0x000fe4000bf05070 */
[----:B------:R-:W-:Y:S02]  /*d4c0*/  UIADD3 UR27, UPT, UPT, UR26, UR27, URZ ;  /* 0x0000001b1a1b7290 */ /* 0x000fe4000fffe0ff */
[----:B------:R-:W-:Y:S02]  /*d4d0*/  UISETP.NE.AND.EX UP0, UPT, UR6, URZ, UPT, UP0 ;  /* 0x000000ff0600728c */ /* 0x000fe4000bf05300 */
[----:B-----5:R-:W-:-:S04]  /*d4e0*/  UIMAD.WIDE.U32 UR42, UR26, UR10, URZ ;  /* 0x0000000a1a2a72a5 */ /* 0x020fc8000f8e00ff */
[----:B------:R-:W-:Y:S01]  /*d4f0*/  UIMAD UR10, UR26, UR11, UR43 ;  /* 0x0000000b1a0a72a4 */ /* 0x000fe2000f8e022b */
[----:B------:R-:W5:Y:S01]  /*d500*/  LDCU UR11, c[0x0][0x3e4] ;  /* 0x00007c80ff0b77ac */ /* 0x000f620008000800 */
[----:B-1----:R-:W-:Y:S02]  /*d510*/  UIMAD.WIDE.U32 UR36, UR26, UR14, URZ ;  /* 0x0000000e1a2472a5 */ /* 0x002fe4000f8e00ff */
        /* <DEDUP_REMOVED lines=8> */
[----:B-----5:R-:W-:Y:S02]  /*d5a0*/  UISETP.GE.AND UP0, UPT, UR27, UR11, UPT ;  /* 0x0000000b1b00728c */ /* 0x020fe4000bf06270 */
[----:B--2---:R-:W-:-:S02]  /*d5b0*/  UIMAD.WIDE.U32 UR40, UR26, UR16, URZ ;  /* 0x000000101a2872a5 */ /* 0x004fc4000f8e00ff */
[----:B------:R-:W-:Y:S02]  /*d5c0*/  UIMAD UR13, UR26, UR13, UR39 ;  /* 0x0000000d1a0d72a4 */ /* 0x000fe4000f8e0227 */
[----:B------:R-:W-:Y:S02]  /*d5d0*/  UIMAD UR17, UR26, UR17, UR41 ;  /* 0x000000111a1172a4 */ /* 0x000fe4000f8e0229 */
[----:B------:R-:W-:Y:S02]  /*d5e0*/  ULEA UR30, UP4, UR42, UR30, 0x1 ;  /* 0x0000001e2a1e7291 */ /* 0x000fe4000f8808ff */
[----:B------:R-:W-:Y:S02]  /*d5f0*/  ULEA UR32, UP3, UR38, UR32, 0x1 ;  /* 0x0000002026207291 */ /* 0x000fe4000f8608ff */
[----:B------:R-:W-:Y:S02]  /*d600*/  ULEA UR25, UP1, UR40, UR25, 0x1 ;  /* 0x0000001928197291 */ /* 0x000fe4000f8208ff */
[----:B------:R-:W-:-:S02]  /*d610*/  USHF.L.U64.HI UR10, UR42, 0x1, UR10 ;  /* 0x000000012a0a7899 */ /* 0x000fc4000801020a */
[----:B------:R-:W-:Y:S02]  /*d620*/  USHF.L.U64.HI UR13, UR38, 0x1, UR13 ;  /* 0x00000001260d7899 */ /* 0x000fe4000801020d */
[----:B------:R-:W-:Y:S02]  /*d630*/  ULEA UR23, UP2, UR12, UR23, 0x1 ;  /* 0x000000170c177291 */ /* 0x000fe4000f8408ff */
[----:B------:R-:W-:Y:S02]  /*d640*/  ULEA.HI.X UR24, UR40, UR24, UR17, 0x1, UP1 ;  /* 0x0000001828187291 */ /* 0x000fe400088f0c11 */
[----:B------:R-:W-:Y:S02]  /*d650*/  UIADD3.X UR29, UPT, UPT, UR29, UR10, URZ, UP4, !UPT ;  /* 0x0000000a1d1d7290 */ /* 0x000fe4000a7fe4ff */
[----:B------:R-:W-:Y:S02]  /*d660*/  UIADD3.X UR31, UPT, UPT, UR31, UR13, URZ, UP3, !UPT ;  /* 0x0000000d1f1f7290 */ /* 0x000fe40009ffe4ff */
[----:B------:R-:W-:Y:S01]  /*d670*/  ULEA.HI.X UR22, UR12, UR22, UR15, 0x1, UP2 ;  /* 0x000000160c167291 */ /* 0x000fe200090f0c0f */
[----:B------:R-:W-:Y:S11]  /*d680*/  BRA.U !UP0, `(.L_x_1560) ;  /* 0xffffff7108887547 */ /* 0x000ff6000b83ffff */
[----:B------:R-:W-:Y:S01]  /*d690*/  NOP ;  /* 0x0000000000007918 */ /* 0x000fe20000000000 */
[----:B------:R-:W-:Y:S05]  /*d6a0*/  EXIT ;  /* 0x000000000000794d */ /* 0x000fea0003800000 */
.L_x_1561:
        /* <DEDUP_REMOVED lines=13> */
.L_x_4364:


//--------------------- .text._ZN7cutlass9reference6device6kernel11GemmComplexINS_6half_tENS_6layout8RowMajorES4_S6_S4_S6_ffS4_NS_16NumericConverterIS4_fLNS_15FloatRoundStyleE2EEENS_12multiply_addIfffEELi4ELi4EEEvNS_4gemm9GemmCoordET5_NS_9TensorRefIT_T0_EENS_16ComplexTransformENSF_IT1_T2_EESJ_SE_NSF_IT3_T4_EENSF_IT7_SO_EET6_illll --------------------------
	.section	.text._ZN7cutlass9reference6device6kernel11GemmComplexINS_6half_tENS_6layout8RowMajorES4_S6_S4_S6_ffS4_NS_16NumericConverterIS4_fLNS_15FloatRoundStyleE2EEENS_12multiply_addIfffEELi4ELi4EEEvNS_4gemm9GemmCoordET5_NS_9TensorRefIT_T0_EENS_16ComplexTransformENSF_IT1_T2_EESJ_SE_NSF_IT3_T4_EENSF_IT7_SO_EET6_illll,"ax",@progbits
	.align	128
        .global         _ZN7cutlass9reference6device6kernel11GemmComplexINS_6half_tENS_6layout8RowMajorES4_S6_S4_S6_ffS4_NS_16NumericConverterIS4_fLNS_15FloatRoundStyleE2EEENS_12multiply_addIfffEELi4ELi4EEEvNS_4gemm9GemmCoordET5_NS_9TensorRefIT_T0_EENS_16ComplexTransformENSF_IT1_T2_EESJ_SE_NSF_IT3_T4_EENSF_IT7_SO_EET6_illll
        .type           _ZN7cutlass9reference6device6kernel11GemmComplexINS_6half_tENS_6layout8RowMajorES4_S6_S4_S6_ffS4_NS_16NumericConverterIS4_fLNS_15FloatRoundStyleE2EEENS_12multiply_addIfffEELi4ELi4EEEvNS_4gemm9GemmCoordET5_NS_9TensorRefIT_T0_EENS_16ComplexTransformENSF_IT1_T2_EESJ_SE_NSF_IT3_T4_EENSF_IT7_SO_EET6_illll,@function
        .size           _ZN7cutlass9reference6device6kernel11GemmComplexINS_6half_tENS_6layout8RowMajorES4_S6_S4_S6_ffS4_NS_16NumericConverterIS4_fLNS_15FloatRoundStyleE2EEENS_12multiply_addIfffEELi4ELi4EEEvNS_4gemm9GemmCoordET5_NS_9TensorRefIT_T0_EENS_16ComplexTransformENSF_IT1_T2_EESJ_SE_NSF_IT3_T4_EENSF_IT7_SO_EET6_illll,(.L_x_4365 - _ZN7cutlass9reference6device6kernel11GemmComplexINS_6half_tENS_6layout8RowMajorES4_S6_S4_S6_ffS4_NS_16NumericConverterIS4_fLNS_15FloatRoundStyleE2EEENS_12multiply_addIfffEELi4ELi4EEEvNS_4gemm9GemmCoordET5_NS_9TensorRefIT_T0_EENS_16ComplexTransformENSF_IT1_T2_EESJ_SE_NSF_IT3_T4_EENSF_IT7_SO_EET6_illll)
        .other          _ZN7cutlass9reference6device6kernel11GemmComplexINS_6half_tENS_6layout8RowMajorES4_S6_S4_S6_ffS4_NS_16NumericConverterIS4_fLNS_15FloatRoundStyleE2EEENS_12multiply_addIfffEELi4ELi4EEEvNS_4gemm9GemmCoordET5_NS_9TensorRefIT_T0_EENS_16ComplexTransformENSF_IT1_T2_EESJ_SE_NSF_IT3_T4_EENSF_IT7_SO_EET6_illll,@"STO_CUDA_ENTRY STV_DEFAULT"
_ZN7cutlass9reference6device6kernel11GemmComplexINS_6half_tENS_6layout8RowMajorES4_S6_S4_S6_ffS4_NS_16NumericConverterIS4_fLNS_15FloatRoundStyleE2EEENS_12multiply_addIfffEELi4ELi4EEEvNS_4gemm9GemmCoordET5_NS_9TensorRefIT_T0_EENS_16ComplexTransformENSF_IT1_T2_EESJ_SE_NSF_IT3_T4_EENSF_IT7_SO_EET6_illll:
.text._ZN7cutlass9reference6device6kernel11GemmComplexINS_6half_tENS_6layout8RowMajorES4_S6_S4_S6_ffS4_NS_16NumericConverterIS4_fLNS_15FloatRoundStyleE2EEENS_12multiply_addIfffEELi4ELi4EEEvNS_4gemm9GemmCoordET5_NS_9TensorRefIT_T0_EENS_16ComplexTransformENSF_IT1_T2_EESJ_SE_NSF_IT3_T4_EENSF_IT7_SO_EET6_illll:
[----:B------:R-:W-:Y:S08]  /*0000*/  LDC R1, c[0x0][0x37c] ;  /* 0x0000df00ff017b82 */ /* 0x000ff00000000800 */
[----:B------:R-:W0:Y:S01]  /*0010*/  S2UR UR25, SR_CTAID.Z ;  /* 0x00000000001979c3 */ /* 0x000e220000002700 */
[----:B------:R-:W1:Y:S01]  /*0020*/  LDCU.64 UR18, c[0x0][0x3e8] ;  /* 0x00007d00ff1277ac */ /* 0x000e620008000a00 */
[----:B------:R-:W2:Y:S06]  /*0030*/  LDCU.128 UR4, c[0x0][0x3f0] ;  /* 0x00007e00ff0477ac */ /* 0x000eac0008000c00 */
[----:B------:R-:W0:Y:S08]  /*0040*/  LDC R0, c[0x0][0x3e4] ;  /* 0x0000f900ff007b82 */ /* 0x000e300000000800 */
[----:B------:R-:W3:Y:S08]  /*0050*/  LDC R5, c[0x0][0x360] ;  /* 0x0000d800ff057b82 */ /* 0x000ef00000000800 */
[----:B------:R-:W4:Y:S01]  /*0060*/  LDC R3, c[0x0][0x364] ;  /* 0x0000d900ff037b82 */ /* 0x000f220000000800 */
[----:B0-----:R-:W-:-:S07]  /*0070*/  ISETP.LE.AND P0, PT, R0, UR25, PT ;  /* 0x0000001900007c0c */ /* 0x001fce000bf03270 */
[----:B------:R-:W0:Y:S08]  /*0080*/  S2UR UR21, SR_CTAID.X ;  /* 0x00000000001579c3 */ /* 0x000e300000002500 */
[----:B------:R-:W0:Y:S02]  /*0090*/  S2UR UR20, SR_CTAID.Y ;  /* 0x00000000001479c3 */ /* 0x000e240000002600 */
[----:B01234-:R-:W-:Y:S05]  /*00a0*/  @P0 EXIT ;  /* 0x000000000000094d */ /* 0x01ffea0003800000 */
[----:B------:R-:W0:Y:S01]  /*00b0*/  LDCU.64 UR16, c[0x0][0x390] ;  /* 0x00007200ff1077ac */ /* 0x000e220008000a00 */
[----:B------:R-:W1:Y:S01]  /*00c0*/  S2R R0, SR_TID.X ;  /* 0x0000000000007919 */ /* 0x000e620000002100 */
[----:B------:R-:W2:Y:S01]  /*00d0*/  LDCU.64 UR10, c[0x0][0x400] ;  /* 0x00008000ff0a77ac */ /* 0x000ea20008000a00 */
[----:B------:R-:W3:Y:S01]  /*00e0*/  S2R R70, SR_TID.Y ;  /* 0x0000000000467919 */ /* 0x000ee20000002200 */
[----:B------:R-:W4:Y:S01]  /*00f0*/  LDCU UR24, c[0x0][0x378] ;  /* 0x00006f00ff1877ac */ /* 0x000f220008000800 */
[----:B------:R-:W5:Y:S01]  /*0100*/  LDCU.64 UR8, c[0x0][0x3d0] ;  /* 0x00007a00ff0877ac */ /* 0x000f620008000a00 */
[----:B------:R-:W5:Y:S01]  /*0110*/  LDCU.64 UR12, c[0x0][0x3c0] ;  /* 0x00007800ff0c77ac */ /* 0x000f620008000a00 */
[----:B------:R-:W-:Y:S02]  /*0120*/  UIMAD.WIDE.U32 UR26, UR25, UR18, URZ ;  /* 0x00000012191a72a5 */ /* 0x000fe4000f8e00ff */
[----:B------:R-:W-:Y:S02]  /*0130*/  UIMAD.WIDE.U32 UR32, UR25, UR6, URZ ;  /* 0x00000006192072a5 */ /* 0x000fe4000f8e00ff */
[----:B------:R-:W-:-:S02]  /*0140*/  UIMAD UR19, UR25, UR19, UR27 ;  /* 0x00000013191372a4 */ /* 0x000fc4000f8e021b */
[----:B------:R-:W-:Y:S02]  /*0150*/  UIMAD.WIDE.U32 UR28, UR25, UR4, URZ ;  /* 0x00000004191c72a5 */ /* 0x000fe4000f8e00ff */
[----:B0-----:R-:W-:Y:S02]  /*0160*/  ULEA UR27, UP0, UR26, UR16, 0x1 ;  /* 0x000000101a1b7291 */ /* 0x001fe4000f8008ff */
[----:B--2---:R-:W-:Y:S02]  /*0170*/  UIMAD.WIDE.U32 UR22, UR25, UR10, URZ ;  /* 0x0000000a191672a5 */ /* 0x004fe4000f8e00ff */
[----:B------:R-:W-:Y:S01]  /*0180*/  UIMAD UR4, UR25, UR7, UR33 ;  /* 0x00000007190472a4 */ /* 0x000fe2000f8e0221 */
[----:B-1----:R-:W-:Y:S01]  /*0190*/  IMAD R0, R5, UR21, R0 ;  /* 0x0000001505007c24 */ /* 0x002fe2000f8e0200 */
[----:B----4-:R-:W-:Y:S02]  /*01a0*/  UIMAD.WIDE.U32 UR30, UR24, UR6, URZ ;  /* 0x00000006181e72a5 */ /* 0x010fe4000f8e00ff */
[----:B------:R-:W-:Y:S01]  /*01b0*/  ULEA.HI.X UR26, UR26, UR17, UR19, 0x1, UP0 ;  /* 0x000000111a1a7291 */ /* 0x000fe200080f0c13 */
[----:B---3--:R-:W-:Y:S01]  /*01c0*/  IMAD R70, R3, UR20, R70 ;  /* 0x0000001403467c24 */ /* 0x008fe2000f8e0246 */
[----:B------:R-:W-:Y:S01]  /*01d0*/  UIMAD UR6, UR25, UR11, UR23 ;  /* 0x0000000b190672a4 */ /* 0x000fe2000f8e0217 */
[----:B------:R-:W-:Y:S01]  /*01e0*/  SHF.L.U32 R4, R0, 0x2, RZ ;  /* 0x0000000200047819 */ /* 0x000fe200000006ff */
[----:B-----5:R-:W-:-:S02]  /*01f0*/  ULEA UR23, UP0, UR22, UR8, 0x1 ;  /* 0x0000000816177291 */ /* 0x020fc4000f8008ff */
[----:B------:R-:W-:Y:S01]  /*0200*/  UIMAD UR18, UR24, UR7, UR31 ;  /* 0x00000007181272a4 */ /* 0x000fe2000f8e021f */
[----:B------:R-:W-:Y:S01]  /*0210*/  SHF.L.U32 R68, R70, 0x2, RZ ;  /* 0x0000000246447819 */ /* 0x000fe200000006ff */
[----:B------:R-:W-:Y:S02]  /*0220*/  ULEA.HI.X UR22, UR22, UR9, UR6, 0x1, UP0 ;  /* 0x0000000916167291 */ /* 0x000fe400080f0c06 */
[----:B------:R-:W-:Y:S02]  /*0230*/  ULEA UR7, UP0, UR32, UR12, 0x1 ;  /* 0x0000000c20077291 */ /* 0x000fe4000f8008ff */
[----:B------:R-:W-:Y:S01]  /*0240*/  USHF.L.U64.HI UR32, UR32, 0x1, UR4 ;  /* 0x0000000120207899 */ /* 0x000fe20008010204 */
[----:B------:R-:W0:Y:S01]  /*0250*/  LDCU UR4, c[0x0][0x388] ;  /* 0x00007100ff0477ac */ /* 0x000e220008000800 */
[----:B------:R-:W1:Y:S01]  /*0260*/  LDCU.64 UR14, c[0x0][0x3a8] ;  /* 0x00007500ff0e77ac */ /* 0x000e620008000a00 */
[----:B------:R-:W-:Y:S02]  /*0270*/  UISETP.NE.U32.AND UP1, UPT, UR12, URZ, UPT ;  /* 0x000000ff0c00728c */ /* 0x000fe4000bf25070 */
[----:B------:R-:W-:-:S02]  /*0280*/  UIADD3.X UR6, UPT, UPT, UR32, UR13, URZ, UP0, !UPT ;  /* 0x0000000d20067290 */ /* 0x000fc400087fe4ff */
[----:B------:R-:W-:Y:S02]  /*0290*/  UISETP.NE.AND.EX UP1, UPT, UR13, URZ, UPT, UP1 ;  /* 0x000000ff0d00728c */ /* 0x000fe4000bf25310 */
[----:B------:R-:W-:Y:S02]  /*02a0*/  UIMAD UR5, UR25, UR5, UR29 ;  /* 0x00000005190572a4 */ /* 0x000fe4000f8e021d */
[----:B------:R-:W-:Y:S02]  /*02b0*/  USEL UR7, UR7, URZ, UP1 ;  /* 0x000000ff07077287 */ /* 0x000fe40008800000 */
[----:B0-----:R-:W-:Y:S02]  /*02c0*/  UISETP.GT.AND UP0, UPT, UR4, URZ, UPT ;  /* 0x000000ff0400728c */ /* 0x001fe4000bf04270 */
[----:B------:R-:W-:Y:S02]  /*02d0*/  USEL UR6, UR6, URZ, UP1 ;  /* 0x000000ff06067287 */ /* 0x000fe40008800000 */
[----:B-1----:R-:W-:-:S02]  /*02e0*/  ULEA UR29, UP2, UR28, UR14, 0x1 ;  /* 0x0000000e1c1d7291 */ /* 0x002fc4000f8408ff */
[----:B------:R-:W-:Y:S02]  /*02f0*/  UIMAD.WIDE.U32 UR16, UR24, UR10, URZ ;  /* 0x0000000a181072a5 */ /* 0x000fe4000f8e00ff */
[----:B------:R-:W-:Y:S02]  /*0300*/  ULEA.HI.X UR28, UR28, UR15, UR5, 0x1, UP2 ;  /* 0x0000000f1c1c7291 */ /* 0x000fe400090f0c05 */
[----:B------:R-:W-:Y:S01]  /*0310*/  UIMAD UR14, UR24, UR11, UR17 ;  /* 0x0000000b180e72a4 */ /* 0x000fe2000f8e0211 */
[----:B------:R-:W0:Y:S01]  /*0320*/  LDCU.64 UR8, c[0x0][0x358] ;  /* 0x00006b00ff0877ac */ /* 0x000e220008000a00 */
[----:B------:R-:W-:Y:S01]  /*0330*/  UMOV UR21, UR7 ;  /* 0x0000000700157c82 */ /* 0x000fe20008000000 */
[----:B------:R-:W-:Y:S01]  /*0340*/  UMOV UR20, UR6 ;  /* 0x0000000600147c82 */ /* 0x000fe20008000000 */
[----:B------:R-:W-:Y:S08]  /*0350*/  BRA.U UP0, `(.L_x_1562) ;  /* 0x0000001500a47547 */ /* 0x000ff0000b800000 */
[----:B------:R-:W1:Y:S01]  /*0360*/  LDCU.64 UR12, c[0x0][0x380] ;  /* 0x00007000ff0c77ac */ /* 0x000e620008000a00 */
[----:B------:R-:W-:Y:S01]  /*0370*/  VIADD R0, R68, 0x1 ;  /* 0x0000000144007836 */ /* 0x000fe20000000000 */
[----:B------:R-:W-:Y:S01]  /*0380*/  SHF.R.S32.HI R9, RZ, 0x1f, R4 ;  /* 0x0000001fff097819 */ /* 0x000fe20000011404 */
[C---:B------:R-:W-:Y:S01]  /*0390*/  VIADD R35, R4.reuse, 0x1 ;  /* 0x0000000104237836 */ /* 0x040fe20000000000 */
[----:B------:R-:W2:Y:S01]  /*03a0*/  LDCU.64 UR10, c[0x0][0x3c8] ;  /* 0x00007900ff0a77ac */ /* 0x000ea20008000a00 */
[C---:B------:R-:W-:Y:S02]  /*03b0*/  VIADD R13, R4.reuse, 0x2 ;  /* 0x00000002040d7836 */ /* 0x040fe40000000000 */
[----:B------:R-:W-:Y:S01]  /*03c0*/  VIADD R23, R4, 0x3 ;  /* 0x0000000304177836 */ /* 0x000fe20000000000 */
[----:B------:R-:W3:Y:S01]  /*03d0*/  LDCU.64 UR4, c[0x0][0x3d8] ;  /* 0x00007b00ff0477ac */ /* 0x000ee20008000a00 */
[C---:B------:R-:W-:Y:S01]  /*03e0*/  VIADD R2, R68.reuse, 0x2 ;  /* 0x0000000244027836 */ /* 0x040fe20000000000 */
[----:B------:R-:W-:Y:S01]  /*03f0*/  SHF.R.S32.HI R12, RZ, 0x1f, R35 ;  /* 0x0000001fff0c7819 */ /* 0x000fe20000011423 */
[----:B------:R-:W-:Y:S01]  /*0400*/  IMAD.MOV.U32 R69, RZ, RZ, RZ ;  /* 0x000000ffff457224 */ /* 0x000fe200078e00ff */
[----:B------:R-:W-:Y:S01]  /*0410*/  SHF.R.S32.HI R25, RZ, 0x1f, R13 ;  /* 0x0000001fff197819 */ /* 0x000fe2000001140d */
[----:B------:R-:W-:Y:S01]  /*0420*/  USHF.L.U64.HI UR14, UR16, 0x1, UR14 ;  /* 0x00000001100e7899 */ /* 0x000fe2000801020e */
[----:B------:R-:W-:Y:S01]  /*0430*/  SHF.R.S32.HI R24, RZ, 0x1f, R23 ;  /* 0x0000001fff187819 */ /* 0x000fe20000011417 */
[----:B------:R-:W-:Y:S01]  /*0440*/  USHF.L.U32 UR16, UR16, 0x1, URZ ;  /* 0x0000000110107899 */ /* 0x000fe200080006ff */
[----:B-1----:R-:W-:-:S02]  /*0450*/  ISETP.GE.AND P1, PT, R68, UR13, PT ;  /* 0x0000000d44007c0c */ /* 0x002fc4000bf26270 */
[----:B------:R-:W-:Y:S02]  /*0460*/  ISETP.GE.AND P0, PT, R0, UR13, PT ;  /* 0x0000000d00007c0c */ /* 0x000fe4000bf06270 */
[C---:B------:R-:W-:Y:S01]  /*0470*/  ISETP.LT.AND P2, PT, R4.reuse, UR12, !P1 ;  /* 0x0000000c04007c0c */ /* 0x040fe2000cf41270 */
[----:B--2---:R-:W-:Y:S01]  /*0480*/  IMAD R3, R9, UR10, RZ ;  /* 0x0000000a09037c24 */ /* 0x004fe2000f8e02ff */
[----:B------:R-:W-:Y:S01]  /*0490*/  ISETP.LT.AND P4, PT, R35, UR12, !P1 ;  /* 0x0000000c23007c0c */ /* 0x000fe2000cf81270 */
[C-C-:B------:R-:W-:Y:S01]  /*04a0*/  IMAD.WIDE.U32 R36, R4.reuse, UR10, R68.reuse ;  /* 0x0000000a04247c25 */ /* 0x140fe2000f8e0044 */
[----:B------:R-:W-:Y:S02]  /*04b0*/  P2R R22, PR, RZ, 0x4 ;  /* 0x00000004ff167803 */ /* 0x000fe40000000000 */
[----:B------:R-:W-:Y:S01]  /*04c0*/  ISETP.LT.AND P3, PT, R13, UR12, !P1 ;  /* 0x0000000c0d007c0c */ /* 0x000fe2000cf61270 */
[----:B---3--:R-:W-:Y:S01]  /*04d0*/  IMAD R9, R9, UR4, RZ ;  /* 0x0000000409097c24 */ /* 0x008fe2000f8e02ff */
[----:B------:R-:W-:Y:S01]  /*04e0*/  ISETP.LT.AND P2, PT, R23, UR12, !P1 ;  /* 0x0000000c17007c0c */ /* 0x000fe2000cf41270 */
[C---:B------:R-:W-:Y:S01]  /*04f0*/  IMAD.WIDE.U32 R30, R4.reuse, UR4, R68 ;  /* 0x00000004041e7c25 */ /* 0x040fe2000f8e0044 */
[----:B------:R-:W-:-:S02]  /*0500*/  ISETP.LT.AND P1, PT, R4, UR12, !P0 ;  /* 0x0000000c04007c0c */ /* 0x000fc4000c721270 */
[----:B------:R-:W-:Y:S01]  /*0510*/  P2R R20, PR, RZ, 0x8 ;  /* 0x00000008ff147803 */ /* 0x000fe20000000000 */
[----:B------:R-:W-:Y:S01]  /*0520*/  IMAD R26, R12, UR4, RZ ;  /* 0x000000040c1a7c24 */ /* 0x000fe2000f8e02ff */
[----:B------:R-:W-:Y:S01]  /*0530*/  P2R R19, PR, RZ, 0x4 ;  /* 0x00000004ff137803 */ /* 0x000fe20000000000 */
[----:B------:R-:W-:Y:S01]  /*0540*/  IMAD R3, R4, UR11, R3 ;  /* 0x0000000b04037c24 */ /* 0x000fe2000f8e0203 */
[----:B------:R-:W-:Y:S01]  /*0550*/  P2R R18, PR, RZ, 0x2 ;  /* 0x00000002ff127803 */ /* 0x000fe20000000000 */
[----:B------:R-:W-:Y:S01]  /*0560*/  IMAD R8, R25, UR4, RZ ;  /* 0x0000000419087c24 */ /* 0x000fe2000f8e02ff */
[----:B------:R-:W-:Y:S01]  /*0570*/  ISETP.LT.AND P3, PT, R35, UR12, !P0 ;  /* 0x0000000c23007c0c */ /* 0x000fe2000c761270 */
[----:B------:R-:W-:Y:S01]  /*0580*/  IMAD R12, R12, UR10, RZ ;  /* 0x0000000a0c0c7c24 */ /* 0x000fe2000f8e02ff */
[----:B------:R-:W-:Y:S01]  /*0590*/  ISETP.LT.AND P2, PT, R13, UR12, !P0 ;  /* 0x0000000c0d007c0c */ /* 0x000fe2000c741270 */
[----:B------:R-:W-:Y:S01]  /*05a0*/  IMAD.WIDE.U32 R32, R35, UR4, R68 ;  /* 0x0000000423207c25 */ /* 0x000fe2000f8e0044 */
[----:B------:R-:W-:-:S02]  /*05b0*/  ISETP.LT.AND P1, PT, R23, UR12, !P0 ;  /* 0x0000000c17007c0c */ /* 0x000fc4000c721270 */
[----:B------:R-:W-:Y:S01]  /*05c0*/  ISETP.GE.AND P0, PT, R2, UR13, PT ;  /* 0x0000000d02007c0c */ /* 0x000fe2000bf06270 */
[----:B------:R-:W-:Y:S01]  /*05d0*/  IMAD R2, R24, UR4, RZ ;  /* 0x0000000418027c24 */ /* 0x000fe2000f8e02ff */
[----:B------:R-:W-:Y:S01]  /*05e0*/  IADD3 R0, PT, PT, R68, 0x3, RZ ;  /* 0x0000000344007810 */ /* 0x000fe20007ffe0ff */
[----:B------:R-:W-:Y:S01]  /*05f0*/  IMAD R24, R24, UR10, RZ ;  /* 0x0000000a18187c24 */ /* 0x000fe2000f8e02ff */
[----:B------:R-:W-:Y:S01]  /*0600*/  P2R R16, PR, RZ, 0x4 ;  /* 0x00000004ff107803 */ /* 0x000fe20000000000 */
[C---:B------:R-:W-:Y:S01]  /*0610*/  IMAD.WIDE.U32 R10, R13.reuse, UR4, R68 ;  /* 0x000000040d0a7c25 */ /* 0x040fe2000f8e0044 */
[----:B------:R-:W-:Y:S02]  /*0620*/  P2R R15, PR, RZ, 0x2 ;  /* 0x00000002ff0f7803 */ /* 0x000fe40000000000 */
[----:B------:R-:W-:Y:S01]  /*0630*/  ISETP.LT.AND P2, PT, R4, UR12, !P0 ;  /* 0x0000000c04007c0c */ /* 0x000fe2000c741270 */
[----:B------:R-:W-:Y:S01]  /*0640*/  IMAD R8, R13, UR5, R8 ;  /* 0x000000050d087c24 */ /* 0x000fe2000f8e0208 */
[C---:B------:R-:W-:Y:S01]  /*0650*/  ISETP.LT.AND P1, PT, R35.reuse, UR12, !P0 ;  /* 0x0000000c23007c0c */ /* 0x040fe2000c721270 */
[----:B------:R-:W-:Y:S01]  /*0660*/  IMAD R29, R35, UR11, R12 ;  /* 0x0000000b231d7c24 */ /* 0x000fe2000f8e020c */
[----:B------:R-:W-:Y:S01]  /*0670*/  ISETP.LT.AND P6, PT, R13, UR12, !P0 ;  /* 0x0000000c0d007c0c */ /* 0x000fe2000c7c1270 */
[C---:B------:R-:W-:Y:S01]  /*0680*/  IMAD.WIDE.U32 R6, R23.reuse, UR4, R68 ;  /* 0x0000000417067c25 */ /* 0x040fe2000f8e0044 */
[----:B------:R-:W-:Y:S01]  /*0690*/  ISETP.LT.AND P5, PT, R23, UR12, !P0 ;  /* 0x0000000c17007c0c */ /* 0x000fe2000c7a1270 */
[----:B------:R-:W1:Y:S01]  /*06a0*/  LDCU UR4, c[0x0][0x38c] ;  /* 0x00007180ff0477ac */ /* 0x000e620008000800 */
[----:B------:R-:W-:Y:S01]  /*06b0*/  ISETP.GE.AND P0, PT, R0, UR13, PT ;  /* 0x0000000d00007c0c */ /* 0x000fe2000bf06270 */
[C---:B------:R-:W-:Y:S01]  /*06c0*/  IMAD R0, R4.reuse, UR5, R9 ;  /* 0x0000000504007c24 */ /* 0x040fe2000f8e0209 */
[----:B------:R-:W-:Y:S01]  /*06d0*/  P2R R21, PR, RZ, 0x10 ;  /* 0x00000010ff157803 */ /* 0x000fe20000000000 */
[----:B------:R-:W-:Y:S01]  /*06e0*/  IMAD R9, R35, UR5, R26 ;  /* 0x0000000523097c24 */ /* 0x000fe2000f8e021a */
[----:B------:R-:W-:Y:S01]  /*06f0*/  ISETP.LT.AND P4, PT, R4, UR12, !P0 ;  /* 0x0000000c04007c0c */ /* 0x000fe2000c781270 */
[----:B------:R-:W-:Y:S01]  /*0700*/  IMAD R4, R25, UR10, RZ ;  /* 0x0000000a19047c24 */ /* 0x000fe2000f8e02ff */
[----:B------:R-:W-:Y:S01]  /*0710*/  P2R R17, PR, RZ, 0x8 ;  /* 0x00000008ff117803 */ /* 0x000fe20000000000 */
[----:B------:R-:W-:Y:S01]  /*0720*/  IMAD.IADD R0, R31, 0x1, R0 ;  /* 0x000000011f007824 */ /* 0x000fe200078e0200 */
[----:B------:R-:W-:Y:S01]  /*0730*/  P2R R14, PR, RZ, 0x4 ;  /* 0x00000004ff0e7803 */ /* 0x000fe20000000000 */
[----:B------:R-:W-:Y:S01]  /*0740*/  IMAD R4, R13, UR11, R4 ;  /* 0x0000000b0d047c24 */ /* 0x000fe2000f8e0204 */
[C---:B------:R-:W-:Y:S01]  /*0750*/  ISETP.LT.AND P3, PT, R35.reuse, UR12, !P0 ;  /* 0x0000000c23007c0c */ /* 0x040fe2000c761270 */
[----:B------:R-:W-:Y:S01]  /*0760*/  IMAD.WIDE.U32 R34, R35, UR10, R68 ;  /* 0x0000000a23227c25 */ /* 0x000fe2000f8e0044 */
[----:B------:R-:W-:-:S02]  /*0770*/  ISETP.LT.AND P2, PT, R13, UR12, !P0 ;  /* 0x0000000c0d007c0c */ /* 0x000fc4000c741270 */
[----:B------:R-:W-:Y:S01]  /*0780*/  P2R R5, PR, RZ, 0x2 ;  /* 0x00000002ff057803 */ /* 0x000fe20000000000 */
[----:B------:R-:W-:Y:S01]  /*0790*/  IMAD.WIDE.U32 R12, R13, UR10, R68 ;  /* 0x0000000a0d0c7c25 */ /* 0x000fe2000f8e0044 */
[----:B------:R-:W-:-:S03]  /*07a0*/  ISETP.LT.AND P1, PT, R23, UR12, !P0 ;  /* 0x0000000c17007c0c */ /* 0x000fc6000c721270 */
[----:B------:R-:W-:Y:S02]  /*07b0*/  IMAD.IADD R25, R37, 0x1, R3 ;  /* 0x0000000125197824 */ /* 0x000fe400078e0203 */
[C---:B------:R-:W-:Y:S01]  /*07c0*/  IMAD R2, R23.reuse, UR5, R2 ;  /* 0x0000000517027c24 */ /* 0x040fe2000f8e0202 */
[----:B------:R-:W2:Y:S01]  /*07d0*/  LDCU UR5, c[0x0][0x3e4] ;  /* 0x00007c80ff0577ac */ /* 0x000ea20008000800 */
[C---:B------:R-:W-:Y:S01]  /*07e0*/  IMAD.WIDE.U32 R68, R23.reuse, UR10, R68 ;  /* 0x0000000a17447c25 */ /* 0x040fe2000f8e0044 */
[----:B------:R-:W-:Y:S01]  /*07f0*/  SHF.L.U64.HI R25, R36, 0x1, R25 ;  /* 0x0000000124197819 */ /* 0x000fe20000010219 */
[----:B------:R-:W-:Y:S02]  /*0800*/  USHF.L.U64.HI UR10, UR30, 0x1, UR18 ;  /* 0x000000011e0a7899 */ /* 0x000fe40008010212 */
[----:B------:R-:W-:Y:S01]  /*0810*/  IMAD R3, R23, UR11, R24 ;  /* 0x0000000b17037c24 */ /* 0x000fe2000f8e0218 */
[C---:B------:R-:W-:Y:S01]  /*0820*/  SHF.L.U64.HI R23, R30.reuse, 0x1, R0 ;  /* 0x000000011e177819 */ /* 0x040fe20000010200 */
[----:B------:R-:W-:Y:S01]  /*0830*/  IMAD.IADD R29, R35, 0x1, R29 ;  /* 0x00000001231d7824 */ /* 0x000fe200078e021d */
[----:B------:R-:W1:Y:S01]  /*0840*/  LDC R0, c[0x0][0x3e0] ;  /* 0x0000f800ff007b82 */ /* 0x000e620000000800 */
[----:B------:R-:W-:Y:S01]  /*0850*/  IMAD.IADD R9, R33, 0x1, R9 ;  /* 0x0000000121097824 */ /* 0x000fe200078e0209 */
[----:B------:R-:W-:Y:S01]  /*0860*/  IADD3 R33, PT, PT, R13, R4, RZ ;  /* 0x000000040d217210 */ /* 0x000fe20007ffe0ff */
[----:B------:R-:W-:Y:S01]  /*0870*/  IMAD.IADD R31, R11, 0x1, R8 ;  /* 0x000000010b1f7824 */ /* 0x000fe200078e0208 */
[----:B------:R-:W-:Y:S01]  /*0880*/  IADD3 R3, PT, PT, R69, R3, RZ ;  /* 0x0000000345037210 */ /* 0x000fe20007ffe0ff */
[----:B------:R-:W-:Y:S01]  /*0890*/  IMAD.IADD R35, R7, 0x1, R2 ;  /* 0x0000000107237824 */ /* 0x000fe200078e0202 */
[----:B------:R-:W-:Y:S01]  /*08a0*/  SHF.L.U32 R24, R30, 0x1, RZ ;  /* 0x000000011e187819 */ /* 0x000fe200000006ff */
        /* <DEDUP_REMOVED lines=13> */
[----:B------:R-:W-:Y:S01]  /*0980*/  USHF.L.U32 UR11, UR30, 0x1, URZ ;  /* 0x000000011e0b7899 */ /* 0x000fe200080006ff */
[----:B-12---:R-:W-:-:S11]  /*0990*/  FMUL R0, R0, UR4 ;  /* 0x0000000400007c20 */ /* 0x006fd60008400000 */
.L_x_1595:
[----:B012-4-:R-:W-:Y:S01]  /*09a0*/  IADD3 R46, P0, PT, R24, UR23, RZ ;  /* 0x00000017182e7c10 */ /* 0x017fe2000ff1e0ff */
[----:B------:R-:W-:Y:S03]  /*09b0*/  BSSY.RECONVERGENT B0, `(.L_x_1563) ;  /* 0x000001d000007945 */ /* 0x000fe60003800200 */
[----:B------:R-:W-:Y:S02]  /*09c0*/  IADD3.X R47, PT, PT, R23, UR22, RZ, P0, !PT ;  /* 0x00000016172f7c10 */ /* 0x000fe400087fe4ff */
[----:B------:R-:W-:Y:S04]  /*09d0*/  IADD3 R12, P0, PT, R26, UR21, RZ ;  /* 0x000000151a0c7c10 */ /* 0x000fe8000ff1e0ff */
[----:B------:R-:W-:Y:S02]  /*09e0*/  IADD3.X R13, PT, PT, R25, UR20, RZ, P0, !PT ;  /* 0x00000014190d7c10 */ /* 0x000fe400087fe4ff */
[----:B---3--:R-:W-:Y:S04]  /*09f0*/  IADD3 R44, P0, PT, R28, UR23, RZ ;  /* 0x000000171c2c7c10 */ /* 0x008fe8000ff1e0ff */
[----:B------:R-:W-:Y:S02]  /*0a00*/  IADD3.X R45, PT, PT, R27, UR22, RZ, P0, !PT ;  /* 0x000000161b2d7c10 */ /* 0x000fe400087fe4ff */
[----:B------:R-:W-:Y:S04]  /*0a10*/  IADD3 R10, P0, PT, R30, UR21, RZ ;  /* 0x000000151e0a7c10 */ /* 0x000fe8000ff1e0ff */
        /* <DEDUP_REMOVED lines=22> */
.L_x_1564:
[----:B0-----:R-:W-:Y:S05]  /*0b80*/  BSYNC.RECONVERGENT B0 ;  /* 0x0000000000007941 */ /* 0x001fea0003800200 */
.L_x_1563:
        /* <DEDUP_REMOVED lines=14> */
.L_x_1566:
[----:B------:R-:W-:Y:S05]  /*0c70*/  BSYNC.RECONVERGENT B0 ;  /* 0x0000000000007941 */ /* 0x000fea0003800200 */
.L_x_1565:
        /* <DEDUP_REMOVED lines=14> */
.L_x_1568:
[----:B------:R-:W-:Y:S05]  /*0d60*/  BSYNC.RECONVERGENT B0 ;  /* 0x0000000000007941 */ /* 0x000fea0003800200 */
.L_x_1567:
        /* <DEDUP_REMOVED lines=14> */
.L_x_1570:
[----:B------:R-:W-:Y:S05]  /*0e50*/  BSYNC.RECONVERGENT B0 ;  /* 0x0000000000007941 */ /* 0x000fea0003800200 */
.L_x_1569:
        /* <DEDUP_REMOVED lines=14> */
.L_x_1572:
[----:B------:R-:W-:Y:S05]  /*0f40*/  BSYNC.RECONVERGENT B0 ;  /* 0x0000000000007941 */ /* 0x000fea0003800200 */
.L_x_1571:
        /* <DEDUP_REMOVED lines=14> */
.L_x_1574:
[----:B------:R-:W-:Y:S05]  /*1030*/  BSYNC.RECONVERGENT B0 ;  /* 0x0000000000007941 */ /* 0x000fea0003800200 */
.L_x_1573:
        /* <DEDUP_REMOVED lines=14> */
.L_x_1576:
[----:B------:R-:W-:Y:S05]  /*1120*/  BSYNC.RECONVERGENT B0 ;  /* 0x0000000000007941 */ /* 0x000fea0003800200 */
.L_x_1575:
        /* <DEDUP_REMOVED lines=14> */
.L_x_1578:
[----:B------:R-:W-:Y:S05]  /*1210*/  BSYNC.RECONVERGENT B0 ;  /* 0x0000000000007941 */ /* 0x000fea0003800200 */
.L_x_1577:
        /* <DEDUP_REMOVED lines=14> */
.L_x_1580:
[----:B------:R-:W-:Y:S05]  /*1300*/  BSYNC.RECONVERGENT B0 ;  /* 0x0000000000007941 */ /* 0x000fea0003800200 */
.L_x_1579:
        /* <DEDUP_REMOVED lines=14> */
.L_x_1582:
[----:B------:R-:W-:Y:S05]  /*13f0*/  BSYNC.RECONVERGENT B0 ;  /* 0x0000000000007941 */ /* 0x000fea0003800200 */
.L_x_1581:
        /* <DEDUP_REMOVED lines=12> */
.L_x_1584:
[----:B------:R-:W-:Y:S05]  /*14c0*/  BSYNC.RECONVERGENT B0 ;  /* 0x0000000000007941 */ /* 0x000fea0003800200 */
.L_x_1583:
        /* <DEDUP_REMOVED lines=12> */
.L_x_1586:
[----:B------:R-:W-:Y:S05]  /*1590*/  BSYNC.RECONVERGENT B0 ;  /* 0x0000000000007941 */ /* 0x000fea0003800200 */
.L_x_1585:
        /* <DEDUP_REMOVED lines=12> */
.L_x_1588:
[----:B------:R-:W-:Y:S05]  /*1660*/  BSYNC.RECONVERGENT B0 ;  /* 0x0000000000007941 */ /* 0x000fea0003800200 */
.L_x_1587:
        /* <DEDUP_REMOVED lines=12> */
.L_x_1590:
[----:B------:R-:W-:Y:S05]  /*1730*/  BSYNC.RECONVERGENT B0 ;  /* 0x0000000000007941 */ /* 0x000fea0003800200 */
.L_x_1589:
        /* <DEDUP_REMOVED lines=12> */
.L_x_1592:
[----:B------:R-:W-:Y:S05]  /*1800*/  BSYNC.RECONVERGENT B0 ;  /* 0x0000000000007941 */ /* 0x000fea0003800200 */
.L_x_1591:
        /* <DEDUP_REMOVED lines=12> */
.L_x_1594:
[----:B------:R-:W-:Y:S05]  /*18d0*/  BSYNC.RECONVERGENT B0 ;  /* 0x0000000000007941 */ /* 0x000fea0003800200 */
.L_x_1593:
        /* <DEDUP_REMOVED lines=17> */
.L_x_1562:
[----:B------:R-:W1:Y:S01]  /*19f0*/  LDCU.64 UR4, c[0x0][0x380] ;  /* 0x00007000ff0477ac */ /* 0x000e620008000a00 */
[----:B------:R-:W-:Y:S01]  /*1a00*/  VIADD R0, R68, 0x1 ;  /* 0x0000000144007836 */ /* 0x000fe20000000000 */
[----:B------:R-:W-:Y:S01]  /*1a10*/  SHF.R.S32.HI R55, RZ, 0x1f, R4 ;  /* 0x0000001fff377819 */ /* 0x000fe20000011404 */
[C---:B------:R-:W-:Y:S01]  /*1a20*/  VIADD R2, R4.reuse, 0x2 ;  /* 0x0000000204027836 */ /* 0x040fe20000000000 */
[----:B------:R-:W2:Y:S01]  /*1a30*/  LDCU.64 UR12, c[0x0][0x3c8] ;  /* 0x00007900ff0c77ac */ /* 0x000ea20008000a00 */
[----:B------:R-:W-:Y:S02]  /*1a40*/  VIADD R3, R4, 0x1 ;  /* 0x0000000104037836 */ /* 0x000fe40000000000 */
[C---:B------:R-:W-:Y:S01]  /*1a50*/  VIADD R8, R68.reuse, 0x2 ;  /* 0x0000000244087836 */ /* 0x040fe20000000000 */
[----:B------:R-:W3:Y:S01]  /*1a60*/  LDCU.64 UR10, c[0x0][0x3d8] ;  /* 0x00007b00ff0a77ac */ /* 0x000ee20008000a00 */
[----:B------:R-:W-:Y:S01]  /*1a70*/  VIADD R7, R68, 0x3 ;  /* 0x0000000344077836 */ /* 0x000fe20000000000 */
[----:B------:R-:W-:Y:S01]  /*1a80*/  SHF.R.S32.HI R54, RZ, 0x1f, R3 ;  /* 0x0000001fff367819 */ /* 0x000fe20000011403 */
[----:B------:R-:W-:Y:S01]  /*1a90*/  IMAD.MOV.U32 R62, RZ, RZ, R68 ;  /* 0x000000ffff3e7224 */ /* 0x000fe200078e0044 */
[----:B------:R-:W4:Y:S01]  /*1aa0*/  LDCU.64 UR16, c[0x0][0x398] ;  /* 0x00007300ff1077ac */ /* 0x000f220008000a00 */
[----:B------:R-:W-:Y:S01]  /*1ab0*/  IMAD.MOV.U32 R63, RZ, RZ, RZ ;  /* 0x000000ffff3f7224 */ /* 0x000fe200078e00ff */
[----:B------:R-:W-:Y:S01]  /*1ac0*/  SHF.R.S32.HI R53, RZ, 0x1f, R2 ;  /* 0x0000001fff357819 */ /* 0x000fe20000011402 */
[----:B------:R-:W-:Y:S01]  /*1ad0*/  IMAD.WIDE.U32 R70, R70, 0x8, RZ ;  /* 0x0000000846467825 */ /* 0x000fe200078e00ff */
[----:B------:R-:W5:Y:S01]  /*1ae0*/  LDCU UR33, c[0x0][0x388] ;  /* 0x00007100ff2177ac */ /* 0x000f620008000800 */
[----:B-1----:R-:W-:-:S02]  /*1af0*/  ISETP.GE.AND P4, PT, R68, UR5, PT ;  /* 0x0000000544007c0c */ /* 0x002fc4000bf86270 */
[----:B------:R-:W-:Y:S01]  /*1b00*/  ISETP.GE.AND P0, PT, R0, UR5, PT ;  /* 0x0000000500007c0c */ /* 0x000fe2000bf06270 */
[C---:B------:R-:W-:Y:S01]  /*1b10*/  VIADD R0, R4.reuse, 0x3 ;  /* 0x0000000304007836 */ /* 0x040fe20000000000 */
[C---:B------:R-:W-:Y:S01]  /*1b20*/  ISETP.LT.AND P1, PT, R4.reuse, UR4, !P4 ;  /* 0x0000000404007c0c */ /* 0x040fe2000e721270 */
[----:B------:R-:W1:Y:S01]  /*1b30*/  LDCU.64 UR14, c[0x0][0x3b0] ;  /* 0x00007600ff0e77ac */ /* 0x000e620008000a00 */
[----:B------:R-:W-:Y:S01]  /*1b40*/  ISETP.LT.AND P5, PT, R4, UR4, !P0 ;  /* 0x0000000404007c0c */ /* 0x000fe2000c7a1270 */
[C---:B--2---:R-:W-:Y:S01]  /*1b50*/  IMAD R5, R55.reuse, UR12, RZ ;  /* 0x0000000c37057c24 */ /* 0x044fe2000f8e02ff */
[----:B------:R-:W-:Y:S01]  /*1b60*/  P2R R6, PR, RZ, 0x2 ;  /* 0x00000002ff067803 */ /* 0x000fe20000000000 */
[----:B---3--:R-:W-:Y:S01]  /*1b70*/  IMAD R51, R55, UR10, RZ ;  /* 0x0000000a37337c24 */ /* 0x008fe2000f8e02ff */
[----:B------:R-:W-:Y:S01]  /*1b80*/  ISETP.LT.AND P1, PT, R2, UR4, !P0 ;  /* 0x0000000402007c0c */ /* 0x000fe2000c721270 */
[----:B------:R-:W-:Y:S01]  /*1b90*/  IMAD.WIDE.U32 R64, R4, UR12, R62 ;  /* 0x0000000c04407c25 */ /* 0x000fe2000f8e003e */
[----:B------:R-:W-:Y:S01]  /*1ba0*/  ISETP.LT.AND P6, PT, R3, UR4, !P0 ;  /* 0x0000000403007c0c */ /* 0x000fe2000c7c1270 */
[----:B------:R-:W2:Y:S01]  /*1bb0*/  LDCU UR32, c[0x0][0x3e0] ;  /* 0x00007c00ff2077ac */ /* 0x000ea20008000800 */
[----:B------:R-:W-:Y:S01]  /*1bc0*/  P2R R49, PR, RZ, 0x2 ;  /* 0x00000002ff317803 */ /* 0x000fe20000000000 */
[----:B----4-:R-:W-:Y:S01]  /*1bd0*/  IMAD R55, R55, UR16, RZ ;  /* 0x0000001037377c24 */ /* 0x010fe2000f8e02ff */
[----:B------:R-:W-:Y:S01]  /*1be0*/  ISETP.LT.AND P1, PT, R0, UR4, !P0 ;  /* 0x0000000400007c0c */ /* 0x000fe2000c721270 */
[----:B------:R-:W-:Y:S01]  /*1bf0*/  IMAD R5, R4, UR13, R5 ;  /* 0x0000000d04057c24 */ /* 0x000fe2000f8e0205 */
[----:B------:R-:W-:Y:S01]  /*1c00*/  ISETP.GE.AND P0, PT, R8, UR5, PT ;  /* 0x0000000508007c0c */ /* 0x000fe2000bf06270 */
[C---:B------:R-:W-:Y:S01]  /*1c10*/  IMAD.WIDE.U32 R62, R4.reuse, UR10, R62 ;  /* 0x0000000a043e7c25 */ /* 0x040fe2000f8e003e */
[----:B------:R-:W-:Y:S01]  /*1c20*/  P2R R48, PR, RZ, 0x2 ;  /* 0x00000002ff307803 */ /* 0x000fe20000000000 */
[----:B-----5:R-:W-:Y:S01]  /*1c30*/  UIADD3 UR33, UPT, UPT, -UR33, 0x1, URZ ;  /* 0x0000000121217890 */ /* 0x020fe2000fffe1ff */
[C---:B------:R-:W-:Y:S01]  /*1c40*/  ISETP.LT.AND P1, PT, R4.reuse, UR4, !P0 ;  /* 0x0000000404007c0c */ /* 0x040fe2000c721270 */
[C---:B------:R-:W-:Y:S01]  /*1c50*/  IMAD R51, R4.reuse, UR11, R51 ;  /* 0x0000000b04337c24 */ /* 0x040fe2000f8e0233 */
[C---:B------:R-:W-:Y:S01]  /*1c60*/  ISETP.LT.AND P2, PT, R3.reuse, UR4, !P4 ;  /* 0x0000000403007c0c */ /* 0x040fe2000e741270 */
[C---:B------:R-:W-:Y:S01]  /*1c70*/  IMAD.WIDE.U32 R66, R4.reuse, UR16, RZ ;  /* 0x0000001004427c25 */ /* 0x040fe2000f8e00ff */
[----:B------:R-:W-:Y:S01]  /*1c80*/  P2R R47, PR, RZ, 0x2 ;  /* 0x00000002ff2f7803 */ /* 0x000fe20000000000 */
[----:B-1----:R-:W-:Y:S01]  /*1c90*/  USHF.L.U64.HI UR30, UR14, 0x1, UR15 ;  /* 0x000000010e1e7899 */ /* 0x002fe2000801020f */
[----:B------:R-:W-:Y:S01]  /*1ca0*/  ISETP.LT.AND P1, PT, R3, UR4, !P0 ;  /* 0x0000000403007c0c */ /* 0x000fe2000c721270 */
[----:B------:R-:W-:Y:S01]  /*1cb0*/  IMAD R55, R4, UR17, R55 ;  /* 0x0000001104377c24 */ /* 0x000fe2000f8e0237 */
[C---:B------:R-:W-:Y:S01]  /*1cc0*/  ISETP.LT.AND P3, PT, R2.reuse, UR4, !P4 ;  /* 0x0000000402007c0c */ /* 0x040fe2000e761270 */
[----:B------:R-:W-:Y:S01]  /*1cd0*/  IMAD.IADD R5, R65, 0x1, R5 ;  /* 0x0000000141057824 */ /* 0x000fe200078e0205 */
[----:B------:R-:W-:Y:S01]  /*1ce0*/  P2R R46, PR, RZ, 0x2 ;  /* 0x00000002ff2e7803 */ /* 0x000fe20000000000 */
[----:B------:R-:W-:Y:S01]  /*1cf0*/  IMAD.IADD R51, R63, 0x1, R51 ;  /* 0x000000013f337824 */ /* 0x000fe200078e0233 */
[----:B------:R-:W-:Y:S01]  /*1d00*/  ISETP.LT.AND P1, PT, R2, UR4, !P0 ;  /* 0x0000000402007c0c */ /* 0x000fe2000c721270 */
[----:B------:R-:W-:Y:S01]  /*1d10*/  IMAD.IADD R55, R67, 0x1, R55 ;  /* 0x0000000143377824 */ /* 0x000fe200078e0237 */
[C---:B------:R-:W-:Y:S01]  /*1d20*/  ISETP.LT.AND P4, PT, R0.reuse, UR4, !P4 ;  /* 0x0000000400007c0c */ /* 0x040fe2000e781270 */
[----:B------:R-:W-:Y:S01]  /*1d30*/  USHF.L.U32 UR31, UR14, 0x1, URZ ;  /* 0x000000010e1f7899 */ /* 0x000fe200080006ff */
[----:B------:R-:W-:Y:S01]  /*1d40*/  P2R R45, PR, RZ, 0x2 ;  /* 0x00000002ff2d7803 */ /* 0x000fe20000000000 */
[----:B------:R-:W1:Y:S01]  /*1d50*/  LDCU.64 UR10, c[0x0][0x398] ;  /* 0x00007300ff0a77ac */ /* 0x000e620008000a00 */
[----:B------:R-:W-:-:S02]  /*1d60*/  ISETP.LT.AND P1, PT, R0, UR4, !P0 ;  /* 0x0000000400007c0c */ /* 0x000fc4000c721270 */
[----:B------:R-:W-:Y:S01]  /*1d70*/  ISETP.GE.AND P0, PT, R7, UR5, PT ;  /* 0x0000000507007c0c */ /* 0x000fe2000bf06270 */
[----:B------:R-:W3:Y:S01]  /*1d80*/  LDCU.64 UR16, c[0x0][0x398] ;  /* 0x00007300ff1077ac */ /* 0x000ee20008000a00 */
[----:B------:R-:W-:Y:S02]  /*1d90*/  P2R R44, PR, RZ, 0x2 ;  /* 0x00000002ff2c7803 */ /* 0x000fe40000000000 */
[----:B------:R-:W-:Y:S01]  /*1da0*/  ISETP.LT.AND P1, PT, R4, UR4, !P0 ;  /* 0x0000000404007c0c */ /* 0x000fe2000c721270 */
[----:B------:R-:W-:Y:S01]  /*1db0*/  UISETP.NE.AND UP5, UPT, UR33, URZ, UPT ;  /* 0x000000ff2100728c */ /* 0x000fe2000bfa5270 */
[----:B------:R-:W-:Y:S02]  /*1dc0*/  SHF.R.S32.HI R52, RZ, 0x1f, R0 ;  /* 0x0000001fff347819 */ /* 0x000fe40000011400 */
        /* <DEDUP_REMOVED lines=10> */
[----:B-123--:R-:W-:-:S07]  /*1e70*/  SHF.L.U64.HI R55, R66, 0x1, R55 ;  /* 0x0000000142377819 */ /* 0x00efce0000010237 */
.L_x_1646:
[----:B------:R-:W-:Y:S01]  /*1e80*/  IMAD R5, R53, UR16, RZ ;  /* 0x0000001035057c24 */ /* 0x000fe2000f8e02ff */
[----:B------:R-:W-:Y:S01]  /*1e90*/  LEA RZ, P0, R66, UR27, 0x1 ;  /* 0x0000001b42ff7c11 */ /* 0x000fe2000f8008ff */
[----:B------:R-:W-:Y:S01]  /*1ea0*/  IMAD.WIDE.U32 R6, R2, UR16, RZ ;  /* 0x0000001002067c25 */ /* 0x000fe2000f8e00ff */
[----:B------:R-:W-:Y:S01]  /*1eb0*/  LOP3.LUT R32, R70, 0x4, RZ, 0xfc, !PT ;  /* 0x0000000446207812 */ /* 0x000fe200078efcff */
[----:B------:R-:W1:Y:S01]  /*1ec0*/  @P5 LDC R12, c[0x0][0x3e0] ;  /* 0x0000f800ff0c5b82 */ /* 0x000e620000000800 */
[----:B------:R-:W-:Y:S01]  /*1ed0*/  IADD3.X R61, PT, PT, R55, UR26, RZ, P0, !PT ;  /* 0x0000001a373d7c10 */ /* 0x000fe200087fe4ff */
[----:B0--34-:R-:W-:Y:S01]  /*1ee0*/  IMAD R4, R2, UR17, R5 ;  /* 0x0000001102047c24 */ /* 0x019fe2000f8e0205 */
[----:B------:R-:W-:Y:S01]  /*1ef0*/  LEA R42, P0, R6, UR27, 0x1 ;  /* 0x0000001b062a7c11 */ /* 0x000fe2000f8008ff */
[----:B------:R-:W-:Y:S01]  /*1f00*/  IMAD R5, R52, UR16, RZ ;  /* 0x0000001034057c24 */ /* 0x000fe2000f8e02ff */
[----:B------:R-:W-:Y:S01]  /*1f10*/  LEA R60, R66, UR27, 0x1 ;  /* 0x0000001b423c7c11 */ /* 0x000fe2000f8e08ff */
[----:B------:R-:W-:Y:S01]  /*1f20*/  IMAD R38, R54, UR10, RZ ;  /* 0x0000000a36267c24 */ /* 0x000fe2000f8e02ff */
[----:B------:R-:W-:-:S03]  /*1f30*/  IADD3 R4, PT, PT, R7, R4, RZ ;  /* 0x0000000407047210 */ /* 0x000fc60007ffe0ff */
[----:B0-----:R-:W2:Y:S01]  /*1f40*/  @P1 LDG.E.U16 R10, desc[UR8][R60.64] ;  /* 0x000000083c0a1981 */ /* 0x001ea2000c1e1500 */
[----:B------:R-:W-:Y:S01]  /*1f50*/  LEA.HI.X R43, R6, UR26, R4, 0x1, P0 ;  /* 0x0000001a062b7c11 */ /* 0x000fe200080f0c04 */
[C---:B------:R-:W-:Y:S02]  /*1f60*/  IMAD.WIDE.U32 R6, R0.reuse, UR16, RZ ;  /* 0x0000001000067c25 */ /* 0x040fe4000f8e00ff */
[----:B------:R-:W3:Y:S02]  /*1f70*/  @P5 LDG.E.U16 R15, desc[UR8][R60.64] ;  /* 0x000000083c0f5981 */ /* 0x000ee4000c1e1500 */
[----:B------:R-:W-:Y:S01]  /*1f80*/  IMAD R4, R0, UR17, R5 ;  /* 0x0000001100047c24 */ /* 0x000fe2000f8e0205 */
[----:B------:R-:W-:Y:S01]  /*1f90*/  LEA R30, P0, R6, UR27, 0x1 ;  /* 0x0000001b061e7c11 */ /* 0x000fe2000f8008ff */
[----:B------:R-:W-:-:S03]  /*1fa0*/  IMAD R38, R3, UR11, R38 ;  /* 0x0000000b03267c24 */ /* 0x000fc6000f8e0226 */
[----:B------:R-:W-:-:S04]  /*1fb0*/  IADD3 R4, PT, PT, R7, R4, RZ ;  /* 0x0000000407047210 */ /* 0x000fc80007ffe0ff */
[----:B------:R-:W-:Y:S01]  /*1fc0*/  LEA.HI.X R31, R6, UR26, R4, 0x1, P0 ;  /* 0x0000001a061f7c11 */ /* 0x000fe200080f0c04 */
[----:B------:R-:W-:Y:S01]  /*1fd0*/  IMAD.WIDE.U32 R4, R3, UR10, RZ ;  /* 0x0000000a03047c25 */ /* 0x000fe2000f8e00ff */
[----:B------:R-:W-:-:S04]  /*1fe0*/  IADD3 R32, P0, PT, R32, UR29, RZ ;  /* 0x0000001d20207c10 */ /* 0x000fc8000ff1e0ff */
[----:B------:R-:W-:Y:S02]  /*1ff0*/  IADD3.X R33, PT, PT, R71, UR28, RZ, P0, !PT ;  /* 0x0000001c47217c10 */ /* 0x000fe400087fe4ff */
[----:B------:R-:W-:Y:S02]  /*2000*/  IADD3 R26, P0, PT, R60, 0x2, RZ ;  /* 0x000000023c1a7810 */ /* 0x000fe40007f1e0ff */
[----:B------:R-:W-:Y:S01]  /*2010*/  IADD3 R38, PT, PT, R5, R38, RZ ;  /* 0x0000002605267210 */ /* 0x000fe20007ffe0ff */
[----:B------:R-:W4:Y:S01]  /*2020*/  @P1 LDG.E.U16 R6, desc[UR8][R32.64+-0x4] ;  /* 0xfffffc0820061981 */ /* 0x000f22000c1e1500 */
[----:B------:R-:W-:Y:S01]  /*2030*/  IADD3.X R27, PT, PT, RZ, R61, RZ, P0, !PT ;  /* 0x0000003dff1b7210 */ /* 0x000fe200007fe4ff */
[----:B------:R-:W0:Y:S01]  /*2040*/  @P1 LDC R5, c[0x0][0x3e0] ;  /* 0x0000f800ff051b82 */ /* 0x000e220000000800 */
[----:B------:R-:W-:Y:S01]  /*2050*/  IADD3 R41, P0, PT, R32, UR31, RZ ;  /* 0x0000001f20297c10 */ /* 0x000fe2000ff1e0ff */
[----:B------:R-:W5:Y:S01]  /*2060*/  @P5 LDG.E.U16 R14, desc[UR8][R32.64+-0x2] ;  /* 0xfffffe08200e5981 */ /* 0x000f62000c1e1500 */
[----:B------:R-:W-:-:S02]  /*2070*/  SHF.L.U64.HI R38, R4, 0x1, R38 ;  /* 0x0000000104267819 */ /* 0x000fc40000010226 */
[----:B------:R-:W-:Y:S01]  /*2080*/  IADD3.X R40, PT, PT, R33, UR30, RZ, P0, !PT ;  /* 0x0000001e21287c10 */ /* 0x000fe200087fe4ff */
[----:B------:R-:W5:Y:S01]  /*2090*/  @P2 LDG.E.U16 R8, desc[UR8][R32.64+-0x4] ;  /* 0xfffffc0820082981 */ /* 0x000f62000c1e1500 */
[----:B------:R-:W-:-:S03]  /*20a0*/  LEA RZ, P0, R4, UR27, 0x1 ;  /* 0x0000001b04ff7c11 */ /* 0x000fc6000f8008ff */
[----:B------:R-:W5:Y:S01]  /*20b0*/  @P6 LDG.E.U16 R7, desc[UR8][R32.64+-0x2] ;  /* 0xfffffe0820076981 */ /* 0x000f62000c1e1500 */
[----:B------:R-:W-:Y:S02]  /*20c0*/  IADD3.X R39, PT, PT, R38, UR26, RZ, P0, !PT ;  /* 0x0000001a26277c10 */ /* 0x000fe400087fe4ff */
[----:B------:R-:W-:Y:S01]  /*20d0*/  LEA R38, R4, UR27, 0x1 ;  /* 0x0000001b04267c11 */ /* 0x000fe2000f8e08ff */
[----:B------:R-:W5:Y:S01]  /*20e0*/  @P3 LDG.E.U16 R13, desc[UR8][R32.64+-0x4] ;  /* 0xfffffc08200d3981 */ /* 0x000f62000c1e1500 */
[----:B------:R-:W-:-:S03]  /*20f0*/  IADD3 R35, P0, PT, R30, 0x2, RZ ;  /* 0x000000021e237810 */ /* 0x000fc60007f1e0ff */
[----:B------:R-:W5:Y:S01]  /*2100*/  @P2 LDG.E.U16 R9, desc[UR8][R38.64] ;  /* 0x0000000826092981 */ /* 0x000f62000c1e1500 */
[----:B------:R-:W-:Y:S02]  /*2110*/  MOV R4, UR32 ;  /* 0x0000002000047c02 */ /* 0x000fe40008000f00 */
[----:B------:R-:W-:Y:S01]  /*2120*/  IADD3.X R34, PT, PT, RZ, R31, RZ, P0, !PT ;  /* 0x0000001fff227210 */ /* 0x000fe200007fe4ff */
[----:B------:R-:W5:Y:S01]  /*2130*/  @P6 LDG.E.U16 R11, desc[UR8][R38.64] ;  /* 0x00000008260b6981 */ /* 0x000f62000c1e1500 */
[----:B------:R-:W-:-:S04]  /*2140*/  IADD3 R37, P0, PT, R42, 0x2, RZ ;  /* 0x000000022a257810 */ /* 0x000fc80007f1e0ff */
[----:B------:R-:W-:Y:S02]  /*2150*/  IADD3.X R36, PT, PT, RZ, R43, RZ, P0, !PT ;  /* 0x0000002bff247210 */ /* 0x000fe400007fe4ff */
[----:B------:R-:W-:-:S05]  /*2160*/  IADD3 R24, P0, PT, R38, 0x2, RZ ;  /* 0x0000000226187810 */ /* 0x000fca0007f1e0ff */
[----:B------:R-:W-:Y:S01]  /*2170*/  IMAD.X R25, RZ, RZ, R39, P0 ;  /* 0x000000ffff197224 */ /* 0x000fe200000e0627 */
[----:B------:R-:W-:-:S13]  /*2180*/  ISETP.NE.AND P0, PT, R49, RZ, PT ;  /* 0x000000ff3100720c */ /* 0x000fda0003f05270 */
[----:B------:R-:W5:Y:S01]  /*2190*/  @P0 LDG.E.U16 R17, desc[UR8][R42.64] ;  /* 0x000000082a110981 */ /* 0x000f62000c1e1500 */
[----:B--2---:R-:W-:Y:S02]  /*21a0*/  @P1 HADD2.F32 R10, -RZ, R10.H0_H0 ;  /* 0x2000000aff0a1230 */ /* 0x004fe40000004100 */
[----:B---3--:R-:W-:Y:S02]  /*21b0*/  @P5 HADD2.F32 R15, -RZ, R15.H0_H0 ;  /* 0x2000000fff0f5230 */ /* 0x008fe40000004100 */
[----:B----4-:R-:W-:-:S05]  /*21c0*/  @P1 HADD2.F32 R6, -RZ, R6.H0_H0 ;  /* 0x20000006ff061230 */ /* 0x010fca0000004100 */
[----:B0-----:R-:W-:Y:S02]  /*21d0*/  @P1 FFMA R4, R10, R6, R5 ;  /* 0x000000060a041223 */ /* 0x001fe40000000005 */
[----:B------:R-:W0:Y:S01]  /*21e0*/  @P2 LDC R6, c[0x0][0x3e0] ;  /* 0x0000f800ff062b82 */ /* 0x000e220000000800 */
[----:B------:R-:W2:Y:S01]  /*21f0*/  @P3 LDG.E.U16 R10, desc[UR8][R42.64] ;  /* 0x000000082a0a3981 */ /* 0x000ea2000c1e1500 */
[----:B-----5:R-:W-:Y:S01]  /*2200*/  @P5 HADD2.F32 R14, -RZ, R14.H0_H0 ;  /* 0x2000000eff0e5230 */ /* 0x020fe20000004100 */
[----:B------:R-:W-:-:S04]  /*2210*/  MOV R5, UR32 ;  /* 0x0000002000057c02 */ /* 0x000fc80008000f00 */
[----:B-1----:R-:W-:Y:S01]  /*2220*/  @P5 FFMA R5, R15, R14, R12 ;  /* 0x0000000e0f055223 */ /* 0x002fe2000000000c */
[----:B------:R-:W-:Y:S01]  /*2230*/  @P2 HADD2.F32 R15, -RZ, R8.H0_H0 ;  /* 0x20000008ff0f2230 */ /* 0x000fe20000004100 */
[----:B------:R-:W-:Y:S01]  /*2240*/  MOV R8, UR32 ;  /* 0x0000002000087c02 */ /* 0x000fe20008000f00 */
[----:B------:R-:W-:-:S05]  /*2250*/  @P2 HADD2.F32 R9, -RZ, R9.H0_H0 ;  /* 0x20000009ff092230 */ /* 0x000fca0000004100 */
[----:B0-----:R-:W-:Y:S02]  /*2260*/  @P2 FFMA R8, R15, R9, R6 ;  /* 0x000000090f082223 */ /* 0x001fe40000000006 */
[----:B------:R-:W0:Y:S01]  /*2270*/  @P6 LDC R6, c[0x0][0x3e0] ;  /* 0x0000f800ff066b82 */ /* 0x000e220000000800 */
[----:B------:R-:W3:Y:S01]  /*2280*/  @P0 LDG.E.U16 R15, desc[UR8][R32.64+-0x2] ;  /* 0xfffffe08200f0981 */ /* 0x000ee2000c1e1500 */
[----:B------:R-:W-:Y:S02]  /*2290*/  @P6 HADD2.F32 R7, -RZ, R7.H0_H0 ;  /* 0x20000007ff076230 */ /* 0x000fe40000004100 */
[----:B------:R-:W-:Y:S01]  /*22a0*/  @P6 HADD2.F32 R11, -RZ, R11.H0_H0 ;  /* 0x2000000bff0b6230 */ /* 0x000fe20000004100 */
[----:B------:R-:W-:-:S04]  /*22b0*/  MOV R9, UR32 ;  /* 0x0000002000097c02 */ /* 0x000fc80008000f00 */
[----:B0-----:R-:W-:Y:S02]  /*22c0*/  @P6 FFMA R9, R11, R7, R6 ;  /* 0x000000070b096223 */ /* 0x001fe40000000006 */
[----:B------:R-:W4:Y:S01]  /*22d0*/  @P4 LDG.E.U16 R7, desc[UR8][R32.64+-0x4] ;  /* 0xfffffc0820074981 */ /* 0x000f22000c1e1500 */
[----:B------:R-:W0:Y:S03]  /*22e0*/  @P3 LDC R6, c[0x0][0x3e0] ;  /* 0x0000f800ff063b82 */ /* 0x000e260000000800 */
[----:B------:R-:W5:Y:S01]  /*22f0*/  @P4 LDG.E.U16 R11, desc[UR8][R30.64] ;  /* 0x000000081e0b4981 */ /* 0x000f62000c1e1500 */
[----:B------:R-:W-:Y:S02]  /*2300*/  @P3 HADD2.F32 R13, -RZ, R13.H0_H0 ;  /* 0x2000000dff0d3230 */ /* 0x000fe40000004100 */
[----:B------:R-:W-:Y:S01]  /*2310*/  IMAD.U32 R12, RZ, RZ, UR32 ;  /* 0x00000020ff0c7e24 */ /* 0x000fe2000f8e00ff */
[----:B------:R-:W-:-:S02]  /*2320*/  P2R R19, PR, RZ, 0x2 ;  /* 0x00000002ff137803 */ /* 0x000fc40000000000 */
[----:B------:R-:W-:Y:S01]  /*2330*/  ISETP.NE.AND P1, PT, R48, RZ, PT ;  /* 0x000000ff3000720c */ /* 0x000fe20003f25270 */
[----:B------:R-:W-:Y:S01]  /*2340*/  @P0 HADD2.F32 R17, -RZ, R17.H0_H0 ;  /* 0x20000011ff110230 */ /* 0x000fe20000004100 */
[----:B------:R-:W-:-:S11]  /*2350*/  P2R R20, PR, RZ, 0x20 ;  /* 0x00000020ff147803 */ /* 0x000fd60000000000 */
[----:B------:R-:W5:Y:S01]  /*2360*/  @P1 LDG.E.U16 R14, desc[UR8][R30.64] ;  /* 0x000000081e0e1981 */ /* 0x000f62000c1e1500 */
[----:B------:R-:W-:Y:S02]  /*2370*/  ISETP.NE.AND P5, PT, R47, RZ, PT ;  /* 0x000000ff2f00720c */ /* 0x000fe40003fa5270 */
[----:B------:R-:W-:Y:S02]  /*2380*/  MOV R16, UR32 ;  /* 0x0000002000107c02 */ /* 0x000fe40008000f00 */
[----:B------:R-:W-:Y:S01]  /*2390*/  P2R R28, PR, RZ, 0x8 ;  /* 0x00000008ff1c7803 */ /* 0x000fe20000000000 */
[----:B--2---:R-:W-:-:S05]  /*23a0*/  @P3 HADD2.F32 R10, -RZ, R10.H0_H0 ;  /* 0x2000000aff0a3230 */ /* 0x004fca0000004100 */
[----:B0-----:R-:W-:Y:S02]  /*23b0*/  @P3 FFMA R12, R13, R10, R6 ;  /* 0x0000000a0d0c3223 */ /* 0x001fe40000000006 */
[----:B------:R-:W0:Y:S01]  /*23c0*/  @P0 LDC R6, c[0x0][0x3e0] ;  /* 0x0000f800ff060b82 */ /* 0x000e220000000800 */
[----:B------:R-:W-:Y:S01]  /*23d0*/  MOV R13, UR32 ;  /* 0x00000020000d7c02 */ /* 0x000fe20008000f00 */
[----:B------:R-:W2:Y:S01]  /*23e0*/  @P1 LDG.E.U16 R10, desc[UR8][R32.64+-0x2] ;  /* 0xfffffe08200a1981 */ /* 0x000ea2000c1e1500 */
[----:B---3--:R-:W-:-:S05]  /*23f0*/  @P0 HADD2.F32 R15, -RZ, R15.H0_H0 ;  /* 0x2000000fff0f0230 */ /* 0x008fca0000004100 */
[----:B0-----:R-:W-:Y:S02]  /*2400*/  @P0 FFMA R13, R17, R15, R6 ;  /* 0x0000000f110d0223 */ /* 0x001fe40000000006 */
[----:B------:R-:W0:Y:S01]  /*2410*/  @P4 LDC R6, c[0x0][0x3e0] ;  /* 0x0000f800ff064b82 */ /* 0x000e220000000800 */
[----:B----4-:R-:W-:Y:S02]  /*2420*/  @P4 HADD2.F32 R7, -RZ, R7.H0_H0 ;  /* 0x20000007ff074230 */ /* 0x010fe40000004100 */
[----:B-----5:R-:W-:-:S05]  /*2430*/  @P4 HADD2.F32 R11, -RZ, R11.H0_H0 ;  /* 0x2000000bff0b4230 */ /* 0x020fca0000004100 */
[----:B0-----:R-:W-:Y:S02]  /*2440*/  @P4 FFMA R16, R7, R11, R6 ;  /* 0x0000000b07104223 */ /* 0x001fe40000000006 */
[----:B------:R-:W3:Y:S01]  /*2450*/  @P5 LDG.E.U16 R6, desc[UR8][R60.64] ;  /* 0x000000083c065981 */ /* 0x000ee2000c1e1500 */
[----:B------:R-:W-:Y:S01]  /*2460*/  ISETP.NE.AND P3, PT, R46, RZ, PT ;  /* 0x000000ff2e00720c */ /* 0x000fe20003f65270 */
[----:B------:R-:W0:Y:S02]  /*2470*/  @P1 LDC R7, c[0x0][0x3e0] ;  /* 0x0000f800ff071b82 */ /* 0x000e240000000800 */
[----:B------:R-:W4:Y:S10]  /*2480*/  @P5 LDG.E.U16 R11, desc[UR8][R32.64] ;  /* 0x00000008200b5981 */ /* 0x000f34000c1e1500 */
[----:B------:R-:W5:Y:S01]  /*2490*/  @P3 LDG.E.U16 R18, desc[UR8][R32.64] ;  /* 0x0000000820123981 */ /* 0x000f62000c1e1500 */
[----:B------:R-:W-:Y:S01]  /*24a0*/  @P1 HADD2.F32 R14, -RZ, R14.H0_H0 ;  /* 0x2000000eff0e1230 */ /* 0x000fe20000004100 */
[----:B------:R-:W-:Y:S01]  /*24b0*/  MOV R17, UR32 ;  /* 0x0000002000117c02 */ /* 0x000fe20008000f00 */
[----:B------:R-:W1:Y:S01]  /*24c0*/  @P3 LDC R15, c[0x0][0x3e0] ;  /* 0x0000f800ff0f3b82 */ /* 0x000e620000000800 */
[----:B------:R-:W5:Y:S01]  /*24d0*/  @P3 LDG.E.U16 R22, desc[UR8][R38.64] ;  /* 0x0000000826163981 */ /* 0x000f62000c1e1500 */
[----:B------:R-:W-:-:S02]  /*24e0*/  ISETP.NE.AND P0, PT, R45, RZ, PT ;  /* 0x000000ff2d00720c */ /* 0x000fc40003f05270 */
[----:B------:R-:W-:Y:S02]  /*24f0*/  P2R R23, PR, RZ, 0x40 ;  /* 0x00000040ff177803 */ /* 0x000fe40000000000 */
[----:B------:R-:W-:Y:S01]  /*2500*/  ISETP.NE.AND P6, PT, R44, RZ, PT ;  /* 0x000000ff2c00720c */ /* 0x000fe20003fc5270 */
[----:B--2---:R-:W-:-:S05]  /*2510*/  @P1 HADD2.F32 R10, -RZ, R10.H0_H0 ;  /* 0x2000000aff0a1230 */ /* 0x004fca0000004100 */
[----:B0-----:R-:W-:Y:S02]  /*2520*/  @P1 FFMA R17, R14, R10, R7 ;  /* 0x0000000a0e111223 */ /* 0x001fe40000000007 */
[----:B------:R-:W0:Y:S01]  /*2530*/  @P5 LDC R7, c[0x0][0x3e0] ;  /* 0x0000f800ff075b82 */ /* 0x000e220000000800 */
[----:B------:R-:W2:Y:S01]  /*2540*/  @P0 LDG.E.U16 R14, desc[UR8][R42.64] ;  /* 0x000000082a0e0981 */ /* 0x000ea2000c1e1500 */
[----:B---3--:R-:W-:Y:S02]  /*2550*/  @P5 HADD2.F32 R10, -RZ, R6.H0_H0 ;  /* 0x20000006ff0a5230 */ /* 0x008fe40000004100 */
[----:B----4-:R-:W-:Y:S01]  /*2560*/  @P5 HADD2.F32 R11, -RZ, R11.H0_H0 ;  /* 0x2000000bff0b5230 */ /* 0x010fe20000004100 */
[----:B------:R-:W-:-:S04]  /*2570*/  MOV R6, UR32 ;  /* 0x0000002000067c02 */ /* 0x000fc80008000f00 */
[----:B0-----:R-:W-:Y:S02]  /*2580*/  @P5 FFMA R6, R10, R11, R7 ;  /* 0x0000000b0a065223 */ /* 0x001fe40000000007 */
[----:B------:R-:W3:Y:S01]  /*2590*/  @P0 LDG.E.U16 R11, desc[UR8][R32.64] ;  /* 0x00000008200b0981 */ /* 0x000ee2000c1e1500 */
[----:B-----5:R-:W-:Y:S02]  /*25a0*/  @P3 HADD2.F32 R18, -RZ, R18.H0_H0 ;  /* 0x20000012ff123230 */ /* 0x020fe40000004100 */
[----:B------:R-:W-:Y:S01]  /*25b0*/  @P3 HADD2.F32 R22, -RZ, R22.H0_H0 ;  /* 0x20000016ff163230 */ /* 0x000fe20000004100 */
[----:B------:R-:W-:-:S04]  /*25c0*/  MOV R10, UR32 ;  /* 0x00000020000a7c02 */ /* 0x000fc80008000f00 */
[----:B-1----:R-:W-:Y:S01]  /*25d0*/  @P3 FFMA R10, R22, R18, R15 ;  /* 0x00000012160a3223 */ /* 0x002fe2000000000f */
[----:B------:R-:W-:Y:S01]  /*25e0*/  ISETP.NE.AND P3, PT, R28, RZ, PT ;  /* 0x000000ff1c00720c */ /* 0x000fe20003f65270 */
[----:B------:R-:W0:Y:S01]  /*25f0*/  @P0 LDC R18, c[0x0][0x3e0] ;  /* 0x0000f800ff120b82 */ /* 0x000e220000000800 */
[----:B------:R-:W4:Y:S01]  /*2600*/  @P6 LDG.E.U16 R28, desc[UR8][R30.64] ;  /* 0x000000081e1c6981 */ /* 0x000f22000c1e1500 */
[----:B------:R-:W-:Y:S02]  /*2610*/  P2R R21, PR, RZ, 0x4 ;  /* 0x00000004ff157803 */ /* 0x000fe40000000000 */
[----:B------:R-:W-:-:S04]  /*2620*/  ISETP.NE.AND P2, PT, R59, RZ, PT ;  /* 0x000000ff3b00720c */ /* 0x000fc80003f45270 */
[----:B------:R-:W1:Y:S09]  /*2630*/  @P6 LDC R22, c[0x0][0x3e0] ;  /* 0x0000f800ff166b82 */ /* 0x000e720000000800 */
[----:B------:R4:W5:Y:S01]  /*2640*/  @P2 LDG.E.U16 R7, desc[UR8][R60.64] ;  /* 0x000000083c072981 */ /* 0x000962000c1e1500 */
[----:B--2---:R-:W-:-:S02]  /*2650*/  @P0 HADD2.F32 R29, -RZ, R14.H0_H0 ;  /* 0x2000000eff1d0230 */ /* 0x004fc40000004100 */
[----:B------:R-:W-:Y:S02]  /*2660*/  IMAD.U32 R14, RZ, RZ, UR32 ;  /* 0x00000020ff0e7e24 */ /* 0x000fe4000f8e00ff */
[----:B---3--:R-:W-:-:S05]  /*2670*/  @P0 HADD2.F32 R11, -RZ, R11.H0_H0 ;  /* 0x2000000bff0b0230 */ /* 0x008fca0000004100 */
[----:B0-----:R-:W-:Y:S02]  /*2680*/  @P0 FFMA R14, R29, R11, R18 ;  /* 0x0000000b1d0e0223 */ /* 0x001fe40000000012 */
[----:B------:R-:W2:Y:S01]  /*2690*/  @P6 LDG.E.U16 R18, desc[UR8][R32.64] ;  /* 0x0000000820126981 */ /* 0x000ea2000c1e1500 */
[----:B----4-:R-:W-:-:S03]  /*26a0*/  @P6 HADD2.F32 R61, -RZ, R28.H0_H0 ;  /* 0x2000001cff3d6230 */ /* 0x010fc60000004100 */
[----:B------:R-:W3:Y:S01]  /*26b0*/  @P2 LDG.E.U16 R28, desc[UR8][R32.64+0x2] ;  /* 0x00000208201c2981 */ /* 0x000ee2000c1e1500 */
[----:B------:R-:W-:-:S13]  /*26c0*/  ISETP.NE.AND P5, PT, R58, RZ, PT ;  /* 0x000000ff3a00720c */ /* 0x000fda0003fa5270 */
[----:B------:R-:W4:Y:S01]  /*26d0*/  @P5 LDG.E.U16 R11, desc[UR8][R38.64] ;  /* 0x00000008260b5981 */ /* 0x000f22000c1e1500 */
[----:B------:R-:W-:Y:S02]  /*26e0*/  ISETP.NE.AND P1, PT, R57, RZ, PT ;  /* 0x000000ff3900720c */ /* 0x000fe40003f25270 */
[----:B------:R-:W-:-:S11]  /*26f0*/  ISETP.NE.AND P0, PT, R56, RZ, PT ;  /* 0x000000ff3800720c */ /* 0x000fd60003f05270 */
[----:B------:R-:W4:Y:S04]  /*2700*/  @P1 LDG.E.U16 R15, desc[UR8][R42.64] ;  /* 0x000000082a0f1981 */ /* 0x000f28000c1e1500 */
[----:B------:R-:W4:Y:S01]  /*2710*/  @P0 LDG.E.U16 R30, desc[UR8][R30.64] ;  /* 0x000000081e1e0981 */ /* 0x000f22000c1e1500 */
[----:B--2---:R-:W-:Y:S01]  /*2720*/  @P6 HADD2.F32 R29, -RZ, R18.H0_H0 ;  /* 0x20000012ff1d6230 */ /* 0x004fe20000004100 */
[----:B------:R-:W-:-:S04]  /*2730*/  MOV R18, UR32 ;  /* 0x0000002000127c02 */ /* 0x000fc80008000f00 */
[----:B-1----:R-:W-:Y:S02]  /*2740*/  @P6 FFMA R18, R61, R29, R22 ;  /* 0x0000001d3d126223 */ /* 0x002fe40000000016 */
[----:B------:R-:W0:Y:S01]  /*2750*/  @P2 LDC R22, c[0x0][0x3e0] ;  /* 0x0000f800ff162b82 */ /* 0x000e220000000800 */
[----:B------:R-:W-:Y:S01]  /*2760*/  ISETP.NE.AND P6, PT, R23, RZ, PT ;  /* 0x000000ff1700720c */ /* 0x000fe20003fc5270 */
[----:B-----5:R-:W-:Y:S02]  /*2770*/  @P2 HADD2.F32 R23, -RZ, R7.H0_H0 ;  /* 0x20000007ff172230 */ /* 0x020fe40000004100 */
[----:B---3--:R-:W-:Y:S01]  /*2780*/  @P2 HADD2.F32 R28, -RZ, R28.H0_H0 ;  /* 0x2000001cff1c2230 */ /* 0x008fe20000004100 */
[----:B------:R-:W-:-:S04]  /*2790*/  MOV R7, UR32 ;  /* 0x0000002000077c02 */ /* 0x000fc80008000f00 */
[----:B0-----:R-:W-:Y:S02]  /*27a0*/  @P2 FFMA R7, R23, R28, R22 ;  /* 0x0000001c17072223 */ /* 0x001fe40000000016 */
[----:B------:R-:W2:Y:S01]  /*27b0*/  @P5 LDG.E.U16 R23, desc[UR8][R32.64+0x2] ;  /* 0x0000020820175981 */ /* 0x000ea2000c1e1500 */
[----:B------:R-:W-:Y:S01]  /*27c0*/  ISETP.NE.AND P2, PT, R21, RZ, PT ;  /* 0x000000ff1500720c */ /* 0x000fe20003f45270 */
[----:B------:R-:W0:Y:S02]  /*27d0*/  @P5 LDC R28, c[0x0][0x3e0] ;  /* 0x0000f800ff1c5b82 */ /* 0x000e240000000800 */
[----:B------:R-:W3:Y:S04]  /*27e0*/  @P1 LDG.E.U16 R21, desc[UR8][R32.64+0x2] ;  /* 0x0000020820151981 */ /* 0x000ee8000c1e1500 */
[----:B------:R-:W5:Y:S01]  /*27f0*/  @P0 LDG.E.U16 R22, desc[UR8][R32.64+0x2] ;  /* 0x0000020820160981 */ /* 0x000f62000c1e1500 */
[----:B----4-:R-:W-:Y:S01]  /*2800*/  @P5 HADD2.F32 R29, -RZ, R11.H0_H0 ;  /* 0x2000000bff1d5230 */ /* 0x010fe20000004100 */
[----:B------:R-:W-:Y:S01]  /*2810*/  MOV R11, UR32 ;  /* 0x00000020000b7c02 */ /* 0x000fe20008000f00 */
[----:B------:R-:W-:Y:S01]  /*2820*/  @P1 HADD2.F32 R38, -RZ, R15.H0_H0 ;  /* 0x2000000fff261230 */ /* 0x000fe20000004100 */
[----:B------:R-:W-:Y:S01]  /*2830*/  MOV R15, UR32 ;  /* 0x00000020000f7c02 */ /* 0x000fe20008000f00 */
[----:B------:R-:W-:Y:S01]  /*2840*/  UMOV UR4, UR33 ;  /* 0x0000002100047c82 */ /* 0x000fe20008000000 */
[----:B--2---:R-:W-:-:S05]  /*2850*/  @P5 HADD2.F32 R23, -RZ, R23.H0_H0 ;  /* 0x20000017ff175230 */ /* 0x004fca0000004100 */
[----:B0-----:R-:W-:Y:S02]  /*2860*/  @P5 FFMA R11, R29, R23, R28 ;  /* 0x000000171d0b5223 */ /* 0x001fe4000000001c */
[----:B------:R-:W0:Y:S01]  /*2870*/  @P1 LDC R23, c[0x0][0x3e0] ;  /* 0x0000f800ff171b82 */ /* 0x000e220000000800 */
[----:B------:R-:W-:-:S07]  /*2880*/  ISETP.NE.AND P5, PT, R20, RZ, PT ;  /* 0x000000ff1400720c */ /* 0x000fce0003fa5270 */
[----:B------:R-:W1:Y:S01]  /*2890*/  @P0 LDC R20, c[0x0][0x3e0] ;  /* 0x0000f800ff140b82 */ /* 0x000e620000000800 */
[----:B---3--:R-:W-:Y:S02]  /*28a0*/  @P1 HADD2.F32 R28, -RZ, R21.H0_H0 ;  /* 0x20000015ff1c1230 */ /* 0x008fe40000004100 */
[----:B-----5:R-:W-:-:S03]  /*28b0*/  @P0 HADD2.F32 R21, -RZ, R22.H0_H0 ;  /* 0x20000016ff150230 */ /* 0x020fc60000004100 */
[----:B0-----:R-:W-:Y:S01]  /*28c0*/  @P1 FFMA R15, R38, R28, R23 ;  /* 0x0000001c260f1223 */ /* 0x001fe20000000017 */
[----:B------:R-:W-:Y:S01]  /*28d0*/  @P0 HADD2.F32 R23, -RZ, R30.H0_H0 ;  /* 0x2000001eff170230 */ /* 0x000fe20000004100 */
[----:B------:R-:W-:Y:S02]  /*28e0*/  ISETP.NE.AND P1, PT, R19, RZ, PT ;  /* 0x000000ff1300720c */ /* 0x000fe40003f25270 */
[----:B------:R-:W-:Y:S02]  /*28f0*/  MOV R19, UR32 ;  /* 0x0000002000137c02 */ /* 0x000fe40008000f00 */
[----:B-1----:R-:W-:Y:S01]  /*2900*/  @P0 FFMA R19, R23, R21, R20 ;  /* 0x0000001517130223 */ /* 0x002fe20000000014 */
[----:B------:R-:W-:Y:S08]  /*2910*/  BRA.U !UP5, `(.L_x_1596) ;  /* 0x000000050df07547 */ /* 0x000ff0000b800000 */
.L_x_1597:
        /* <DEDUP_REMOVED lines=13> */
[----:B------:R-:W-:Y:S02]  /*29f0*/  IADD3 R24, P0, PT, R38, 0x2, RZ ;  /* 0x0000000226187810 */ /* 0x000fe40007f1e0ff */
[----:B------:R-:W-:Y:S01]  /*2a00*/  P2R R60, PR, RZ, 0x2 ;  /* 0x00000002ff3c7803 */ /* 0x000fe20000000000 */
[----:B------:R-:W5:Y:S01]  /*2a10*/  @P2 LDG.E.U16 R32, desc[UR8][R28.64+-0x4] ;  /* 0xfffffc081c202981 */ /* 0x000f62000c1e1500 */
[----:B------:R-:W-:Y:S02]  /*2a20*/  IADD3.X R25, PT, PT, RZ, R39, RZ, P0, !PT ;  /* 0x00000027ff197210 */ /* 0x000fe400007fe4ff */
[----:B------:R-:W-:Y:S02]  /*2a30*/  IADD3 R26, P0, PT, R22, 0x2, RZ ;  /* 0x00000002161a7810 */ /* 0x000fe40007f1e0ff */
[----:B------:R-:W-:Y:S02]  /*2a40*/  P2R R74, PR, RZ, 0x20 ;  /* 0x00000020ff4a7803 */ /* 0x000fe40000000000 */
[----:B------:R-:W-:Y:S02]  /*2a50*/  IADD3.X R27, PT, PT, RZ, R23, RZ, P0, !PT ;  /* 0x00000017ff1b7210 */ /* 0x000fe400007fe4ff */
[----:B------:R-:W-:Y:S02]  /*2a60*/  ISETP.NE.AND P0, PT, R48, RZ, PT ;  /* 0x000000ff3000720c */ /* 0x000fe40003f05270 */
[----:B------:R-:W-:Y:S02]  /*2a70*/  P2R R73, PR, RZ, 0x10 ;  /* 0x00000010ff497803 */ /* 0x000fe40000000000 */
[----:B------:R-:W-:Y:S02]  /*2a80*/  P2R R72, PR, RZ, 0x8 ;  /* 0x00000008ff487803 */ /* 0x000fe40000000000 */
[----:B------:R-:W-:Y:S01]  /*2a90*/  P2R R61, PR, RZ, 0x4 ;  /* 0x00000004ff3d7803 */ /* 0x000fe20000000000 */
[----:B--2---:R-:W-:Y:S02]  /*2aa0*/  @P1 HADD2.F32 R21, -RZ, R21.H0_H0 ;  /* 0x20000015ff151230 */ /* 0x004fe40000004100 */
[----:B---3--:R-:W-:Y:S05]  /*2ab0*/  @P1 HADD2.F32 R20, -RZ, R20.H0_H0 ;  /* 0x20000014ff141230 */ /* 0x008fea0000004100 */
[----:B------:R-:W-:Y:S01]  /*2ac0*/  @P1 FFMA R4, R21, R20, R4 ;  /* 0x0000001415041223 */ /* 0x000fe20000000004 */
[----:B----4-:R-:W-:Y:S01]  /*2ad0*/  @P2 HADD2.F32 R21, -RZ, R33.H0_H0 ;  /* 0x20000021ff152230 */ /* 0x010fe20000004100 */
[----:B------:R-:W-:Y:S01]  /*2ae0*/  MOV R33, R34 ;  /* 0x0000002200217202 */ /* 0x000fe20000000f00 */
[----:B-----5:R-:W-:Y:S01]  /*2af0*/  @P2 HADD2.F32 R20, -RZ, R32.H0_H0 ;  /* 0x20000020ff142230 */ /* 0x020fe20000004100 */
[----:B------:R-:W2:Y:S01]  /*2b00*/  @P4 LDG.E.U16 R34, desc[UR8][R28.64+-0x4] ;  /* 0xfffffc081c224981 */ /* 0x000ea2000c1e1500 */
[----:B------:R-:W-:Y:S02]  /*2b10*/  MOV R32, R35 ;  /* 0x0000002300207202 */ /* 0x000fe40000000f00 */
[----:B------:R-:W-:Y:S01]  /*2b20*/  ISETP.NE.AND P1, PT, R49, RZ, PT ;  /* 0x000000ff3100720c */ /* 0x000fe20003f25270 */
[----:B------:R-:W-:Y:S01]  /*2b30*/  @P2 FFMA R8, R21, R20, R8 ;  /* 0x0000001415082223 */ /* 0x000fe20000000008 */
[----:B------:R-:W-:Y:S01]  /*2b40*/  ISETP.NE.AND P2, PT, R58, RZ, PT ;  /* 0x000000ff3a00720c */ /* 0x000fe20003f45270 */
[----:B------:R-:W3:Y:S04]  /*2b50*/  @P3 LDG.E.U16 R21, desc[UR8][R30.64] ;  /* 0x000000081e153981 */ /* 0x000ee8000c1e1500 */
[----:B------:R-:W4:Y:S04]  /*2b60*/  @P3 LDG.E.U16 R20, desc[UR8][R28.64+-0x4] ;  /* 0xfffffc081c143981 */ /* 0x000f28000c1e1500 */
[----:B------:R-:W5:Y:S04]  /*2b70*/  @P4 LDG.E.U16 R35, desc[UR8][R32.64] ;  /* 0x0000000820234981 */ /* 0x000f68000c1e1500 */
[----:B------:R-:W2:Y:S01]  /*2b80*/  @P2 LDG.E.U16 R42, desc[UR8][R38.64] ;  /* 0x00000008262a2981 */ /* 0x000ea2000c1e1500 */
[----:B---3--:R-:W-:Y:S02]  /*2b90*/  @P3 HADD2.F32 R21, -RZ, R21.H0_H0 ;  /* 0x20000015ff153230 */ /* 0x008fe40000004100 */
[----:B----4-:R-:W-:Y:S05]  /*2ba0*/  @P3 HADD2.F32 R20, -RZ, R20.H0_H0 ;  /* 0x20000014ff143230 */ /* 0x010fea0000004100 */
[----:B------:R-:W-:Y:S01]  /*2bb0*/  @P3 FFMA R12, R21, R20, R12 ;  /* 0x00000014150c3223 */ /* 0x000fe2000000000c */
[----:B-----5:R-:W-:Y:S01]  /*2bc0*/  @P4 HADD2.F32 R21, -RZ, R35.H0_H0 ;  /* 0x20000023ff154230 */ /* 0x020fe20000004100 */
[----:B------:R-:W-:Y:S01]  /*2bd0*/  ISETP.NE.AND P3, PT, R59, RZ, PT ;  /* 0x000000ff3b00720c */ /* 0x000fe20003f65270 */
[----:B------:R-:W3:Y:S01]  /*2be0*/  @P6 LDG.E.U16 R35, desc[UR8][R38.64] ;  /* 0x0000000826236981 */ /* 0x000ee2000c1e1500 */
[----:B--2---:R-:W-:Y:S03]  /*2bf0*/  @P4 HADD2.F32 R20, -RZ, R34.H0_H0 ;  /* 0x20000022ff144230 */ /* 0x004fe60000004100 */
[----:B------:R-:W2:Y:S02]  /*2c00*/  @P6 LDG.E.U16 R34, desc[UR8][R28.64+-0x2] ;  /* 0xfffffe081c226981 */ /* 0x000ea4000c1e1500 */
[----:B------:R-:W-:Y:S01]  /*2c10*/  @P4 FFMA R16, R21, R20, R16 ;  /* 0x0000001415104223 */ /* 0x000fe20000000010 */
[----:B------:R-:W-:Y:S01]  /*2c20*/  ISETP.NE.AND P4, PT, R46, RZ, PT ;  /* 0x000000ff2e00720c */ /* 0x000fe20003f85270 */
[----:B------:R-:W4:Y:S04]  /*2c30*/  @P5 LDG.E.U16 R20, desc[UR8][R22.64] ;  /* 0x0000000816145981 */ /* 0x000f28000c1e1500 */
[----:B------:R-:W5:Y:S04]  /*2c40*/  @P5 LDG.E.U16 R21, desc[UR8][R28.64+-0x2] ;  /* 0xfffffe081c155981 */ /* 0x000f68000c1e1500 */
[----:B------:R-:W2:Y:S04]  /*2c50*/  @P3 LDG.E.U16 R43, desc[UR8][R22.64] ;  /* 0x00000008162b3981 */ /* 0x000ea8000c1e1500 */
[----:B------:R-:W2:Y:S01]  /*2c60*/  @P4 LDG.E.U16 R40, desc[UR8][R38.64] ;  /* 0x0000000826284981 */ /* 0x000ea2000c1e1500 */
[----:B----4-:R-:W-:Y:S02]  /*2c70*/  @P5 HADD2.F32 R20, -RZ, R20.H0_H0 ;  /* 0x20000014ff145230 */ /* 0x010fe40000004100 */
[----:B-----5:R-:W-:Y:S05]  /*2c80*/  @P5 HADD2.F32 R21, -RZ, R21.H0_H0 ;  /* 0x20000015ff155230 */ /* 0x020fea0000004100 */
[----:B------:R-:W-:Y:S01]  /*2c90*/  @P5 FFMA R5, R20, R21, R5 ;  /* 0x0000001514055223 */ /* 0x000fe20000000005 */
[----:B---3--:R-:W-:Y:S01]  /*2ca0*/  @P6 HADD2.F32 R20, -RZ, R35.H0_H0 ;  /* 0x20000023ff146230 */ /* 0x008fe20000004100 */
[----:B------:R-:W-:Y:S01]  /*2cb0*/  ISETP.NE.AND P5, PT, R47, RZ, PT ;  /* 0x000000ff2f00720c */ /* 0x000fe20003fa5270 */
[----:B------:R-:W3:Y:S01]  /*2cc0*/  @P0 LDG.E.U16 R35, desc[UR8][R32.64] ;  /* 0x0000000820230981 */ /* 0x000ee2000c1e1500 */
[----:B--2---:R-:W-:Y:S03]  /*2cd0*/  @P6 HADD2.F32 R21, -RZ, R34.H0_H0 ;  /* 0x20000022ff156230 */ /* 0x004fe60000004100 */
[----:B------:R-:W2:Y:S02]  /*2ce0*/  @P0 LDG.E.U16 R34, desc[UR8][R28.64+-0x2] ;  /* 0xfffffe081c220981 */ /* 0x000ea4000c1e1500 */
[----:B------:R-:W-:Y:S02]  /*2cf0*/  @P6 FFMA R9, R20, R21, R9 ;  /* 0x0000001514096223 */ /* 0x000fe40000000009 */
[----:B------:R-:W4:Y:S04]  /*2d00*/  @P1 LDG.E.U16 R20, desc[UR8][R30.64] ;  /* 0x000000081e141981 */ /* 0x000f28000c1e1500 */
[----:B------:R-:W5:Y:S01]  /*2d10*/  @P1 LDG.E.U16 R21, desc[UR8][R28.64+-0x2] ;  /* 0xfffffe081c151981 */ /* 0x000f62000c1e1500 */
[----:B----4-:R-:W-:Y:S02]  /*2d20*/  @P1 HADD2.F32 R20, -RZ, R20.H0_H0 ;  /* 0x20000014ff141230 */ /* 0x010fe40000004100 */
[----:B-----5:R-:W-:Y:S05]  /*2d30*/  @P1 HADD2.F32 R21, -RZ, R21.H0_H0 ;  /* 0x20000015ff151230 */ /* 0x020fea0000004100 */
[----:B------:R-:W-:Y:S01]  /*2d40*/  @P1 FFMA R13, R20, R21, R13 ;  /* 0x00000015140d1223 */ /* 0x000fe2000000000d */
[----:B---3--:R-:W-:Y:S01]  /*2d50*/  @P0 HADD2.F32 R20, -RZ, R35.H0_H0 ;  /* 0x20000023ff140230 */ /* 0x008fe20000004100 */
[----:B------:R-:W-:Y:S01]  /*2d60*/  ISETP.NE.AND P1, PT, R45, RZ, PT ;  /* 0x000000ff2d00720c */ /* 0x000fe20003f25270 */
[----:B--2---:R-:W-:Y:S05]  /*2d70*/  @P0 HADD2.F32 R21, -RZ, R34.H0_H0 ;  /* 0x20000022ff150230 */ /* 0x004fea0000004100 */
[----:B------:R-:W-:Y:S01]  /*2d80*/  @P0 FFMA R17, R20, R21, R17 ;  /* 0x0000001514110223 */ /* 0x000fe20000000011 */
[----:B------:R-:W-:Y:S01]  /*2d90*/  IADD3 R35, P0, PT, R32, 0x2, RZ ;  /* 0x0000000220237810 */ /* 0x000fe20007f1e0ff */
[----:B------:R-:W2:Y:S03]  /*2da0*/  @P5 LDG.E.U16 R21, desc[UR8][R22.64] ;  /* 0x0000000816155981 */ /* 0x000ea6000c1e1500 */
[----:B------:R-:W-:Y:S01]  /*2db0*/  IADD3.X R34, PT, PT, RZ, R33, RZ, P0, !PT ;  /* 0x00000021ff227210 */ /* 0x000fe200007fe4ff */
[----:B------:R-:W3:Y:S01]  /*2dc0*/  @P5 LDG.E.U16 R20, desc[UR8][R28.64] ;  /* 0x000000081c145981 */ /* 0x000ee2000c1e1500 */
[----:B------:R-:W-:Y:S04]  /*2dd0*/  IADD3 R37, P0, PT, R30, 0x2, RZ ;  /* 0x000000021e257810 */ /* 0x000fe80007f1e0ff */
[----:B------:R-:W-:Y:S02]  /*2de0*/  IADD3.X R36, PT, PT, RZ, R31, RZ, P0, !PT ;  /* 0x0000001fff247210 */ /* 0x000fe400007fe4ff */
[----:B------:R-:W-:Y:S01]  /*2df0*/  ISETP.NE.AND P0, PT, R44, RZ, PT ;  /* 0x000000ff2c00720c */ /* 0x000fe20003f05270 */
[----:B--2---:R-:W-:Y:S02]  /*2e00*/  @P5 HADD2.F32 R21, -RZ, R21.H0_H0 ;  /* 0x20000015ff155230 */ /* 0x004fe40000004100 */
[----:B---3--:R-:W-:Y:S05]  /*2e10*/  @P5 HADD2.F32 R20, -RZ, R20.H0_H0 ;  /* 0x20000014ff145230 */ /* 0x008fea0000004100 */
[----:B------:R-:W-:Y:S01]  /*2e20*/  @P5 FFMA R6, R21, R20, R6 ;  /* 0x0000001415065223 */ /* 0x000fe20000000006 */
[----:B------:R-:W-:Y:S01]  /*2e30*/  @P4 HADD2.F32 R21, -RZ, R40.H0_H0 ;  /* 0x20000028ff154230 */ /* 0x000fe20000004100 */
[----:B------:R-:W2:Y:S01]  /*2e40*/  @P4 LDG.E.U16 R20, desc[UR8][R28.64] ;  /* 0x000000081c144981 */ /* 0x000ea2000c1e1500 */
[----:B------:R-:W-:Y:S01]  /*2e50*/  ISETP.NE.AND P5, PT, R74, RZ, PT ;  /* 0x000000ff4a00720c */ /* 0x000fe20003fa5270 */
[----:B--2---:R-:W-:Y:S05]  /*2e60*/  @P4 HADD2.F32 R20, -RZ, R20.H0_H0 ;  /* 0x20000014ff144230 */ /* 0x004fea0000004100 */
[----:B------:R-:W-:Y:S01]  /*2e70*/  @P4 FFMA R10, R21, R20, R10 ;  /* 0x00000014150a4223 */ /* 0x000fe2000000000a */
[----:B------:R-:W-:Y:S01]  /*2e80*/  ISETP.NE.AND P4, PT, R73, RZ, PT ;  /* 0x000000ff4900720c */ /* 0x000fe20003f85270 */
[----:B------:R-:W2:Y:S04]  /*2e90*/  @P1 LDG.E.U16 R21, desc[UR8][R30.64] ;  /* 0x000000081e151981 */ /* 0x000ea8000c1e1500 */
[----:B------:R-:W3:Y:S01]  /*2ea0*/  @P1 LDG.E.U16 R20, desc[UR8][R28.64] ;  /* 0x000000081c141981 */ /* 0x000ee2000c1e1500 */
        /* <DEDUP_REMOVED lines=9> */
[----:B------:R-:W-:Y:S01]  /*2f40*/  @P3 HADD2.F32 R20, -RZ, R43.H0_H0 ;  /* 0x2000002bff143230 */ /* 0x000fe20000004100 */
[----:B------:R-:W2:Y:S01]  /*2f50*/  @P3 LDG.E.U16 R21, desc[UR8][R28.64+0x2] ;  /* 0x000002081c153981 */ /* 0x000ea2000c1e1500 */
[----:B------:R-:W-:Y:S04]  /*2f60*/  IADD3 R41, P0, PT, R28, UR31, RZ ;  /* 0x0000001f1c297c10 */ /* 0x000fe8000ff1e0ff */
[----:B------:R-:W-:Y:S02]  /*2f70*/  IADD3.X R40, PT, PT, R29, UR30, RZ, P0, !PT ;  /* 0x0000001e1d287c10 */ /* 0x000fe400087fe4ff */
[----:B------:R-:W-:Y:S11]  /*2f80*/  ISETP.NE.AND P0, PT, R56, RZ, PT ;  /* 0x000000ff3800720c */ /* 0x000ff60003f05270 */
[----:B------:R-:W-:Y:S02]  /*2f90*/  @!UPT UIADD3 URZ, UPT, UPT, URZ, URZ, URZ ;  /* 0x000000fffffff290 */ /* 0x000fe4000fffe0ff */
[----:B------:R-:W3:Y:S04]  /*2fa0*/  @P0 LDG.E.U16 R22, desc[UR8][R32.64] ;  /* 0x0000000820160981 */ /* 0x000ee8000c1e1500 */
[----:B------:R-:W4:Y:S01]  /*2fb0*/  @P0 LDG.E.U16 R23, desc[UR8][R28.64+0x2] ;  /* 0x000002081c170981 */ /* 0x000f22000c1e1500 */
[----:B--2---:R-:W-:Y:S05]  /*2fc0*/  @P3 HADD2.F32 R21, -RZ, R21.H0_H0 ;  /* 0x20000015ff153230 */ /* 0x004fea0000004100 */
[----:B------:R-:W-:Y:S01]  /*2fd0*/  @P3 FFMA R7, R20, R21, R7 ;  /* 0x0000001514073223 */ /* 0x000fe20000000007 */
[----:B------:R-:W-:Y:S01]  /*2fe0*/  @P2 HADD2.F32 R20, -RZ, R42.H0_H0 ;  /* 0x2000002aff142230 */ /* 0x000fe20000004100 */
[----:B------:R-:W2:Y:S01]  /*2ff0*/  @P2 LDG.E.U16 R21, desc[UR8][R28.64+0x2] ;  /* 0x000002081c152981 */ /* 0x000ea2000c1e1500 */
[----:B------:R-:W-:Y:S01]  /*3000*/  ISETP.NE.AND P3, PT, R72, RZ, PT ;  /* 0x000000ff4800720c */ /* 0x000fe20003f65270 */
[----:B---3--:R-:W-:Y:S02]  /*3010*/  @P0 HADD2.F32 R22, -RZ, R22.H0_H0 ;  /* 0x20000016ff160230 */ /* 0x008fe40000004100 */
[----:B----4-:R-:W-:Y:S02]  /*3020*/  @P0 HADD2.F32 R23, -RZ, R23.H0_H0 ;  /* 0x20000017ff170230 */ /* 0x010fe40000004100 */
        /* <DEDUP_REMOVED lines=9> */
[----:B------:R-:W-:Y:S01]  /*30c0*/  @P0 FFMA R19, R22, R23, R19 ;  /* 0x0000001716130223 */ /* 0x000fe20000000013 */
[----:B------:R-:W-:Y:S10]  /*30d0*/  BRA.U UP0, `(.L_x_1597) ;  /* 0xfffffff900107547 */ /* 0x000ff4000b83ffff */
.L_x_1596:
[----:B------:R-:W-:Y:S01]  /*30e0*/  LEA R20, P0, R62, UR23, 0x1 ;  /* 0x000000173e147c11 */ /* 0x000fe2000f8008ff */
[----:B------:R-:W-:Y:S03]  /*30f0*/  BSSY.RECONVERGENT B0, `(.L_x_1598) ;  /* 0x0000010000007945 */ /* 0x000fe60003800200 */
[----:B------:R-:W-:Y:S02]  /*3100*/  IADD3.X R21, PT, PT, R51, UR22, RZ, P0, !PT ;  /* 0x0000001633157c10 */ /* 0x000fe400087fe4ff */
        /* <DEDUP_REMOVED lines=12> */
.L_x_1600:
[----:B------:R-:W-:-:S05]  /*31d0*/  F2FP.F16.F32.PACK_AB R4, RZ, R23 ;  /* 0x00000017ff04723e */ /* 0x000fca00000000ff */
[----:B------:R0:W-:Y:S02]  /*31e0*/  STG.E.U16 desc[UR8][R20.64], R4 ;  /* 0x0000000414007986 */ /* 0x0001e4000c101508 */
.L_x_1599:
[----:B------:R-:W-:Y:S05]  /*31f0*/  BSYNC.RECONVERGENT B0 ;  /* 0x0000000000007941 */ /* 0x000fea0003800200 */
.L_x_1598:
[----:B------:R-:W0:Y:S01]  /*3200*/  LDCU.64 UR12, c[0x0][0x3d8] ;  /* 0x00007b00ff0c77ac */ /* 0x000e220008000a00 */
[----:B------:R-:W-:Y:S01]  /*3210*/  HFMA2 R37, -RZ, RZ, 0, 0 ;  /* 0x00000000ff257431 */ /* 0x000fe200000001ff */
[----:B------:R-:W-:Y:S01]  /*3220*/  MOV R36, R68 ;  /* 0x0000004400247202 */ /* 0x000fe20000000f00 */
[----:B------:R-:W-:Y:S01]  /*3230*/  BSSY.RECONVERGENT B0, `(.L_x_1601) ;  /* 0x000001a000007945 */ /* 0x000fe20003800200 */
[----:B------:R-:W1:Y:S01]  /*3240*/  LDCU.64 UR4, c[0x0][0x3c8] ;  /* 0x00007900ff0477ac */ /* 0x000e620008000a00 */
[----:B0-----:R-:W-:Y:S02]  /*3250*/  IMAD R4, R54, UR12, RZ ;  /* 0x0000000c36047c24 */ /* 0x001fe4000f8e02ff */
[----:B------:R-:W-:-:S04]  /*3260*/  IMAD.WIDE.U32 R26, R3, UR12, R36 ;  /* 0x0000000c031a7c25 */ /* 0x000fc8000f8e0024 */
[C---:B------:R-:W-:Y:S01]  /*3270*/  IMAD R4, R3.reuse, UR13, R4 ;  /* 0x0000000d03047c24 */ /* 0x040fe2000f8e0204 */
[----:B------:R-:W-:Y:S01]  /*3280*/  LEA R22, P0, R26, UR23, 0x1 ;  /* 0x000000171a167c11 */ /* 0x000fe2000f8008ff */
[----:B-1----:R-:W-:-:S03]  /*3290*/  IMAD.WIDE.U32 R28, R3, UR4, R36 ;  /* 0x00000004031c7c25 */ /* 0x002fc6000f8e0024 */
[----:B------:R-:W-:-:S04]  /*32a0*/  IADD3 R4, PT, PT, R27, R4, RZ ;  /* 0x000000041b047210 */ /* 0x000fc80007ffe0ff */
[----:B------:R-:W-:Y:S01]  /*32b0*/  LEA.HI.X R23, R26, UR22, R4, 0x1, P0 ;  /* 0x000000161a177c11 */ /* 0x000fe200080f0c04 */
[----:B------:R-:W-:Y:S01]  /*32c0*/  IMAD R4, R54, UR4, RZ ;  /* 0x0000000436047c24 */ /* 0x000fe2000f8e02ff */
[----:B------:R-:W-:-:S03]  /*32d0*/  LEA R26, P0, R28, UR21, 0x1 ;  /* 0x000000151c1a7c11 */ /* 0x000fc6000f8008ff */
[----:B------:R-:W-:-:S05]  /*32e0*/  IMAD R4, R3, UR5, R4 ;  /* 0x0000000503047c24 */ /* 0x000fca000f8e0204 */
[----:B------:R-:W-:-:S04]  /*32f0*/  IADD3 R4, PT, PT, R29, R4, RZ ;  /* 0x000000041d047210 */ /* 0x000fc80007ffe0ff */
        /* <DEDUP_REMOVED lines=11> */
.L_x_1603:
[----:B------:R-:W-:-:S05]  /*33b0*/  F2FP.F16.F32.PACK_AB R4, RZ, R29 ;  /* 0x0000001dff04723e */ /* 0x000fca00000000ff */
[----:B------:R0:W-:Y:S02]  /*33c0*/  STG.E.U16 desc[UR8][R22.64], R4 ;  /* 0x0000000416007986 */ /* 0x0001e4000c101508 */
.L_x_1602:
[----:B------:R-:W-:Y:S05]  /*33d0*/  BSYNC.RECONVERGENT B0 ;  /* 0x0000000000007941 */ /* 0x000fea0003800200 */
.L_x_1601:
[----:B------:R-:W-:Y:S01]  /*33e0*/  IMAD R29, R53, UR12, RZ ;  /* 0x0000000c351d7c24 */ /* 0x000fe2000f8e02ff */
[----:B------:R-:W-:Y:S01]  /*33f0*/  BSSY.RECONVERGENT B0, `(.L_x_1604) ;  /* 0x0000018000007945 */ /* 0x000fe20003800200 */
[----:B------:R-:W-:-:S04]  /*3400*/  IMAD.WIDE.U32 R32, R2, UR12, R36 ;  /* 0x0000000c02207c25 */ /* 0x000fc8000f8e0024 */
[----:B0-----:R-:W-:Y:S01]  /*3410*/  IMAD R4, R2, UR13, R29 ;  /* 0x0000000d02047c24 */ /* 0x001fe2000f8e021d */
[----:B------:R-:W-:Y:S01]  /*3420*/  LEA R30, P0, R32, UR23, 0x1 ;  /* 0x00000017201e7c11 */ /* 0x000fe2000f8008ff */
[----:B------:R-:W-:-:S03]  /*3430*/  IMAD R29, R53, UR4, RZ ;  /* 0x00000004351d7c24 */ /* 0x000fc6000f8e02ff */
[----:B------:R-:W-:-:S04]  /*3440*/  IADD3 R4, PT, PT, R33, R4, RZ ;  /* 0x0000000421047210 */ /* 0x000fc80007ffe0ff */
[----:B------:R-:W-:Y:S01]  /*3450*/  LEA.HI.X R31, R32, UR22, R4, 0x1, P0 ;  /* 0x00000016201f7c11 */ /* 0x000fe200080f0c04 */
[C---:B------:R-:W-:Y:S02]  /*3460*/  IMAD R4, R2.reuse, UR5, R29 ;  /* 0x0000000502047c24 */ /* 0x040fe4000f8e021d */
[----:B------:R-:W-:-:S05]  /*3470*/  IMAD.WIDE.U32 R32, R2, UR4, R36 ;  /* 0x0000000402207c25 */ /* 0x000fca000f8e0024 */
[----:B------:R-:W-:Y:S02]  /*3480*/  IADD3 R4, PT, PT, R33, R4, RZ ;  /* 0x0000000421047210 */ /* 0x000fe40007ffe0ff */
        /* <DEDUP_REMOVED lines=12> */
.L_x_1606:
[----:B------:R-:W-:-:S05]  /*3550*/  F2FP.F16.F32.PACK_AB R4, RZ, R33 ;  /* 0x00000021ff04723e */ /* 0x000fca00000000ff */
[----:B------:R0:W-:Y:S02]  /*3560*/  STG.E.U16 desc[UR8][R30.64], R4 ;  /* 0x000000041e007986 */ /* 0x0001e4000c101508 */
.L_x_1605:
[----:B------:R-:W-:Y:S05]  /*3570*/  BSYNC.RECONVERGENT B0 ;  /* 0x0000000000007941 */ /* 0x000fea0003800200 */
.L_x_1604:
[----:B------:R-:W-:Y:S01]  /*3580*/  IMAD R33, R52, UR12, RZ ;  /* 0x0000000c34217c24 */ /* 0x000fe2000f8e02ff */
[----:B------:R-:W-:Y:S03]  /*3590*/  BSSY.RECONVERGENT B0, `(.L_x_1607) ;  /* 0x0000018000007945 */ /* 0x000fe60003800200 */
[C---:B0-----:R-:W-:Y:S02]  /*35a0*/  IMAD R4, R0.reuse, UR13, R33 ;  /* 0x0000000d00047c24 */ /* 0x041fe4000f8e0221 */
[----:B------:R-:W-:-:S04]  /*35b0*/  IMAD.WIDE.U32 R32, R0, UR12, R36 ;  /* 0x0000000c00207c25 */ /* 0x000fc8000f8e0024 */
[----:B------:R-:W-:Y:S01]  /*35c0*/  IMAD.WIDE.U32 R36, R0, UR4, R36 ;  /* 0x0000000400247c25 */ /* 0x000fe2000f8e0024 */
[----:B------:R-:W-:Y:S02]  /*35d0*/  IADD3 R4, PT, PT, R33, R4, RZ ;  /* 0x0000000421047210 */ /* 0x000fe40007ffe0ff */
[----:B------:R-:W-:Y:S01]  /*35e0*/  LEA R34, P0, R32, UR23, 0x1 ;  /* 0x0000001720227c11 */ /* 0x000fe2000f8008ff */
[----:B------:R-:W-:-:S03]  /*35f0*/  IMAD R33, R52, UR4, RZ ;  /* 0x0000000434217c24 */ /* 0x000fc6000f8e02ff */
[----:B------:R-:W-:Y:S01]  /*3600*/  LEA.HI.X R35, R32, UR22, R4, 0x1, P0 ;  /* 0x0000001620237c11 */ /* 0x000fe200080f0c04 */
[----:B------:R-:W-:Y:S01]  /*3610*/  IMAD R4, R0, UR5, R33 ;  /* 0x0000000500047c24 */ /* 0x000fe2000f8e0221 */
[----:B------:R-:W-:-:S04]  /*3620*/  LEA R32, P0, R36, UR21, 0x1 ;  /* 0x0000001524207c11 */ /* 0x000fc8000f8008ff */
        /* <DEDUP_REMOVED lines=12> */
.L_x_1609:
[----:B------:R-:W-:-:S05]  /*36f0*/  F2FP.F16.F32.PACK_AB R4, RZ, R37 ;  /* 0x00000025ff04723e */ /* 0x000fca00000000ff */
[----:B------:R0:W-:Y:S02]  /*3700*/  STG.E.U16 desc[UR8][R34.64], R4 ;  /* 0x0000000422007986 */ /* 0x0001e4000c101508 */
.L_x_1608:
[----:B------:R-:W-:Y:S05]  /*3710*/  BSYNC.RECONVERGENT B0 ;  /* 0x0000000000007941 */ /* 0x000fea0003800200 */
.L_x_1607:
        /* <DEDUP_REMOVED lines=11> */
.L_x_1612:
[----:B0-----:R-:W-:-:S05]  /*37d0*/  F2FP.F16.F32.PACK_AB R4, RZ, R5 ;  /* 0x00000005ff04723e */ /* 0x001fca00000000ff */
[----:B------:R1:W-:Y:S02]  /*37e0*/  STG.E.U16 desc[UR8][R20.64+0x2], R4 ;  /* 0x0000020414007986 */ /* 0x0003e4000c101508 */
.L_x_1611:
[----:B------:R-:W-:Y:S05]  /*37f0*/  BSYNC.RECONVERGENT B0 ;  /* 0x0000000000007941 */ /* 0x000fea0003800200 */
.L_x_1610:
        /* <DEDUP_REMOVED lines=11> */
.L_x_1615:
[----:B01----:R-:W-:-:S05]  /*38b0*/  F2FP.F16.F32.PACK_AB R4, RZ, R9 ;  /* 0x00000009ff04723e */ /* 0x003fca00000000ff */
[----:B------:R2:W-:Y:S02]  /*38c0*/  STG.E.U16 desc[UR8][R22.64+0x2], R4 ;  /* 0x0000020416007986 */ /* 0x0005e4000c101508 */
.L_x_1614:
[----:B------:R-:W-:Y:S05]  /*38d0*/  BSYNC.RECONVERGENT B0 ;  /* 0x0000000000007941 */ /* 0x000fea0003800200 */
.L_x_1613:
[----:B------:R-:W-:Y:S01]  /*38e0*/  ISETP.NE.AND P0, PT, R49, RZ, PT ;  /* 0x000000ff3100720c */ /* 0x000fe20003f05270 */
[----:B------:R-:W-:-:S12]  /*38f0*/  BSSY.RECONVERGENT B0, `(.L_x_1616) ;  /* 0x000000d000007945 */ /* 0x000fd80003800200 */
        /* <DEDUP_REMOVED lines=10> */
.L_x_1618:
[----:B012---:R-:W-:-:S05]  /*39a0*/  F2FP.F16.F32.PACK_AB R4, RZ, R13 ;  /* 0x0000000dff04723e */ /* 0x007fca00000000ff */
[----:B------:R3:W-:Y:S02]  /*39b0*/  STG.E.U16 desc[UR8][R30.64+0x2], R4 ;  /* 0x000002041e007986 */ /* 0x0007e4000c101508 */
.L_x_1617:
[----:B------:R-:W-:Y:S05]  /*39c0*/  BSYNC.RECONVERGENT B0 ;  /* 0x0000000000007941 */ /* 0x000fea0003800200 */
.L_x_1616:
[----:B------:R-:W-:Y:S01]  /*39d0*/  ISETP.NE.AND P0, PT, R48, RZ, PT ;  /* 0x000000ff3000720c */ /* 0x000fe20003f05270 */
[----:B------:R-:W-:-:S12]  /*39e0*/  BSSY.RECONVERGENT B0, `(.L_x_1619) ;  /* 0x000000d000007945 */ /* 0x000fd80003800200 */
        /* <DEDUP_REMOVED lines=10> */
.L_x_1621:
[----:B0123--:R-:W-:-:S05]  /*3a90*/  F2FP.F16.F32.PACK_AB R4, RZ, R17 ;  /* 0x00000011ff04723e */ /* 0x00ffca00000000ff */
[----:B------:R4:W-:Y:S02]  /*3aa0*/  STG.E.U16 desc[UR8][R34.64+0x2], R4 ;  /* 0x0000020422007986 */ /* 0x0009e4000c101508 */
.L_x_1620:
[----:B------:R-:W-:Y:S05]  /*3ab0*/  BSYNC.RECONVERGENT B0 ;  /* 0x0000000000007941 */ /* 0x000fea0003800200 */
.L_x_1619:
[----:B------:R-:W-:Y:S01]  /*3ac0*/  ISETP.NE.AND P0, PT, R47, RZ, PT ;  /* 0x000000ff2f00720c */ /* 0x000fe20003f05270 */
[----:B------:R-:W-:-:S12]  /*3ad0*/  BSSY.RECONVERGENT B0, `(.L_x_1622) ;  /* 0x000000d000007945 */ /* 0x000fd80003800200 */
        /* <DEDUP_REMOVED lines=10> */
.L_x_1624:
[----:B01234-:R-:W-:-:S05]  /*3b80*/  F2FP.F16.F32.PACK_AB R4, RZ, R5 ;  /* 0x00000005ff04723e */ /* 0x01ffca00000000ff */
[----:B------:R0:W-:Y:S02]  /*3b90*/  STG.E.U16 desc[UR8][R20.64+0x4], R4 ;  /* 0x0000040414007986 */ /* 0x0001e4000c101508 */
.L_x_1623:
[----:B------:R-:W-:Y:S05]  /*3ba0*/  BSYNC.RECONVERGENT B0 ;  /* 0x0000000000007941 */ /* 0x000fea0003800200 */
.L_x_1622:
        /* <DEDUP_REMOVED lines=12> */
.L_x_1627:
[----:B01234-:R-:W-:-:S05]  /*3c70*/  F2FP.F16.F32.PACK_AB R4, RZ, R5 ;  /* 0x00000005ff04723e */ /* 0x01ffca00000000ff */
[----:B------:R0:W-:Y:S02]  /*3c80*/  STG.E.U16 desc[UR8][R22.64+0x4], R4 ;  /* 0x0000040416007986 */ /* 0x0001e4000c101508 */
.L_x_1626:
[----:B------:R-:W-:Y:S05]  /*3c90*/  BSYNC.RECONVERGENT B0 ;  /* 0x0000000000007941 */ /* 0x000fea0003800200 */
.L_x_1625:
        /* <DEDUP_REMOVED lines=12> */
.L_x_1630:
[----:B01234-:R-:W-:-:S05]  /*3d60*/  F2FP.F16.F32.PACK_AB R4, RZ, R5 ;  /* 0x00000005ff04723e */ /* 0x01ffca00000000ff */
[----:B------:R0:W-:Y:S02]  /*3d70*/  STG.E.U16 desc[UR8][R30.64+0x4], R4 ;  /* 0x000004041e007986 */ /* 0x0001e4000c101508 */
.L_x_1629:
[----:B------:R-:W-:Y:S05]  /*3d80*/  BSYNC.RECONVERGENT B0 ;  /* 0x0000000000007941 */ /* 0x000fea0003800200 */
.L_x_1628:
        /* <DEDUP_REMOVED lines=12> */
.L_x_1633:
[----:B01234-:R-:W-:-:S05]  /*3e50*/  F2FP.F16.F32.PACK_AB R4, RZ, R5 ;  /* 0x00000005ff04723e */ /* 0x01ffca00000000ff */
[----:B------:R0:W-:Y:S02]  /*3e60*/  STG.E.U16 desc[UR8][R34.64+0x4], R4 ;  /* 0x0000040422007986 */ /* 0x0001e4000c101508 */
.L_x_1632:
[----:B------:R-:W-:Y:S05]  /*3e70*/  BSYNC.RECONVERGENT B0 ;  /* 0x0000000000007941 */ /* 0x000fea0003800200 */
.L_x_1631:
[----:B------:R-:W-:Y:S01]  /*3e80*/  ISETP.NE.AND P0, PT, R59, RZ, PT ;  /* 0x000000ff3b00720c */ /* 0x000fe20003f05270 */
        /* <DEDUP_REMOVED lines=11> */
.L_x_1636:
[----:B------:R-:W-:-:S05]  /*3f40*/  F2FP.F16.F32.PACK_AB R4, RZ, R4 ;  /* 0x00000004ff04723e */ /* 0x000fca00000000ff */
[----:B------:R0:W-:Y:S02]  /*3f50*/  STG.E.U16 desc[UR8][R20.64+0x6], R4 ;  /* 0x0000060414007986 */ /* 0x0001e4000c101508 */
.L_x_1635:
[----:B------:R-:W-:Y:S05]  /*3f60*/  BSYNC.RECONVERGENT B0 ;  /* 0x0000000000007941 */ /* 0x000fea0003800200 */
.L_x_1634:
        /* <DEDUP_REMOVED lines=12> */
.L_x_1639:
[----:B------:R-:W-:-:S05]  /*4030*/  F2FP.F16.F32.PACK_AB R4, RZ, R4 ;  /* 0x00000004ff04723e */ /* 0x000fca00000000ff */
[----:B------:R0:W-:Y:S02]  /*4040*/  STG.E.U16 desc[UR8][R22.64+0x6], R4 ;  /* 0x0000060416007986 */ /* 0x0001e4000c101508 */
.L_x_1638:
[----:B------:R-:W-:Y:S05]  /*4050*/  BSYNC.RECONVERGENT B0 ;  /* 0x0000000000007941 */ /* 0x000fea0003800200 */
.L_x_1637:
        /* <DEDUP_REMOVED lines=12> */
.L_x_1642:
[----:B------:R-:W-:-:S05]  /*4120*/  F2FP.F16.F32.PACK_AB R4, RZ, R4 ;  /* 0x00000004ff04723e */ /* 0x000fca00000000ff */
[----:B------:R0:W-:Y:S02]  /*4130*/  STG.E.U16 desc[UR8][R30.64+0x6], R4 ;  /* 0x000006041e007986 */ /* 0x0001e4000c101508 */
.L_x_1641:
[----:B------:R-:W-:Y:S05]  /*4140*/  BSYNC.RECONVERGENT B0 ;  /* 0x0000000000007941 */ /* 0x000fea0003800200 */
.L_x_1640:
        /* <DEDUP_REMOVED lines=12> */
.L_x_1645:
[----:B------:R-:W-:-:S05]  /*4210*/  F2FP.F16.F32.PACK_AB R4, RZ, R4 ;  /* 0x00000004ff04723e */ /* 0x000fca00000000ff */
[----:B------:R0:W-:Y:S02]  /*4220*/  STG.E.U16 desc[UR8][R34.64+0x6], R4 ;  /* 0x0000060422007986 */ /* 0x0001e4000c101508 */
.L_x_1644:
[----:B------:R-:W-:Y:S05]  /*4230*/  BSYNC.RECONVERGENT B0 ;  /* 0x0000000000007941 */ /* 0x000fea0003800200 */
.L_x_1643:
[----:B------:R-:W5:Y:S01]  /*4240*/  LDCU.64 UR4, c[0x0][0x3e8] ;  /* 0x00007d00ff0477ac */ /* 0x000f620008000a00 */
[----:B------:R-:W1:Y:S01]  /*4250*/  LDCU.128 UR12, c[0x0][0x3f0] ;  /* 0x00007e00ff0c77ac */ /* 0x000e620008000c00 */
[----:B------:R-:W2:Y:S01]  /*4260*/  LDCU.64 UR18, c[0x0][0x400] ;  /* 0x00008000ff1277ac */ /* 0x000ea20008000a00 */
[----:B------:R-:W-:Y:S02]  /*4270*/  UISETP.NE.U32.AND UP0, UPT, UR7, URZ, UPT ;  /* 0x000000ff0700728c */ /* 0x000fe4000bf05070 */
[----:B------:R-:W-:Y:S02]  /*4280*/  UIADD3 UR25, UPT, UPT, UR24, UR25, URZ ;  /* 0x0000001918197290 */ /* 0x000fe4000fffe0ff */
[----:B------:R-:W-:Y:S02]  /*4290*/  UISETP.NE.AND.EX UP0, UPT, UR6, URZ, UPT, UP0 ;  /* 0x000000ff0600728c */ /* 0x000fe4000bf05300 */
[----:B-----5:R-:W-:Y:S01]  /*42a0*/  UIMAD.WIDE.U32 UR38, UR24, UR4, URZ ;  /* 0x00000004182672a5 */ /* 0x020fe2000f8e00ff */
[----:B------:R-:W5:Y:S01]  /*42b0*/  LDCU UR4, c[0x0][0x3e4] ;  /* 0x00007c80ff0477ac */ /* 0x000f620008000800 */
[----:B-1----:R-:W-:-:S02]  /*42c0*/  UIMAD.WIDE.U32 UR36, UR24, UR14, URZ ;  /* 0x0000000e182472a5 */ /* 0x002fc4000f8e00ff */
        /* <DEDUP_REMOVED lines=8> */
[----:B-----5:R-:W-:Y:S02]  /*4350*/  UISETP.GE.AND UP0, UPT, UR25, UR4, UPT ;  /* 0x000000041900728c */ /* 0x020fe4000bf06270 */
[----:B------:R-:W-:Y:S02]  /*4360*/  UIMAD UR13, UR24, UR13, UR35 ;  /* 0x0000000d180d72a4 */ /* 0x000fe4000f8e0223 */
[----:B------:R-:W-:Y:S02]  /*4370*/  UIMAD UR5, UR24, UR5, UR39 ;  /* 0x00000005180572a4 */ /* 0x000fe4000f8e0227 */
[----:B--2---:R-:W-:-:S02]  /*4380*/  UIMAD.WIDE.U32 UR40, UR24, UR18, URZ ;  /* 0x00000012182872a5 */ /* 0x004fc4000f8e00ff */
[----:B------:R-:W-:Y:S02]  /*4390*/  ULEA UR27, UP4, UR38, UR27, 0x1 ;  /* 0x0000001b261b7291 */ /* 0x000fe4000f8808ff */
[----:B------:R-:W-:Y:S02]  /*43a0*/  UIMAD UR19, UR24, UR19, UR41 ;  /* 0x00000013181372a4 */ /* 0x000fe4000f8e0229 */
[----:B------:R-:W-:Y:S02]  /*43b0*/  ULEA UR29, UP3, UR34, UR29, 0x1 ;  /* 0x0000001d221d7291 */ /* 0x000fe4000f8608ff */
[----:B------:R-:W-:Y:S02]  /*43c0*/  ULEA UR23, UP1, UR40, UR23, 0x1 ;  /* 0x0000001728177291 */ /* 0x000fe4000f8208ff */
[----:B------:R-:W-:Y:S02]  /*43d0*/  USHF.L.U64.HI UR5, UR38, 0x1, UR5 ;  /* 0x0000000126057899 */ /* 0x000fe40008010205 */
[----:B------:R-:W-:-:S02]  /*43e0*/  USHF.L.U64.HI UR13, UR34, 0x1, UR13 ;  /* 0x00000001220d7899 */ /* 0x000fc4000801020d */
        /* <DEDUP_REMOVED lines=8> */
.L_x_1647:
        /* <DEDUP_REMOVED lines=9> */
.L_x_4365:


//--------------------- .text._ZN7cutlass9reference6device6kernel13TensorForEachINS1_6detail20TensorFillLinearFuncINS_6half_tENS_6layout18PackedVectorLayoutEEELi1ENS9_6ParamsEEEvNS_5CoordIXT0_EilEET1_ --------------------------
	.section	.text._ZN7cutlass9reference6device6kernel13TensorForEachINS1_6detail20TensorFillLinearFuncINS_6half_tENS_6layout18PackedVectorLayoutEEELi1ENS9_6ParamsEEEvNS_5CoordIXT0_EilEET1_,"ax",@progbits
	.align	128
        .global         _ZN7cutlass9reference6device6kernel13TensorForEachINS1_6detail20TensorFillLinearFuncINS_6half_tENS_6layout18PackedVectorLayoutEEELi1ENS9_6ParamsEEEvNS_5CoordIXT0_EilEET1_
        .type           _ZN7cutlass9reference6device6kernel13TensorForEachINS1_6detail20TensorFillLinearFuncINS_6half_tENS_6layout18PackedVectorLayoutEEELi1ENS9_6ParamsEEEvNS_5CoordIXT0_EilEET1_,@function
        .size           _ZN7cutlass9reference6device6kernel13TensorForEachINS1_6detail20TensorFillLinearFuncINS_6half_tENS_6layout18PackedVectorLayoutEEELi1ENS9_6ParamsEEEvNS_5CoordIXT0_EilEET1_,(.L_x_4366 - _ZN7cutlass9reference6device6kernel13TensorForEachINS1_6detail20TensorFillLinearFuncINS_6half_tENS_6layout18PackedVectorLayoutEEELi1ENS9_6ParamsEEEvNS_5CoordIXT0_EilEET1_)
        .other          _ZN7cutlass9reference6device6kernel13TensorForEachINS1_6detail20TensorFillLinearFuncINS_6half_tENS_6layout18PackedVectorLayoutEEELi1ENS9_6ParamsEEEvNS_5CoordIXT0_EilEET1_,@"STO_CUDA_ENTRY STV_DEFAULT"
_ZN7cutlass9reference6device6kernel13TensorForEachINS1_6detail20TensorFillLinearFuncINS_6half_tENS_6layout18PackedVectorLayoutEEELi1ENS9_6ParamsEEEvNS_5CoordIXT0_EilEET1_:
.text._ZN7cutlass9reference6device6kernel13TensorForEachINS1_6detail20TensorFillLinearFuncINS_6half_tENS_6layout18PackedVectorLayoutEEELi1ENS9_6ParamsEEEvNS_5CoordIXT0_EilEET1_:
[----:B------:R-:W-:Y:S01]  /*0000*/  LDC R1, c[0x0][0x37c] ;  /* 0x0000df00ff017b82 */ /* 0x000fe20000000800 */
[----:B------:R-:W0:Y:S07]  /*0010*/  S2R R0, SR_TID.X ;  /* 0x0000000000007919 */ /* 0x000e2e0000002100 */
[----:B------:R-:W0:Y:S01]  /*0020*/  S2UR UR5, SR_CTAID.X ;  /* 0x00000000000579c3 */ /* 0x000e220000002500 */
[----:B------:R-:W1:Y:S07]  /*0030*/  LDCU UR4, c[0x0][0x380] ;  /* 0x00007000ff0477ac */ /* 0x000e6e0008000800 */
[----:B------:R-:W0:Y:S02]  /*0040*/  LDC R11, c[0x0][0x360] ;  /* 0x0000d800ff0b7b82 */ /* 0x000e240000000800 */
[----:B0-----:R-:W-:Y:S01]  /*0050*/  IMAD R3, R11, UR5, R0 ;  /* 0x000000050b037c24 */ /* 0x001fe2000f8e0200 */
[----:B-1----:R-:W-:-:S04]  /*0060*/  USHF.R.S32.HI UR5, URZ, 0x1f, UR4 ;  /* 0x0000001fff057899 */ /* 0x002fc80008011404 */
[----:B------:R-:W-:-:S04]  /*0070*/  ISETP.GE.U32.AND P0, PT, R3, UR4, PT ;  /* 0x0000000403007c0c */ /* 0x000fc8000bf06070 */
[----:B------:R-:W-:-:S13]  /*0080*/  ISETP.GE.AND.EX P0, PT, RZ, UR5, PT, P0 ;  /* 0x00000005ff007c0c */ /* 0x000fda000bf06300 */
[----:B------:R-:W-:Y:S05]  /*0090*/  @P0 EXIT ;  /* 0x000000000000094d */ /* 0x000fea0003800000 */
[----:B------:R-:W0:Y:S01]  /*00a0*/  LDC.U16 R2, c[0x0][0x39a] ;  /* 0x0000e680ff027b82 */ /* 0x000e220000000400 */
[----:B------:R-:W1:Y:S01]  /*00b0*/  LDCU UR6, c[0x0][0x370] ;  /* 0x00006e00ff0677ac */ /* 0x000e620008000800 */
[----:B------:R-:W-:Y:S01]  /*00c0*/  HFMA2 R8, -RZ, RZ, 0, 0 ;  /* 0x00000000ff087431 */ /* 0x000fe200000001ff */
[----:B------:R-:W2:Y:S01]  /*00d0*/  LDCU.64 UR8, c[0x0][0x358] ;  /* 0x00006b00ff0877ac */ /* 0x000ea20008000a00 */
[----:B------:R-:W3:Y:S01]  /*00e0*/  LDCU UR4, c[0x0][0x380] ;  /* 0x00007000ff0477ac */ /* 0x000ee20008000800 */
[----:B-1----:R-:W-:Y:S01]  /*00f0*/  IMAD R11, R11, UR6, RZ ;  /* 0x000000060b0b7c24 */ /* 0x002fe2000f8e02ff */
[----:B------:R-:W-:Y:S02]  /*0100*/  MOV R9, RZ ;  /* 0x000000ff00097202 */ /* 0x000fe40000000f00 */
[----:B--23--:R-:W-:-:S07]  /*0110*/  MOV R10, R3 ;  /* 0x00000003000a7202 */ /* 0x00cfce0000000f00 */
.L_x_1648:
[----:B------:R-:W-:Y:S11]  /*0120*/  ISETP.LT.AND P0, PT, R3, UR4, PT ;  /* 0x0000000403007c0c */ /* 0x000ff6000bf01270 */
[----:B------:R-:W-:Y:S02]  /*0130*/  @!UPT UIADD3 URZ, UPT, UPT, URZ, URZ, URZ ;  /* 0x000000fffffff290 */ /* 0x000fe4000fffe0ff */
[----:B------:R-:W-:Y:S01]  /*0140*/  @P0 I2FP.F32.S32 R4, R3 ;  /* 0x0000000300040245 */ /* 0x000fe20000201400 */
[----:B-1----:R-:W1:Y:S01]  /*0150*/  @P0 LDC.U16 R5, c[0x0][0x398] ;  /* 0x0000e600ff050b82 */ /* 0x002e620000000400 */
[----:B------:R-:W-:Y:S01]  /*0160*/  @P0 SHF.R.S64 R13, R9, 0x1f, R10 ;  /* 0x0000001f090d0819 */ /* 0x000fe2000000100a */
[----:B0-----:R-:W-:Y:S06]  /*0170*/  @P0 HADD2.F32 R0, -RZ, R2.H0_H0 ;  /* 0x20000002ff000230 */ /* 0x001fec0000004100 */
[----:B------:R-:W0:Y:S02]  /*0180*/  @P0 LDC.64 R6, c[0x0][0x388] ;  /* 0x0000e200ff060b82 */ /* 0x000e240000000a00 */
[----:B0-----:R-:W-:Y:S01]  /*0190*/  @P0 IADD3 R14, P1, PT, R13, R6, RZ ;  /* 0x000000060d0e0210 */ /* 0x001fe20007f3e0ff */
[----:B-1----:R-:W-:Y:S03]  /*01a0*/  @P0 HADD2.F32 R5, -RZ, R5.H0_H0 ;  /* 0x20000005ff050230 */ /* 0x002fe60000004100 */
[----:B------:R-:W-:Y:S02]  /*01b0*/  @P0 LEA.HI.X.SX32 R15, R10, R7, 0x1, P1 ;  /* 0x000000070a0f0211 */ /* 0x000fe400008f0eff */
[----:B------:R-:W-:Y:S01]  /*01c0*/  IADD3 R9, P1, PT, RZ, R9, RZ ;  /* 0x00000009ff097210 */ /* 0x000fe20007f3e0ff */
[----:B------:R-:W-:Y:S04]  /*01d0*/  @P0 FFMA R0, R5, R4, R0 ;  /* 0x0000000405000223 */ /* 0x000fe80000000000 */
[C---:B------:R-:W-:Y:S01]  /*01e0*/  IMAD.X R10, R11.reuse, 0x1, R10, P1 ;  /* 0x000000010b0a7824 */ /* 0x040fe200008e060a */
[----:B------:R-:W-:Y:S05]  /*01f0*/  @P0 F2FP.F16.F32.PACK_AB R6, RZ, R0 ;  /* 0x00000000ff06023e */ /* 0x000fea00000000ff */
[----:B------:R1:W-:Y:S01]  /*0200*/  @P0 STG.E.U16 desc[UR8][R14.64], R6 ;  /* 0x000000060e000986 */ /* 0x0003e2000c101508 */
[----:B------:R-:W-:Y:S05]  /*0210*/  IADD3 R3, P0, PT, R11, R3, RZ ;  /* 0x000000030b037210 */ /* 0x000fea0007f1e0ff */
[----:B------:R-:W-:Y:S01]  /*0220*/  IMAD.X R8, RZ, RZ, R8, P0 ;  /* 0x000000ffff087224 */ /* 0x000fe200000e0608 */
[----:B------:R-:W-:Y:S04]  /*0230*/  ISETP.GE.U32.AND P0, PT, R3, UR4, PT ;  /* 0x0000000403007c0c */ /* 0x000fe8000bf06070 */
[----:B------:R-:W-:Y:S11]  /*0240*/  ISETP.GE.AND.EX P0, PT, R8, UR5, PT, P0 ;  /* 0x0000000508007c0c */ /* 0x000ff6000bf06300 */
[----:B------:R-:W-:Y:S02]  /*0250*/  @!UPT UIADD3 URZ, UPT, UPT, URZ, URZ, URZ ;  /* 0x000000fffffff290 */ /* 0x000fe4000fffe0ff */
[----:B------:R-:W-:Y:S08]  /*0260*/  @!P0 BRA `(.L_x_1648) ;  /* 0xfffffffc00ac8947 */ /* 0x000ff0000383ffff */
[----:B------:R-:W-:Y:S05]  /*0270*/  EXIT ;  /* 0x000000000000794d */ /* 0x000fea0003800000 */
.L_x_1649:
        /* <DEDUP_REMOVED lines=16> */
.L_x_4366:


//--------------------- .text._ZN7cutlass9reference6device6kernel12BlockForEachINS_6half_tENS1_6detail18RandomGaussianFuncIS4_EEEEvPT_mNT0_6ParamsE --------------------------
	.section	.text._ZN7cutlass9reference6device6kernel12BlockForEachINS_6half_tENS1_6detail18RandomGaussianFuncIS4_EEEEvPT_mNT0_6ParamsE,"ax",@progbits
	.align	128
        .global         _ZN7cutlass9reference6device6kernel12BlockForEachINS_6half_tENS1_6detail18RandomGaussianFuncIS4_EEEEvPT_mNT0_6ParamsE
        .type           _ZN7cutlass9reference6device6kernel12BlockForEachINS_6half_tENS1_6detail18RandomGaussianFuncIS4_EEEEvPT_mNT0_6ParamsE,@function
        .size           _ZN7cutlass9reference6device6kernel12BlockForEachINS_6half_tENS1_6detail18RandomGaussianFuncIS4_EEEEvPT_mNT0_6ParamsE,(.L_x_4314 - _ZN7cutlass9reference6device6kernel12BlockForEachINS_6half_tENS1_6detail18RandomGaussianFuncIS4_EEEEvPT_mNT0_6ParamsE)
        .other          _ZN7cutlass9reference6device6kernel12BlockForEachINS_6half_tENS1_6detail18RandomGaussianFuncIS4_EEEEvPT_mNT0_6ParamsE,@"STO_CUDA_ENTRY STV_DEFAULT"
_ZN7cutlass9reference6device6kernel12BlockForEachINS_6half_tENS1_6detail18RandomGaussianFuncIS4_EEEEvPT_mNT0_6ParamsE:
.text._ZN7cutlass9reference6device6kernel12BlockForEachINS_6half_tENS1_6detail18RandomGaussianFuncIS4_EEEEvPT_mNT0_6ParamsE:
[----:B------:R-:W0:Y:S08]  /*0000*/  LDC R1, c[0x0][0x37c] ;  /* 0x0000df00ff017b82 */ /* 0x000e300000000800 */
[----:B------:R-:W1:Y:S01]  /*0010*/  LDC.64 R8, c[0x0][0x390] ;  /* 0x0000e400ff087b82 */ /* 0x000e620000000a00 */
[----:B------:R-:W2:Y:S01]  /*0020*/  S2R R25, SR_TID.X ;  /* 0x0000000000197919 */ /* 0x000ea20000002100 */
[----:B0-----:R-:W-:Y:S01]  /*0030*/  VIADD R1, R1, 0xffffffb0 ;  /* 0xffffffb001017836 */ /* 0x001fe20000000000 */
[----:B------:R-:W0:Y:S01]  /*0040*/  LDCU.64 UR14, c[0x0][0x358] ;  /* 0x00006b00ff0e77ac */ /* 0x000e220008000a00 */
[----:B------:R-:W-:Y:S01]  /*0050*/  BSSY.RECONVERGENT B1, `(.L_x_1650) ;  /* 0x000026c000017945 */ /* 0x000fe20003800200 */
[----:B------:R-:W-:-:S03]  /*0060*/  HFMA2 R14, -RZ, RZ, 0, 0 ;  /* 0x00000000ff0e7431 */ /* 0x000fc600000001ff */
[----:B------:R-:W3:Y:S08]  /*0070*/  LDC.64 R12, c[0x0][0x390] ;  /* 0x0000e400ff0c7b82 */ /* 0x000ef00000000a00 */
[----:B------:R-:W4:Y:S08]  /*0080*/  LDC.64 R6, c[0x0][0x398] ;  /* 0x0000e600ff067b82 */ /* 0x000f300000000a00 */
[----:B------:R-:W5:Y:S01]  /*0090*/  LDC.64 R4, c[0x0][0x3a0] ;  /* 0x0000e800ff047b82 */ /* 0x000f620000000a00 */
[----:B-1----:R-:W-:-:S02]  /*00a0*/  LOP3.LUT R8, R8, 0xaad26b49, RZ, 0x3c, !PT ;  /* 0xaad26b4908087812 */ /* 0x002fc400078e3cff */
[----:B------:R-:W-:-:S03]  /*00b0*/  LOP3.LUT R9, R9, 0xf7dcefdd, RZ, 0x3c, !PT ;  /* 0xf7dcefdd09097812 */ /* 0x000fc600078e3cff */
[----:B------:R-:W-:Y:S02]  /*00c0*/  IMAD R23, R8, 0x4182bed5, RZ ;  /* 0x4182bed508177824 */ /* 0x000fe400078e02ff */
[----:B------:R-:W1:Y:S01]  /*00d0*/  LDC.64 R2, c[0x0][0x3a8] ;  /* 0x0000ea00ff027b82 */ /* 0x000e620000000a00 */
[----:B------:R-:W-:Y:S01]  /*00e0*/  IMAD R22, R9, -0x658354e5, RZ ;  /* 0x9a7cab1b09167824 */ /* 0x000fe200078e02ff */
[----:B---3--:R3:W-:Y:S01]  /*00f0*/  STL.64 [R1], R12 ;  /* 0x0000000c01007387 */ /* 0x0087e20000100a00 */
[C---:B------:R-:W-:Y:S02]  /*0100*/  IADD3 R11, PT, PT, R23.reuse, 0x75bcd15, RZ ;  /* 0x075bcd15170b7810 */ /* 0x040fe40007ffe0ff */
[C---:B------:R-:W-:Y:S01]  /*0110*/  VIADD R17, R22.reuse, 0x1f123bb5 ;  /* 0x1f123bb516117836 */ /* 0x040fe20000000000 */
[C---:B------:R-:W-:Y:S02]  /*0120*/  IADD3 R10, PT, PT, R23.reuse, 0x64f0c9, R22 ;  /* 0x0064f0c9170a7810 */ /* 0x040fe40007ffe016 */
[----:B------:R-:W2:Y:S01]  /*0130*/  S2UR UR4, SR_CTAID.X ;  /* 0x00000000000479c3 */ /* 0x000ea20000002500 */
[C---:B------:R-:W-:Y:S01]  /*0140*/  LOP3.LUT R16, R23.reuse, 0x159a55e5, RZ, 0x3c, !PT ;  /* 0x159a55e517107812 */ /* 0x040fe200078e3cff */
[----:B------:R-:W-:Y:S01]  /*0150*/  VIADD R23, R23, 0x583f19 ;  /* 0x00583f1917177836 */ /* 0x000fe20000000000 */
[----:B------:R-:W-:Y:S01]  /*0160*/  LOP3.LUT R22, R22, 0x5491333, RZ, 0x3c, !PT ;  /* 0x0549133316167812 */ /* 0x000fe200078e3cff */
[----:B----4-:R3:W-:Y:S04]  /*0170*/  STL.64 [R1+0x8], R6 ;  /* 0x0000080601007387 */ /* 0x0107e80000100a00 */
[----:B------:R-:W2:Y:S01]  /*0180*/  LDC R18, c[0x0][0x360] ;  /* 0x0000d800ff127b82 */ /* 0x000ea20000000800 */
[----:B-----5:R3:W-:Y:S04]  /*0190*/  STL.64 [R1+0x10], R4 ;  /* 0x0000100401007387 */ /* 0x0207e80000100a00 */
[----:B------:R3:W-:Y:S04]  /*01a0*/  STL.64 [R1+0x20], R10 ;  /* 0x0000200a01007387 */ /* 0x0007e80000100a00 */
[----:B-1----:R3:W-:Y:S04]  /*01b0*/  STL.64 [R1+0x18], R2 ;  /* 0x0000180201007387 */ /* 0x0027e80000100a00 */
[----:B------:R3:W-:Y:S04]  /*01c0*/  STL.64 [R1+0x28], R16 ;  /* 0x0000281001007387 */ /* 0x0007e80000100a00 */
[----:B------:R3:W-:Y:S01]  /*01d0*/  STL.64 [R1+0x30], R22 ;  /* 0x0000301601007387 */ /* 0x0007e20000100a00 */
[----:B--2---:R-:W-:-:S05]  /*01e0*/  IMAD R25, R18, UR4, R25 ;  /* 0x0000000412197c24 */ /* 0x004fca000f8e0219 */
[----:B------:R-:W-:-:S13]  /*01f0*/  ISETP.NE.AND P0, PT, R25, RZ, PT ;  /* 0x000000ff1900720c */ /* 0x000fda0003f05270 */
[----:B0--3--:R-:W-:Y:S05]  /*0200*/  @!P0 BRA `(.L_x_1651) ;  /* 0x0000002400408947 */ /* 0x009fea0003800000 */
[----:B------:R-:W-:Y:S02]  /*0210*/  MOV R13, RZ ;  /* 0x000000ff000d7202 */ /* 0x000fe40000000f00 */
[----:B------:R-:W-:Y:S02]  /*0220*/  MOV R4, R25 ;  /* 0x0000001900047202 */ /* 0x000fe40000000f00 */
[----:B------:R-:W-:-:S07]  /*0230*/  MOV R3, R14 ;  /* 0x0000000e00037202 */ /* 0x000fce0000000f00 */
.L_x_1660:
[----:B------:R-:W-:Y:S01]  /*0240*/  LOP3.LUT R5, R4, 0x3, RZ, 0xc0, !PT ;  /* 0x0000000304057812 */ /* 0x000fe200078ec0ff */
[----:B------:R-:W-:Y:S03]  /*0250*/  BSSY.RECONVERGENT B0, `(.L_x_1652) ;  /* 0x0000245000007945 */ /* 0x000fe60003800200 */
[----:B------:R-:W-:-:S04]  /*0260*/  ISETP.NE.U32.AND P0, PT, R5, RZ, PT ;  /* 0x000000ff0500720c */ /* 0x000fc80003f05070 */
[----:B------:R-:W-:-:S13]  /*0270*/  ISETP.NE.AND.EX P0, PT, RZ, RZ, PT, P0 ;  /* 0x000000ffff00720c */ /* 0x000fda0003f05300 */
[----:B012---:R-:W-:Y:S05]  /*0280*/  @!P0 BRA `(.L_x_1653) ;  /* 0x0000002400048947 */ /* 0x007fea0003800000 */
[----:B------:R-:W0:Y:S01]  /*0290*/  LDC.64 R28, c[0x4][RZ] ;  /* 0x01000000ff1c7b82 */ /* 0x000e220000000a00 */
[----:B------:R-:W-:Y:S01]  /*02a0*/  IMAD.MOV.U32 R24, RZ, RZ, RZ ;  /* 0x000000ffff187224 */ /* 0x000fe200078e00ff */
[----:B------:R-:W-:Y:S02]  /*02b0*/  CS2R R22, SRZ ;  /* 0x0000000000167805 */ /* 0x000fe4000001ff00 */
[----:B------:R-:W-:Y:S02]  /*02c0*/  CS2R R16, SRZ ;  /* 0x0000000000107805 */ /* 0x000fe4000001ff00 */
[----:B------:R-:W-:Y:S01]  /*02d0*/  MOV R11, RZ ;  /* 0x000000ff000b7202 */ /* 0x000fe20000000f00 */
[----:B0-----:R-:W-:-:S07]  /*02e0*/  IMAD.WIDE.U32 R28, R13, 0xc80, R28 ;  /* 0x00000c800d1c7825 */ /* 0x001fce00078e001c */
.L_x_1655:
[----:B------:R-:W-:-:S06]  /*02f0*/  LEA R2, R24, R1, 0x2 ;  /* 0x0000000118027211 */ /* 0x000fcc00078e10ff */
[----:B------:R-:W5:Y:S01]  /*0300*/  LDL R2, [R2+0x24] ;  /* 0x0000240002027983 */ /* 0x000f620000100800 */
[----:B------:R-:W-:Y:S01]  /*0310*/  SHF.L.U32 R0, R24, 0x5, RZ ;  /* 0x0000000518007819 */ /* 0x000fe200000006ff */
[----:B------:R-:W-:-:S06]  /*0320*/  UMOV UR4, URZ ;  /* 0x000000ff00047c82 */ /* 0x000fcc0008000000 */
.L_x_1654:
[----:B-----5:R-:W-:Y:S01]  /*0330*/  SHF.R.U32.HI R6, RZ, UR4, R2 ;  /* 0x00000004ff067c19 */ /* 0x020fe20008011602 */
[----:B------:R-:W-:-:S03]  /*0340*/  VIADD R7, R0, UR4 ;  /* 0x0000000400077c36 */ /* 0x000fc60008000000 */
[----:B------:R-:W-:Y:S01]  /*0350*/  LOP3.LUT R8, R6, 0x1, RZ, 0xc0, !PT ;  /* 0x0000000106087812 */ /* 0x000fe200078ec0ff */
[----:B------:R-:W-:-:S03]  /*0360*/  IMAD R7, R7, 0x5, RZ ;  /* 0x0000000507077824 */ /* 0x000fc600078e02ff */
[----:B------:R-:W-:Y:S01]  /*0370*/  ISETP.NE.U32.AND P0, PT, R8, 0x1, PT ;  /* 0x000000010800780c */ /* 0x000fe20003f05070 */
[----:B------:R-:W-:-:S03]  /*0380*/  IMAD.WIDE.U32 R26, R7, 0x4, R28 ;  /* 0x00000004071a7825 */ /* 0x000fc600078e001c */
[----:B------:R-:W-:-:S09]  /*0390*/  R2P PR, R6, 0x7e ;  /* 0x0000007e06007804 */ /* 0x000fd20000000000 */
[----:B------:R-:W2:Y:S04]  /*03a0*/  @!P0 LDG.E R7, desc[UR14][R26.64+0x10] ;  /* 0x0000100e1a078981 */ /* 0x000ea8000c1e1900 */
[----:B------:R-:W3:Y:S04]  /*03b0*/  @P1 LDG.E R20, desc[UR14][R26.64+0x24] ;  /* 0x0000240e1a141981 */ /* 0x000ee8000c1e1900 */
[----:B------:R-:W4:Y:S04]  /*03c0*/  @P2 LDG.E R12, desc[UR14][R26.64+0x38] ;  /* 0x0000380e1a0c2981 */ /* 0x000f28000c1e1900 */
[----:B------:R-:W4:Y:S04]  /*03d0*/  @P3 LDG.E R8, desc[UR14][R26.64+0x4c] ;  /* 0x00004c0e1a083981 */ /* 0x000f28000c1e1900 */
[----:B------:R-:W4:Y:S01]  /*03e0*/  @P1 LDG.E R9, desc[UR14][R26.64+0x18] ;  /* 0x0000180e1a091981 */ /* 0x000f22000c1e1900 */
[----:B--2---:R-:W-:-:S03]  /*03f0*/  @!P0 LOP3.LUT R23, R23, R7, RZ, 0x3c, !PT ;  /* 0x0000000717178212 */ /* 0x004fc600078e3cff */
[----:B------:R-:W2:Y:S01]  /*0400*/  @!P0 LDG.E R7, desc[UR14][R26.64+0x4] ;  /* 0x0000040e1a078981 */ /* 0x000ea2000c1e1900 */
[----:B---3--:R-:W-:-:S03]  /*0410*/  @P1 LOP3.LUT R23, R23, R20, RZ, 0x3c, !PT ;  /* 0x0000001417171212 */ /* 0x008fc600078e3cff */
[----:B------:R-:W3:Y:S01]  /*0420*/  @!P0 LDG.E R20, desc[UR14][R26.64] ;  /* 0x0000000e1a148981 */ /* 0x000ee2000c1e1900 */
[----:B----4-:R-:W-:-:S03]  /*0430*/  @P2 LOP3.LUT R23, R23, R12, RZ, 0x3c, !PT ;  /* 0x0000000c17172212 */ /* 0x010fc600078e3cff */
[----:B------:R-:W4:Y:S01]  /*0440*/  @P4 LDG.E R12, desc[UR14][R26.64+0x60] ;  /* 0x0000600e1a0c4981 */ /* 0x000f22000c1e1900 */
[----:B------:R-:W-:-:S03]  /*0450*/  @P3 LOP3.LUT R23, R23, R8, RZ, 0x3c, !PT ;  /* 0x0000000817173212 */ /* 0x000fc600078e3cff */
[----:B------:R-:W3:Y:S01]  /*0460*/  @P5 LDG.E R8, desc[UR14][R26.64+0x74] ;  /* 0x0000740e1a085981 */ /* 0x000ee2000c1e1900 */
[----:B--2---:R-:W-:-:S03]  /*0470*/  @!P0 LOP3.LUT R16, R16, R7, RZ, 0x3c, !PT ;  /* 0x0000000710108212 */ /* 0x004fc600078e3cff */
[----:B------:R-:W2:Y:S01]  /*0480*/  @!P0 LDG.E R7, desc[UR14][R26.64+0xc] ;  /* 0x00000c0e1a078981 */ /* 0x000ea2000c1e1900 */
[----:B----4-:R-:W-:-:S03]  /*0490*/  @P4 LOP3.LUT R23, R23, R12, RZ, 0x3c, !PT ;  /* 0x0000000c17174212 */ /* 0x010fc600078e3cff */
[----:B------:R-:W4:Y:S01]  /*04a0*/  @P1 LDG.E R12, desc[UR14][R26.64+0x14] ;  /* 0x0000140e1a0c1981 */ /* 0x000f22000c1e1900 */
[----:B---3--:R-:W-:-:S03]  /*04b0*/  @P5 LOP3.LUT R23, R23, R8, RZ, 0x3c, !PT ;  /* 0x0000000817175212 */ /* 0x008fc600078e3cff */
[----:B------:R-:W3:Y:S01]  /*04c0*/  @P6 LDG.E R8, desc[UR14][R26.64+0x88] ;  /* 0x0000880e1a086981 */ /* 0x000ee2000c1e1900 */
[----:B------:R-:W-:-:S03]  /*04d0*/  @!P0 LOP3.LUT R11, R11, R20, RZ, 0x3c, !PT ;  /* 0x000000140b0b8212 */ /* 0x000fc600078e3cff */
[----:B------:R-:W3:Y:S01]  /*04e0*/  @!P0 LDG.E R20, desc[UR14][R26.64+0x8] ;  /* 0x0000080e1a148981 */ /* 0x000ee2000c1e1900 */
[----:B--2---:R-:W-:-:S03]  /*04f0*/  @!P0 LOP3.LUT R22, R22, R7, RZ, 0x3c, !PT ;  /* 0x0000000716168212 */ /* 0x004fc600078e3cff */
[----:B------:R-:W2:Y:S01]  /*0500*/  @P1 LDG.E R7, desc[UR14][R26.64+0x20] ;  /* 0x0000200e1a071981 */ /* 0x000ea2000c1e1900 */
[----:B----4-:R-:W-:-:S03]  /*0510*/  @P1 LOP3.LUT R11, R11, R12, RZ, 0x3c, !PT ;  /* 0x0000000c0b0b1212 */ /* 0x010fc600078e3cff */
[----:B------:R-:W4:Y:S01]  /*0520*/  @P1 LDG.E R12, desc[UR14][R26.64+0x1c] ;  /* 0x00001c0e1a0c1981 */ /* 0x000f22000c1e1900 */
[----:B---3--:R-:W-:-:S03]  /*0530*/  @P6 LOP3.LUT R23, R23, R8, RZ, 0x3c, !PT ;  /* 0x0000000817176212 */ /* 0x008fc600078e3cff */
[----:B------:R-:W3:Y:S01]  /*0540*/  @P2 LDG.E R8, desc[UR14][R26.64+0x28] ;  /* 0x0000280e1a082981 */ /* 0x000ee2000c1e1900 */
[----:B------:R-:W-:Y:S02]  /*0550*/  @!P0 LOP3.LUT R17, R17, R20, RZ, 0x3c, !PT ;  /* 0x0000001411118212 */ /* 0x000fe400078e3cff */
[----:B------:R-:W-:Y:S02]  /*0560*/  @P1 LOP3.LUT R16, R16, R9, RZ, 0x3c, !PT ;  /* 0x0000000910101212 */ /* 0x000fe400078e3cff */
[----:B------:R-:W3:Y:S01]  /*0570*/  @P2 LDG.E R9, desc[UR14][R26.64+0x2c] ;  /* 0x00002c0e1a092981 */ /* 0x000ee2000c1e1900 */
[----:B--2---:R-:W-:-:S03]  /*0580*/  @P1 LOP3.LUT R22, R22, R7, RZ, 0x3c, !PT ;  /* 0x0000000716161212 */ /* 0x004fc600078e3cff */
[----:B------:R-:W2:Y:S01]  /*0590*/  @P2 LDG.E R7, desc[UR14][R26.64+0x34] ;  /* 0x0000340e1a072981 */ /* 0x000ea2000c1e1900 */
[----:B----4-:R-:W-:-:S03]  /*05a0*/  @P1 LOP3.LUT R17, R17, R12, RZ, 0x3c, !PT ;  /* 0x0000000c11111212 */ /* 0x010fc600078e3cff */
[----:B------:R-:W4:Y:S01]  /*05b0*/  @P2 LDG.E R12, desc[UR14][R26.64+0x30] ;  /* 0x0000300e1a0c2981 */ /* 0x000f22000c1e1900 */
[----:B---3--:R-:W-:-:S03]  /*05c0*/  @P2 LOP3.LUT R11, R11, R8, RZ, 0x3c, !PT ;  /* 0x000000080b0b2212 */ /* 0x008fc600078e3cff */
[----:B------:R-:W3:Y:S01]  /*05d0*/  @P3 LDG.E R8, desc[UR14][R26.64+0x3c] ;  /* 0x00003c0e1a083981 */ /* 0x000ee2000c1e1900 */
[----:B------:R-:W-:-:S03]  /*05e0*/  @P2 LOP3.LUT R16, R16, R9, RZ, 0x3c, !PT ;  /* 0x0000000910102212 */ /* 0x000fc600078e3cff */
        /* <DEDUP_REMOVED lines=23> */
[----:B------:R-:W-:Y:S02]  /*0760*/  LOP3.LUT P0, RZ, R6, 0x80, RZ, 0xc0, !PT ;  /* 0x0000008006ff7812 */ /* 0x000fe4000780c0ff */
        /* <DEDUP_REMOVED lines=16> */
[----:B------:R-:W-:Y:S02]  /*0870*/  @P0 LOP3.LUT R16, R16, R9, RZ, 0x3c, !PT ;  /* 0x0000000910100212 */ /* 0x000fe400078e3cff */
[----:B--2---:R-:W-:Y:S02]  /*0880*/  @P0 LOP3.LUT R22, R22, R7, RZ, 0x3c, !PT ;  /* 0x0000000716160212 */ /* 0x004fe400078e3cff */
[----:B----4-:R-:W-:Y:S02]  /*0890*/  @P0 LOP3.LUT R17, R17, R12, RZ, 0x3c, !PT ;  /* 0x0000000c11110212 */ /* 0x010fe400078e3cff */
[----:B---3--:R-:W-:Y:S02]  /*08a0*/  @P0 LOP3.LUT R23, R23, R8, RZ, 0x3c, !PT ;  /* 0x0000000817170212 */ /* 0x008fe400078e3cff */
[----:B------:R-:W-:-:S13]  /*08b0*/  R2P PR, R6.B1, 0x7f ;  /* 0x0000007f06007804 */ /* 0x000fda0000001000 */
[----:B------:R-:W2:Y:S04]  /*08c0*/  @P0 LDG.E R8, desc[UR14][R26.64+0xa0] ;  /* 0x0000a00e1a080981 */ /* 0x000ea8000c1e1900 */
[----:B------:R-:W3:Y:S04]  /*08d0*/  @P0 LDG.E R9, desc[UR14][R26.64+0xa4] ;  /* 0x0000a40e1a090981 */ /* 0x000ee8000c1e1900 */
[----:B------:R-:W4:Y:S04]  /*08e0*/  @P0 LDG.E R12, desc[UR14][R26.64+0xa8] ;  /* 0x0000a80e1a0c0981 */ /* 0x000f28000c1e1900 */
[----:B------:R-:W4:Y:S04]  /*08f0*/  @P0 LDG.E R7, desc[UR14][R26.64+0xac] ;  /* 0x0000ac0e1a070981 */ /* 0x000f28000c1e1900 */
[----:B------:R-:W4:Y:S01]  /*0900*/  @P6 LDG.E R20, desc[UR14][R26.64+0x128] ;  /* 0x0001280e1a146981 */ /* 0x000f22000c1e1900 */
[----:B--2---:R-:W-:-:S03]  /*0910*/  @P0 LOP3.LUT R11, R11, R8, RZ, 0x3c, !PT ;  /* 0x000000080b0b0212 */ /* 0x004fc600078e3cff */
[----:B------:R-:W2:Y:S01]  /*0920*/  @P0 LDG.E R8, desc[UR14][R26.64+0xb0] ;  /* 0x0000b00e1a080981 */ /* 0x000ea2000c1e1900 */
[----:B---3--:R-:W-:-:S03]  /*0930*/  @P0 LOP3.LUT R16, R16, R9, RZ, 0x3c, !PT ;  /* 0x0000000910100212 */ /* 0x008fc600078e3cff */
[----:B------:R-:W3:Y:S01]  /*0940*/  @P1 LDG.E R9, desc[UR14][R26.64+0xb8] ;  /* 0x0000b80e1a091981 */ /* 0x000ee2000c1e1900 */
[----:B----4-:R-:W-:-:S03]  /*0950*/  @P0 LOP3.LUT R17, R17, R12, RZ, 0x3c, !PT ;  /* 0x0000000c11110212 */ /* 0x010fc600078e3cff */
[----:B------:R-:W4:Y:S01]  /*0960*/  @P1 LDG.E R12, desc[UR14][R26.64+0xb4] ;  /* 0x0000b40e1a0c1981 */ /* 0x000f22000c1e1900 */
[----:B------:R-:W-:-:S03]  /*0970*/  @P0 LOP3.LUT R22, R22, R7, RZ, 0x3c, !PT ;  /* 0x0000000716160212 */ /* 0x000fc600078e3cff */
[----:B------:R-:W4:Y:S01]  /*0980*/  @P1 LDG.E R7, desc[UR14][R26.64+0xc0] ;  /* 0x0000c00e1a071981 */ /* 0x000f22000c1e1900 */
[----:B--2---:R-:W-:-:S03]  /*0990*/  @P0 LOP3.LUT R23, R23, R8, RZ, 0x3c, !PT ;  /* 0x0000000817170212 */ /* 0x004fc600078e3cff */
[----:B------:R-:W2:Y:S01]  /*09a0*/  @P1 LDG.E R8, desc[UR14][R26.64+0xbc] ;  /* 0x0000bc0e1a081981 */ /* 0x000ea2000c1e1900 */
[----:B------:R-:W-:Y:S02]  /*09b0*/  LOP3.LUT P0, RZ, R6, 0x8000, RZ, 0xc0, !PT ;  /* 0x0000800006ff7812 */ /* 0x000fe4000780c0ff */
[----:B---3--:R-:W-:Y:S01]  /*09c0*/  @P1 LOP3.LUT R16, R16, R9, RZ, 0x3c, !PT ;  /* 0x0000000910101212 */ /* 0x008fe200078e3cff */
[----:B------:R-:W3:Y:S01]  /*09d0*/  @P2 LDG.E R6, desc[UR14][R26.64+0xd0] ;  /* 0x0000d00e1a062981 */ /* 0x000ee2000c1e1900 */
[----:B----4-:R-:W-:-:S03]  /*09e0*/  @P1 LOP3.LUT R11, R11, R12, RZ, 0x3c, !PT ;  /* 0x0000000c0b0b1212 */ /* 0x010fc600078e3cff */
[----:B------:R-:W4:Y:S01]  /*09f0*/  @P1 LDG.E R12, desc[UR14][R26.64+0xc4] ;  /* 0x0000c40e1a0c1981 */ /* 0x000f22000c1e1900 */
[----:B------:R-:W-:-:S03]  /*0a00*/  @P1 LOP3.LUT R22, R22, R7, RZ, 0x3c, !PT ;  /* 0x0000000716161212 */ /* 0x000fc600078e3cff */
        /* <DEDUP_REMOVED lines=10> */
[----:B------:R-:W-:-:S03]  /*0ab0*/  @P2 LOP3.LUT R22, R22, R7, RZ, 0x3c, !PT ;  /* 0x0000000716162212 */ /* 0x000fc600078e3cff */
        /* <DEDUP_REMOVED lines=38> */
[----:B------:R-:W3:Y:S01]  /*0d20*/  @P0 LDG.E R9, desc[UR14][R26.64+0x138] ;  /* 0x0001380e1a090981 */ /* 0x000ee2000c1e1900 */
[----:B------:R-:W-:-:S03]  /*0d30*/  @P6 LOP3.LUT R22, R22, R7, RZ, 0x3c, !PT ;  /* 0x0000000716166212 */ /* 0x000fc600078e3cff */
[----:B------:R-:W3:Y:S01]  /*0d40*/  @P0 LDG.E R7, desc[UR14][R26.64+0x130] ;  /* 0x0001300e1a070981 */ /* 0x000ee2000c1e1900 */
[----:B--2---:R-:W-:-:S03]  /*0d50*/  @P6 LOP3.LUT R11, R11, R8, RZ, 0x3c, !PT ;  /* 0x000000080b0b6212 */ /* 0x004fc600078e3cff */
[----:B------:R-:W2:Y:S01]  /*0d60*/  @P0 LDG.E R8, desc[UR14][R26.64+0x134] ;  /* 0x0001340e1a080981 */ /* 0x000ea2000c1e1900 */
[----:B------:R-:W-:-:S04]  /*0d70*/  UIADD3 UR4, UPT, UPT, UR4, 0x10, URZ ;  /* 0x0000001004047890 */ /* 0x000fc8000fffe0ff */
[----:B------:R-:W-:Y:S01]  /*0d80*/  UISETP.NE.AND UP0, UPT, UR4, 0x20, UPT ;  /* 0x000000200400788c */ /* 0x000fe2000bf05270 */
[----:B------:R-:W-:Y:S02]  /*0d90*/  @P6 LOP3.LUT R23, R23, R20, RZ, 0x3c, !PT ;  /* 0x0000001417176212 */ /* 0x000fe400078e3cff */
[----:B----4-:R-:W-:Y:S02]  /*0da0*/  @P0 LOP3.LUT R11, R11, R12, RZ, 0x3c, !PT ;  /* 0x0000000c0b0b0212 */ /* 0x010fe400078e3cff */
[----:B---3--:R-:W-:Y:S02]  /*0db0*/  @P0 LOP3.LUT R23, R23, R6, RZ, 0x3c, !PT ;  /* 0x0000000617170212 */ /* 0x008fe400078e3cff */
[----:B------:R-:W-:Y:S02]  /*0dc0*/  @P0 LOP3.LUT R22, R22, R9, RZ, 0x3c, !PT ;  /* 0x0000000916160212 */ /* 0x000fe400078e3cff */
[----:B------:R-:W-:Y:S02]  /*0dd0*/  @P0 LOP3.LUT R16, R16, R7, RZ, 0x3c, !PT ;  /* 0x0000000710100212 */ /* 0x000fe400078e3cff */
[----:B--2---:R-:W-:Y:S01]  /*0de0*/  @P0 LOP3.LUT R17, R17, R8, RZ, 0x3c, !PT ;  /* 0x0000000811110212 */ /* 0x004fe200078e3cff */
[----:B------:R-:W-:Y:S05]  /*0df0*/  BRA.U UP0, `(.L_x_1654) ;  /* 0xfffffff5004c7547 */ /* 0x000fea000b83ffff */
[----:B------:R-:W-:-:S04]  /*0e00*/  IADD3 R24, PT, PT, R24, 0x1, RZ ;  /* 0x0000000118187810 */ /* 0x000fc80007ffe0ff */
[----:B------:R-:W-:-:S13]  /*0e10*/  ISETP.NE.AND P0, PT, R24, 0x5, PT ;  /* 0x000000051800780c */ /* 0x000fda0003f05270 */
[----:B------:R-:W-:Y:S05]  /*0e20*/  @P0 BRA `(.L_x_1655) ;  /* 0xfffffff400300947 */ /* 0x000fea000383ffff */
[----:B------:R0:W-:Y:S01]  /*0e30*/  STL [R1+0x24], R11 ;  /* 0x0000240b01007387 */ /* 0x0001e20000100800 */
[----:B------:R-:W-:-:S03]  /*0e40*/  ISETP.NE.U32.AND P0, PT, R5, 0x1, PT ;  /* 0x000000010500780c */ /* 0x000fc60003f05070 */
[----:B------:R0:W-:Y:S01]  /*0e50*/  STL.64 [R1+0x28], R16 ;  /* 0x0000281001007387 */ /* 0x0001e20000100a00 */
[----:B------:R-:W-:-:S03]  /*0e60*/  ISETP.NE.AND.EX P0, PT, RZ, RZ, PT, P0 ;  /* 0x000000ffff00720c */ /* 0x000fc60003f05300 */
[----:B------:R0:W-:Y:S10]  /*0e70*/  STL.64 [R1+0x30], R22 ;  /* 0x0000301601007387 */ /* 0x0001f40000100a00 */
[----:B------:R-:W-:Y:S05]  /*0e80*/  @!P0 BRA `(.L_x_1653) ;  /* 0x0000001800048947 */ /* 0x000fea0003800000 */
[----:B------:R-:W-:Y:S01]  /*0e90*/  UMOV UR5, URZ ;  /* 0x000000ff00057c82 */ /* 0x000fe20008000000 */
[----:B------:R-:W-:Y:S01]  /*0ea0*/  UMOV UR4, URZ ;  /* 0x000000ff00047c82 */ /* 0x000fe20008000000 */
[----:B------:R-:W-:Y:S01]  /*0eb0*/  IMAD.MOV.U32 R24, RZ, RZ, RZ ;  /* 0x000000ffff187224 */ /* 0x000fe200078e00ff */
[----:B0-----:R-:W-:Y:S01]  /*0ec0*/  MOV R23, UR5 ;  /* 0x0000000500177c02 */ /* 0x001fe20008000f00 */
[----:B------:R-:W-:Y:S01]  /*0ed0*/  IMAD.MOV.U32 R11, RZ, RZ, RZ ;  /* 0x000000ffff0b7224 */ /* 0x000fe200078e00ff */
[----:B------:R-:W-:Y:S01]  /*0ee0*/  MOV R17, UR5 ;  /* 0x0000000500117c02 */ /* 0x000fe20008000f00 */
[----:B------:R-:W-:Y:S01]  /*0ef0*/  IMAD.U32 R22, RZ, RZ, UR4 ;  /* 0x00000004ff167e24 */ /* 0x000fe2000f8e00ff */
[----:B------:R-:W-:-:S07]  /*0f00*/  MOV R16, UR4 ;  /* 0x0000000400107c02 */ /* 0x000fce0008000f00 */
.L_x_1657:
[----:B------:R-:W-:-:S06]  /*0f10*/  LEA R2, R24, R1, 0x2 ;  /* 0x0000000118027211 */ /* 0x000fcc00078e10ff */
[----:B------:R-:W5:Y:S01]  /*0f20*/  LDL R2, [R2+0x24] ;  /* 0x0000240002027983 */ /* 0x000f620000100800 */
[----:B------:R-:W-:Y:S01]  /*0f30*/  SHF.L.U32 R0, R24, 0x5, RZ ;  /* 0x0000000518007819 */ /* 0x000fe200000006ff */
[----:B------:R-:W-:-:S06]  /*0f40*/  UMOV UR4, URZ ;  /* 0x000000ff00047c82 */ /* 0x000fcc0008000000 */
.L_x_1656:
        /* <DEDUP_REMOVED lines=181> */
[----:B------:R-:W-:Y:S05]  /*1aa0*/  @P0 BRA `(.L_x_1653) ;  /* 0x0000000800fc0947 */ /* 0x000fea0003800000 */
[----:B------:R-:W-:Y:S01]  /*1ab0*/  UMOV UR5, URZ ;  /* 0x000000ff00057c82 */ /* 0x000fe20008000000 */
[----:B------:R-:W-:Y:S01]  /*1ac0*/  UMOV UR4, URZ ;  /* 0x000000ff00047c82 */ /* 0x000fe20008000000 */
[----:B------:R-:W-:Y:S01]  /*1ad0*/  IMAD.MOV.U32 R9, RZ, RZ, RZ ;  /* 0x000000ffff097224 */ /* 0x000fe200078e00ff */
[----:B-1----:R-:W-:Y:S01]  /*1ae0*/  MOV R23, UR5 ;  /* 0x0000000500177c02 */ /* 0x002fe20008000f00 */
[----:B------:R-:W-:Y:S01]  /*1af0*/  IMAD.MOV.U32 R11, RZ, RZ, RZ ;  /* 0x000000ffff0b7224 */ /* 0x000fe200078e00ff */
[----:B------:R-:W-:Y:S01]  /*1b00*/  MOV R17, UR5 ;  /* 0x0000000500117c02 */ /* 0x000fe20008000f00 */
[----:B------:R-:W-:Y:S01]  /*1b10*/  IMAD.U32 R22, RZ, RZ, UR4 ;  /* 0x00000004ff167e24 */ /* 0x000fe2000f8e00ff */
[----:B------:R-:W-:-:S07]  /*1b20*/  MOV R16, UR4 ;  /* 0x0000000400107c02 */ /* 0x000fce0008000f00 */
.L_x_1659:
[----:B------:R-:W-:-:S06]  /*1b30*/  LEA R2, R9, R1, 0x2 ;  /* 0x0000000109027211 */ /* 0x000fcc00078e10ff */
[----:B------:R-:W5:Y:S01]  /*1b40*/  LDL R2, [R2+0x24] ;  /* 0x0000240002027983 */ /* 0x000f620000100800 */
[----:B------:R-:W-:Y:S01]  /*1b50*/  SHF.L.U32 R0, R9, 0x5, RZ ;  /* 0x0000000509007819 */ /* 0x000fe200000006ff */
[----:B------:R-:W-:-:S06]  /*1b60*/  UMOV UR4, URZ ;  /* 0x000000ff00047c82 */ /* 0x000fcc0008000000 */
.L_x_1658:
        /* <DEDUP_REMOVED lines=11> */
[----:B------:R-:W4:Y:S04]  /*1c20*/  @!P0 LDG.E R15, desc[UR14][R26.64+0x4] ;  /* 0x0000040e1a0f8981 */ /* 0x000f28000c1e1900 */
[----:B------:R-:W4:Y:S04]  /*1c30*/  @!P0 LDG.E R7, desc[UR14][R26.64+0xc] ;  /* 0x00000c0e1a078981 */ /* 0x000f28000c1e1900 */
[----:B------:R-:W4:Y:S04]  /*1c40*/  @!P0 LDG.E R24, desc[UR14][R26.64] ;  /* 0x0000000e1a188981 */ /* 0x000f28000c1e1900 */
[----:B------:R-:W4:Y:S01]  /*1c50*/  @P3 LDG.E R19, desc[UR14][R26.64+0x40] ;  /* 0x0000400e1a133981 */ /* 0x000f22000c1e1900 */
[----:B--2---:R-:W-:-:S04]  /*1c60*/  @!P0 LOP3.LUT R23, R23, R20, RZ, 0x3c, !PT ;  /* 0x0000001417178212 */ /* 0x004fc800078e3cff */
[----:B---3--:R-:W-:Y:S02]  /*1c70*/  @P1 LOP3.LUT R23, R23, R12, RZ, 0x3c, !PT ;  /* 0x0000000c17171212 */ /* 0x008fe400078e3cff */
[----:B------:R-:W2:Y:S02]  /*1c80*/  @!P0 LDG.E R12, desc[UR14][R26.64+0x8] ;  /* 0x0000080e1a0c8981 */ /* 0x000ea4000c1e1900 */
[----:B----4-:R-:W-:Y:S02]  /*1c90*/  @P2 LOP3.LUT R23, R23, R8, RZ, 0x3c, !PT ;  /* 0x0000000817172212 */ /* 0x010fe400078e3cff */
[----:B------:R-:W3:Y:S02]  /*1ca0*/  @P4 LDG.E R8, desc[UR14][R26.64+0x60] ;  /* 0x0000600e1a084981 */ /* 0x000ee4000c1e1900 */
[----:B------:R-:W-:Y:S02]  /*1cb0*/  @P3 LOP3.LUT R23, R23, R6, RZ, 0x3c, !PT ;  /* 0x0000000617173212 */ /* 0x000fe400078e3cff */
[----:B------:R-:W4:Y:S01]  /*1cc0*/  @P5 LDG.E R6, desc[UR14][R26.64+0x74] ;  /* 0x0000740e1a065981 */ /* 0x000f22000c1e1900 */
[----:B------:R-:W-:-:S03]  /*1cd0*/  @!P0 LOP3.LUT R16, R16, R15, RZ, 0x3c, !PT ;  /* 0x0000000f10108212 */ /* 0x000fc600078e3cff */
[----:B------:R-:W4:Y:S01]  /*1ce0*/  @P1 LDG.E R15, desc[UR14][R26.64+0x18] ;  /* 0x0000180e1a0f1981 */ /* 0x000f22000c1e1900 */
[----:B------:R-:W-:-:S03]  /*1cf0*/  @!P0 LOP3.LUT R22, R22, R7, RZ, 0x3c, !PT ;  /* 0x0000000716168212 */ /* 0x000fc600078e3cff */
[----:B------:R-:W4:Y:S01]  /*1d00*/  @P1 LDG.E R7, desc[UR14][R26.64+0x20] ;  /* 0x0000200e1a071981 */ /* 0x000f22000c1e1900 */
[----:B--2---:R-:W-:-:S03]  /*1d10*/  @!P0 LOP3.LUT R17, R17, R12, RZ, 0x3c, !PT ;  /* 0x0000000c11118212 */ /* 0x004fc600078e3cff */
[----:B------:R-:W2:Y:S01]  /*1d20*/  @P1 LDG.E R12, desc[UR14][R26.64+0x14] ;  /* 0x0000140e1a0c1981 */ /* 0x000ea2000c1e1900 */
[----:B---3--:R-:W-:-:S03]  /*1d30*/  @P4 LOP3.LUT R23, R23, R8, RZ, 0x3c, !PT ;  /* 0x0000000817174212 */ /* 0x008fc600078e3cff */
[----:B------:R-:W3:Y:S01]  /*1d40*/  @P1 LDG.E R8, desc[UR14][R26.64+0x1c] ;  /* 0x00001c0e1a081981 */ /* 0x000ee2000c1e1900 */
[----:B----4-:R-:W-:-:S03]  /*1d50*/  @P5 LOP3.LUT R23, R23, R6, RZ, 0x3c, !PT ;  /* 0x0000000617175212 */ /* 0x010fc600078e3cff */
[----:B------:R-:W4:Y:S01]  /*1d60*/  @P6 LDG.E R6, desc[UR14][R26.64+0x88] ;  /* 0x0000880e1a066981 */ /* 0x000f22000c1e1900 */
[----:B------:R-:W-:Y:S02]  /*1d70*/  @!P0 LOP3.LUT R11, R11, R24, RZ, 0x3c, !PT ;  /* 0x000000180b0b8212 */ /* 0x000fe400078e3cff */
[----:B------:R-:W-:Y:S02]  /*1d80*/  @P1 LOP3.LUT R16, R16, R15, RZ, 0x3c, !PT ;  /* 0x0000000f10101212 */ /* 0x000fe400078e3cff */
        /* <DEDUP_REMOVED lines=13> */
[----:B--2---:R-:W-:Y:S02]  /*1e60*/  @P2 LOP3.LUT R11, R11, R12, RZ, 0x3c, !PT ;  /* 0x0000000c0b0b2212 */ /* 0x004fe400078e3cff */
[----:B---3--:R-:W-:Y:S01]  /*1e70*/  @P2 LOP3.LUT R17, R17, R8, RZ, 0x3c, !PT ;  /* 0x0000000811112212 */ /* 0x008fe200078e3cff */
[----:B------:R-:W2:Y:S01]  /*1e80*/  @P4 LDG.E R12, desc[UR14][R26.64+0x58] ;  /* 0x0000580e1a0c4981 */ /* 0x000ea2000c1e1900 */
[----:B----4-:R-:W-:-:S03]  /*1e90*/  @P3 LOP3.LUT R11, R11, R6, RZ, 0x3c, !PT ;  /* 0x000000060b0b3212 */ /* 0x010fc600078e3cff */
[----:B------:R-:W3:Y:S04]  /*1ea0*/  @P3 LDG.E R8, desc[UR14][R26.64+0x44] ;  /* 0x0000440e1a083981 */ /* 0x000ee8000c1e1900 */
[----:B------:R-:W4:Y:S01]  /*1eb0*/  @P4 LDG.E R6, desc[UR14][R26.64+0x50] ;  /* 0x0000500e1a064981 */ /* 0x000f22000c1e1900 */
[----:B------:R-:W-:Y:S02]  /*1ec0*/  @P3 LOP3.LUT R16, R16, R19, RZ, 0x3c, !PT ;  /* 0x0000001310103212 */ /* 0x000fe400078e3cff */
[----:B------:R-:W-:Y:S01]  /*1ed0*/  @P3 LOP3.LUT R22, R22, R15, RZ, 0x3c, !PT ;  /* 0x0000000f16163212 */ /* 0x000fe200078e3cff */
[----:B------:R-:W2:Y:S01]  /*1ee0*/  @P5 LDG.E R19, desc[UR14][R26.64+0x70] ;  /* 0x0000700e1a135981 */ /* 0x000ea2000c1e1900 */
[----:B------:R-:W-:-:S03]  /*1ef0*/  @P4 LOP3.LUT R16, R16, R7, RZ, 0x3c, !PT ;  /* 0x0000000710104212 */ /* 0x000fc600078e3cff */
[----:B------:R-:W2:Y:S04]  /*1f00*/  @P4 LDG.E R15, desc[UR14][R26.64+0x5c] ;  /* 0x00005c0e1a0f4981 */ /* 0x000ea8000c1e1900 */
[----:B------:R-:W2:Y:S01]  /*1f10*/  @P5 LDG.E R7, desc[UR14][R26.64+0x68] ;  /* 0x0000680e1a075981 */ /* 0x000ea2000c1e1900 */
[----:B---3--:R-:W-:-:S03]  /*1f20*/  @P3 LOP3.LUT R17, R17, R8, RZ, 0x3c, !PT ;  /* 0x0000000811113212 */ /* 0x008fc600078e3cff */
[----:B------:R-:W3:Y:S01]  /*1f30*/  @P5 LDG.E R8, desc[UR14][R26.64+0x64] ;  /* 0x0000640e1a085981 */ /* 0x000ee2000c1e1900 */
[----:B----4-:R-:W-:-:S03]  /*1f40*/  @P4 LOP3.LUT R11, R11, R6, RZ, 0x3c, !PT ;  /* 0x000000060b0b4212 */ /* 0x010fc600078e3cff */
[----:B------:R-:W4:Y:S01]  /*1f50*/  @P5 LDG.E R6, desc[UR14][R26.64+0x6c] ;  /* 0x00006c0e1a065981 */ /* 0x000f22000c1e1900 */
[----:B--2---:R-:W-:Y:S02]  /*1f60*/  @P4 LOP3.LUT R17, R17, R12, RZ, 0x3c, !PT ;  /* 0x0000000c11114212 */ /* 0x004fe400078e3cff */
[----:B------:R-:W-:Y:S02]  /*1f70*/  @P4 LOP3.LUT R22, R22, R15, RZ, 0x3c, !PT ;  /* 0x0000000f16164212 */ /* 0x000fe400078e3cff */
[----:B------:R-:W2:Y:S01]  /*1f80*/  @P6 LDG.E R15, desc[UR14][R26.64+0x7c] ;  /* 0x00007c0e1a0f6981 */ /* 0x000ea2000c1e1900 */
[----:B------:R-:W-:-:S03]  /*1f90*/  @P5 LOP3.LUT R16, R16, R7, RZ, 0x3c, !PT ;  /* 0x0000000710105212 */ /* 0x000fc600078e3cff */
[----:B------:R-:W2:Y:S01]  /*1fa0*/  @P6 LDG.E R7, desc[UR14][R26.64+0x84] ;  /* 0x0000840e1a076981 */ /* 0x000ea2000c1e1900 */
[----:B---3--:R-:W-:-:S03]  /*1fb0*/  @P5 LOP3.LUT R11, R11, R8, RZ, 0x3c, !PT ;  /* 0x000000080b0b5212 */ /* 0x008fc600078e3cff */
[----:B------:R-:W3:Y:S01]  /*1fc0*/  @P6 LDG.E R8, desc[UR14][R26.64+0x78] ;  /* 0x0000780e1a086981 */ /* 0x000ee2000c1e1900 */
[----:B----4-:R-:W-:-:S03]  /*1fd0*/  @P5 LOP3.LUT R17, R17, R6, RZ, 0x3c, !PT ;  /* 0x0000000611115212 */ /* 0x010fc600078e3cff */
[----:B------:R-:W4:Y:S01]  /*1fe0*/  @P6 LDG.E R6, desc[UR14][R26.64+0x80] ;  /* 0x0000800e1a066981 */ /* 0x000f22000c1e1900 */
[----:B------:R-:W-:Y:S02]  /*1ff0*/  LOP3.LUT P0, RZ, R5, 0x80, RZ, 0xc0, !PT ;  /* 0x0000008005ff7812 */ /* 0x000fe4000780c0ff */
[----:B------:R-:W-:Y:S02]  /*2000*/  @P5 LOP3.LUT R22, R22, R19, RZ, 0x3c, !PT ;  /* 0x0000001316165212 */ /* 0x000fe400078e3cff */
[----:B--2---:R-:W-:Y:S02]  /*2010*/  @P6 LOP3.LUT R16, R16, R15, RZ, 0x3c, !PT ;  /* 0x0000000f10106212 */ /* 0x004fe400078e3cff */
[----:B------:R-:W-:-:S07]  /*2020*/  @P6 LOP3.LUT R22, R22, R7, RZ, 0x3c, !PT ;  /* 0x0000000716166212 */ /* 0x000fce00078e3cff */
[----:B------:R-:W2:Y:S04]  /*2030*/  @P0 LDG.E R12, desc[UR14][R26.64+0x8c] ;  /* 0x00008c0e1a0c0981 */ /* 0x000ea8000c1e1900 */
        /* <DEDUP_REMOVED lines=8> */
[----:B------:R-:W-:Y:S02]  /*20c0*/  @P0 LOP3.LUT R22, R22, R7, RZ, 0x3c, !PT ;  /* 0x0000000716160212 */ /* 0x000fe400078e3cff */
[----:B---3--:R-:W-:Y:S02]  /*20d0*/  @P0 LOP3.LUT R17, R17, R8, RZ, 0x3c, !PT ;  /* 0x0000000811110212 */ /* 0x008fe400078e3cff */
[----:B----4-:R-:W-:Y:S02]  /*20e0*/  @P0 LOP3.LUT R23, R23, R6, RZ, 0x3c, !PT ;  /* 0x0000000617170212 */ /* 0x010fe400078e3cff */
[----:B------:R-:W-:-:S13]  /*20f0*/  R2P PR, R5.B1, 0x7f ;  /* 0x0000007f05007804 */ /* 0x000fda0000001000 */
[----:B------:R-:W2:Y:S04]  /*2100*/  @P0 LDG.E R7, desc[UR14][R26.64+0xa4] ;  /* 0x0000a40e1a070981 */ /* 0x000ea8000c1e1900 */
[----:B------:R-:W3:Y:S04]  /*2110*/  @P0 LDG.E R8, desc[UR14][R26.64+0xa0] ;  /* 0x0000a00e1a080981 */ /* 0x000ee8000c1e1900 */
[----:B------:R-:W4:Y:S04]  /*2120*/  @P0 LDG.E R6, desc[UR14][R26.64+0xa8] ;  /* 0x0000a80e1a060981 */ /* 0x000f28000c1e1900 */
        /* <DEDUP_REMOVED lines=11> */
[----:B------:R-:W-:Y:S02]  /*21e0*/  @P0 LOP3.LUT R23, R23, R12, RZ, 0x3c, !PT ;  /* 0x0000000c17170212 */ /* 0x000fe400078e3cff */
[----:B------:R-:W-:Y:S01]  /*21f0*/  LOP3.LUT P0, RZ, R5, 0x8000, RZ, 0xc0, !PT ;  /* 0x0000800005ff7812 */ /* 0x000fe2000780c0ff */
        /* <DEDUP_REMOVED lines=32> */
[----:B------:R-:W-:Y:S02]  /*2400*/  @P4 LOP3.LUT R16, R16, R15, RZ, 0x3c, !PT ;  /* 0x0000000f10104212 */ /* 0x000fe400078e3cff */
[----:B------:R-:W-:Y:S01]  /*2410*/  @P4 LOP3.LUT R11, R11, R20, RZ, 0x3c, !PT ;  /* 0x000000140b0b4212 */ /* 0x000fe200078e3cff */
[----:B------:R-:W4:Y:S04]  /*2420*/  @P0 LDG.E R15, desc[UR14][R26.64+0x138] ;  /* 0x0001380e1a0f0981 */ /* 0x000f28000c1e1900 */
[----:B------:R-:W4:Y:S01]  /*2430*/  @P5 LDG.E R20, desc[UR14][R26.64+0x10c] ;  /* 0x00010c0e1a145981 */ /* 0x000f22000c1e1900 */
[----:B------:R-:W-:Y:S02]  /*2440*/  @P4 LOP3.LUT R17, R17, R12, RZ, 0x3c, !PT ;  /* 0x0000000c11114212 */ /* 0x000fe400078e3cff */
[----:B------:R-:W-:Y:S01]  /*2450*/  @P5 LOP3.LUT R16, R16, R5, RZ, 0x3c, !PT ;  /* 0x0000000510105212 */ /* 0x000fe200078e3cff */
        /* <DEDUP_REMOVED lines=20> */
[----:B------:R-:W-:-:S04]  /*25a0*/  UIADD3 UR4, UPT, UPT, UR4, 0x10, URZ ;  /* 0x0000001004047890 */ /* 0x000fc8000fffe0ff */
[----:B------:R-:W-:Y:S01]  /*25b0*/  UISETP.NE.AND UP0, UPT, UR4, 0x20, UPT ;  /* 0x000000200400788c */ /* 0x000fe2000bf05270 */
[----:B------:R-:W-:Y:S02]  /*25c0*/  @P6 LOP3.LUT R23, R23, R20, RZ, 0x3c, !PT ;  /* 0x0000001417176212 */ /* 0x000fe400078e3cff */
[----:B------:R-:W-:Y:S02]  /*25d0*/  @P0 LOP3.LUT R11, R11, R12, RZ, 0x3c, !PT ;  /* 0x0000000c0b0b0212 */ /* 0x000fe400078e3cff */
[----:B------:R-:W-:Y:S02]  /*25e0*/  @P0 LOP3.LUT R16, R16, R5, RZ, 0x3c, !PT ;  /* 0x0000000510100212 */ /* 0x000fe400078e3cff */
[----:B--2---:R-:W-:Y:S02]  /*25f0*/  @P6 LOP3.LUT R22, R22, R7, RZ, 0x3c, !PT ;  /* 0x0000000716166212 */ /* 0x004fe400078e3cff */
[----:B---3--:R-:W-:Y:S02]  /*2600*/  @P0 LOP3.LUT R17, R17, R8, RZ, 0x3c, !PT ;  /* 0x0000000811110212 */ /* 0x008fe400078e3cff */
[----:B------:R-:W-:-:S02]  /*2610*/  @P0 LOP3.LUT R22, R22, R15, RZ, 0x3c, !PT ;  /* 0x0000000f16160212 */ /* 0x000fc400078e3cff */
[----:B----4-:R-:W-:Y:S01]  /*2620*/  @P0 LOP3.LUT R23, R23, R6, RZ, 0x3c, !PT ;  /* 0x0000000617170212 */ /* 0x010fe200078e3cff */
[----:B------:R-:W-:Y:S05]  /*2630*/  BRA.U UP0, `(.L_x_1658) ;  /* 0xfffffff5004c7547 */ /* 0x000fea000b83ffff */
[----:B------:R-:W-:-:S04]  /*2640*/  IADD3 R9, PT, PT, R9, 0x1, RZ ;  /* 0x0000000109097810 */ /* 0x000fc80007ffe0ff */
[----:B------:R-:W-:-:S13]  /*2650*/  ISETP.NE.AND P0, PT, R9, 0x5, PT ;  /* 0x000000050900780c */ /* 0x000fda0003f05270 */
[----:B------:R-:W-:Y:S05]  /*2660*/  @P0 BRA `(.L_x_1659) ;  /* 0xfffffff400300947 */ /* 0x000fea000383ffff */
[----:B------:R2:W-:Y:S04]  /*2670*/  STL [R1+0x24], R11 ;  /* 0x0000240b01007387 */ /* 0x0005e80000100800 */
[----:B------:R2:W-:Y:S04]  /*2680*/  STL.64 [R1+0x28], R16 ;  /* 0x0000281001007387 */ /* 0x0005e80000100a00 */
[----:B------:R2:W-:Y:S02]  /*2690*/  STL.64 [R1+0x30], R22 ;  /* 0x0000301601007387 */ /* 0x0005e40000100a00 */
.L_x_1653:
[----:B------:R-:W-:Y:S05]  /*26a0*/  BSYNC.RECONVERGENT B0 ;  /* 0x0000000000007941 */ /* 0x000fea0003800200 */
.L_x_1652:
[C---:B------:R-:W-:Y:S01]  /*26b0*/  ISETP.GT.U32.AND P0, PT, R4.reuse, 0x3, PT ;  /* 0x000000030400780c */ /* 0x040fe20003f04070 */
[----:B------:R-:W-:Y:S01]  /*26c0*/  VIADD R13, R13, 0x1 ;  /* 0x000000010d0d7836 */ /* 0x000fe20000000000 */
[--C-:B------:R-:W-:Y:S02]  /*26d0*/  SHF.R.U64 R4, R4, 0x2, R3.reuse ;  /* 0x0000000204047819 */ /* 0x100fe40000001203 */
[----:B------:R-:W-:Y:S02]  /*26e0*/  ISETP.GT.U32.AND.EX P0, PT, R3, RZ, PT, P0 ;  /* 0x000000ff0300720c */ /* 0x000fe40003f04100 */
[----:B------:R-:W-:-:S11]  /*26f0*/  SHF.R.U32.HI R3, RZ, 0x2, R3 ;  /* 0x00000002ff037819 */ /* 0x000fd60000011603 */
[----:B------:R-:W-:Y:S05]  /*2700*/  @P0 BRA `(.L_x_1660) ;  /* 0xffffffd800cc0947 */ /* 0x000fea000383ffff */
.L_x_1651:
[----:B------:R-:W-:Y:S05]  /*2710*/  BSYNC.RECONVERGENT B1 ;  /* 0x0000000000017941 */ /* 0x000fea0003800200 */
.L_x_1650:
[----:B------:R-:W3:Y:S02]  /*2720*/  LDCU.64 UR4, c[0x0][0x388] ;  /* 0x00007100ff0477ac */ /* 0x000ee40008000a00 */
[----:B---3--:R-:W-:-:S04]  /*2730*/  ISETP.GE.U32.AND P0, PT, R25, UR4, PT ;  /* 0x0000000419007c0c */ /* 0x008fc8000bf06070 */
[----:B------:R-:W-:-:S13]  /*2740*/  ISETP.GE.U32.AND.EX P0, PT, R14, UR5, PT, P0 ;  /* 0x000000050e007c0c */ /* 0x000fda000bf06100 */
[----:B------:R-:W-:Y:S05]  /*2750*/  @P0 EXIT ;  /* 0x000000000000094d */ /* 0x000fea0003800000 */
[----:B------:R-:W3:Y:S01]  /*2760*/  LDC.64 R4, c[0x0][0x398] ;  /* 0x0000e600ff047b82 */ /* 0x000ee20000000a00 */
[----:B------:R-:W4:Y:S01]  /*2770*/  LDCU UR12, c[0x0][0x370] ;  /* 0x00006e00ff0c77ac */ /* 0x000f220008000800 */
[----:B------:R-:W-:Y:S01]  /*2780*/  HFMA2 R8, -RZ, RZ, 0, 0 ;  /* 0x00000000ff087431 */ /* 0x000fe200000001ff */
[----:B------:R-:W-:Y:S01]  /*2790*/  MOV R6, RZ ;  /* 0x000000ff00067202 */ /* 0x000fe20000000f00 */
[----:B------:R-:W0:Y:S01]  /*27a0*/  LDCU UR11, c[0x0][0x3a0] ;  /* 0x00007400ff0b77ac */ /* 0x000e220008000800 */
[----:B------:R-:W0:Y:S01]  /*27b0*/  LDCU UR10, c[0x0][0x3a4] ;  /* 0x00007480ff0a77ac */ /* 0x000e220008000800 */
[----:B------:R-:W0:Y:S01]  /*27c0*/  LDCU UR9, c[0x0][0x3a8] ;  /* 0x00007500ff0977ac */ /* 0x000e220008000800 */
[----:B------:R-:W0:Y:S01]  /*27d0*/  LDCU UR8, c[0x0][0x3ac] ;  /* 0x00007580ff0877ac */ /* 0x000e220008000800 */
[----:B----4-:R-:W-:Y:S01]  /*27e0*/  IMAD R18, R18, UR12, RZ ;  /* 0x0000000c12127c24 */ /* 0x010fe2000f8e02ff */
[----:B------:R-:W4:Y:S06]  /*27f0*/  LDCU.128 UR4, c[0x0][0x380] ;  /* 0x00007000ff0477ac */ /* 0x000f2c0008000c00 */
.L_x_1672:
[----:B------:R-:W-:Y:S01]  /*2800*/  ISETP.NE.AND P0, PT, R8, 0x1, PT ;  /* 0x000000010800780c */ /* 0x000fe20003f05270 */
[----:B------:R-:W-:Y:S01]  /*2810*/  BSSY.RECONVERGENT B1, `(.L_x_1661) ;  /* 0x000004d000017945 */ /* 0x000fe20003800200 */
[----:B------:R-:W-:Y:S01]  /*2820*/  MOV R8, RZ ;  /* 0x000000ff00087202 */ /* 0x000fe20000000f00 */
[----:B------:R-:W-:Y:S10]  /*2830*/  IMAD.MOV.U32 R3, RZ, RZ, R6 ;  /* 0x000000ffff037224 */ /* 0x000ff400078e0006 */
[----:B0--3--:R-:W-:Y:S05]  /*2840*/  @!P0 BRA `(.L_x_1662) ;  /* 0x0000000400248947 */ /* 0x009fea0003800000 */
[----:B------:R-:W-:Y:S01]  /*2850*/  SHF.R.U32.HI R12, RZ, 0x2, R11 ;  /* 0x00000002ff0c7819 */ /* 0x000fe2000001160b */
[----:B------:R-:W-:Y:S01]  /*2860*/  IMAD.MOV.U32 R15, RZ, RZ, 0x3e055027 ;  /* 0x3e055027ff0f7424 */ /* 0x000fe200078e00ff */
[----:B------:R-:W-:Y:S02]  /*2870*/  BSSY.RECONVERGENT B0, `(.L_x_1663) ;  /* 0x000003b000007945 */ /* 0x000fe40003800200 */
[----:B------:R-:W-:Y:S01]  /*2880*/  LOP3.LUT R12, R12, R11, RZ, 0x3c, !PT ;  /* 0x0000000b0c0c7212 */ /* 0x000fe200078e3cff */
[----:B012---:R-:W-:Y:S03]  /*2890*/  IMAD.SHL.U32 R11, R23, 0x10, RZ ;  /* 0x00000010170b7824 */ /* 0x007fe600078e00ff */
[C---:B------:R-:W-:Y:S04]  /*28a0*/  SHF.L.U32 R8, R12.reuse, 0x1, RZ ;  /* 0x000000010c087819 */ /* 0x040fe800000006ff */
[----:B------:R-:W-:Y:S01]  /*28b0*/  LOP3.LUT R8, R12, R8, R11, 0x96, !PT ;  /* 0x000000080c087212 */ /* 0x000fe200078e960b */
[----:B------:R-:W-:Y:S03]  /*28c0*/  IMAD.MOV.U32 R11, RZ, RZ, 0x2f800000 ;  /* 0x2f800000ff0b7424 */ /* 0x000fe600078e00ff */
[----:B------:R-:W-:Y:S04]  /*28d0*/  LOP3.LUT R19, R8, R23, RZ, 0x3c, !PT ;  /* 0x0000001708137212 */ /* 0x000fe800078e3cff */
[C---:B------:R-:W-:Y:S02]  /*28e0*/  IADD3 R8, PT, PT, R10.reuse, 0x587c5, R19 ;  /* 0x000587c50a087810 */ /* 0x040fe40007ffe013 */
[----:B------:R-:W-:Y:S02]  /*28f0*/  IADD3 R10, PT, PT, R10, 0xb0f8a, RZ ;  /* 0x000b0f8a0a0a7810 */ /* 0x000fe40007ffe0ff */
[----:B------:R-:W-:Y:S05]  /*2900*/  I2FP.F32.U32 R8, R8 ;  /* 0x0000000800087245 */ /* 0x000fea0000201000 */
[----:B------:R-:W-:Y:S01]  /*2910*/  FFMA R3, R8, R11, 1.1641532182693481445e-10 ;  /* 0x2f00000008037423 */ /* 0x000fe2000000000b */
[----:B------:R-:W-:Y:S04]  /*2920*/  SHF.R.U32.HI R11, RZ, 0x2, R16 ;  /* 0x00000002ff0b7819 */ /* 0x000fe80000011610 */
[----:B------:R-:W-:Y:S02]  /*2930*/  FSETP.GEU.AND P0, PT, R3, 1.175494350822287508e-38, PT ;  /* 0x008000000300780b */ /* 0x000fe40003f0e000 */
[----:B------:R-:W-:Y:S01]  /*2940*/  LOP3.LUT R12, R11, R16, RZ, 0x3c, !PT ;  /* 0x000000100b0c7212 */ /* 0x000fe200078e3cff */
[----:B------:R-:W-:Y:S01]  /*2950*/  IMAD.SHL.U32 R11, R19, 0x10, RZ ;  /* 0x00000010130b7824 */ /* 0x000fe200078e00ff */
[----:B------:R-:W-:Y:S02]  /*2960*/  FSEL R0, RZ, -23, P0 ;  /* 0xc1b80000ff007808 */ /* 0x000fe40000000000 */
[C---:B------:R-:W-:Y:S04]  /*2970*/  SHF.L.U32 R8, R12.reuse, 0x1, RZ ;  /* 0x000000010c087819 */ /* 0x040fe800000006ff */
[----:B------:R-:W-:Y:S01]  /*2980*/  LOP3.LUT R8, R12, R8, R11, 0x96, !PT ;  /* 0x000000080c087212 */ /* 0x000fe200078e960b */
[----:B------:R-:W-:Y:S02]  /*2990*/  IMAD.MOV.U32 R11, RZ, RZ, 0x30c90fdb ;  /* 0x30c90fdbff0b7424 */ /* 0x000fe400078e00ff */
[----:B------:R-:W-:Y:S01]  /*29a0*/  @!P0 FMUL R3, R3, 8388608 ;  /* 0x4b00000003038820 */ /* 0x000fe20000400000 */
[----:B------:R-:W-:Y:S03]  /*29b0*/  LOP3.LUT R21, R8, R19, RZ, 0x3c, !PT ;  /* 0x0000001308157212 */ /* 0x000fe600078e3cff */
[----:B------:R-:W-:Y:S01]  /*29c0*/  VIADD R6, R3, 0xc0d55555 ;  /* 0xc0d5555503067836 */ /* 0x000fe20000000000 */
[----:B------:R-:W-:Y:S02]  /*29d0*/  IADD3 R8, PT, PT, R21, R10, RZ ;  /* 0x0000000a15087210 */ /* 0x000fe40007ffe0ff */
[C---:B------:R-:W-:Y:S02]  /*29e0*/  ISETP.GT.U32.AND P0, PT, R3.reuse, 0x7f7fffff, PT ;  /* 0x7f7fffff0300780c */ /* 0x040fe40003f04070 */
[----:B------:R-:W-:Y:S02]  /*29f0*/  LOP3.LUT R6, R6, 0xff800000, RZ, 0xc0, !PT ;  /* 0xff80000006067812 */ /* 0x000fe400078ec0ff */
[----:B------:R-:W-:Y:S02]  /*2a00*/  I2FP.F32.U32 R8, R8 ;  /* 0x0000000800087245 */ /* 0x000fe40000201000 */
[-C--:B------:R-:W-:Y:S02]  /*2a10*/  IADD3 R2, PT, PT, R3, -R6.reuse, RZ ;  /* 0x8000000603027210 */ /* 0x080fe40007ffe0ff */
[----:B------:R-:W-:Y:S01]  /*2a20*/  I2FP.F32.S32 R13, R6 ;  /* 0x00000006000d7245 */ /* 0x000fe20000201400 */
[----:B------:R-:W-:Y:S01]  /*2a30*/  FFMA R7, R8, R11, 7.314590599882819788e-10 ;  /* 0x30490fdb08077423 */ /* 0x000fe2000000000b */
[----:B------:R-:W-:Y:S01]  /*2a40*/  MOV R8, 0x7f800000 ;  /* 0x7f80000000087802 */ /* 0x000fe20000000f00 */
[----:B------:R-:W-:Y:S02]  /*2a50*/  FADD R2, R2, -1 ;  /* 0xbf80000002027421 */ /* 0x000fe40000000000 */
[----:B------:R-:W-:Y:S02]  /*2a60*/  FFMA R0, R13, 1.1920928955078125e-07, R0 ;  /* 0x340000000d007823 */ /* 0x000fe40000000000 */
[C---:B------:R-:W-:Y:S04]  /*2a70*/  FFMA R9, R2.reuse, -R15, 0.14084610342979431152 ;  /* 0x3e1039f602097423 */ /* 0x040fe8000000080f */
[-C--:B------:R-:W-:Y:S04]  /*2a80*/  FFMA R9, R9, R2.reuse, -0.12148627638816833496 ;  /* 0xbdf8cdcc09097423 */ /* 0x080fe80000000002 */
[-C--:B------:R-:W-:Y:S04]  /*2a90*/  FFMA R9, R9, R2.reuse, 0.13980610668659210205 ;  /* 0x3e0f295509097423 */ /* 0x080fe80000000002 */
[-C--:B------:R-:W-:Y:S04]  /*2aa0*/  FFMA R9, R9, R2.reuse, -0.16684235632419586182 ;  /* 0xbe2ad8b909097423 */ /* 0x080fe80000000002 */
[-C--:B------:R-:W-:Y:S04]  /*2ab0*/  FFMA R9, R9, R2.reuse, 0.20012299716472625732 ;  /* 0x3e4ced0b09097423 */ /* 0x080fe80000000002 */
[-C--:B------:R-:W-:Y:S04]  /*2ac0*/  FFMA R9, R9, R2.reuse, -0.24999669194221496582 ;  /* 0xbe7fff2209097423 */ /* 0x080fe80000000002 */
[-C--:B------:R-:W-:Y:S04]  /*2ad0*/  FFMA R9, R9, R2.reuse, 0.33333182334899902344 ;  /* 0x3eaaaa7809097423 */ /* 0x080fe80000000002 */
[-C--:B------:R-:W-:Y:S04]  /*2ae0*/  FFMA R9, R9, R2.reuse, -0.5 ;  /* 0xbf00000009097423 */ /* 0x080fe80000000002 */
[----:B------:R-:W-:Y:S04]  /*2af0*/  FMUL R11, R2, R9 ;  /* 0x00000009020b7220 */ /* 0x000fe80000400000 */
[----:B------:R-:W-:Y:S04]  /*2b00*/  FFMA R2, R11, R2, R2 ;  /* 0x000000020b027223 */ /* 0x000fe80000000002 */
[----:B------:R-:W-:Y:S01]  /*2b10*/  FFMA R2, R0, 0.69314718246459960938, R2 ;  /* 0x3f31721800027823 */ /* 0x000fe20000000002 */
[C---:B------:R-:W-:Y:S01]  /*2b20*/  @P0 FFMA R2, R3.reuse, R8, +INF ;  /* 0x7f80000003020423 */ /* 0x040fe20000000008 */
[----:B------:R-:W-:Y:S03]  /*2b30*/  FSETP.NEU.AND P0, PT, R3, RZ, PT ;  /* 0x000000ff0300720b */ /* 0x000fe60003f0d000 */
[----:B------:R-:W-:Y:S05]  /*2b40*/  FMUL R2, R2, -2 ;  /* 0xc000000002027820 */ /* 0x000fea0000400000 */
[----:B------:R-:W-:Y:S04]  /*2b50*/  FSEL R3, R2, +INF , P0 ;  /* 0x7f80000002037808 */ /* 0x000fe80000000000 */
[----:B------:R0:W1:Y:S01]  /*2b60*/  MUFU.RSQ R2, R3 ;  /* 0x0000000300027308 */ /* 0x0000620000001400 */
[----:B------:R-:W-:Y:S05]  /*2b70*/  VIADD R20, R3, 0xf3000000 ;  /* 0xf300000003147836 */ /* 0x000fea0000000000 */
[----:B------:R-:W-:Y:S11]  /*2b80*/  ISETP.GT.U32.AND P0, PT, R20, 0x727fffff, PT ;  /* 0x727fffff1400780c */ /* 0x000ff60003f04070 */
[----:B------:R-:W-:Y:S02]  /*2b90*/  @!UPT UIADD3 URZ, UPT, UPT, URZ, URZ, URZ ;  /* 0x000000fffffff290 */ /* 0x000fe4000fffe0ff */
[----:B01----:R-:W-:Y:S05]  /*2ba0*/  @!P0 BRA `(.L_x_1664) ;  /* 0x00000000000c8947 */ /* 0x003fea0003800000 */
[----:B------:R-:W-:Y:S02]  /*2bb0*/  MOV R2, 0x2bd0 ;  /* 0x00002bd000027802 */ /* 0x000fe40000000f00 */
[----:B---34-:R-:W-:Y:S05]  /*2bc0*/  CALL.REL.NOINC `($__internal_0_$__cuda_sm20_sqrt_rn_f32_slowpath) ;  /* 0x0000000400587944 */ /* 0x018fea0003c00000 */
[----:B------:R-:W-:Y:S05]  /*2bd0*/  BRA `(.L_x_1665) ;  /* 0x0000000000107947 */ /* 0x000fea0003800000 */
.L_x_1664:
[----:B------:R-:W-:Y:S01]  /*2be0*/  FMUL.FTZ R0, R3, R2 ;  /* 0x0000000203007220 */ /* 0x000fe20000410000 */
[----:B------:R-:W-:Y:S03]  /*2bf0*/  FMUL.FTZ R6, R2, 0.5 ;  /* 0x3f00000002067820 */ /* 0x000fe60000410000 */
[----:B------:R-:W-:Y:S04]  /*2c00*/  FFMA R3, -R0, R0, R3 ;  /* 0x0000000000037223 */ /* 0x000fe80000000103 */
[----:B------:R-:W-:Y:S07]  /*2c10*/  FFMA R0, R3, R6, R0 ;  /* 0x0000000603007223 */ /* 0x000fee0000000000 */
.L_x_1665:
[----:B----4-:R-:W-:Y:S05]  /*2c20*/  BSYNC.RECONVERGENT B0 ;  /* 0x0000000000007941 */ /* 0x010fea0003800200 */
.L_x_1663:
[----:B------:R-:W-:Y:S01]  /*2c30*/  FMUL.RZ R2, R7, 0.15915493667125701904 ;  /* 0x3e22f98307027820 */ /* 0x000fe2000040c000 */
[----:B------:R-:W-:Y:S01]  /*2c40*/  MOV R11, R17 ;  /* 0x00000011000b7202 */ /* 0x000fe20000000f00 */
[----:B------:R-:W-:Y:S01]  /*2c50*/  HFMA2 R8, -RZ, RZ, 0, 5.9604644775390625e-08 ;  /* 0x00000001ff087431 */ /* 0x000fe200000001ff */
[----:B------:R-:W-:Y:S01]  /*2c60*/  MOV R16, R22 ;  /* 0x0000001600107202 */ /* 0x000fe20000000f00 */
[----:B------:R-:W-:Y:S01]  /*2c70*/  MUFU.SIN R13, R2 ;  /* 0x00000002000d7308 */ /* 0x000fe20000000400 */
[----:B------:R-:W-:Y:S02]  /*2c80*/  MOV R17, R23 ;  /* 0x0000001700117202 */ /* 0x000fe40000000f00 */
[----:B------:R-:W-:Y:S02]  /*2c90*/  MOV R22, R19 ;  /* 0x0000001300167202 */ /* 0x000fe40000000f00 */
[----:B------:R-:W-:Y:S05]  /*2ca0*/  MOV R23, R21 ;  /* 0x0000001500177202 */ /* 0x000fea0000000f00 */
[----:B------:R-:W0:Y:S02]  /*2cb0*/  MUFU.COS R9, R2 ;  /* 0x0000000200097308 */ /* 0x000e240000000000 */
[-C--:B0-----:R-:W-:Y:S01]  /*2cc0*/  FMUL R6, R9, R0.reuse ;  /* 0x0000000009067220 */ /* 0x081fe20000400000 */
[----:B------:R-:W-:Y:S05]  /*2cd0*/  FMUL R3, R13, R0 ;  /* 0x000000000d037220 */ /* 0x000fea0000400000 */
.L_x_1662:
[----:B0---4-:R-:W-:Y:S05]  /*2ce0*/  BSYNC.RECONVERGENT B1 ;  /* 0x0000000000017941 */ /* 0x011fea0003800200 */
.L_x_1661:
[----:B------:R-:W-:Y:S01]  /*2cf0*/  UISETP.GE.AND UP0, UPT, UR11, URZ, UPT ;  /* 0x000000ff0b00728c */ /* 0x000fe2000bf06270 */
[----:B---3--:R-:W-:Y:S08]  /*2d00*/  FFMA R0, R3, R5, R4 ;  /* 0x0000000503007223 */ /* 0x008ff00000000004 */
[----:B------:R-:W-:Y:S05]  /*2d10*/  BRA.U !UP0, `(.L_x_1666) ;  /* 0x0000000108b87547 */ /* 0x000fea000b800000 */
[----:B------:R-:W-:Y:S01]  /*2d20*/  FMUL R2, R0, UR10 ;  /* 0x0000000a00027c20 */ /* 0x000fe20008400000 */
[----:B------:R-:W-:Y:S01]  /*2d30*/  HFMA2 R0, -RZ, RZ, -448, 0 ;  /* 0xdf000000ff007431 */ /* 0x000fe200000001ff */
[----:B------:R-:W-:Y:S03]  /*2d40*/  BSSY.RECONVERGENT B1, `(.L_x_1667) ;  /* 0x0000028000017945 */ /* 0x000fe60003800200 */
[----:B------:R-:W-:Y:S11]  /*2d50*/  FSETP.NAN.AND P0, PT, |R2|, |R2|, PT ;  /* 0x400000020200720b */ /* 0x000ff60003f08200 */
[----:B------:R-:W-:Y:S02]  /*2d60*/  @!UPT UIADD3 URZ, UPT, UPT, URZ, URZ, URZ ;  /* 0x000000fffffff290 */ /* 0x000fe4000fffe0ff */
[----:B------:R-:W-:Y:S05]  /*2d70*/  @P0 BRA `(.L_x_1668) ;  /* 0x0000000000900947 */ /* 0x000fea0003800000 */
[----:B------:R-:W-:Y:S02]  /*2d80*/  FSETP.GE.AND P0, PT, R2, 9.22337203685477580800e+18, PT ;  /* 0x5f0000000200780b */ /* 0x000fe40003f06000 */
[----:B------:R-:W-:Y:S11]  /*2d90*/  MOV R0, 0x5f000000 ;  /* 0x5f00000000007802 */ /* 0x000ff60000000f00 */
[----:B------:R-:W-:Y:S05]  /*2da0*/  @P0 BRA `(.L_x_1668) ;  /* 0x0000000000840947 */ /* 0x000fea0003800000 */
[----:B------:R-:W-:Y:S02]  /*2db0*/  FSETP.GTU.AND P0, PT, R2, -9.22337203685477580800e+18, PT ;  /* 0xdf0000000200780b */ /* 0x000fe40003f0c000 */
[----:B------:R-:W-:Y:S11]  /*2dc0*/  MOV R0, 0xdf000000 ;  /* 0xdf00000000007802 */ /* 0x000ff60000000f00 */
[----:B------:R-:W-:Y:S05]  /*2dd0*/  @!P0 BRA `(.L_x_1668) ;  /* 0x0000000000788947 */ /* 0x000fea0003800000 */
[----:B------:R-:W-:Y:S01]  /*2de0*/  IMAD.MOV.U32 R9, RZ, RZ, RZ ;  /* 0x000000ffff097224 */ /* 0x000fe200078e00ff */
[----:B------:R-:W-:Y:S01]  /*2df0*/  SHF.R.U32.HI R3, RZ, 0x17, R2 ;  /* 0x00000017ff037819 */ /* 0x000fe20000011602 */
[----:B------:R-:W-:Y:S01]  /*2e00*/  HFMA2 R0, -RZ, RZ, 0, 0 ;  /* 0x00000000ff007431 */ /* 0x000fe200000001ff */
[----:B------:R-:W-:Y:S01]  /*2e10*/  BSSY.RECONVERGENT B0, `(.L_x_1669) ;  /* 0x0000012000007945 */ /* 0x000fe20003800200 */
[----:B------:R-:W-:Y:S01]  /*2e20*/  IMAD.MOV.U32 R7, RZ, RZ, RZ ;  /* 0x000000ffff077224 */ /* 0x000fe200078e00ff */
[----:B------:R-:W-:Y:S01]  /*2e30*/  LOP3.LUT R3, R3, 0xff, RZ, 0xc0, !PT ;  /* 0x000000ff03037812 */ /* 0x000fe200078ec0ff */
[----:B------:R-:W-:Y:S03]  /*2e40*/  IMAD.MOV.U32 R12, RZ, RZ, RZ ;  /* 0x000000ffff0c7224 */ /* 0x000fe600078e00ff */
[----:B------:R-:W-:Y:S11]  /*2e50*/  ISETP.GE.U32.AND P0, PT, R3, 0x7e, PT ;  /* 0x0000007e0300780c */ /* 0x000ff60003f06070 */
[----:B------:R-:W-:Y:S02]  /*2e60*/  @!UPT UIADD3 URZ, UPT, UPT, URZ, URZ, URZ ;  /* 0x000000fffffff290 */ /* 0x000fe4000fffe0ff */
[----:B------:R-:W-:Y:S05]  /*2e70*/  @!P0 BRA `(.L_x_1670) ;  /* 0x00000000002c8947 */ /* 0x000fea0003800000 */
[C---:B------:R-:W-:Y:S01]  /*2e80*/  ISETP.NE.AND P0, PT, R3.reuse, 0xbd, PT ;  /* 0x000000bd0300780c */ /* 0x040fe20003f05270 */
[----:B------:R-:W-:Y:S02]  /*2e90*/  IMAD.SHL.U32 R0, R2, 0x80, RZ ;  /* 0x0000008002007824 */ /* 0x000fe400078e00ff */
[----:B------:R-:W-:Y:S03]  /*2ea0*/  IMAD.MOV.U32 R7, RZ, RZ, RZ ;  /* 0x000000ffff077224 */ /* 0x000fe600078e00ff */
[----:B------:R-:W-:Y:S04]  /*2eb0*/  LOP3.LUT R0, R0, 0x3fffff80, RZ, 0xc0, !PT ;  /* 0x3fffff8000007812 */ /* 0x000fe800078ec0ff */
[----:B------:R-:W-:Y:S03]  /*2ec0*/  LOP3.LUT R0, R0, 0x40000000, RZ, 0xfc, !PT ;  /* 0x4000000000007812 */ /* 0x000fe600078efcff */
[C---:B------:R-:W-:Y:S01]  /*2ed0*/  @P0 VIADD R13, R3.reuse, 0xffffff83 ;  /* 0xffffff83030d0836 */ /* 0x040fe20000000000 */
[----:B------:R-:W-:Y:S04]  /*2ee0*/  @P0 IADD3 R3, PT, PT, -R3, 0xbd, RZ ;  /* 0x000000bd03030810 */ /* 0x000fe80007ffe1ff */
[--C-:B------:R-:W-:Y:S02]  /*2ef0*/  @P0 SHF.L.U64.HI R13, RZ, R13, R0.reuse ;  /* 0x0000000dff0d0219 */ /* 0x100fe40000010200 */
[-CC-:B------:R-:W-:Y:S02]  /*2f00*/  @P0 SHF.R.U64 R7, RZ, R3.reuse, R0.reuse ;  /* 0x00000003ff070219 */ /* 0x180fe40000001200 */
[----:B------:R-:W-:Y:S02]  /*2f10*/  @P0 SHF.R.U32.HI R0, RZ, R3, R0 ;  /* 0x00000003ff000219 */ /* 0x000fe40000011600 */
[----:B------:R-:W-:Y:S02]  /*2f20*/  @P0 SHF.R.U32.HI R12, RZ, 0x1f, R13 ;  /* 0x0000001fff0c0819 */ /* 0x000fe4000001160d */
.L_x_1670:
[----:B------:R-:W-:Y:S05]  /*2f30*/  BSYNC.RECONVERGENT B0 ;  /* 0x0000000000007941 */ /* 0x000fea0003800200 */
.L_x_1669:
[----:B------:R-:W-:Y:S02]  /*2f40*/  IADD3 R7, P0, PT, R7, R12, RZ ;  /* 0x0000000c07077210 */ /* 0x000fe40007f1e0ff */
[----:B------:R-:W-:Y:S03]  /*2f50*/  ISETP.GE.AND P1, PT, R2, RZ, PT ;  /* 0x000000ff0200720c */ /* 0x000fe60003f26270 */
[----:B------:R-:W-:Y:S01]  /*2f60*/  IMAD.X R9, R0, 0x1, R9, P0 ;  /* 0x0000000100097824 */ /* 0x000fe200000e0609 */
[-C--:B------:R-:W-:Y:S04]  /*2f70*/  IADD3 R12, P0, PT, RZ, -R7.reuse, RZ ;  /* 0x80000007ff0c7210 */ /* 0x080fe80007f1e0ff */
[----:B------:R-:W-:Y:S01]  /*2f80*/  SEL R20, R12, R7, !P1 ;  /* 0x000000070c147207 */ /* 0x000fe20004800000 */
[----:B------:R-:W-:Y:S05]  /*2f90*/  IMAD.X R2, RZ, RZ, ~R9, P0 ;  /* 0x000000ffff027224 */ /* 0x000fea00000e0e09 */
[----:B------:R-:W-:Y:S04]  /*2fa0*/  SEL R21, R2, R9, !P1 ;  /* 0x0000000902157207 */ /* 0x000fe80004800000 */
[----:B------:R0:W3:Y:S03]  /*2fb0*/  I2F.S64 R0, R20 ;  /* 0x0000001400007312 */ /* 0x0000e60000301400 */
.L_x_1668:
[----:B------:R-:W-:Y:S05]  /*2fc0*/  BSYNC.RECONVERGENT B1 ;  /* 0x0000000000017941 */ /* 0x000fea0003800200 */
.L_x_1667:
[----:B---3--:R-:W-:Y:S05]  /*2fd0*/  FMUL R2, R0, UR9 ;  /* 0x0000000900027c20 */ /* 0x008fea0008400000 */
[----:B------:R-:W-:Y:S01]  /*2fe0*/  F2FP.F16.F32.PACK_AB R2, RZ, R2 ;  /* 0x00000002ff02723e */ /* 0x000fe200000000ff */
[----:B------:R-:W-:Y:S06]  /*2ff0*/  BRA `(.L_x_1671) ;  /* 0x0000000000047947 */ /* 0x000fec0003800000 */
.L_x_1666:
[----:B------:R-:W-:Y:S07]  /*3000*/  F2FP.F16.F32.PACK_AB R2, RZ, R0 ;  /* 0x00000000ff02723e */ /* 0x000fee00000000ff */
.L_x_1671:
[----:B------:R-:W-:Y:S05]  /*3010*/  HSETP2.NEU.AND P1, PT, R2.H0_H0, RZ.H0_H0, PT ;  /* 0x200000ff02007234 */ /* 0x000fea0003f2d800 */
[----:B------:R-:W-:Y:S11]  /*3020*/  ISETP.GT.OR P1, PT, RZ, UR8, P1 ;  /* 0x00000008ff007c0c */ /* 0x000ff60008f24670 */
[----:B------:R-:W-:Y:S02]  /*3030*/  @!UPT UIADD3 URZ, UPT, UPT, URZ, URZ, URZ ;  /* 0x000000fffffff290 */ /* 0x000fe4000fffe0ff */
[----:B------:R-:W-:Y:S01]  /*3040*/  @!P1 FSETP.GT.AND P0, PT, R0, RZ, PT ;  /* 0x000000ff0000920b */ /* 0x000fe20003f04000 */
[----:B------:R-:W-:Y:S05]  /*3050*/  @!P1 IMAD.MOV.U32 R3, RZ, RZ, 0x3f800000 ;  /* 0x3f800000ff039424 */ /* 0x000fea00078e00ff */
[----:B------:R-:W-:Y:S02]  /*3060*/  @!P1 FSEL R3, R3, -1, P0 ;  /* 0xbf80000003039808 */ /* 0x000fe40000000000 */
[----:B------:R-:W-:Y:S03]  /*3070*/  LEA R12, P0, R25, UR4, 0x1 ;  /* 0x00000004190c7c11 */ /* 0x000fe6000f8008ff */
[----:B------:R-:W-:Y:S01]  /*3080*/  @!P1 FADD R3, R3, R0 ;  /* 0x0000000003039221 */ /* 0x000fe20000000000 */
[--C-:B------:R-:W-:Y:S02]  /*3090*/  LEA.HI.X R13, R25, UR5, R14.reuse, 0x1, P0 ;  /* 0x00000005190d7c11 */ /* 0x100fe400080f0c0e */
[----:B------:R-:W-:Y:S02]  /*30a0*/  IADD3 R25, P0, PT, R18, R25, RZ ;  /* 0x0000001912197210 */ /* 0x000fe40007f1e0ff */
[----:B------:R-:W-:Y:S03]  /*30b0*/  @!P1 F2FP.F16.F32.PACK_AB R2, RZ, R3 ;  /* 0x00000003ff02923e */ /* 0x000fe600000000ff */
[----:B------:R-:W-:Y:S01]  /*30c0*/  IMAD.X R14, RZ, RZ, R14, P0 ;  /* 0x000000ffff0e7224 */ /* 0x000fe200000e060e */
[----:B------:R-:W-:Y:S01]  /*30d0*/  ISETP.GE.U32.AND P0, PT, R25, UR6, PT ;  /* 0x0000000619007c0c */ /* 0x000fe2000bf06070 */
[----:B------:R3:W-:Y:S03]  /*30e0*/  STG.E.U16 desc[UR14][R12.64], R2 ;  /* 0x000000020c007986 */ /* 0x0007e6000c10150e */
[----:B------:R-:W-:Y:S11]  /*30f0*/  ISETP.GE.U32.AND.EX P0, PT, R14, UR7, PT, P0 ;  /* 0x000000070e007c0c */ /* 0x000ff6000bf06100 */
[----:B------:R-:W-:Y:S02]  /*3100*/  @!UPT UIADD3 URZ, UPT, UPT, URZ, URZ, URZ ;  /* 0x000000fffffff290 */ /* 0x000fe4000fffe0ff */
[----:B------:R-:W-:Y:S05]  /*3110*/  @!P0 BRA `(.L_x_1672) ;  /* 0xfffffff400b88947 */ /* 0x000fea000383ffff */
[----:B------:R-:W-:Y:S05]  /*3120*/  EXIT ;  /* 0x000000000000794d */ /* 0x000fea0003800000 */
        .weak           $__internal_0_$__cuda_sm20_sqrt_rn_f32_slowpath
        .type           $__internal_0_$__cuda_sm20_sqrt_rn_f32_slowpath,@function
        .size           $__internal_0_$__cuda_sm20_sqrt_rn_f32_slowpath,(.L_x_4314 - $__internal_0_$__cuda_sm20_sqrt_rn_f32_slowpath)
$__internal_0_$__cuda_sm20_sqrt_rn_f32_slowpath:
[----:B------:R-:W-:-:S13]  /*3130*/  LOP3.LUT P0, RZ, R3, 0x7fffffff, RZ, 0xc0, !PT ;  /* 0x7fffffff03ff7812 */ /* 0x000fda000780c0ff */
[----:B------:R-:W-:Y:S01]  /*3140*/  @!P0 MOV R11, R3 ;  /* 0x00000003000b8202 */ /* 0x000fe20000000f00 */
[----:B------:R-:W-:Y:S06]  /*3150*/  @!P0 BRA `(.L_x_1673) ;  /* 0x0000000000448947 */ /* 0x000fec0003800000 */
[----:B------:R-:W-:Y:S01]  /*3160*/  FSETP.GEU.FTZ.AND P0, PT, R3, RZ, PT ;  /* 0x000000ff0300720b */ /* 0x000fe20003f1e000 */
[----:B------:R-:W-:-:S12]  /*3170*/  IMAD.MOV.U32 R8, RZ, RZ, R3 ;  /* 0x000000ffff087224 */ /* 0x000fd800078e0003 */
[----:B------:R-:W-:Y:S01]  /*3180*/  @!P0 MOV R11, 0x7fffffff ;  /* 0x7fffffff000b8802 */ /* 0x000fe20000000f00 */
[----:B------:R-:W-:Y:S06]  /*3190*/  @!P0 BRA `(.L_x_1673) ;  /* 0x0000000000348947 */ /* 0x000fec0003800000 */
[----:B------:R-:W-:-:S13]  /*31a0*/  FSETP.GTU.FTZ.AND P0, PT, |R8|, +INF , PT ;  /* 0x7f8000000800780b */ /* 0x000fda0003f1c200 */
[----:B------:R-:W-:Y:S01]  /*31b0*/  @P0 FADD.FTZ R11, R8, 1 ;  /* 0x3f800000080b0421 */ /* 0x000fe20000010000 */
[----:B------:R-:W-:Y:S06]  /*31c0*/  @P0 BRA `(.L_x_1673) ;  /* 0x0000000000280947 */ /* 0x000fec0003800000 */
[----:B------:R-:W-:-:S13]  /*31d0*/  FSETP.NEU.FTZ.AND P0, PT, |R8|, +INF , PT ;  /* 0x7f8000000800780b */ /* 0x000fda0003f1d200 */
[----:B------:R-:W-:Y:S01]  /*31e0*/  @P0 FFMA R9, R8, 1.84467440737095516160e+19, RZ ;  /* 0x5f80000008090823 */ /* 0x000fe200000000ff */
[----:B------:R-:W-:-:S03]  /*31f0*/  @!P0 MOV R11, R8 ;  /* 0x00000008000b8202 */ /* 0x000fc60000000f00 */
[----:B------:R-:W0:Y:S02]  /*3200*/  @P0 MUFU.RSQ R0, R9 ;  /* 0x0000000900000308 */ /* 0x000e240000001400 */
[----:B0-----:R-:W-:Y:S01]  /*3210*/  @P0 FMUL.FTZ R6, R9, R0 ;  /* 0x0000000009060220 */ /* 0x001fe20000410000 */
[----:B------:R-:W-:-:S03]  /*3220*/  @P0 FMUL.FTZ R0, R0, 0.5 ;  /* 0x3f00000000000820 */ /* 0x000fc60000410000 */
[----:B------:R-:W-:-:S04]  /*3230*/  @P0 FADD.FTZ R3, -R6, -RZ ;  /* 0x800000ff06030221 */ /* 0x000fc80000010100 */
[----:B------:R-:W-:-:S04]  /*3240*/  @P0 FFMA R3, R6, R3, R9 ;  /* 0x0000000306030223 */ /* 0x000fc80000000009 */
[----:B------:R-:W-:-:S04]  /*3250*/  @P0 FFMA R0, R3, R0, R6 ;  /* 0x0000000003000223 */ /* 0x000fc80000000006 */
[----:B------:R-:W-:-:S07]  /*3260*/  @P0 FMUL.FTZ R11, R0, 2.3283064365386962891e-10 ;  /* 0x2f800000000b0820 */ /* 0x000fce0000410000 */
.L_x_1673:
[----:B------:R-:W-:Y:S01]  /*3270*/  HFMA2 R3, -RZ, RZ, 0, 0 ;  /* 0x00000000ff037431 */ /* 0x000fe200000001ff */
[----:B------:R-:W-:-:S03]  /*3280*/  MOV R0, R11 ;  /* 0x0000000b00007202 */ /* 0x000fc60000000f00 */
[----:B------:R-:W-:Y:S05]  /*3290*/  RET.REL.NODEC R2 `(_ZN7cutlass9reference6device6kernel12BlockForEachINS_6half_tENS1_6detail18RandomGaussianFuncIS4_EEEEvPT_mNT0_6ParamsE) ;  /* 0xffffffcc02587950 */ /* 0x000fea0003c3ffff */
.L_x_1674:
        /* <DEDUP_REMOVED lines=14> */
.L_x_4314:


//--------------------- .text._ZN7cutlass9reference6device6kernel12BlockForEachINS_6half_tENS1_6detail17RandomUniformFuncIS4_EEEEvPT_mNT0_6ParamsE --------------------------
	.section	.text._ZN7cutlass9reference6device6kernel12BlockForEachINS_6half_tENS1_6detail17RandomUniformFuncIS4_EEEEvPT_mNT0_6ParamsE,"ax",@progbits
	.align	128
        .global         _ZN7cutlass9reference6device6kernel12BlockForEachINS_6half_tENS1_6detail17RandomUniformFuncIS4_EEEEvPT_mNT0_6ParamsE
        .type           _ZN7cutlass9reference6device6kernel12BlockForEachINS_6half_tENS1_6detail17RandomUniformFuncIS4_EEEEvPT_mNT0_6ParamsE,@function
        .size           _ZN7cutlass9reference6device6kernel12BlockForEachINS_6half_tENS1_6detail17RandomUniformFuncIS4_EEEEvPT_mNT0_6ParamsE,(.L_x_4368 - _ZN7cutlass9reference6device6kernel12BlockForEachINS_6half_tENS1_6detail17RandomUniformFuncIS4_EEEEvPT_mNT0_6ParamsE)
        .other          _ZN7cutlass9reference6device6kernel12BlockForEachINS_6half_tENS1_6detail17RandomUniformFuncIS4_EEEEvPT_mNT0_6ParamsE,@"STO_CUDA_ENTRY STV_DEFAULT"
_ZN7cutlass9reference6device6kernel12BlockForEachINS_6half_tENS1_6detail17RandomUniformFuncIS4_EEEEvPT_mNT0_6ParamsE:
.text._ZN7cutlass9reference6device6kernel12BlockForEachINS_6half_tENS1_6detail17RandomUniformFuncIS4_EEEEvPT_mNT0_6ParamsE:
[----:B------:R-:W0:Y:S08]  /*0000*/  LDC R1, c[0x0][0x37c] ;  /* 0x0000df00ff017b82 */ /* 0x000e300000000800 */
[----:B------:R-:W1:Y:S01]  /*0010*/  LDC.64 R4, c[0x0][0x390] ;  /* 0x0000e400ff047b82 */ /* 0x000e620000000a00 */
[----:B------:R-:W2:Y:S01]  /*0020*/  S2R R15, SR_TID.X ;  /* 0x00000000000f7919 */ /* 0x000ea20000002100 */
[----:B0-----:R-:W-:Y:S01]  /*0030*/  VIADD R1, R1, 0xffffffa0 ;  /* 0xffffffa001017836 */ /* 0x001fe20000000000 */
[----:B------:R-:W0:Y:S01]  /*0040*/  LDCU.64 UR18, c[0x0][0x358] ;  /* 0x00006b00ff1277ac */ /* 0x000e220008000a00 */
[----:B------:R-:W-:Y:S04]  /*0050*/  BSSY.RECONVERGENT B1, `(.L_x_1675) ;  /* 0x0000270000017945 */ /* 0x000fe80003800200 */
        /* <DEDUP_REMOVED lines=8> */
[----:B---3--:R3:W-:Y:S01]  /*00e0*/  STL.64 [R1+0x8], R12 ;  /* 0x0000080c01007387 */ /* 0x0087e20000100a00 */
[C---:B------:R-:W-:Y:S02]  /*00f0*/  IADD3 R7, PT, PT, R5.reuse, 0x75bcd15, RZ ;  /* 0x075bcd1505077810 */ /* 0x040fe40007ffe0ff */
[C---:B------:R-:W-:Y:S01]  /*0100*/  VIADD R11, R4.reuse, 0x1f123bb5 ;  /* 0x1f123bb5040b7836 */ /* 0x040fe20000000000 */
[C---:B------:R-:W-:Y:S02]  /*0110*/  IADD3 R6, PT, PT, R5.reuse, 0x64f0c9, R4 ;  /* 0x0064f0c905067810 */ /* 0x040fe40007ffe004 */
[----:B------:R-:W2:Y:S01]  /*0120*/  LDC.64 R2, c[0x0][0x3b8] ;  /* 0x0000ee00ff027b82 */ /* 0x000ea20000000a00 */
[C---:B------:R-:W-:Y:S01]  /*0130*/  LOP3.LUT R10, R5.reuse, 0x159a55e5, RZ, 0x3c, !PT ;  /* 0x159a55e5050a7812 */ /* 0x040fe200078e3cff */
[----:B------:R-:W-:Y:S01]  /*0140*/  VIADD R5, R5, 0x583f19 ;  /* 0x00583f1905057836 */ /* 0x000fe20000000000 */
[----:B------:R-:W-:Y:S01]  /*0150*/  LOP3.LUT R4, R4, 0x5491333, RZ, 0x3c, !PT ;  /* 0x0549133304047812 */ /* 0x000fe200078e3cff */
[----:B----4-:R4:W-:Y:S04]  /*0160*/  STL.64 [R1], R18 ;  /* 0x0000001201007387 */ /* 0x0109e80000100a00 */
[----:B------:R-:W0:Y:S01]  /*0170*/  LDC R14, c[0x0][0x3a0] ;  /* 0x0000e800ff0e7b82 */ /* 0x000e220000000800 */
[----:B-----5:R4:W-:Y:S04]  /*0180*/  STL.64 [R1+0x18], R16 ;  /* 0x0000181001007387 */ /* 0x0209e80000100a00 */
[----:B------:R4:W-:Y:S03]  /*0190*/  STL.64 [R1+0x30], R6 ;  /* 0x0000300601007387 */ /* 0x0009e60000100a00 */
[----:B------:R-:W5:Y:S01]  /*01a0*/  S2UR UR4, SR_CTAID.X ;  /* 0x00000000000479c3 */ /* 0x000f620000002500 */
[----:B-1----:R4:W-:Y:S04]  /*01b0*/  STL.64 [R1+0x20], R8 ;  /* 0x0000200801007387 */ /* 0x0029e80000100a00 */
[----:B------:R4:W-:Y:S01]  /*01c0*/  STL.64 [R1+0x38], R10 ;  /* 0x0000380a01007387 */ /* 0x0009e20000100a00 */
[----:B---3--:R-:W-:-:S02]  /*01d0*/  HFMA2 R12, -RZ, RZ, 0, 0 ;  /* 0x00000000ff0c7431 */ /* 0x008fc400000001ff */
[----:B------:R-:W5:Y:S01]  /*01e0*/  LDC R0, c[0x0][0x360] ;  /* 0x0000d800ff007b82 */ /* 0x000f620000000800 */
[----:B--2---:R4:W-:Y:S04]  /*01f0*/  STL.64 [R1+0x28], R2 ;  /* 0x0000280201007387 */ /* 0x0049e80000100a00 */
[----:B------:R4:W-:Y:S04]  /*0200*/  STL.64 [R1+0x40], R4 ;  /* 0x0000400401007387 */ /* 0x0009e80000100a00 */
[----:B0-----:R4:W-:Y:S01]  /*0210*/  STL [R1+0x10], R14 ;  /* 0x0000100e01007387 */ /* 0x0019e20000100800 */
[----:B-----5:R-:W-:-:S05]  /*0220*/  IMAD R13, R0, UR4, R15 ;  /* 0x00000004000d7c24 */ /* 0x020fca000f8e020f */
[----:B------:R-:W-:-:S13]  /*0230*/  ISETP.NE.AND P0, PT, R13, RZ, PT ;  /* 0x000000ff0d00720c */ /* 0x000fda0003f05270 */
[----:B----4-:R-:W-:Y:S05]  /*0240*/  @!P0 BRA `(.L_x_1676) ;  /* 0x0000002400408947 */ /* 0x010fea0003800000 */
[----:B------:R-:W-:Y:S02]  /*0250*/  MOV R21, RZ ;  /* 0x000000ff00157202 */ /* 0x000fe40000000f00 */
[----:B------:R-:W-:Y:S02]  /*0260*/  MOV R9, R13 ;  /* 0x0000000d00097202 */ /* 0x000fe40000000f00 */
[----:B------:R-:W-:-:S07]  /*0270*/  MOV R8, R12 ;  /* 0x0000000c00087202 */ /* 0x000fce0000000f00 */
.L_x_1685:
        /* <DEDUP_REMOVED lines=11> */
.L_x_1680:
[----:B------:R-:W-:-:S06]  /*0330*/  LEA R3, R26, R1, 0x2 ;  /* 0x000000011a037211 */ /* 0x000fcc00078e10ff */
[----:B------:R-:W5:Y:S01]  /*0340*/  LDL R3, [R3+0x34] ;  /* 0x0000340003037983 */ /* 0x000f620000100800 */
[----:B------:R-:W-:Y:S01]  /*0350*/  SHF.L.U32 R2, R26, 0x5, RZ ;  /* 0x000000051a027819 */ /* 0x000fe200000006ff */
[----:B------:R-:W-:-:S06]  /*0360*/  UMOV UR4, URZ ;  /* 0x000000ff00047c82 */ /* 0x000fcc0008000000 */
.L_x_1679:
        /* <DEDUP_REMOVED lines=21> */
[----:B------:R-:W2:Y:S01]  /*04c0*/  @!P0 LDG.E R17, desc[UR18][R28.64+0xc] ;  /* 0x00000c121c118981 */ /* 0x000ea2000c1e1900 */
[----:B---3--:R-:W-:-:S03]  /*04d0*/  @P4 LOP3.LUT R5, R5, R18, RZ, 0x3c, !PT ;  /* 0x0000001205054212 */ /* 0x008fc600078e3cff */
[----:B------:R-:W3:Y:S01]  /*04e0*/  @P1 LDG.E R18, desc[UR18][R28.64+0x14] ;  /* 0x000014121c121981 */ /* 0x000ee2000c1e1900 */
[----:B----4-:R-:W-:-:S03]  /*04f0*/  @P5 LOP3.LUT R5, R5, R16, RZ, 0x3c, !PT ;  /* 0x0000001005055212 */ /* 0x010fc600078e3cff */
[----:B------:R-:W4:Y:S01]  /*0500*/  @P6 LDG.E R16, desc[UR18][R28.64+0x88] ;  /* 0x000088121c106981 */ /* 0x000f22000c1e1900 */
[----:B--2---:R-:W-:-:S03]  /*0510*/  @!P0 LOP3.LUT R7, R7, R20, RZ, 0x3c, !PT ;  /* 0x0000001407078212 */ /* 0x004fc600078e3cff */
[----:B------:R-:W2:Y:S01]  /*0520*/  @!P0 LDG.E R20, desc[UR18][R28.64+0x8] ;  /* 0x000008121c148981 */ /* 0x000ea2000c1e1900 */
[----:B------:R-:W-:-:S03]  /*0530*/  @!P0 LOP3.LUT R4, R4, R17, RZ, 0x3c, !PT ;  /* 0x0000001104048212 */ /* 0x000fc600078e3cff */
[----:B------:R-:W2:Y:S01]  /*0540*/  @P1 LDG.E R17, desc[UR18][R28.64+0x20] ;  /* 0x000020121c111981 */ /* 0x000ea2000c1e1900 */
[----:B---3--:R-:W-:-:S03]  /*0550*/  @P1 LOP3.LUT R7, R7, R18, RZ, 0x3c, !PT ;  /* 0x0000001207071212 */ /* 0x008fc600078e3cff */
[----:B------:R-:W3:Y:S01]  /*0560*/  @P1 LDG.E R18, desc[UR18][R28.64+0x1c] ;  /* 0x00001c121c121981 */ /* 0x000ee2000c1e1900 */
[----:B----4-:R-:W-:-:S03]  /*0570*/  @P6 LOP3.LUT R5, R5, R16, RZ, 0x3c, !PT ;  /* 0x0000001005056212 */ /* 0x010fc600078e3cff */
[----:B------:R-:W4:Y:S01]  /*0580*/  @P2 LDG.E R16, desc[UR18][R28.64+0x28] ;  /* 0x000028121c102981 */ /* 0x000f22000c1e1900 */
[----:B--2---:R-:W-:Y:S02]  /*0590*/  @!P0 LOP3.LUT R11, R11, R20, RZ, 0x3c, !PT ;  /* 0x000000140b0b8212 */ /* 0x004fe400078e3cff */
[----:B------:R-:W-:Y:S02]  /*05a0*/  @P1 LOP3.LUT R10, R10, R19, RZ, 0x3c, !PT ;  /* 0x000000130a0a1212 */ /* 0x000fe400078e3cff */
[----:B------:R-:W-:Y:S01]  /*05b0*/  @P1 LOP3.LUT R4, R4, R17, RZ, 0x3c, !PT ;  /* 0x0000001104041212 */ /* 0x000fe200078e3cff */
[----:B------:R-:W2:Y:S04]  /*05c0*/  @P2 LDG.E R19, desc[UR18][R28.64+0x2c] ;  /* 0x00002c121c132981 */ /* 0x000ea8000c1e1900 */
[----:B------:R-:W2:Y:S01]  /*05d0*/  @P2 LDG.E R17, desc[UR18][R28.64+0x34] ;  /* 0x000034121c112981 */ /* 0x000ea2000c1e1900 */
[----:B---3--:R-:W-:-:S03]  /*05e0*/  @P1 LOP3.LUT R11, R11, R18, RZ, 0x3c, !PT ;  /* 0x000000120b0b1212 */ /* 0x008fc600078e3cff */
[----:B------:R-:W3:Y:S01]  /*05f0*/  @P2 LDG.E R18, desc[UR18][R28.64+0x30] ;  /* 0x000030121c122981 */ /* 0x000ee2000c1e1900 */
[----:B----4-:R-:W-:-:S03]  /*0600*/  @P2 LOP3.LUT R7, R7, R16, RZ, 0x3c, !PT ;  /* 0x0000001007072212 */ /* 0x010fc600078e3cff */
[----:B------:R-:W4:Y:S01]  /*0610*/  @P3 LDG.E R16, desc[UR18][R28.64+0x3c] ;  /* 0x00003c121c103981 */ /* 0x000f22000c1e1900 */
[----:B--2---:R-:W-:-:S03]  /*0620*/  @P2 LOP3.LUT R10, R10, R19, RZ, 0x3c, !PT ;  /* 0x000000130a0a2212 */ /* 0x004fc600078e3cff */
[----:B------:R-:W2:Y:S01]  /*0630*/  @P3 LDG.E R19, desc[UR18][R28.64+0x40] ;  /* 0x000040121c133981 */ /* 0x000ea2000c1e1900 */
[----:B------:R-:W-:-:S03]  /*0640*/  @P2 LOP3.LUT R4, R4, R17, RZ, 0x3c, !PT ;  /* 0x0000001104042212 */ /* 0x000fc600078e3cff */
        /* <DEDUP_REMOVED lines=22> */
[----:B--2---:R-:W-:Y:S02]  /*07b0*/  @P5 LOP3.LUT R10, R10, R19, RZ, 0x3c, !PT ;  /* 0x000000130a0a5212 */ /* 0x004fe400078e3cff */
        /* <DEDUP_REMOVED lines=15> */
[----:B--2---:R-:W-:Y:S02]  /*08b0*/  @P0 LOP3.LUT R10, R10, R19, RZ, 0x3c, !PT ;  /* 0x000000130a0a0212 */ /* 0x004fe400078e3cff */
        /* <DEDUP_REMOVED lines=20> */
[----:B------:R-:W-:Y:S02]  /*0a00*/  LOP3.LUT P0, RZ, R15, 0x8000, RZ, 0xc0, !PT ;  /* 0x000080000fff7812 */ /* 0x000fe4000780c0ff */
[----:B---3--:R-:W-:Y:S01]  /*0a10*/  @P1 LOP3.LUT R7, R7, R18, RZ, 0x3c, !PT ;  /* 0x0000001207071212 */ /* 0x008fe200078e3cff */
[----:B------:R-:W3:Y:S01]  /*0a20*/  @P2 LDG.E R15, desc[UR18][R28.64+0xd4] ;  /* 0x0000d4121c0f2981 */ /* 0x000ee2000c1e1900 */
[----:B----4-:R-:W-:-:S03]  /*0a30*/  @P1 LOP3.LUT R4, R4, R17, RZ, 0x3c, !PT ;  /* 0x0000001104041212 */ /* 0x010fc600078e3cff */
[----:B------:R-:W4:Y:S04]  /*0a40*/  @P2 LDG.E R18, desc[UR18][R28.64+0xc8] ;  /* 0x0000c8121c122981 */ /* 0x000f28000c1e1900 */
[----:B------:R-:W4:Y:S01]  /*0a50*/  @P2 LDG.E R17, desc[UR18][R28.64+0xcc] ;  /* 0x0000cc121c112981 */ /* 0x000f22000c1e1900 */
[----:B--2---:R-:W-:-:S03]  /*0a60*/  @P1 LOP3.LUT R11, R11, R16, RZ, 0x3c, !PT ;  /* 0x000000100b0b1212 */ /* 0x004fc600078e3cff */
[----:B------:R-:W2:Y:S01]  /*0a70*/  @P2 LDG.E R16, desc[UR18][R28.64+0xd0] ;  /* 0x0000d0121c102981 */ /* 0x000ea2000c1e1900 */
[----:B------:R-:W-:Y:S02]  /*0a80*/  @P1 LOP3.LUT R10, R10, R19, RZ, 0x3c, !PT ;  /* 0x000000130a0a1212 */ /* 0x000fe400078e3cff */
[----:B------:R-:W-:Y:S02]  /*0a90*/  @P1 LOP3.LUT R5, R5, R20, RZ, 0x3c, !PT ;  /* 0x0000001405051212 */ /* 0x000fe400078e3cff */
        /* <DEDUP_REMOVED lines=49> */
[----:B------:R-:W-:-:S04]  /*0db0*/  UIADD3 UR4, UPT, UPT, UR4, 0x10, URZ ;  /* 0x0000001004047890 */ /* 0x000fc8000fffe0ff */
[----:B------:R-:W-:Y:S01]  /*0dc0*/  UISETP.NE.AND UP0, UPT, UR4, 0x20, UPT ;  /* 0x000000200400788c */ /* 0x000fe2000bf05270 */
[----:B------:R-:W-:Y:S02]  /*0dd0*/  @P6 LOP3.LUT R5, R5, R22, RZ, 0x3c, !PT ;  /* 0x0000001605056212 */ /* 0x000fe400078e3cff */
[----:B---3--:R-:W-:Y:S02]  /*0de0*/  @P0 LOP3.LUT R7, R7, R20, RZ, 0x3c, !PT ;  /* 0x0000001407070212 */ /* 0x008fe400078e3cff */
[----:B----4-:R-:W-:Y:S02]  /*0df0*/  @P0 LOP3.LUT R10, R10, R15, RZ, 0x3c, !PT ;  /* 0x0000000f0a0a0212 */ /* 0x010fe400078e3cff */
        /* <DEDUP_REMOVED lines=21> */
.L_x_1682:
[----:B------:R-:W-:-:S06]  /*0f50*/  LEA R3, R26, R1, 0x2 ;  /* 0x000000011a037211 */ /* 0x000fcc00078e10ff */
[----:B------:R-:W5:Y:S01]  /*0f60*/  LDL R3, [R3+0x34] ;  /* 0x0000340003037983 */ /* 0x000f620000100800 */
[----:B------:R-:W-:Y:S01]  /*0f70*/  SHF.L.U32 R2, R26, 0x5, RZ ;  /* 0x000000051a027819 */ /* 0x000fe200000006ff */
[----:B------:R-:W-:-:S06]  /*0f80*/  UMOV UR4, URZ ;  /* 0x000000ff00047c82 */ /* 0x000fcc0008000000 */
.L_x_1681:
        /* <DEDUP_REMOVED lines=190> */
.L_x_1684:
[----:B------:R-:W-:-:S06]  /*1b70*/  LEA R3, R19, R1, 0x2 ;  /* 0x0000000113037211 */ /* 0x000fcc00078e10ff */
[----:B------:R-:W5:Y:S01]  /*1b80*/  LDL R3, [R3+0x34] ;  /* 0x0000340003037983 */ /* 0x000f620000100800 */
[----:B------:R-:W-:Y:S01]  /*1b90*/  SHF.L.U32 R2, R19, 0x5, RZ ;  /* 0x0000000513027819 */ /* 0x000fe200000006ff */
[----:B------:R-:W-:-:S06]  /*1ba0*/  UMOV UR4, URZ ;  /* 0x000000ff00047c82 */ /* 0x000fcc0008000000 */
.L_x_1683:
        /* <DEDUP_REMOVED lines=139> */
[----:B------:R-:W4:Y:S01]  /*2460*/  @P0 LDG.E R27, desc[UR18][R22.64+0x138] ;  /* 0x00013812161b0981 */ /* 0x000f22000c1e1900 */
[----:B------:R-:W-:-:S03]  /*2470*/  @P4 LOP3.LUT R4, R4, R17, RZ, 0x3c, !PT ;  /* 0x0000001104044212 */ /* 0x000fc600078e3cff */
        /* <DEDUP_REMOVED lines=27> */
[----:B------:R-:W-:Y:S02]  /*2630*/  @P0 LOP3.LUT R4, R4, R27, RZ, 0x3c, !PT ;  /* 0x0000001b04040212 */ /* 0x000fe400078e3cff */
[----:B--2---:R-:W-:Y:S02]  /*2640*/  @P0 LOP3.LUT R7, R7, R18, RZ, 0x3c, !PT ;  /* 0x0000001207070212 */ /* 0x004fe400078e3cff */
[----:B---3--:R-:W-:-:S02]  /*2650*/  @P0 LOP3.LUT R10, R10, R15, RZ, 0x3c, !PT ;  /* 0x0000000f0a0a0212 */ /* 0x008fc400078e3cff */
        /* <DEDUP_REMOVED lines=8> */
.L_x_1678:
[----:B------:R-:W-:Y:S05]  /*26e0*/  BSYNC.RECONVERGENT B0 ;  /* 0x0000000000007941 */ /* 0x000fea0003800200 */
.L_x_1677:
[----:B------:R-:W-:Y:S01]  /*26f0*/  ISETP.GT.U32.AND P0, PT, R9, 0x3, PT ;  /* 0x000000030900780c */ /* 0x000fe20003f04070 */
[----:B------:R-:W-:Y:S01]  /*2700*/  VIADD R21, R21, 0x1 ;  /* 0x0000000115157836 */ /* 0x000fe20000000000 */
[--C-:B------:R-:W-:Y:S02]  /*2710*/  SHF.R.U64 R9, R9, 0x2, R8.reuse ;  /* 0x0000000209097819 */ /* 0x100fe40000001208 */
[----:B------:R-:W-:Y:S02]  /*2720*/  ISETP.GT.U32.AND.EX P0, PT, R8, RZ, PT, P0 ;  /* 0x000000ff0800720c */ /* 0x000fe40003f04100 */
[----:B------:R-:W-:-:S11]  /*2730*/  SHF.R.U32.HI R8, RZ, 0x2, R8 ;  /* 0x00000002ff087819 */ /* 0x000fd60000011608 */
[----:B------:R-:W-:Y:S05]  /*2740*/  @P0 BRA `(.L_x_1685) ;  /* 0xffffffd800cc0947 */ /* 0x000fea000383ffff */
.L_x_1676:
[----:B------:R-:W-:Y:S05]  /*2750*/  BSYNC.RECONVERGENT B1 ;  /* 0x0000000000017941 */ /* 0x000fea0003800200 */
.L_x_1675:
[----:B------:R-:W3:Y:S02]  /*2760*/  LDCU.64 UR4, c[0x0][0x388] ;  /* 0x00007100ff0477ac */ /* 0x000ee40008000a00 */
[----:B---3--:R-:W-:-:S04]  /*2770*/  ISETP.GE.U32.AND P0, PT, R13, UR4, PT ;  /* 0x000000040d007c0c */ /* 0x008fc8000bf06070 */
[----:B------:R-:W-:-:S13]  /*2780*/  ISETP.GE.U32.AND.EX P0, PT, R12, UR5, PT, P0 ;  /* 0x000000050c007c0c */ /* 0x000fda000bf06100 */
[----:B------:R-:W-:Y:S05]  /*2790*/  @P0 EXIT ;  /* 0x000000000000094d */ /* 0x000fea0003800000 */
[----:B------:R-:W3:Y:S01]  /*27a0*/  LDC.64 R2, c[0x0][0x398] ;  /* 0x0000e600ff027b82 */ /* 0x000ee20000000a00 */
[----:B------:R-:W4:Y:S01]  /*27b0*/  LDCU.64 UR16, c[0x0][0x3a8] ;  /* 0x00007500ff1077ac */ /* 0x000f220008000a00 */
[----:B------:R-:W-:Y:S01]  /*27c0*/  BSSY.RECONVERGENT B3, `(.L_x_1686) ;  /* 0x0000086000037945 */ /* 0x000fe20003800200 */
[----:B------:R-:W5:Y:S05]  /*27d0*/  LDCU UR12, c[0x0][0x370] ;  /* 0x00006e00ff0c77ac */ /* 0x000f6a0008000800 */
[----:B------:R-:W0:Y:S01]  /*27e0*/  LDC.64 R8, c[0x0][0x398] ;  /* 0x0000e600ff087b82 */ /* 0x000e220000000a00 */
[----:B------:R-:W1:Y:S01]  /*27f0*/  LDCU UR11, c[0x0][0x3a0] ;  /* 0x00007400ff0b77ac */ /* 0x000e620008000800 */
[----:B------:R-:W2:Y:S01]  /*2800*/  LDCU UR8, c[0x0][0x3b8] ;  /* 0x00007700ff0877ac */ /* 0x000ea20008000800 */
[----:B------:R-:W0:Y:S01]  /*2810*/  LDCU.64 UR14, c[0x0][0x3a8] ;  /* 0x00007500ff0e77ac */ /* 0x000e220008000a00 */
[----:B----4-:R-:W-:Y:S01]  /*2820*/  DSETP.LT.AND P0, PT, RZ, UR16, PT ;  /* 0x00000010ff007e2a */ /* 0x010fe2000bf01000 */
[----:B------:R-:W4:Y:S01]  /*2830*/  LDCU UR10, c[0x0][0x3b0] ;  /* 0x00007600ff0a77ac */ /* 0x000f220008000800 */
[----:B-----5:R-:W-:-:S02]  /*2840*/  IMAD R16, R0, UR12, RZ ;  /* 0x0000000c00107c24 */ /* 0x020fc4000f8e02ff */
[----:B---3--:R-:W-:Y:S01]  /*2850*/  FADD R15, -R2, R3 ;  /* 0x00000003020f7221 */ /* 0x008fe20000000100 */
[----:B------:R-:W3:Y:S01]  /*2860*/  LDCU UR9, c[0x0][0x3b4] ;  /* 0x00007680ff0977ac */ /* 0x000ee20008000800 */
[----:B------:R-:W0:Y:S01]  /*2870*/  LDCU.128 UR4, c[0x0][0x380] ;  /* 0x00007000ff0477ac */ /* 0x000e220008000c00 */
[----:B-1----:R-:W-:Y:S02]  /*2880*/  UISETP.GE.AND UP1, UPT, UR11, URZ, UPT ;  /* 0x000000ff0b00728c */ /* 0x002fe4000bf26270 */
[----:B--2-4-:R-:W-:-:S11]  /*2890*/  UISETP.GE.AND UP0, UPT, UR8, URZ, UPT ;  /* 0x000000ff0800728c */ /* 0x014fd6000bf06270 */
.L_x_1696:
[----:B------:R-:W-:Y:S01]  /*28a0*/  MOV R19, R11 ;  /* 0x0000000b00137202 */ /* 0x000fe20000000f00 */
[----:B-1----:R-:W-:Y:S01]  /*28b0*/  IMAD.MOV.U32 R14, RZ, RZ, R4 ;  /* 0x000000ffff0e7224 */ /* 0x002fe200078e0004 */
[----:B------:R-:W-:Y:S01]  /*28c0*/  MOV R17, R10 ;  /* 0x0000000a00117202 */ /* 0x000fe20000000f00 */
[----:B------:R-:W-:Y:S01]  /*28d0*/  BSSY.RECONVERGENT B2, `(.L_x_1687) ;  /* 0x000006b000027945 */ /* 0x000fe20003800200 */
[----:B------:R-:W-:Y:S01]  /*28e0*/  MOV R18, R5 ;  /* 0x0000000500127202 */ /* 0x000fe20000000f00 */
[----:B0-----:R-:W-:Y:S01]  /*28f0*/  IMAD.MOV.U32 R4, RZ, RZ, R5 ;  /* 0x000000ffff047224 */ /* 0x001fe200078e0005 */
[----:B------:R-:W-:Y:S01]  /*2900*/  MOV R11, R14 ;  /* 0x0000000e000b7202 */ /* 0x000fe20000000f00 */
[----:B------:R-:W-:Y:S01]  /*2910*/  IMAD.MOV.U32 R10, RZ, RZ, R19 ;  /* 0x000000ffff0a7224 */ /* 0x000fe200078e0013 */
[----:B------:R-:W-:Y:S06]  /*2920*/  @!P0 BRA `(.L_x_1688) ;  /* 0x0000000000688947 */ /* 0x000fec0003800000 */
[----:B------:R-:W-:Y:S01]  /*2930*/  SHF.R.U32.HI R10, RZ, 0x2, R7 ;  /* 0x00000002ff0a7819 */ /* 0x000fe20000011607 */
[----:B------:R-:W-:Y:S01]  /*2940*/  IMAD.MOV.U32 R3, RZ, RZ, 0x2f800000 ;  /* 0x2f800000ff037424 */ /* 0x000fe200078e00ff */
[----:B------:R-:W-:Y:S01]  /*2950*/  IADD3 R6, PT, PT, R6, 0x587c5, RZ ;  /* 0x000587c506067810 */ /* 0x000fe20007ffe0ff */
[----:B------:R-:W-:Y:S01]  /*2960*/  IMAD.MOV.U32 R20, RZ, RZ, 0x7fff ;  /* 0x00007fffff147424 */ /* 0x000fe200078e00ff */
[----:B------:R-:W-:Y:S01]  /*2970*/  LOP3.LUT R11, R10, R7, RZ, 0x3c, !PT ;  /* 0x000000070a0b7212 */ /* 0x000fe200078e3cff */
[----:B------:R-:W-:Y:S04]  /*2980*/  IMAD.SHL.U32 R10, R5, 0x10, RZ ;  /* 0x00000010050a7824 */ /* 0x000fe800078e00ff */
[C---:B------:R-:W-:Y:S05]  /*2990*/  IMAD.SHL.U32 R7, R11.reuse, 0x2, RZ ;  /* 0x000000020b077824 */ /* 0x040fea00078e00ff */
[----:B------:R-:W-:Y:S02]  /*29a0*/  LOP3.LUT R10, R11, R7, R10, 0x96, !PT ;  /* 0x000000070b0a7212 */ /* 0x000fe400078e960a */
[----:B------:R-:W-:Y:S02]  /*29b0*/  MOV R7, R17 ;  /* 0x0000001100077202 */ /* 0x000fe40000000f00 */
[----:B------:R-:W-:Y:S05]  /*29c0*/  LOP3.LUT R4, R10, R5, RZ, 0x3c, !PT ;  /* 0x000000050a047212 */ /* 0x000fea00078e3cff */
[----:B------:R-:W-:Y:S05]  /*29d0*/  IMAD.IADD R2, R4, 0x1, R6 ;  /* 0x0000000104027824 */ /* 0x000fea00078e0206 */
[----:B------:R-:W-:Y:S05]  /*29e0*/  I2FP.F32.U32 R2, R2 ;  /* 0x0000000200027245 */ /* 0x000fea0000201000 */
[----:B------:R-:W-:Y:S04]  /*29f0*/  FFMA R0, R2, R3, 1.1641532182693481445e-10 ;  /* 0x2f00000002007423 */ /* 0x000fe80000000003 */
[----:B------:R-:W0:Y:S02]  /*2a00*/  F2F.F64.F32 R10, R0 ;  /* 0x00000000000a7310 */ /* 0x000e240000201800 */
[----:B0-----:R-:W-:Y:S01]  /*2a10*/  DSETP.GEU.AND P1, PT, R10, UR14, PT ;  /* 0x0000000e0a007e2a */ /* 0x001fe2000bf2e000 */
[----:B------:R-:W-:Y:S01]  /*2a20*/  MOV R10, R14 ;  /* 0x0000000e000a7202 */ /* 0x000fe20000000f00 */
[----:B------:R-:W-:Y:S11]  /*2a30*/  IMAD.MOV.U32 R11, RZ, RZ, R5 ;  /* 0x000000ffff0b7224 */ /* 0x000ff600078e0005 */
[----:B------:R-:W-:Y:S01]  /*2a40*/  @!UPT UIADD3 URZ, UPT, UPT, URZ, URZ, URZ ;  /* 0x000000fffffff290 */ /* 0x000fe2000fffe0ff */
[----:B------:R-:W-:Y:S01]  /*2a50*/  @!P1 MOV R7, R17 ;  /* 0x0000001100079202 */ /* 0x000fe20000000f00 */
[--C-:B------:R-:W-:Y:S01]  /*2a60*/  @!P1 IMAD.MOV.U32 R11, RZ, RZ, R14.reuse ;  /* 0x000000ffff0b9224 */ /* 0x100fe200078e000e */
[----:B------:R-:W-:Y:S01]  /*2a70*/  @!P1 PRMT R14, R20, 0x7610, R14 ;  /* 0x00007610140e9816 */ /* 0x000fe2000000000e */
[----:B------:R-:W-:Y:S01]  /*2a80*/  @!P1 IMAD.MOV.U32 R5, RZ, RZ, R4 ;  /* 0x000000ffff059224 */ /* 0x000fe200078e0004 */
[----:B------:R-:W-:Y:S01]  /*2a90*/  @!P1 MOV R4, R18 ;  /* 0x0000001200049202 */ /* 0x000fe20000000f00 */
[----:B------:R-:W-:Y:S01]  /*2aa0*/  @!P1 IMAD.MOV.U32 R10, RZ, RZ, R19 ;  /* 0x000000ffff0a9224 */ /* 0x000fe200078e0013 */
[----:B------:R-:W-:Y:S01]  /*2ab0*/  MOV R17, R19 ;  /* 0x0000001300117202 */ /* 0x000fe20000000f00 */
[----:B------:R-:W-:Y:S06]  /*2ac0*/  @!P1 BRA `(.L_x_1689) ;  /* 0x00000004002c9947 */ /* 0x000fec0003800000 */
.L_x_1688:
[----:B------:R-:W-:Y:S01]  /*2ad0*/  SHF.R.U32.HI R18, RZ, 0x2, R7 ;  /* 0x00000002ff127819 */ /* 0x000fe20000011607 */
[----:B------:R-:W-:Y:S01]  /*2ae0*/  IMAD.SHL.U32 R14, R4, 0x10, RZ ;  /* 0x00000010040e7824 */ /* 0x000fe200078e00ff */
[----:B------:R-:W-:Y:S02]  /*2af0*/  IADD3 R6, PT, PT, R6, 0x587c5, RZ ;  /* 0x000587c506067810 */ /* 0x000fe40007ffe0ff */
[----:B------:R-:W-:Y:S02]  /*2b00*/  LOP3.LUT R18, R18, R7, RZ, 0x3c, !PT ;  /* 0x0000000712127212 */ /* 0x000fe400078e3cff */
[----:B------:R-:W-:Y:S03]  /*2b10*/  MOV R3, 0x2f800000 ;  /* 0x2f80000000037802 */ /* 0x000fe60000000f00 */
[C---:B------:R-:W-:Y:S05]  /*2b20*/  IMAD.SHL.U32 R7, R18.reuse, 0x2, RZ ;  /* 0x0000000212077824 */ /* 0x040fea00078e00ff */
[----:B------:R-:W-:Y:S04]  /*2b30*/  LOP3.LUT R7, R18, R7, R14, 0x96, !PT ;  /* 0x0000000712077212 */ /* 0x000fe800078e960e */
[----:B------:R-:W-:Y:S05]  /*2b40*/  LOP3.LUT R5, R7, R4, RZ, 0x3c, !PT ;  /* 0x0000000407057212 */ /* 0x000fea00078e3cff */
[----:B------:R-:W-:Y:S05]  /*2b50*/  IMAD.IADD R2, R5, 0x1, R6 ;  /* 0x0000000105027824 */ /* 0x000fea00078e0206 */
[----:B------:R-:W-:Y:S05]  /*2b60*/  I2FP.F32.U32 R2, R2 ;  /* 0x0000000200027245 */ /* 0x000fea0000201000 */
[----:B------:R-:W-:Y:S04]  /*2b70*/  FFMA R0, R2, R3, 1.1641532182693481445e-10 ;  /* 0x2f00000002007423 */ /* 0x000fe80000000003 */
[----:B------:R-:W-:Y:S01]  /*2b80*/  FFMA R18, -R0, R8, R9 ;  /* 0x0000000800127223 */ /* 0x000fe20000000109 */
[----:B------:R-:W-:Y:S06]  /*2b90*/  BRA.U !UP1, `(.L_x_1690) ;  /* 0x0000000109b87547 */ /* 0x000fec000b800000 */
        /* <DEDUP_REMOVED lines=22> */
[----:B------:R-:W-:Y:S01]  /*2d00*/  ISETP.NE.AND P1, PT, R2, 0xbd, PT ;  /* 0x000000bd0200780c */ /* 0x000fe20003f25270 */
[----:B------:R-:W-:Y:S02]  /*2d10*/  IMAD.SHL.U32 R0, R3, 0x80, RZ ;  /* 0x0000008003007824 */ /* 0x000fe400078e00ff */
[----:B------:R-:W-:Y:S03]  /*2d20*/  IMAD.MOV.U32 R7, RZ, RZ, RZ ;  /* 0x000000ffff077224 */ /* 0x000fe600078e00ff */
[----:B------:R-:W-:Y:S04]  /*2d30*/  LOP3.LUT R0, R0, 0x3fffff80, RZ, 0xc0, !PT ;  /* 0x3fffff8000007812 */ /* 0x000fe800078ec0ff */
[----:B------:R-:W-:Y:S03]  /*2d40*/  LOP3.LUT R0, R0, 0x40000000, RZ, 0xfc, !PT ;  /* 0x4000000000007812 */ /* 0x000fe600078efcff */
[C---:B------:R-:W-:Y:S01]  /*2d50*/  @P1 IADD3 R23, PT, PT, -R2.reuse, 0xbd, RZ ;  /* 0x000000bd02171810 */ /* 0x040fe20007ffe1ff */
[----:B------:R-:W-:Y:S03]  /*2d60*/  @P1 VIADD R21, R2, 0xffffff83 ;  /* 0xffffff8302151836 */ /* 0x000fe60000000000 */
[--C-:B------:R-:W-:Y:S02]  /*2d70*/  @P1 SHF.R.U64 R7, RZ, R23, R0.reuse ;  /* 0x00000017ff071219 */ /* 0x100fe40000001200 */
[--C-:B------:R-:W-:Y:S02]  /*2d80*/  @P1 SHF.L.U64.HI R21, RZ, R21, R0.reuse ;  /* 0x00000015ff151219 */ /* 0x100fe40000010200 */
[----:B------:R-:W-:Y:S02]  /*2d90*/  @P1 SHF.R.U32.HI R0, RZ, R23, R0 ;  /* 0x00000017ff001219 */ /* 0x000fe40000011600 */
[----:B------:R-:W-:Y:S02]  /*2da0*/  @P1 SHF.R.U32.HI R14, RZ, 0x1f, R21 ;  /* 0x0000001fff0e1819 */ /* 0x000fe40000011615 */
.L_x_1694:
[----:B---3--:R-:W-:Y:S05]  /*2db0*/  BSYNC.RECONVERGENT B0 ;  /* 0x0000000000007941 */ /* 0x008fea0003800200 */
.L_x_1693:
[----:B------:R-:W-:Y:S02]  /*2dc0*/  IADD3 R7, P1, PT, R7, R14, RZ ;  /* 0x0000000e07077210 */ /* 0x000fe40007f3e0ff */
[----:B------:R-:W-:Y:S03]  /*2dd0*/  ISETP.GE.AND P2, PT, R3, RZ, PT ;  /* 0x000000ff0300720c */ /* 0x000fe60003f46270 */
[----:B------:R-:W-:Y:S01]  /*2de0*/  IMAD.X R19, R0, 0x1, R19, P1 ;  /* 0x0000000100137824 */ /* 0x000fe200008e0613 */
[-C--:B------:R-:W-:Y:S04]  /*2df0*/  IADD3 R0, P1, PT, RZ, -R7.reuse, RZ ;  /* 0x80000007ff007210 */ /* 0x080fe80007f3e0ff */
[----:B------:R-:W-:Y:S01]  /*2e00*/  SEL R20, R0, R7, !P2 ;  /* 0x0000000700147207 */ /* 0x000fe20005000000 */
[----:B------:R-:W-:Y:S05]  /*2e10*/  IMAD.X R2, RZ, RZ, ~R19, P1 ;  /* 0x000000ffff027224 */ /* 0x000fea00008e0e13 */
[----:B------:R-:W-:Y:S04]  /*2e20*/  SEL R21, R2, R19, !P2 ;  /* 0x0000001302157207 */ /* 0x000fe80005000000 */
[----:B------:R0:W1:Y:S03]  /*2e30*/  I2F.S64 R18, R20 ;  /* 0x0000001400127312 */ /* 0x0000660000301400 */
.L_x_1692:
[----:B---3--:R-:W-:Y:S05]  /*2e40*/  BSYNC.RECONVERGENT B1 ;  /* 0x0000000000017941 */ /* 0x008fea0003800200 */
.L_x_1691:
[----:B-1----:R-:W-:Y:S05]  /*2e50*/  FMUL R14, R18, UR9 ;  /* 0x00000009120e7c20 */ /* 0x002fea0008400000 */
[----:B------:R-:W-:Y:S01]  /*2e60*/  F2FP.F16.F32.PACK_AB R14, RZ, R14 ;  /* 0x0000000eff0e723e */ /* 0x000fe200000000ff */
[----:B------:R-:W-:Y:S05]  /*2e70*/  BRA `(.L_x_1695) ;  /* 0x0000000000047947 */ /* 0x000fea0003800000 */
.L_x_1690:
[----:B------:R-:W-:Y:S02]  /*2e80*/  F2FP.F16.F32.PACK_AB R14, RZ, R18 ;  /* 0x00000012ff0e723e */ /* 0x000fe400000000ff */
.L_x_1695:
[----:B------:R-:W-:Y:S01]  /*2e90*/  MOV R7, R17 ;  /* 0x0000001100077202 */ /* 0x000fe20000000f00 */
[----:B------:R-:W-:Y:S06]  /*2ea0*/  BRA.U !UP0, `(.L_x_1689) ;  /* 0x0000000108347547 */ /* 0x000fec000b800000 */
[----:B------:R-:W-:Y:S02]  /*2eb0*/  HSETP2.NEU.AND P1, PT, R14.H0_H0, RZ.H0_H0, PT ;  /* 0x200000ff0e007234 */ /* 0x000fe40003f2d800 */
[----:B------:R-:W-:Y:S11]  /*2ec0*/  MOV R7, R17 ;  /* 0x0000001100077202 */ /* 0x000ff60000000f00 */
[----:B------:R-:W-:Y:S05]  /*2ed0*/  @P1 BRA `(.L_x_1689) ;  /* 0x0000000000281947 */ /* 0x000fea0003800000 */
[C---:B------:R-:W-:Y:S01]  /*2ee0*/  FSETP.GT.AND P3, PT, R18.reuse, RZ, PT ;  /* 0x000000ff1200720b */ /* 0x040fe20003f64000 */
[----:B------:R-:W-:Y:S11]  /*2ef0*/  IMAD.MOV.U32 R7, RZ, RZ, R17 ;  /* 0x000000ffff077224 */ /* 0x000ff600078e0011 */
[----:B------:R-:W-:Y:S01]  /*2f00*/  @!UPT UIADD3 URZ, UPT, UPT, URZ, URZ, URZ ;  /* 0x000000fffffff290 */ /* 0x000fe2000fffe0ff */
[C---:B------:R-:W-:Y:S01]  /*2f10*/  @P3 FADD R14, R18.reuse, 1 ;  /* 0x3f800000120e3421 */ /* 0x040fe20000000000 */
[----:B------:R-:W-:Y:S04]  /*2f20*/  @!P3 FADD R18, R18, -1 ;  /* 0xbf8000001212b421 */ /* 0x000fe80000000000 */
[CC--:B------:R-:W-:Y:S02]  /*2f30*/  @P3 FSETP.GEU.AND P2, PT, R14.reuse, R9.reuse, PT ;  /* 0x000000090e00320b */ /* 0x0c0fe40003f4e000 */
[----:B------:R-:W-:Y:S02]  /*2f40*/  @!P3 FSETP.GEU.AND P1, PT, R15, R18, PT ;  /* 0x000000120f00b20b */ /* 0x000fe40003f2e000 */
[----:B------:R-:W-:Y:S02]  /*2f50*/  @P3 FSEL R14, R14, R9, !P2 ;  /* 0x000000090e0e3208 */ /* 0x000fe40005000000 */
[----:B------:R-:W-:Y:S04]  /*2f60*/  @!P3 FSEL R14, R18, R15, !P1 ;  /* 0x0000000f120eb208 */ /* 0x000fe80004800000 */
[----:B------:R-:W-:Y:S02]  /*2f70*/  F2FP.F16.F32.PACK_AB R14, RZ, R14 ;  /* 0x0000000eff0e723e */ /* 0x000fe400000000ff */
.L_x_1689:
[----:B---3--:R-:W-:Y:S05]  /*2f80*/  BSYNC.RECONVERGENT B2 ;  /* 0x0000000000027941 */ /* 0x008fea0003800200 */
.L_x_1687:
[C---:B------:R-:W-:Y:S04]  /*2f90*/  LEA R2, P1, R13.reuse, UR4, 0x1 ;  /* 0x000000040d027c11 */ /* 0x040fe8000f8208ff */
[--C-:B------:R-:W-:Y:S02]  /*2fa0*/  LEA.HI.X R3, R13, UR5, R12.reuse, 0x1, P1 ;  /* 0x000000050d037c11 */ /* 0x100fe400088f0c0c */
[----:B------:R-:W-:Y:S03]  /*2fb0*/  IADD3 R13, P1, PT, R16, R13, RZ ;  /* 0x0000000d100d7210 */ /* 0x000fe60007f3e0ff */
[----:B------:R1:W-:Y:S02]  /*2fc0*/  STG.E.U16 desc[UR18][R2.64], R14 ;  /* 0x0000000e02007986 */ /* 0x0003e4000c101512 */
[----:B------:R-:W-:Y:S01]  /*2fd0*/  IMAD.X R12, RZ, RZ, R12, P1 ;  /* 0x000000ffff0c7224 */ /* 0x000fe200008e060c */
[----:B------:R-:W-:Y:S04]  /*2fe0*/  ISETP.GE.U32.AND P1, PT, R13, UR6, PT ;  /* 0x000000060d007c0c */ /* 0x000fe8000bf26070 */
[----:B------:R-:W-:Y:S11]  /*2ff0*/  ISETP.GE.U32.AND.EX P1, PT, R12, UR7, PT, P1 ;  /* 0x000000070c007c0c */ /* 0x000ff6000bf26110 */
[----:B------:R-:W-:Y:S02]  /*3000*/  @!UPT UIADD3 URZ, UPT, UPT, URZ, URZ, URZ ;  /* 0x000000fffffff290 */ /* 0x000fe4000fffe0ff */
[----:B------:R-:W-:Y:S05]  /*3010*/  @!P1 BRA `(.L_x_1696) ;  /* 0xfffffff800209947 */ /* 0x000fea000383ffff */
[----:B------:R-:W-:Y:S05]  /*3020*/  BSYNC.RECONVERGENT B3 ;  /* 0x0000000000037941 */ /* 0x000fea0003800200 */
.L_x_1686:
[----:B------:R-:W-:Y:S05]  /*3030*/  EXIT ;  /* 0x000000000000794d */ /* 0x000fea0003800000 */
.L_x_1697:
        /* <DEDUP_REMOVED lines=12> */
.L_x_4368:


//--------------------- .text._ZN7cutlass7Kernel2INS_4gemm6kernel20DefaultGemmUniversalINS_6half_tENS_6layout8RowMajorELNS_16ComplexTransformE0ELi8ES4_S6_LS7_0ELi8ES4_S6_fNS_4arch15OpClassTensorOpENS8_4Sm80ENS1_9GemmShapeILi128ELi128ELi32EEENSB_ILi64ELi64ELi32EEENSB_ILi16ELi8ELi16EEENS_8epilogue6thread17LinearCombinationIS4_Li8EffLNSG_9ScaleType4KindE0ELNS_15FloatRoundStyleE2ES4_EENS1_11threadblock30GemmIdentityThreadblockSwizzleILi8EEELi4ENS8_13OpMultiplyAddELNS1_23SharedMemoryClearOptionE0ELb0ELb0ELb0ENS5_33Tensor4DPermuteBMM0321ColumnMajorILi12EEENS5_40Tensor4DPermuteBMM0321ColumnMajorInverseILi12EEESU_vE10SelectBaseISO_vEEEEvNT_6ParamsE --------------------------
	.section	.text._ZN7cutlass7Kernel2INS_4gemm6kernel20DefaultGemmUniversalINS_6half_tENS_6layout8RowMajorELNS_16ComplexTransformE0ELi8ES4_S6_LS7_0ELi8ES4_S6_fNS_4arch15OpClassTensorOpENS8_4Sm80ENS1_9GemmShapeILi128ELi128ELi32EEENSB_ILi64ELi64ELi32EEENSB_ILi16ELi8ELi16EEENS_8epilogue6thread17LinearCombinationIS4_Li8EffLNSG_9ScaleType4KindE0ELNS_15FloatRoundStyleE2ES4_EENS1_11threadblock30GemmIdentityThreadblockSwizzleILi8EEELi4ENS8_13OpMultiplyAddELNS1_23SharedMemoryClearOptionE0ELb0ELb0ELb0ENS5_33Tensor4DPermuteBMM0321ColumnMajorILi12EEENS5_40Tensor4DPermuteBMM0321ColumnMajorInverseILi12EEESU_vE10SelectBaseISO_vEEEEvNT_6ParamsE,"ax",@progbits
	.align	128
.text._ZN7cutlass7Kernel2INS_4gemm6kernel20DefaultGemmUniversalINS_6half_tENS_6layout8RowMajorELNS_16ComplexTransformE0ELi8ES4_S6_LS7_0ELi8ES4_S6_fNS_4arch15OpClassTensorOpENS8_4Sm80ENS1_9GemmShapeILi128ELi128ELi32EEENSB_ILi64ELi64ELi32EEENSB_ILi16ELi8ELi16EEENS_8epilogue6thread17LinearCombinationIS4_Li8EffLNSG_9ScaleType4KindE0ELNS_15FloatRoundStyleE2ES4_EENS1_11threadblock30GemmIdentityThreadblockSwizzleILi8EEELi4ENS8_13OpMultiplyAddELNS1_23SharedMemoryClearOptionE0ELb0ELb0ELb0ENS5_33Tensor4DPermuteBMM0321ColumnMajorILi12EEENS5_40Tensor4DPermuteBMM0321ColumnMajorInverseILi12EEESU_vE10SelectBaseISO_vEEEEvNT_6ParamsE:
        .type           _ZN7cutlass7Kernel2INS_4gemm6kernel20DefaultGemmUniversalINS_6half_tENS_6layout8RowMajorELNS_16ComplexTransformE0ELi8ES4_S6_LS7_0ELi8ES4_S6_fNS_4arch15OpClassTensorOpENS8_4Sm80ENS1_9GemmShapeILi128ELi128ELi32EEENSB_ILi64ELi64ELi32EEENSB_ILi16ELi8ELi16EEENS_8epilogue6thread17LinearCombinationIS4_Li8EffLNSG_9ScaleType4KindE0ELNS_15FloatRoundStyleE2ES4_EENS1_11threadblock30GemmIdentityThreadblockSwizzleILi8EEELi4ENS8_13OpMultiplyAddELNS1_23SharedMemoryClearOptionE0ELb0ELb0ELb0ENS5_33Tensor4DPermuteBMM0321ColumnMajorILi12EEENS5_40Tensor4DPermuteBMM0321ColumnMajorInverseILi12EEESU_vE10SelectBaseISO_vEEEEvNT_6ParamsE,@function
        .size           _ZN7cutlass7Kernel2INS_4gemm6kernel20DefaultGemmUniversalINS_6half_tENS_6layout8RowMajorELNS_16ComplexTransformE0ELi8ES4_S6_LS7_0ELi8ES4_S6_fNS_4arch15OpClassTensorOpENS8_4Sm80ENS1_9GemmShapeILi128ELi128ELi32EEENSB_ILi64ELi64ELi32EEENSB_ILi16ELi8ELi16EEENS_8epilogue6thread17LinearCombinationIS4_Li8EffLNSG_9ScaleType4KindE0ELNS_15FloatRoundStyleE2ES4_EENS1_11threadblock30GemmIdentityThreadblockSwizzleILi8EEELi4ENS8_13OpMultiplyAddELNS1_23SharedMemoryClearOptionE0ELb0ELb0ELb0ENS5_33Tensor4DPermuteBMM0321ColumnMajorILi12EEENS5_40Tensor4DPermuteBMM0321ColumnMajorInverseILi12EEESU_vE10SelectBaseISO_vEEEEvNT_6ParamsE,(.L_x_4315 - _ZN7cutlass7Kernel2INS_4gemm6kernel20DefaultGemmUniversalINS_6half_tENS_6layout8RowMajorELNS_16ComplexTransformE0ELi8ES4_S6_LS7_0ELi8ES4_S6_fNS_4arch15OpClassTensorOpENS8_4Sm80ENS1_9GemmShapeILi128ELi128ELi32EEENSB_ILi64ELi64ELi32EEENSB_ILi16ELi8ELi16EEENS_8epilogue6thread17LinearCombinationIS4_Li8EffLNSG_9ScaleType4KindE0ELNS_15FloatRoundStyleE2ES4_EENS1_11threadblock30GemmIdentityThreadblockSwizzleILi8EEELi4ENS8_13OpMultiplyAddELNS1_23SharedMemoryClearOptionE0ELb0ELb0ELb0ENS5_33Tensor4DPermuteBMM0321ColumnMajorILi12EEENS5_40Tensor4DPermuteBMM0321ColumnMajorInverseILi12EEESU_vE10SelectBaseISO_vEEEEvNT_6ParamsE)
        .other          _ZN7cutlass7Kernel2INS_4gemm6kernel20DefaultGemmUniversalINS_6half_tENS_6layout8RowMajorELNS_16ComplexTransformE0ELi8ES4_S6_LS7_0ELi8ES4_S6_fNS_4arch15OpClassTensorOpENS8_4Sm80ENS1_9GemmShapeILi128ELi128ELi32EEENSB_ILi64ELi64ELi32EEENSB_ILi16ELi8ELi16EEENS_8epilogue6thread17LinearCombinationIS4_Li8EffLNSG_9ScaleType4KindE0ELNS_15FloatRoundStyleE2ES4_EENS1_11threadblock30GemmIdentityThreadblockSwizzleILi8EEELi4ENS8_13OpMultiplyAddELNS1_23SharedMemoryClearOptionE0ELb0ELb0ELb0ENS5_33Tensor4DPermuteBMM0321ColumnMajorILi12EEENS5_40Tensor4DPermuteBMM0321ColumnMajorInverseILi12EEESU_vE10SelectBaseISO_vEEEEvNT_6ParamsE,@"STO_CUDA_ENTRY STV_DEFAULT"
_ZN7cutlass7Kernel2INS_4gemm6kernel20DefaultGemmUniversalINS_6half_tENS_6layout8RowMajorELNS_16ComplexTransformE0ELi8ES4_S6_LS7_0ELi8ES4_S6_fNS_4arch15OpClassTensorOpENS8_4Sm80ENS1_9GemmShapeILi128ELi128ELi32EEENSB_ILi64ELi64ELi32EEENSB_ILi16ELi8ELi16EEENS_8epilogue6thread17LinearCombinationIS4_Li8EffLNSG_9ScaleType4KindE0ELNS_15FloatRoundStyleE2ES4_EENS1_11threadblock30GemmIdentityThreadblockSwizzleILi8EEELi4ENS8_13OpMultiplyAddELNS1_23SharedMemoryClearOptionE0ELb0ELb0ELb0ENS5_33Tensor4DPermuteBMM0321ColumnMajorILi12EEENS5_40Tensor4DPermuteBMM0321ColumnMajorInverseILi12EEESU_vE10SelectBaseISO_vEEEEvNT_6ParamsE:
[----:B------:R-:W1:Y:S01]  /*0000*/  LDC R1, c[0x0][0x37c] ;  /* 0x0000df00ff017b82 */ /* 0x000e620000000800 */
[----:B------:R-:W2:Y:S07]  /*0010*/  S2R R4, SR_CTAID.Y ;  /* 0x0000000000047919 */ /* 0x000eae0000002600 */
[----:B------:R-:W3:Y:S01]  /*0020*/  LDC R215, c[0x0][0x398] ;  /* 0x0000e600ffd77b82 */ /* 0x000ee20000000800 */
[----:B------:R-:W-:Y:S01]  /*0030*/  IMAD.MOV.U32 R2, RZ, RZ, -0x1 ;  /* 0xffffffffff027424 */ /* 0x000fe200078e00ff */
[----:B------:R-:W4:Y:S01]  /*0040*/  LDCU UR5, c[0x0][0x390] ;  /* 0x00007200ff0577ac */ /* 0x000f220008000800 */
[----:B------:R-:W5:Y:S01]  /*0050*/  S2R R0, SR_CTAID.X ;  /* 0x0000000000007919 */ /* 0x000f620000002500 */
[----:B------:R-:W4:Y:S02]  /*0060*/  LDCU UR4, c[0x0][0x38c] ;  /* 0x00007180ff0477ac */ /* 0x000f240008000800 */
[----:B---3--:R-:W-:-:S02]  /*0070*/  SHF.L.U32 R3, R2, R215, RZ ;  /* 0x000000d702037219 */ /* 0x008fc400000006ff */
[----:B--2---:R-:W-:Y:S02]  /*0080*/  SHF.L.U32 R4, R4, R215, RZ ;  /* 0x000000d704047219 */ /* 0x004fe400000006ff */
[----:B-----5:R-:W-:Y:S02]  /*0090*/  LOP3.LUT R3, R0, R3, RZ, 0x30, !PT ;  /* 0x0000000300037212 */ /* 0x020fe400078e30ff */
[----:B------:R-:W-:-:S03]  /*00a0*/  SHF.R.U32.HI R215, RZ, R215, R0 ;  /* 0x000000d7ffd77219 */ /* 0x000fc60000011600 */
[----:B------:R-:W-:-:S05]  /*00b0*/  IMAD.IADD R212, R4, 0x1, R3 ;  /* 0x0000000104d47824 */ /* 0x000fca00078e0203 */
[----:B----4-:R-:W-:-:S04]  /*00c0*/  ISETP.GE.AND P0, PT, R212, UR5, PT ;  /* 0x00000005d4007c0c */ /* 0x010fc8000bf06270 */
[----:B------:R-:W-:-:S13]  /*00d0*/  ISETP.GE.OR P0, PT, R215, UR4, P0 ;  /* 0x00000004d7007c0c */ /* 0x000fda0008706670 */
[----:B-1----:R-:W-:Y:S05]  /*00e0*/  @P0 EXIT ;  /* 0x000000000000094d */ /* 0x002fea0003800000 */
[----:B------:R-:W1:Y:S01]  /*00f0*/  LDCU UR9, c[0x0][0x39c] ;  /* 0x00007380ff0977ac */ /* 0x000e620008000800 */
[----:B------:R-:W2:Y:S01]  /*0100*/  S2R R209, SR_CTAID.Z ;  /* 0x0000000000d17919 */ /* 0x000ea20000002700 */
[----:B------:R-:W3:Y:S01]  /*0110*/  LDCU UR8, c[0x0][0x388] ;  /* 0x00007100ff0877ac */ /* 0x000ee20008000800 */
[----:B------:R-:W4:Y:S01]  /*0120*/  LDCU.64 UR6, c[0x0][0x4a0] ;  /* 0x00009400ff0677ac */ /* 0x000f220008000a00 */
[----:B------:R-:W5:Y:S01]  /*0130*/  LDCU.64 UR4, c[0x0][0x4a8] ;  /* 0x00009500ff0477ac */ /* 0x000f620008000a00 */
[----:B------:R-:W2:Y:S01]  /*0140*/  LDCU.64 UR36, c[0x0][0x358] ;  /* 0x00006b00ff2477ac */ /* 0x000ea20008000a00 */
[----:B-1----:R-:W-:Y:S01]  /*0150*/  UISETP.GT.U32.AND UP0, UPT, UR9, 0x1, UPT ;  /* 0x000000010900788c */ /* 0x002fe2000bf04070 */
[----:B---3--:R-:W-:Y:S02]  /*0160*/  MOV R214, UR8 ;  /* 0x0000000800d67c02 */ /* 0x008fe40008000f00 */
[----:B----4-:R-:W-:Y:S01]  /*0170*/  MOV R204, UR6 ;  /* 0x0000000600cc7c02 */ /* 0x010fe20008000f00 */
[----:B------:R-:W-:Y:S01]  /*0180*/  IMAD.U32 R205, RZ, RZ, UR7 ;  /* 0x00000007ffcd7e24 */ /* 0x000fe2000f8e00ff */
[----:B-----5:R-:W-:Y:S01]  /*0190*/  MOV R206, UR4 ;  /* 0x0000000400ce7c02 */ /* 0x020fe20008000f00 */
[----:B------:R-:W-:-:S03]  /*01a0*/  IMAD.U32 R207, RZ, RZ, UR5 ;  /* 0x00000005ffcf7e24 */ /* 0x000fc6000f8e00ff */
[----:B------:R-:W-:Y:S05]  /*01b0*/  BRA.U UP0, `(.L_x_1698) ;  /* 0x0000000100207547 */ /* 0x000fea000b800000 */
[----:B------:R-:W1:Y:S01]  /*01c0*/  LDC R0, c[0x0][0x394] ;  /* 0x0000e500ff007b82 */ /* 0x000e620000000800 */
[----:B--2---:R-:W-:-:S07]  /*01d0*/  IADD3 R3, PT, PT, R209, 0x1, RZ ;  /* 0x00000001d1037810 */ /* 0x004fce0007ffe0ff */
[----:B------:R-:W2:Y:S01]  /*01e0*/  LDC R214, c[0x0][0x3a4] ;  /* 0x0000e900ffd67b82 */ /* 0x000ea20000000800 */
[----:B-1----:R-:W-:Y:S01]  /*01f0*/  ISETP.GE.AND P0, PT, R3, R0, PT ;  /* 0x000000000300720c */ /* 0x002fe20003f06270 */
[----:B--2---:R-:W-:-:S05]  /*0200*/  IMAD R26, R209, R214, RZ ;  /* 0x000000d6d11a7224 */ /* 0x004fca00078e02ff */
[----:B------:R-:W-:-:S07]  /*0210*/  IADD3 R214, PT, PT, R26, R214, RZ ;  /* 0x000000d61ad67210 */ /* 0x000fce0007ffe0ff */
[----:B------:R-:W1:Y:S01]  /*0220*/  @P0 LDC R214, c[0x0][0x388] ;  /* 0x0000e200ffd60b82 */ /* 0x000e620000000800 */
[----:B------:R-:W-:Y:S05]  /*0230*/  BRA `(.L_x_1699) ;  /* 0x0000000000607947 */ /* 0x000fea0003800000 */
.L_x_1698:
[----:B------:R-:W-:Y:S01]  /*0240*/  UISETP.NE.AND UP0, UPT, UR9, 0x3, UPT ;  /* 0x000000030900788c */ /* 0x000fe2000bf05270 */
[----:B------:R-:W-:-:S08]  /*0250*/  MOV R26, RZ ;  /* 0x000000ff001a7202 */ /* 0x000fd00000000f00 */
[----:B------:R-:W-:Y:S05]  /*0260*/  BRA.U !UP0, `(.L_x_1700) ;  /* 0x00000001083c7547 */ /* 0x000fea000b800000 */
[----:B------:R-:W-:-:S09]  /*0270*/  UISETP.NE.AND UP0, UPT, UR9, 0x2, UPT ;  /* 0x000000020900788c */ /* 0x000fd2000bf05270 */
[----:B------:R-:W-:Y:S05]  /*0280*/  BRA.U UP0, `(.L_x_1699) ;  /* 0x00000001004c7547 */ /* 0x000fea000b800000 */
[----:B------:R-:W2:Y:S08]  /*0290*/  LDC.64 R4, c[0x0][0x4c0] ;  /* 0x00013000ff047b82 */ /* 0x000eb00000000a00 */
[----:B------:R-:W1:Y:S08]  /*02a0*/  LDC.64 R2, c[0x0][0x4c8] ;  /* 0x00013200ff027b82 */ /* 0x000e700000000a00 */
[----:B------:R-:W3:Y:S08]  /*02b0*/  LDC.64 R204, c[0x0][0x4a0] ;  /* 0x00012800ffcc7b82 */ /* 0x000ef00000000a00 */
[----:B------:R-:W4:Y:S01]  /*02c0*/  LDC.64 R206, c[0x0][0x4a8] ;  /* 0x00012a00ffce7b82 */ /* 0x000f220000000a00 */
[----:B--2---:R-:W-:-:S04]  /*02d0*/  IMAD.WIDE.U32 R8, R209, R4, RZ ;  /* 0x00000004d1087225 */ /* 0x004fc800078e00ff */
[C---:B------:R-:W-:Y:S02]  /*02e0*/  IMAD R5, R209.reuse, R5, R9 ;  /* 0x00000005d1057224 */ /* 0x040fe400078e0209 */
[----:B-1----:R-:W-:-:S04]  /*02f0*/  IMAD.WIDE.U32 R6, R209, R2, RZ ;  /* 0x00000002d1067225 */ /* 0x002fc800078e00ff */
[----:B------:R-:W-:Y:S01]  /*0300*/  IMAD R3, R209, R3, R7 ;  /* 0x00000003d1037224 */ /* 0x000fe200078e0207 */
[----:B---3--:R-:W-:-:S04]  /*0310*/  LEA R204, P1, R8, R204, 0x1 ;  /* 0x000000cc08cc7211 */ /* 0x008fc800078208ff */
[----:B------:R-:W-:Y:S02]  /*0320*/  LEA.HI.X R205, R8, R205, R5, 0x1, P1 ;  /* 0x000000cd08cd7211 */ /* 0x000fe400008f0c05 */
[----:B----4-:R-:W-:-:S04]  /*0330*/  LEA R206, P0, R6, R206, 0x1 ;  /* 0x000000ce06ce7211 */ /* 0x010fc800078008ff */
[----:B------:R-:W-:Y:S01]  /*0340*/  LEA.HI.X R207, R6, R207, R3, 0x1, P0 ;  /* 0x000000cf06cf7211 */ /* 0x000fe200000f0c03 */
[----:B------:R-:W-:Y:S08]  /*0350*/  BRA `(.L_x_1699) ;  /* 0x0000000000187947 */ /* 0x000ff00003800000 */
.L_x_1700:
[----:B------:R-:W2:Y:S08]  /*0360*/  LDC.64 R204, c[0x0][0x4a0] ;  /* 0x00012800ffcc7b82 */ /* 0x000eb00000000a00 */
[----:B------:R-:W1:Y:S01]  /*0370*/  LDC.64 R206, c[0x0][0x4a8] ;  /* 0x00012a00ffce7b82 */ /* 0x000e620000000a00 */
[----:B--2---:R-:W-:-:S06]  /*0380*/  IMAD.WIDE.U32 R204, R209, 0x8, R204 ;  /* 0x00000008d1cc7825 */ /* 0x004fcc00078e00cc */
[----:B------:R-:W5:Y:S01]  /*0390*/  LDG.E.64 R204, desc[UR36][R204.64] ;  /* 0x00000024cccc7981 */ /* 0x000f62000c1e1b00 */
[----:B-1----:R-:W-:-:S06]  /*03a0*/  IMAD.WIDE.U32 R206, R209, 0x8, R206 ;  /* 0x00000008d1ce7825 */ /* 0x002fcc00078e00ce */
[----:B------:R-:W5:Y:S02]  /*03b0*/  LDG.E.64 R206, desc[UR36][R206.64] ;  /* 0x00000024cece7981 */ /* 0x000f64000c1e1b00 */
.L_x_1699:
[----:B------:R-:W-:Y:S01]  /*03c0*/  IMAD.MOV.U32 R3, RZ, RZ, -0x55555555 ;  /* 0xaaaaaaabff037424 */ /* 0x000fe200078e00ff */
[----:B------:R-:W3:Y:S01]  /*03d0*/  S2R R208, SR_TID.X ;  /* 0x0000000000d07919 */ /* 0x000ee20000002100 */
[----:B------:R-:W-:Y:S02]  /*03e0*/  SHF.L.U32 R211, R215, 0x7, RZ ;  /* 0x00000007d7d37819 */ /* 0x000fe400000006ff */
[----:B-1----:R-:W-:Y:S01]  /*03f0*/  IMAD R3, R214, R3, 0x2aaaaaa8 ;  /* 0x2aaaaaa8d6037424 */ /* 0x002fe200078e0203 */
[----:B------:R-:W-:Y:S04]  /*0400*/  BAR.SYNC.DEFER_BLOCKING 0x0 ;  /* 0x0000000000007b1d */ /* 0x000fe80000010000 */
[----:B------:R-:W-:-:S04]  /*0410*/  SHF.L.W.U32.HI R0, R3, 0x1e, R3 ;  /* 0x0000001e03007819 */ /* 0x000fc80000010e03 */
[----:B------:R-:W-:-:S13]  /*0420*/  ISETP.GE.U32.AND P0, PT, R0, 0x15555555, PT ;  /* 0x155555550000780c */ /* 0x000fda0003f06070 */
[----:B------:R-:W-:Y:S05]  /*0430*/  @!P0 BRA `(.L_x_1701) ;  /* 0x0000000000408947 */ /* 0x000fea0003800000 */
[----:B------:R-:W-:Y:S01]  /*0440*/  MOV R2, 0x110 ;  /* 0x0000011000027802 */ /* 0x000fe20000000f00 */
[----:B------:R-:W1:Y:S01]  /*0450*/  LDCU.64 UR8, c[0x4][0xd0] ;  /* 0x01001a00ff0877ac */ /* 0x000e620008000a00 */
[----:B------:R-:W-:Y:S01]  /*0460*/  IMAD.MOV.U32 R8, RZ, RZ, 0x1ef ;  /* 0x000001efff087424 */ /* 0x000fe200078e00ff */
[----:B------:R-:W-:Y:S01]  /*0470*/  MOV R12, 0x1 ;  /* 0x00000001000c7802 */ /* 0x000fe20000000f00 */
[----:B------:R-:W-:Y:S01]  /*0480*/  IMAD.MOV.U32 R13, RZ, RZ, RZ ;  /* 0x000000ffff0d7224 */ /* 0x000fe200078e00ff */
[----:B------:R-:W4:Y:S01]  /*0490*/  LDCU.64 UR6, c[0x4][0xd8] ;  /* 0x01001b00ff0677ac */ /* 0x000f220008000a00 */
[----:B------:R-:W2:Y:S01]  /*04a0*/  LDC.64 R2, c[0x4][R2] ;  /* 0x0100000002027b82 */ /* 0x000ea20000000a00 */
[----:B------:R-:W3:Y:S01]  /*04b0*/  LDCU.64 UR4, c[0x4][0x70] ;  /* 0x01000e00ff0477ac */ /* 0x000ee20008000a00 */
[----:B-1----:R-:W-:Y:S01]  /*04c0*/  IMAD.U32 R4, RZ, RZ, UR8 ;  /* 0x00000008ff047e24 */ /* 0x002fe2000f8e00ff */
[----:B------:R-:W-:Y:S01]  /*04d0*/  MOV R5, UR9 ;  /* 0x0000000900057c02 */ /* 0x000fe20008000f00 */
[----:B----4-:R-:W-:Y:S01]  /*04e0*/  IMAD.U32 R6, RZ, RZ, UR6 ;  /* 0x00000006ff067e24 */ /* 0x010fe2000f8e00ff */
[----:B------:R-:W-:Y:S01]  /*04f0*/  MOV R7, UR7 ;  /* 0x0000000700077c02 */ /* 0x000fe20008000f00 */
[----:B---3--:R-:W-:Y:S01]  /*0500*/  IMAD.U32 R10, RZ, RZ, UR4 ;  /* 0x00000004ff0a7e24 */ /* 0x008fe2000f8e00ff */
[----:B------:R-:W-:-:S02]  /*0510*/  MOV R11, UR5 ;  /* 0x00000005000b7c02 */ /* 0x000fc40008000f00 */
[----:B------:R-:W-:-:S07]  /*0520*/  LEPC R20, `(.L_x_1701) ;  /* 0x000000001014794e */ /* 0x000fce0000000000 */
[----:B--2--5:R-:W-:Y:S05]  /*0530*/  CALL.ABS.NOINC R2 ;  /* 0x0000000002007343 */ /* 0x024fea0003c00000 */
.L_x_1701:
[----:B------:R-:W1:Y:S01]  /*0540*/  LDCU UR5, c[0x0][0x384] ;  /* 0x00007080ff0577ac */ /* 0x000e620008000800 */
[----:B------:R-:W4:Y:S01]  /*0550*/  LDC R2, c[0x0][0x3b8] ;  /* 0x0000ee00ff027b82 */ /* 0x000f220000000800 */
[----:B------:R-:W-:Y:S01]  /*0560*/  IMAD.IADD R19, R214, 0x1, -R26 ;  /* 0x00000001d6137824 */ /* 0x000fe200078e0a1a */
[--C-:B---3--:R-:W-:Y:S01]  /*0570*/  SHF.R.U32.HI R210, RZ, 0x2, R208.reuse ;  /* 0x00000002ffd27819 */ /* 0x108fe200000116d0 */
[----:B------:R-:W-:Y:S01]  /*0580*/  UMOV UR4, 0xaaaaaaab ;  /* 0xaaaaaaab00047882 */ /* 0x000fe20000000000 */
[----:B------:R-:W-:Y:S01]  /*0590*/  IMAD.SHL.U32 R25, R208, 0x8, RZ ;  /* 0x00000008d0197824 */ /* 0x000fe200078e00ff */
[----:B------:R-:W-:Y:S01]  /*05a0*/  SHF.R.U32.HI R23, RZ, 0x5, R208 ;  /* 0x00000005ff177819 */ /* 0x000fe200000116d0 */
[----:B------:R-:W-:Y:S01]  /*05b0*/  IMAD.HI R4, R214, 0x2aaaaaab, RZ ;  /* 0x2aaaaaabd6047827 */ /* 0x000fe200078e02ff */
[----:B------:R-:W-:Y:S02]  /*05c0*/  SHF.R.S32.HI R0, RZ, 0x1f, R19 ;  /* 0x0000001fff007819 */ /* 0x000fe40000011413 */
[----:B------:R-:W-:-:S02]  /*05d0*/  LOP3.LUT R3, R210, 0x7, RZ, 0xc0, !PT ;  /* 0x00000007d2037812 */ /* 0x000fc400078ec0ff */
[----:B------:R-:W-:Y:S02]  /*05e0*/  LEA.HI R0, R0, R19, RZ, 0x5 ;  /* 0x0000001300007211 */ /* 0x000fe400078f28ff */
[----:B------:R-:W-:Y:S02]  /*05f0*/  LOP3.LUT R24, R3, 0x3e0, R208, 0xf8, !PT ;  /* 0x000003e003187812 */ /* 0x000fe400078ef8d0 */
[----:B------:R-:W-:Y:S01]  /*0600*/  LOP3.LUT R0, R0, 0xffffffe0, RZ, 0xc0, !PT ;  /* 0xffffffe000007812 */ /* 0x000fe200078ec0ff */
[----:B-1----:R-:W-:Y:S01]  /*0610*/  UIMAD UR4, UR4, UR5, 0x2aaaaaa8 ;  /* 0x2aaaaaa8040474a4 */ /* 0x002fe2000f8e0205 */
[----:B------:R-:W-:Y:S01]  /*0620*/  LOP3.LUT R167, R25, 0x18, RZ, 0xc0, !PT ;  /* 0x0000001819a77812 */ /* 0x000fe200078ec0ff */
[----:B------:R-:W-:Y:S01]  /*0630*/  IMAD.IADD R18, R211, 0x1, R24 ;  /* 0x00000001d3127824 */ /* 0x000fe200078e0218 */
[----:B------:R-:W-:Y:S01]  /*0640*/  SHF.R.S32.HI R213, RZ, 0x1, R4 ;  /* 0x00000001ffd57819 */ /* 0x000fe20000011404 */
[----:B------:R-:W-:Y:S01]  /*0650*/  USHF.L.W.U32.HI UR4, UR4, 0x1e, UR4 ;  /* 0x0000001e04047899 */ /* 0x000fe20008010e04 */
[----:B------:R-:W-:-:S02]  /*0660*/  IMAD.IADD R17, R19, 0x1, -R0 ;  /* 0x0000000113117824 */ /* 0x000fc400078e0a00 */
[----:B----4-:R-:W-:Y:S01]  /*0670*/  IMAD.HI R2, R2, 0x2aaaaaab, RZ ;  /* 0x2aaaaaab02027827 */ /* 0x010fe200078e02ff */
[----:B------:R-:W-:Y:S01]  /*0680*/  UISETP.GE.U32.AND UP0, UPT, UR4, 0x15555555, UPT ;  /* 0x155555550400788c */ /* 0x000fe2000bf06070 */
[----:B------:R-:W-:Y:S02]  /*0690*/  LEA.HI R213, R4, R213, RZ, 0x1 ;  /* 0x000000d504d57211 */ /* 0x000fe400078f08ff */
[----:B------:R-:W-:Y:S01]  /*06a0*/  ISETP.NE.AND P0, PT, R17, RZ, PT ;  /* 0x000000ff1100720c */ /* 0x000fe20003f05270 */
[----:B------:R-:W-:Y:S01]  /*06b0*/  IMAD.IADD R22, R167, 0x1, R26 ;  /* 0x00000001a7167824 */ /* 0x000fe200078e021a */
[----:B------:R-:W-:Y:S01]  /*06c0*/  SHF.R.S32.HI R165, RZ, 0x1, R2 ;  /* 0x00000001ffa57819 */ /* 0x000fe20000011402 */
[C---:B------:R-:W-:Y:S01]  /*06d0*/  VIADD R246, R18.reuse, 0x8 ;  /* 0x0000000812f67836 */ /* 0x040fe20000000000 */
[----:B------:R-:W-:Y:S01]  /*06e0*/  SEL R17, R17, 0x20, P0 ;  /* 0x0000002011117807 */ /* 0x000fe20000000000 */
[----:B------:R-:W-:Y:S01]  /*06f0*/  VIADD R16, R18, 0x10 ;  /* 0x0000001012107836 */ /* 0x000fe20000000000 */
[----:B------:R-:W-:Y:S01]  /*0700*/  LEA.HI R165, R2, R165, RZ, 0x1 ;  /* 0x000000a502a57211 */ /* 0x000fe200078f08ff */
[----:B------:R-:W-:-:S02]  /*0710*/  VIADD R244, R18, 0x18 ;  /* 0x0000001812f47836 */ /* 0x000fc40000000000 */
[----:B------:R-:W-:Y:S01]  /*0720*/  IMAD.IADD R232, R17, 0x1, R26 ;  /* 0x0000000111e87824 */ /* 0x000fe200078e021a */
[----:B------:R-:W-:Y:S06]  /*0730*/  BRA.U !UP0, `(.L_x_1702) ;  /* 0x0000000108407547 */ /* 0x000fec000b800000 */
[----:B------:R-:W-:Y:S01]  /*0740*/  MOV R2, 0x110 ;  /* 0x0000011000027802 */ /* 0x000fe20000000f00 */
[----:B------:R-:W1:Y:S01]  /*0750*/  LDCU.64 UR8, c[0x4][0xd0] ;  /* 0x01001a00ff0877ac */ /* 0x000e620008000a00 */
[----:B------:R-:W-:Y:S01]  /*0760*/  IMAD.MOV.U32 R8, RZ, RZ, 0x1ef ;  /* 0x000001efff087424 */ /* 0x000fe200078e00ff */
[----:B------:R-:W-:Y:S01]  /*0770*/  MOV R12, 0x1 ;  /* 0x00000001000c7802 */ /* 0x000fe20000000f00 */
[----:B------:R-:W-:Y:S01]  /*0780*/  IMAD.MOV.U32 R13, RZ, RZ, RZ ;  /* 0x000000ffff0d7224 */ /* 0x000fe200078e00ff */
[----:B------:R-:W3:Y:S01]  /*0790*/  LDCU.64 UR6, c[0x4][0xd8] ;  /* 0x01001b00ff0677ac */ /* 0x000ee20008000a00 */
[----:B------:R-:W4:Y:S01]  /*07a0*/  LDC.64 R2, c[0x4][R2] ;  /* 0x0100000002027b82 */ /* 0x000f220000000a00 */
[----:B------:R-:W2:Y:S01]  /*07b0*/  LDCU.64 UR4, c[0x4][0x70] ;  /* 0x01000e00ff0477ac */ /* 0x000ea20008000a00 */
[----:B-1----:R-:W-:Y:S01]  /*07c0*/  IMAD.U32 R4, RZ, RZ, UR8 ;  /* 0x00000008ff047e24 */ /* 0x002fe2000f8e00ff */
[----:B------:R-:W-:Y:S01]  /*07d0*/  MOV R5, UR9 ;  /* 0x0000000900057c02 */ /* 0x000fe20008000f00 */
[----:B---3--:R-:W-:Y:S01]  /*07e0*/  IMAD.U32 R6, RZ, RZ, UR6 ;  /* 0x00000006ff067e24 */ /* 0x008fe2000f8e00ff */
[----:B------:R-:W-:Y:S01]  /*07f0*/  MOV R7, UR7 ;  /* 0x0000000700077c02 */ /* 0x000fe20008000f00 */
[----:B--2---:R-:W-:Y:S01]  /*0800*/  IMAD.U32 R10, RZ, RZ, UR4 ;  /* 0x00000004ff0a7e24 */ /* 0x004fe2000f8e00ff */
[----:B------:R-:W-:-:S02]  /*0810*/  MOV R11, UR5 ;  /* 0x00000005000b7c02 */ /* 0x000fc40008000f00 */
[----:B------:R-:W-:-:S07]  /*0820*/  LEPC R20, `(.L_x_1702) ;  /* 0x000000001014794e */ /* 0x000fce0000000000 */
[----:B----45:R-:W-:Y:S05]  /*0830*/  CALL.ABS.NOINC R2 ;  /* 0x0000000002007343 */ /* 0x030fea0003c00000 */
.L_x_1702:
[----:B------:R-:W1:Y:S01]  /*0840*/  LDC.64 R2, c[0x0][0x380] ;  /* 0x0000e000ff027b82 */ /* 0x000e620000000a00 */
[----:B------:R-:W-:Y:S01]  /*0850*/  IMAD.SHL.U32 R169, R23, 0x8, RZ ;  /* 0x0000000817a97824 */ /* 0x000fe200078e00ff */
[----:B------:R-:W-:Y:S01]  /*0860*/  SHF.R.U32.HI R5, RZ, 0x3, R208 ;  /* 0x00000003ff057819 */ /* 0x000fe200000116d0 */
[----:B------:R-:W-:Y:S01]  /*0870*/  UMOV UR4, 0xffffffff ;  /* 0xffffffff00047882 */ /* 0x000fe20000000000 */
[----:B------:R-:W-:Y:S02]  /*0880*/  LOP3.LUT R25, R25, 0x38, RZ, 0xc0, !PT ;  /* 0x0000003819197812 */ /* 0x000fe400078ec0ff */
[----:B------:R-:W-:Y:S02]  /*0890*/  LOP3.LUT R21, R169, 0x3, R5, 0xf8, !PT ;  /* 0x00000003a9157812 */ /* 0x000fe400078ef805 */
[----:B------:R-:W3:Y:S01]  /*08a0*/  LDC R14, c[0x0][0x3d8] ;  /* 0x0000f600ff0e7b82 */ /* 0x000ee20000000800 */
[----:B------:R-:W-:Y:S01]  /*08b0*/  IMAD R218, R212, 0x80, R25 ;  /* 0x00000080d4da7824 */ /* 0x000fe200078e0219 */
[----:B------:R-:W-:Y:S01]  /*08c0*/  VIMNMX R7, PT, PT, R232, R214, PT ;  /* 0x000000d6e8077248 */ /* 0x000fe20003fe0100 */
[----:B------:R-:W-:Y:S01]  /*08d0*/  IMAD.IADD R8, R21, 0x1, R26 ;  /* 0x0000000115087824 */ /* 0x000fe200078e021a */
[----:B------:R-:W-:Y:S01]  /*08e0*/  LOP3.LUT R240, R5, 0x3, RZ, 0xc0, !PT ;  /* 0x0000000305f07812 */ /* 0x000fe200078ec0ff */
[----:B------:R-:W-:-:S02]  /*08f0*/  VIADD R216, R218, 0x40 ;  /* 0x00000040dad87836 */ /* 0x000fc40000000000 */
[C---:B------:R-:W-:Y:S01]  /*0900*/  VIADD R0, R8.reuse, 0x4 ;  /* 0x0000000408007836 */ /* 0x040fe20000000000 */
[----:B------:R-:W-:-:S04]  /*0910*/  ISETP.GE.AND P3, PT, R8, R7, PT ;  /* 0x000000070800720c */ /* 0x000fc80003f66270 */
[----:B------:R-:W-:Y:S02]  /*0920*/  ISETP.GE.AND P2, PT, R0, R7, PT ;  /* 0x000000070000720c */ /* 0x000fe40003f46270 */
[-C--:B-1----:R-:W-:Y:S02]  /*0930*/  ISETP.GE.AND P0, PT, R218, R3.reuse, PT ;  /* 0x00000003da00720c */ /* 0x082fe40003f06270 */
[----:B------:R-:W-:Y:S02]  /*0940*/  ISETP.GE.AND P1, PT, R216, R3, PT ;  /* 0x00000003d800720c */ /* 0x000fe40003f26270 */
[----:B------:R-:W-:Y:S02]  /*0950*/  ISETP.LT.AND P4, PT, R8, R7, !P0 ;  /* 0x000000070800720c */ /* 0x000fe40004781270 */
[----:B------:R-:W-:Y:S02]  /*0960*/  SEL R6, RZ, 0x4, P0 ;  /* 0x00000004ff067807 */ /* 0x000fe40000000000 */
[----:B------:R-:W-:Y:S01]  /*0970*/  SEL R9, RZ, 0x2, P1 ;  /* 0x00000002ff097807 */ /* 0x000fe20000800000 */
[----:B---3--:R-:W-:Y:S01]  /*0980*/  IMAD.HI R14, R14, 0x2aaaaaab, RZ ;  /* 0x2aaaaaab0e0e7827 */ /* 0x008fe200078e02ff */
[----:B------:R-:W-:-:S02]  /*0990*/  SEL R12, RZ, 0x1, !P4 ;  /* 0x00000001ff0c7807 */ /* 0x000fc40006000000 */
[----:B------:R-:W-:Y:S02]  /*09a0*/  SEL R11, R9, RZ, !P3 ;  /* 0x000000ff090b7207 */ /* 0x000fe40005800000 */
[----:B------:R-:W-:Y:S02]  /*09b0*/  SEL R10, R6, RZ, !P2 ;  /* 0x000000ff060a7207 */ /* 0x000fe40005000000 */
[----:B------:R-:W-:Y:S02]  /*09c0*/  SEL R4, RZ, 0x8, P1 ;  /* 0x00000008ff047807 */ /* 0x000fe40000800000 */
[----:B------:R-:W-:Y:S02]  /*09d0*/  SHF.R.S32.HI R217, RZ, 0x1, R14 ;  /* 0x00000001ffd97819 */ /* 0x000fe4000001140e */
[----:B------:R-:W-:Y:S02]  /*09e0*/  IADD3 R11, PT, PT, R10, R11, R12 ;  /* 0x0000000b0a0b7210 */ /* 0x000fe40007ffe00c */
[----:B------:R-:W-:-:S02]  /*09f0*/  SEL R10, R4, RZ, !P2 ;  /* 0x000000ff040a7207 */ /* 0x000fc40005000000 */
[----:B------:R-:W-:Y:S02]  /*0a00*/  LEA.HI R217, R14, R217, RZ, 0x1 ;  /* 0x000000d90ed97211 */ /* 0x000fe400078f08ff */
[----:B------:R-:W-:Y:S01]  /*0a10*/  ISETP.GE.AND P1, PT, R22, R7, PT ;  /* 0x000000071600720c */ /* 0x000fe20003f26270 */
[----:B------:R-:W-:Y:S02]  /*0a20*/  IMAD.IADD R10, R11, 0x1, R10 ;  /* 0x000000010b0a7824 */ /* 0x000fe400078e020a */
[----:B------:R-:W-:Y:S01]  /*0a30*/  IMAD R214, R217, R214, RZ ;  /* 0x000000d6d9d67224 */ /* 0x000fe200078e02ff */
[----:B------:R-:W-:Y:S09]  /*0a40*/  BRA.DIV UR4, `(.L_x_1703) ;  /* 0x000000d204c87947 */ /* 0x000ff2000b800000 */
[----:B------:R1:W3:Y:S02]  /*0a50*/  SHFL.IDX PT, R14, R23, RZ, 0x1f ;  /* 0x00001fff170e7589 */ /* 0x0002e400000e0000 */
.L_x_1789:
[----:B---3--:R-:W-:Y:S01]  /*0a60*/  SHF.R.S32.HI R221, RZ, 0x1f, R14 ;  /* 0x0000001fffdd7819 */ /* 0x008fe2000001140e */
[----:B------:R-:W3:Y:S01]  /*0a70*/  LDC R12, c[0x0][0x3b8] ;  /* 0x0000ee00ff0c7b82 */ /* 0x000ee20000000800 */
[----:B------:R-:W-:Y:S01]  /*0a80*/  ISETP.GE.AND P5, PT, R16, R2, PT ;  /* 0x000000021000720c */ /* 0x000fe20003fa6270 */
[----:B------:R-:W-:Y:S01]  /*0a90*/  VIADD R11, R19, 0x3e ;  /* 0x0000003e130b7836 */ /* 0x000fe20000000000 */
[----:B------:R-:W-:Y:S01]  /*0aa0*/  LEA.HI R221, R221, R14, RZ, 0x2 ;  /* 0x0000000edddd7211 */ /* 0x000fe200078f10ff */
[----:B------:R-:W-:Y:S01]  /*0ab0*/  IMAD.SHL.U32 R203, R208, 0x40, RZ ;  /* 0x00000040d0cb7824 */ /* 0x000fe200078e00ff */
[-C--:B------:R-:W-:Y:S01]  /*0ac0*/  ISETP.GE.AND P4, PT, R246, R2.reuse, PT ;  /* 0x00000002f600720c */ /* 0x080fe20003f86270 */
[----:B------:R-:W-:Y:S01]  /*0ad0*/  IMAD.SHL.U32 R198, R208, 0x10, RZ ;  /* 0x00000010d0c67824 */ /* 0x000fe200078e00ff */
[----:B------:R-:W-:Y:S01]  /*0ae0*/  ISETP.LT.AND P2, PT, R18, R2, !P1 ;  /* 0x000000021200720c */ /* 0x000fe20004f41270 */
[----:B------:R-:W-:Y:S01]  /*0af0*/  BSSY.RECONVERGENT B0, `(.L_x_1704) ;  /* 0x0000058000007945 */ /* 0x000fe20003800200 */
[----:B------:R-:W-:Y:S01]  /*0b00*/  SEL R7, RZ, 0x4, P1 ;  /* 0x00000004ff077807 */ /* 0x000fe20000800000 */
[----:B------:R-:W-:Y:S01]  /*0b10*/  VIADD R164, R19, 0x1f ;  /* 0x0000001f13a47836 */ /* 0x000fe20000000000 */
[----:B------:R-:W-:Y:S01]  /*0b20*/  SEL R20, RZ, 0x2, P1 ;  /* 0x00000002ff147807 */ /* 0x000fe20000800000 */
[----:B--2---:R-:W-:Y:S01]  /*0b30*/  IMAD R231, R209, 0xc, RZ ;  /* 0x0000000cd1e77824 */ /* 0x004fe200078e02ff */
[----:B------:R-:W-:-:S02]  /*0b40*/  LOP3.LUT R15, R221, 0xfffc, RZ, 0xc0, !PT ;  /* 0x0000fffcdd0f7812 */ /* 0x000fc400078ec0ff */
[----:B------:R-:W-:Y:S02]  /*0b50*/  SEL R7, R7, RZ, !P5 ;  /* 0x000000ff07077207 */ /* 0x000fe40006800000 */
[----:B------:R-:W-:Y:S01]  /*0b60*/  SEL R20, R20, RZ, !P4 ;  /* 0x000000ff14147207 */ /* 0x000fe20006000000 */
[----:B------:R-:W-:Y:S01]  /*0b70*/  IMAD.IADD R15, R14, 0x1, -R15 ;  /* 0x000000010e0f7824 */ /* 0x000fe200078e0a0f */
[----:B------:R-:W-:Y:S02]  /*0b80*/  SEL R13, RZ, 0x1, !P2 ;  /* 0x00000001ff0d7807 */ /* 0x000fe40005000000 */
[----:B------:R-:W-:Y:S02]  /*0b90*/  ISETP.GE.AND P6, PT, R244, R2, PT ;  /* 0x00000002f400720c */ /* 0x000fe40003fc6270 */
[----:B------:R-:W-:Y:S01]  /*0ba0*/  IADD3 R13, PT, PT, R7, R20, R13 ;  /* 0x00000014070d7210 */ /* 0x000fe20007ffe00d */
[----:B---3--:R-:W-:Y:S01]  /*0bb0*/  IMAD.HI R12, R12, 0x2aaaaaab, RZ ;  /* 0x2aaaaaab0c0c7827 */ /* 0x008fe200078e02ff */
[----:B------:R-:W-:-:S02]  /*0bc0*/  SEL R20, RZ, 0x8, P1 ;  /* 0x00000008ff147807 */ /* 0x000fc40000800000 */
[----:B------:R-:W-:Y:S02]  /*0bd0*/  LOP3.LUT R14, R15, 0x80, RZ, 0xc0, !PT ;  /* 0x000000800f0e7812 */ /* 0x000fe400078ec0ff */
[----:B------:R-:W-:Y:S02]  /*0be0*/  SEL R20, R20, RZ, !P6 ;  /* 0x000000ff14147207 */ /* 0x000fe40007000000 */
[----:B------:R-:W-:Y:S01]  /*0bf0*/  LEA.HI R7, R14, R15, RZ, 0x19 ;  /* 0x0000000f0e077211 */ /* 0x000fe200078fc8ff */
[----:B------:R-:W-:Y:S01]  /*0c00*/  IMAD.SHL.U32 R14, R208, 0x100, RZ ;  /* 0x00000100d00e7824 */ /* 0x000fe200078e00ff */
[----:B------:R-:W-:Y:S01]  /*0c10*/  ISETP.GE.U32.AND P2, PT, R11, 0x3f, PT ;  /* 0x0000003f0b00780c */ /* 0x000fe20003f46070 */
[----:B------:R-:W-:Y:S01]  /*0c20*/  IMAD.IADD R13, R20, 0x1, R13 ;  /* 0x00000001140d7824 */ /* 0x000fe200078e020d */
[----:B------:R-:W-:Y:S02]  /*0c30*/  LOP3.LUT R220, R7, 0xfe, RZ, 0xc0, !PT ;  /* 0x000000fe07dc7812 */ /* 0x000fe400078ec0ff */
[----:B------:R-:W-:-:S02]  /*0c40*/  LOP3.LUT R223, R208, 0x1f, RZ, 0xc0, !PT ;  /* 0x0000001fd0df7812 */ /* 0x000fc400078ec0ff */
[----:B------:R-:W-:Y:S01]  /*0c50*/  SEL R13, R13, RZ, P2 ;  /* 0x000000ff0d0d7207 */ /* 0x000fe20001000000 */
[----:B------:R-:W-:Y:S01]  /*0c60*/  IMAD.MOV R220, RZ, RZ, -R220 ;  /* 0x000000ffffdc7224 */ /* 0x000fe200078e0adc */
[----:B------:R-:W-:Y:S02]  /*0c70*/  PRMT R219, R7, 0x8880, RZ ;  /* 0x0000888007db7816 */ /* 0x000fe400000000ff */
[----:B------:R-:W-:Y:S02]  /*0c80*/  LOP3.LUT P1, R20, R13, 0x1, RZ, 0xc0, !PT ;  /* 0x000000010d147812 */ /* 0x000fe4000782c0ff */
[----:B------:R-:W-:Y:S02]  /*0c90*/  SHF.R.U32.HI R222, RZ, 0x1, R208 ;  /* 0x00000001ffde7819 */ /* 0x000fe400000116d0 */
[----:B------:R-:W-:Y:S02]  /*0ca0*/  SHF.R.U32.HI R11, RZ, 0x4, R223 ;  /* 0x00000004ff0b7819 */ /* 0x000fe400000116df */
[----:B------:R-:W-:-:S02]  /*0cb0*/  PRMT R220, R220, 0x7710, RZ ;  /* 0x00007710dcdc7816 */ /* 0x000fc400000000ff */
[----:B------:R-:W-:Y:S02]  /*0cc0*/  SHF.R.S32.HI R219, RZ, 0x1, R219 ;  /* 0x00000001ffdb7819 */ /* 0x000fe400000114db */
[----:B------:R-:W-:Y:S01]  /*0cd0*/  LOP3.LUT R203, R203, 0x40, RZ, 0xc0, !PT ;  /* 0x00000040cbcb7812 */ /* 0x000fe200078ec0ff */
[----:B------:R-:W-:Y:S01]  /*0ce0*/  IMAD.IADD R220, R15, 0x1, R220 ;  /* 0x000000010fdc7824 */ /* 0x000fe200078e02dc */
[----:B------:R-:W-:Y:S02]  /*0cf0*/  LOP3.LUT R26, R11, 0x3, R222, 0x78, !PT ;  /* 0x000000030b1a7812 */ /* 0x000fe400078e78de */
[----:B------:R-:W-:Y:S02]  /*0d00*/  SHF.R.S32.HI R225, RZ, 0x1, R12 ;  /* 0x00000001ffe17819 */ /* 0x000fe4000001140c */
[----:B------:R-:W-:Y:S01]  /*0d10*/  PRMT R219, R219, 0x9910, RZ ;  /* 0x00009910dbdb7816 */ /* 0x000fe200000000ff */
[----:B------:R-:W-:Y:S01]  /*0d20*/  IMAD R203, R26, 0x10, R203 ;  /* 0x000000101acb7824 */ /* 0x000fe200078e02cb */
[----:B------:R-:W-:-:S02]  /*0d30*/  SHF.R.S32.HI R221, RZ, 0x2, R221 ;  /* 0x00000002ffdd7819 */ /* 0x000fc400000114dd */
[----:B------:R-:W-:Y:S02]  /*0d40*/  LOP3.LUT R14, R14, 0xe00, RZ, 0xc0, !PT ;  /* 0x00000e000e0e7812 */ /* 0x000fe400078ec0ff */
[----:B------:R-:W-:Y:S01]  /*0d50*/  LEA.HI R225, R12, R225, RZ, 0x1 ;  /* 0x000000e10ce17211 */ /* 0x000fe200078f08ff */
[----:B------:R-:W-:Y:S01]  /*0d60*/  IMAD R202, R221, 0x40, R219 ;  /* 0x00000040ddca7824 */ /* 0x000fe200078e02db */
[----:B------:R-:W-:Y:S01]  /*0d70*/  LOP3.LUT R220, R220, 0xffff, RZ, 0xc0, !PT ;  /* 0x0000ffffdcdc7812 */ /* 0x000fe200078ec0ff */
[----:B------:R-:W-:Y:S01]  /*0d80*/  IMAD.IADD R203, R14, 0x1, R203 ;  /* 0x000000010ecb7824 */ /* 0x000fe200078e02cb */
[C---:B------:R-:W-:Y:S02]  /*0d90*/  LOP3.LUT R12, R208.reuse, 0x3, R5, 0x48, !PT ;  /* 0x00000003d00c7812 */ /* 0x040fe400078e4805 */
[----:B------:R-:W-:Y:S02]  /*0da0*/  CS2R R14, SRZ ;  /* 0x00000000000e7805 */ /* 0x000fe4000001ff00 */
[----:B------:R-:W-:Y:S01]  /*0db0*/  SHF.R.S32.HI R165, RZ, 0x1f, R165 ;  /* 0x0000001fffa57819 */ /* 0x000fe200000114a5 */
[----:B------:R-:W-:Y:S01]  /*0dc0*/  IMAD R224, R225, R2, RZ ;  /* 0x00000002e1e07224 */ /* 0x000fe200078e02ff */
[----:B------:R-:W-:Y:S01]  /*0dd0*/  LOP3.LUT R5, R208, 0x4, RZ, 0xc0, !PT ;  /* 0x00000004d0057812 */ /* 0x000fe200078ec0ff */
[----:B------:R-:W-:Y:S01]  /*0de0*/  IMAD.SHL.U32 R202, R202, 0x80, RZ ;  /* 0x00000080caca7824 */ /* 0x000fe200078e00ff */
[----:B------:R-:W-:-:S02]  /*0df0*/  LOP3.LUT R198, R198, 0xf0, RZ, 0xc0, !PT ;  /* 0x000000f0c6c67812 */ /* 0x000fc400078ec0ff */
[----:B------:R-:W-:Y:S02]  /*0e00*/  SEL R10, R10, RZ, P2 ;  /* 0x000000ff0a0a7207 */ /* 0x000fe40001000000 */
[----:B------:R-:W-:Y:S02]  /*0e10*/  PRMT R220, R220, 0x8880, RZ ;  /* 0x00008880dcdc7816 */ /* 0x000fe400000000ff */
[----:B------:R-:W-:Y:S01]  /*0e20*/  LOP3.LUT R7, R11, 0x3, R208, 0x78, !PT ;  /* 0x000000030b077812 */ /* 0x000fe200078e78d0 */
[----:B------:R-:W-:Y:S06]  /*0e30*/  @!P1 BRA `(.L_x_1705) ;  /* 0x00000000008c9947 */ /* 0x000fec0003800000 */
[----:B------:R-:W-:Y:S02]  /*0e40*/  IABS R25, R213 ;  /* 0x000000d500197213 */ /* 0x000fe40000000000 */
[----:B------:R-:W-:Y:S02]  /*0e50*/  MOV R26, RZ ;  /* 0x000000ff001a7202 */ /* 0x000fe40000000f00 */
[----:B------:R-:W2:Y:S01]  /*0e60*/  I2F.RP R28, R25 ;  /* 0x00000019001c7306 */ /* 0x000ea20000209400 */
[----:B------:R-:W-:-:S07]  /*0e70*/  IABS R15, R22 ;  /* 0x00000016000f7213 */ /* 0x000fce0000000000 */
[----:B--2---:R-:W2:Y:S02]  /*0e80*/  MUFU.RCP R27, R28 ;  /* 0x0000001c001b7308 */ /* 0x004ea40000001000 */
[----:B--2---:R-:W-:-:S06]  /*0e90*/  VIADD R27, R27, 0xffffffe ;  /* 0x0ffffffe1b1b7836 */ /* 0x004fcc0000000000 */
[----:B------:R-:W2:Y:S02]  /*0ea0*/  F2I.FTZ.U32.TRUNC.NTZ R27, R27 ;  /* 0x0000001b001b7305 */ /* 0x000ea4000021f000 */
[----:B--2---:R-:W-:-:S04]  /*0eb0*/  IMAD.MOV R14, RZ, RZ, -R27 ;  /* 0x000000ffff0e7224 */ /* 0x004fc800078e0a1b */
[----:B-1----:R-:W-:Y:S01]  /*0ec0*/  IMAD R23, R14, R25, RZ ;  /* 0x000000190e177224 */ /* 0x002fe200078e02ff */
[----:B------:R-:W-:-:S03]  /*0ed0*/  IABS R14, R213 ;  /* 0x000000d5000e7213 */ /* 0x000fc60000000000 */
[----:B------:R-:W-:-:S04]  /*0ee0*/  IMAD.HI.U32 R26, R27, R23, R26 ;  /* 0x000000171b1a7227 */ /* 0x000fc800078e001a */
[----:B------:R-:W-:Y:S02]  /*0ef0*/  IMAD.MOV R14, RZ, RZ, -R14 ;  /* 0x000000ffff0e7224 */ /* 0x000fe400078e0a0e */
[----:B------:R-:W-:-:S04]  /*0f00*/  IMAD.HI.U32 R26, R26, R15, RZ ;  /* 0x0000000f1a1a7227 */ /* 0x000fc800078e00ff */
[----:B------:R-:W-:-:S05]  /*0f10*/  IMAD R14, R26, R14, R15 ;  /* 0x0000000e1a0e7224 */ /* 0x000fca00078e020f */
[----:B------:R-:W-:-:S13]  /*0f20*/  ISETP.GT.U32.AND P2, PT, R25, R14, PT ;  /* 0x0000000e1900720c */ /* 0x000fda0003f44070 */
[----:B------:R-:W-:Y:S01]  /*0f30*/  @!P2 IMAD.IADD R14, R14, 0x1, -R25 ;  /* 0x000000010e0ea824 */ /* 0x000fe200078e0a19 */
[----:B------:R-:W-:Y:S02]  /*0f40*/  @!P2 IADD3 R26, PT, PT, R26, 0x1, RZ ;  /* 0x000000011a1aa810 */ /* 0x000fe40007ffe0ff */
[----:B------:R-:W-:Y:S02]  /*0f50*/  ISETP.NE.AND P2, PT, R213, RZ, PT ;  /* 0x000000ffd500720c */ /* 0x000fe40003f45270 */
[----:B------:R-:W-:Y:S02]  /*0f60*/  ISETP.GE.U32.AND P3, PT, R14, R25, PT ;  /* 0x000000190e00720c */ /* 0x000fe40003f66070 */
[----:B------:R-:W-:-:S04]  /*0f70*/  LOP3.LUT R14, R22, R213, RZ, 0x3c, !PT ;  /* 0x000000d5160e7212 */ /* 0x000fc800078e3cff */
[----:B------:R-:W-:-:S07]  /*0f80*/  ISETP.GE.AND P1, PT, R14, RZ, PT ;  /* 0x000000ff0e00720c */ /* 0x000fce0003f26270 */
[----:B------:R-:W-:-:S05]  /*0f90*/  @P3 VIADD R26, R26, 0x1 ;  /* 0x000000011a1a3836 */ /* 0x000fca0000000000 */
[----:B------:R-:W-:-:S05]  /*0fa0*/  MOV R14, R26 ;  /* 0x0000001a000e7202 */ /* 0x000fca0000000f00 */
[----:B------:R-:W-:Y:S01]  /*0fb0*/  @!P1 IMAD.MOV R14, RZ, RZ, -R14 ;  /* 0x000000ffff0e9224 */ /* 0x000fe200078e0a0e */
[----:B------:R-:W-:-:S04]  /*0fc0*/  @!P2 LOP3.LUT R14, RZ, R213, RZ, 0x33, !PT ;  /* 0x000000d5ff0ea212 */ /* 0x000fc800078e33ff */
[----:B------:R-:W-:Y:S01]  /*0fd0*/  IADD3 R26, PT, PT, -R14, RZ, RZ ;  /* 0x000000ff0e1a7210 */ /* 0x000fe20007ffe1ff */
[----:B------:R-:W-:-:S04]  /*0fe0*/  IMAD.IADD R15, R231, 0x1, R14 ;  /* 0x00000001e70f7824 */ /* 0x000fc800078e020e */
[----:B------:R-:W-:-:S05]  /*0ff0*/  IMAD R26, R213, R26, R22 ;  /* 0x0000001ad51a7224 */ /* 0x000fca00078e0216 */
[----:B------:R-:W-:-:S03]  /*1000*/  SHF.R.S32.HI R27, RZ, 0x1f, R26 ;  /* 0x0000001fff1b7819 */ /* 0x000fc6000001141a */
[----:B------:R-:W-:-:S04]  /*1010*/  IMAD.WIDE R26, R15, R224, R26 ;  /* 0x000000e00f1a7225 */ /* 0x000fc800078e021a */
[-C--:B------:R-:W-:Y:S02]  /*1020*/  IMAD R15, R165, R18.reuse, RZ ;  /* 0x00000012a50f7224 */ /* 0x080fe400078e02ff */
[----:B------:R-:W-:-:S03]  /*1030*/  IMAD.WIDE.U32 R26, R225, R18, R26 ;  /* 0x00000012e11a7225 */ /* 0x000fc600078e001a */
[----:B-----5:R-:W-:Y:S02]  /*1040*/  LEA R14, P1, R26, R204, 0x1 ;  /* 0x000000cc1a0e7211 */ /* 0x020fe400078208ff */
[----:B------:R-:W-:-:S04]  /*1050*/  IADD3 R15, PT, PT, R27, R15, RZ ;  /* 0x0000000f1b0f7210 */ /* 0x000fc80007ffe0ff */
[----:B------:R-:W-:Y:S02]  /*1060*/  LEA.HI.X R15, R26, R205, R15, 0x1, P1 ;  /* 0x000000cd1a0f7211 */ /* 0x000fe400008f0c0f */
.L_x_1705:
[----:B------:R-:W-:Y:S05]  /*1070*/  BSYNC.RECONVERGENT B0 ;  /* 0x0000000000007941 */ /* 0x000fea0003800200 */
.L_x_1704:
[----:B------:R-:W2:Y:S01]  /*1080*/  S2R R166, SR_CgaCtaId ;  /* 0x0000000000a67919 */ /* 0x000ea20000008800 */
[----:B-1----:R-:W-:Y:S01]  /*1090*/  SHF.R.U32.HI R23, RZ, 0x1, R24 ;  /* 0x00000001ff177819 */ /* 0x002fe20000011618 */
[----:B------:R-:W-:Y:S01]  /*10a0*/  IMAD.SHL.U32 R25, R20, 0x10, RZ ;  /* 0x0000001014197824 */ /* 0x000fe200078e00ff */
[----:B------:R-:W-:Y:S01]  /*10b0*/  BSSY.RECONVERGENT B0, `(.L_x_1706) ;  /* 0x0000033000007945 */ /* 0x000fe20003800200 */
[----:B------:R-:W-:Y:S01]  /*10c0*/  IMAD.MOV.U32 R26, RZ, RZ, R14 ;  /* 0x000000ffff1a7224 */ /* 0x000fe200078e000e */
[----:B------:R-:W-:Y:S01]  /*10d0*/  LOP3.LUT R20, R23, 0x3, R208, 0x48, !PT ;  /* 0x0000000317147812 */ /* 0x000fe200078e48d0 */
[----:B------:R-:W-:Y:S01]  /*10e0*/  IMAD.MOV.U32 R27, RZ, RZ, R15 ;  /* 0x000000ffff1b7224 */ /* 0x000fe200078e000f */
[----:B------:R-:W-:Y:S02]  /*10f0*/  ISETP.NE.U32.AND P1, PT, R25, RZ, PT ;  /* 0x000000ff1900720c */ /* 0x000fe40003f25070 */
[----:B------:R-:W-:Y:S02]  /*1100*/  CS2R R14, SRZ ;  /* 0x00000000000e7805 */ /* 0x000fe4000001ff00 */
[----:B------:R-:W-:Y:S01]  /*1110*/  MOV R25, 0x400 ;  /* 0x0000040000197802 */ /* 0x000fe20000000f00 */
[----:B------:R-:W-:-:S04]  /*1120*/  IMAD.IADD R20, R5, 0x1, R20 ;  /* 0x0000000105147824 */ /* 0x000fc800078e0214 */
[----:B------:R-:W-:Y:S01]  /*1130*/  IMAD R23, R23, 0x20, R20 ;  /* 0x0000002017177824 */ /* 0x000fe200078e0214 */
[----:B--2---:R-:W-:-:S05]  /*1140*/  LEA R166, R166, R25, 0x18 ;  /* 0x00000019a6a67211 */ /* 0x004fca00078ec0ff */
[----:B------:R-:W-:-:S05]  /*1150*/  IMAD.U32 R230, R23, 0x10, R166 ;  /* 0x0000001017e67824 */ /* 0x000fca00078e00a6 */
[----:B------:R-:W-:Y:S01]  /*1160*/  @!PT LDS RZ, [RZ] ;  /* 0x00000000fffff984 */ /* 0x000fe20000000800 */
[----:B------:R-:W-:Y:S01]  /*1170*/  @!PT LDS RZ, [RZ] ;  /* 0x00000000fffff984 */ /* 0x000fe20000000800 */
[----:B------:R-:W-:Y:S01]  /*1180*/  @!PT LDS RZ, [RZ] ;  /* 0x00000000fffff984 */ /* 0x000fe20000000800 */
[----:B------:R1:W-:Y:S01]  /*1190*/  LDGSTS.E.BYPASS.LTC128B.128 [R230], desc[UR36][R26.64], P1 ;  /* 0x000000001ae67fae */ /* 0x0003e20008981a24 */
[----:B------:R-:W-:-:S13]  /*11a0*/  LOP3.LUT P1, R25, R13, 0x2, RZ, 0xc0, !PT ;  /* 0x000000020d197812 */ /* 0x000fda000782c0ff */
[----:B------:R-:W-:Y:S05]  /*11b0*/  @!P1 BRA `(.L_x_1707) ;  /* 0x0000000000889947 */ /* 0x000fea0003800000 */
[-C--:B------:R-:W-:Y:S02]  /*11c0*/  IABS R23, R213.reuse ;  /* 0x000000d500177213 */ /* 0x080fe40000000000 */
[----:B------:R-:W-:Y:S02]  /*11d0*/  IABS R15, R22 ;  /* 0x00000016000f7213 */ /* 0x000fe40000000000 */
[----:B------:R-:W1:Y:S01]  /*11e0*/  I2F.RP R28, R23 ;  /* 0x00000017001c7306 */ /* 0x000e620000209400 */
[----:B------:R-:W-:-:S05]  /*11f0*/  IABS R14, R213 ;  /* 0x000000d5000e7213 */ /* 0x000fca0000000000 */
[----:B------:R-:W-:Y:S02]  /*1200*/  IMAD.MOV R14, RZ, RZ, -R14 ;  /* 0x000000ffff0e7224 */ /* 0x000fe400078e0a0e */
[----:B-1----:R-:W1:Y:S02]  /*1210*/  MUFU.RCP R26, R28 ;  /* 0x0000001c001a7308 */ /* 0x002e640000001000 */
[----:B-1----:R-:W-:-:S06]  /*1220*/  VIADD R26, R26, 0xffffffe ;  /* 0x0ffffffe1a1a7836 */ /* 0x002fcc0000000000 */
[----:B------:R-:W1:Y:S02]  /*1230*/  F2I.FTZ.U32.TRUNC.NTZ R27, R26 ;  /* 0x0000001a001b7305 */ /* 0x000e64000021f000 */
[----:B-1----:R-:W-:Y:S01]  /*1240*/  IMAD.MOV R20, RZ, RZ, -R27 ;  /* 0x000000ffff147224 */ /* 0x002fe200078e0a1b */
[----:B------:R-:W-:-:S03]  /*1250*/  MOV R26, RZ ;  /* 0x000000ff001a7202 */ /* 0x000fc60000000f00 */
[----:B------:R-:W-:-:S04]  /*1260*/  IMAD R20, R20, R23, RZ ;  /* 0x0000001714147224 */ /* 0x000fc800078e02ff */
[----:B------:R-:W-:-:S06]  /*1270*/  IMAD.HI.U32 R20, R27, R20, R26 ;  /* 0x000000141b147227 */ /* 0x000fcc00078e001a */
[----:B------:R-:W-:-:S04]  /*1280*/  IMAD.HI.U32 R20, R20, R15, RZ ;  /* 0x0000000f14147227 */ /* 0x000fc800078e00ff */
[----:B------:R-:W-:-:S05]  /*1290*/  IMAD R14, R20, R14, R15 ;  /* 0x0000000e140e7224 */ /* 0x000fca00078e020f */
[----:B------:R-:W-:-:S13]  /*12a0*/  ISETP.GT.U32.AND P1, PT, R23, R14, PT ;  /* 0x0000000e1700720c */ /* 0x000fda0003f24070 */
[-C--:B------:R-:W-:Y:S01]  /*12b0*/  @!P1 IADD3 R14, PT, PT, R14, -R23.reuse, RZ ;  /* 0x800000170e0e9210 */ /* 0x080fe20007ffe0ff */
[----:B------:R-:W-:Y:S01]  /*12c0*/  @!P1 VIADD R20, R20, 0x1 ;  /* 0x0000000114149836 */ /* 0x000fe20000000000 */
[----:B------:R-:W-:Y:S02]  /*12d0*/  ISETP.NE.AND P1, PT, R213, RZ, PT ;  /* 0x000000ffd500720c */ /* 0x000fe40003f25270 */
[----:B------:R-:W-:Y:S02]  /*12e0*/  ISETP.GE.U32.AND P3, PT, R14, R23, PT ;  /* 0x000000170e00720c */ /* 0x000fe40003f66070 */
[----:B------:R-:W-:-:S04]  /*12f0*/  LOP3.LUT R14, R22, R213, RZ, 0x3c, !PT ;  /* 0x000000d5160e7212 */ /* 0x000fc800078e3cff */
[----:B------:R-:W-:-:S07]  /*1300*/  ISETP.GE.AND P2, PT, R14, RZ, PT ;  /* 0x000000ff0e00720c */ /* 0x000fce0003f46270 */
[----:B------:R-:W-:-:S06]  /*1310*/  @P3 IADD3 R20, PT, PT, R20, 0x1, RZ ;  /* 0x0000000114143810 */ /* 0x000fcc0007ffe0ff */
        /* <DEDUP_REMOVED lines=12> */
.L_x_1707:
[----:B------:R-:W-:Y:S05]  /*13e0*/  BSYNC.RECONVERGENT B0 ;  /* 0x0000000000007941 */ /* 0x000fea0003800200 */
.L_x_1706:
[----:B------:R-:W-:Y:S01]  /*13f0*/  VIADD R23, R24, 0x8 ;  /* 0x0000000818177836 */ /* 0x000fe20000000000 */
[----:B------:R-:W-:Y:S01]  /*1400*/  BSSY.RECONVERGENT B0, `(.L_x_1708) ;  /* 0x0000032000007945 */ /* 0x000fe20003800200 */
[----:B------:R-:W-:Y:S01]  /*1410*/  IMAD.SHL.U32 R25, R25, 0x8, RZ ;  /* 0x0000000819197824 */ /* 0x000fe200078e00ff */
[----:B-1----:R-:W-:Y:S02]  /*1420*/  MOV R27, RZ ;  /* 0x000000ff001b7202 */ /* 0x002fe40000000f00 */
[----:B------:R-:W-:Y:S02]  /*1430*/  SHF.R.U32.HI R23, RZ, 0x1, R23 ;  /* 0x00000001ff177819 */ /* 0x000fe40000011617 */
[----:B------:R-:W-:Y:S02]  /*1440*/  ISETP.NE.U32.AND P1, PT, R25, RZ, PT ;  /* 0x000000ff1900720c */ /* 0x000fe40003f25070 */
[----:B------:R-:W-:-:S04]  /*1450*/  LOP3.LUT R20, R23, 0x3, R208, 0x48, !PT ;  /* 0x0000000317147812 */ /* 0x000fc800078e48d0 */
[----:B------:R-:W-:-:S05]  /*1460*/  IADD3 R20, PT, PT, R5, R20, RZ ;  /* 0x0000001405147210 */ /* 0x000fca0007ffe0ff */
[----:B------:R-:W-:Y:S02]  /*1470*/  IMAD R229, R23, 0x20, R20 ;  /* 0x0000002017e57824 */ /* 0x000fe400078e0214 */
[----:B------:R-:W-:-:S03]  /*1480*/  IMAD.MOV.U32 R20, RZ, RZ, RZ ;  /* 0x000000ffff147224 */ /* 0x000fc600078e00ff */
[----:B------:R-:W-:-:S05]  /*1490*/  LEA R229, R229, R166, 0x4 ;  /* 0x000000a6e5e57211 */ /* 0x000fca00078e20ff */
[----:B------:R-:W-:Y:S01]  /*14a0*/  @!PT LDS RZ, [RZ] ;  /* 0x00000000fffff984 */ /* 0x000fe20000000800 */
[----:B------:R-:W-:Y:S01]  /*14b0*/  @!PT LDS RZ, [RZ] ;  /* 0x00000000fffff984 */ /* 0x000fe20000000800 */
[----:B------:R-:W-:Y:S01]  /*14c0*/  @!PT LDS RZ, [RZ] ;  /* 0x00000000fffff984 */ /* 0x000fe20000000800 */
[----:B------:R1:W-:Y:S01]  /*14d0*/  LDGSTS.E.BYPASS.LTC128B.128 [R229], desc[UR36][R14.64], P1 ;  /* 0x000000000ee57fae */ /* 0x0003e20008981a24 */
[----:B------:R-:W-:-:S13]  /*14e0*/  LOP3.LUT P1, R24, R13, 0x4, RZ, 0xc0, !PT ;  /* 0x000000040d187812 */ /* 0x000fda000782c0ff */
[----:B------:R-:W-:Y:S05]  /*14f0*/  @!P1 BRA `(.L_x_1709) ;  /* 0x0000000000889947 */ /* 0x000fea0003800000 */
[-C--:B------:R-:W-:Y:S02]  /*1500*/  IABS R23, R213.reuse ;  /* 0x000000d500177213 */ /* 0x080fe40000000000 */
[----:B-1----:R-:W-:Y:S02]  /*1510*/  IABS R15, R22 ;  /* 0x00000016000f7213 */ /* 0x002fe40000000000 */
        /* <DEDUP_REMOVED lines=18> */
[----:B------:R-:W-:Y:S01]  /*1640*/  ISETP.GE.AND P2, PT, R14, RZ, PT ;  /* 0x000000ff0e00720c */ /* 0x000fe20003f46270 */
[----:B------:R-:W-:-:S06]  /*1650*/  IMAD R14, R165, R16, RZ ;  /* 0x00000010a50e7224 */ /* 0x000fcc00078e02ff */
        /* <DEDUP_REMOVED lines=8> */
[----:B------:R-:W-:-:S03]  /*16e0*/  IMAD.WIDE.U32 R26, R225, R16, R26 ;  /* 0x00000010e11a7225 */ /* 0x000fc600078e001a */
[----:B-----5:R-:W-:Y:S02]  /*16f0*/  LEA R20, P1, R26, R204, 0x1 ;  /* 0x000000cc1a147211 */ /* 0x020fe400078208ff */
[----:B------:R-:W-:-:S04]  /*1700*/  IADD3 R14, PT, PT, R27, R14, RZ ;  /* 0x0000000e1b0e7210 */ /* 0x000fc80007ffe0ff */
[----:B------:R-:W-:Y:S02]  /*1710*/  LEA.HI.X R27, R26, R205, R14, 0x1, P1 ;  /* 0x000000cd1a1b7211 */ /* 0x000fe400008f0c0e */
.L_x_1709:
[----:B------:R-:W-:Y:S05]  /*1720*/  BSYNC.RECONVERGENT B0 ;  /* 0x0000000000007941 */ /* 0x000fea0003800200 */
.L_x_1708:
[----:B------:R-:W-:Y:S01]  /*1730*/  IMAD.SHL.U32 R24, R24, 0x4, RZ ;  /* 0x0000000418187824 */ /* 0x000fe200078e00ff */
[----:B------:R-:W-:Y:S01]  /*1740*/  BSSY.RECONVERGENT B0, `(.L_x_1710) ;  /* 0x000002d000007945 */ /* 0x000fe20003800200 */
[----:B------:R-:W-:Y:S01]  /*1750*/  IMAD.MOV.U32 R26, RZ, RZ, R20 ;  /* 0x000000ffff1a7224 */ /* 0x000fe200078e0014 */
[----:B-1----:R-:W-:Y:S02]  /*1760*/  CS2R R14, SRZ ;  /* 0x00000000000e7805 */ /* 0x002fe4000001ff00 */
[----:B------:R-:W-:-:S13]  /*1770*/  ISETP.NE.U32.AND P1, PT, R24, RZ, PT ;  /* 0x000000ff1800720c */ /* 0x000fda0003f25070 */
[----:B------:R-:W-:Y:S01]  /*1780*/  @!PT LDS RZ, [RZ] ;  /* 0x00000000fffff984 */ /* 0x000fe20000000800 */
[----:B------:R-:W-:Y:S01]  /*1790*/  @!PT LDS RZ, [RZ] ;  /* 0x00000000fffff984 */ /* 0x000fe20000000800 */
[----:B------:R-:W-:Y:S01]  /*17a0*/  @!PT LDS RZ, [RZ] ;  /* 0x00000000fffff984 */ /* 0x000fe20000000800 */
[----:B------:R1:W-:Y:S01]  /*17b0*/  LDGSTS.E.BYPASS.LTC128B.128 [R230+0x1000], desc[UR36][R26.64], P1 ;  /* 0x010000001ae67fae */ /* 0x0003e20008981a24 */
[----:B------:R-:W-:-:S13]  /*17c0*/  LOP3.LUT P1, R23, R13, 0x8, RZ, 0xc0, !PT ;  /* 0x000000080d177812 */ /* 0x000fda000782c0ff */
[----:B------:R-:W-:Y:S05]  /*17d0*/  @!P1 BRA `(.L_x_1711) ;  /* 0x00000000008c9947 */ /* 0x000fea0003800000 */
[-C--:B------:R-:W-:Y:S02]  /*17e0*/  IABS R20, R213.reuse ;  /* 0x000000d500147213 */ /* 0x080fe40000000000 */
[----:B------:R-:W-:Y:S02]  /*17f0*/  IABS R14, R22 ;  /* 0x00000016000e7213 */ /* 0x000fe40000000000 */
[----:B-1----:R-:W1:Y:S01]  /*1800*/  I2F.RP R26, R20 ;  /* 0x00000014001a7306 */ /* 0x002e620000209400 */
        /* <DEDUP_REMOVED lines=32> */
.L_x_1711:
[----:B------:R-:W-:Y:S05]  /*1a10*/  BSYNC.RECONVERGENT B0 ;  /* 0x0000000000007941 */ /* 0x000fea0003800200 */
.L_x_1710:
[----:B------:R-:W-:Y:S01]  /*1a20*/  IMAD.SHL.U32 R23, R23, 0x2, RZ ;  /* 0x0000000217177824 */ /* 0x000fe200078e00ff */
[----:B------:R-:W-:Y:S01]  /*1a30*/  BSSY.RECONVERGENT B0, `(.L_x_1712) ;  /* 0x000002e000007945 */ /* 0x000fe20003800200 */
[----:B------:R-:W-:-:S03]  /*1a40*/  IMAD.HI R20, R3, 0x2aaaaaab, RZ ;  /* 0x2aaaaaab03147827 */ /* 0x000fc600078e02ff */
[----:B------:R-:W-:Y:S01]  /*1a50*/  ISETP.NE.U32.AND P1, PT, R23, RZ, PT ;  /* 0x000000ff1700720c */ /* 0x000fe20003f25070 */
[----:B------:R-:W-:Y:S01]  /*1a60*/  IMAD.MOV.U32 R3, RZ, RZ, RZ ;  /* 0x000000ffff037224 */ /* 0x000fe200078e00ff */
[----:B------:R-:W-:-:S04]  /*1a70*/  SHF.R.S32.HI R227, RZ, 0x1, R20 ;  /* 0x00000001ffe37819 */ /* 0x000fc80000011414 */
[----:B------:R-:W-:Y:S01]  /*1a80*/  LEA.HI R227, R20, R227, RZ, 0x1 ;  /* 0x000000e314e37211 */ /* 0x000fe200078f08ff */
[----:B------:R-:W-:-:S06]  /*1a90*/  IMAD.MOV.U32 R20, RZ, RZ, RZ ;  /* 0x000000ffff147224 */ /* 0x000fcc00078e00ff */
[----:B------:R-:W-:Y:S01]  /*1aa0*/  @!PT LDS RZ, [RZ] ;  /* 0x00000000fffff984 */ /* 0x000fe20000000800 */
[----:B------:R-:W-:Y:S01]  /*1ab0*/  @!PT LDS RZ, [RZ] ;  /* 0x00000000fffff984 */ /* 0x000fe20000000800 */
[----:B------:R-:W-:Y:S01]  /*1ac0*/  @!PT LDS RZ, [RZ] ;  /* 0x00000000fffff984 */ /* 0x000fe20000000800 */
[----:B------:R2:W-:Y:S02]  /*1ad0*/  LDGSTS.E.BYPASS.LTC128B.128 [R229+0x1000], desc[UR36][R14.64], P1 ;  /* 0x010000000ee57fae */ /* 0x0005e40008981a24 */
[----:B--2---:R-:W-:-:S13]  /*1ae0*/  LOP3.LUT P1, R14, R10, 0x1, RZ, 0xc0, !PT ;  /* 0x000000010a0e7812 */ /* 0x004fda000782c0ff */
[----:B------:R-:W-:Y:S05]  /*1af0*/  @!P1 BRA `(.L_x_1713) ;  /* 0x0000000000849947 */ /* 0x000fea0003800000 */
[-C--:B------:R-:W-:Y:S02]  /*1b00*/  IABS R20, R227.reuse ;  /* 0x000000e300147213 */ /* 0x080fe40000000000 */
[----:B------:R-:W-:Y:S02]  /*1b10*/  MOV R24, RZ ;  /* 0x000000ff00187202 */ /* 0x000fe40000000f00 */
[----:B------:R-:W2:Y:S01]  /*1b20*/  I2F.RP R23, R20 ;  /* 0x0000001400177306 */ /* 0x000ea20000209400 */
[----:B------:R-:W-:Y:S02]  /*1b30*/  IABS R13, R218 ;  /* 0x000000da000d7213 */ /* 0x000fe40000000000 */
[----:B------:R-:W-:-:S05]  /*1b40*/  IABS R3, R227 ;  /* 0x000000e300037213 */ /* 0x000fca0000000000 */
[----:B------:R-:W-:Y:S01]  /*1b50*/  IMAD.MOV R3, RZ, RZ, -R3 ;  /* 0x000000ffff037224 */ /* 0x000fe200078e0a03 */
[----:B--2---:R-:W2:Y:S02]  /*1b60*/  MUFU.RCP R25, R23 ;  /* 0x0000001700197308 */ /* 0x004ea40000001000 */
[----:B--2---:R-:W-:-:S06]  /*1b70*/  VIADD R25, R25, 0xffffffe ;  /* 0x0ffffffe19197836 */ /* 0x004fcc0000000000 */
[----:B------:R-:W2:Y:S02]  /*1b80*/  F2I.FTZ.U32.TRUNC.NTZ R25, R25 ;  /* 0x0000001900197305 */ /* 0x000ea4000021f000 */
[----:B--2---:R-:W-:-:S04]  /*1b90*/  IMAD.MOV R15, RZ, RZ, -R25 ;  /* 0x000000ffff0f7224 */ /* 0x004fc800078e0a19 */
        /* <DEDUP_REMOVED lines=11> */
[----:B------:R-:W-:-:S04]  /*1c50*/  @P3 VIADD R24, R24, 0x1 ;  /* 0x0000000118183836 */ /* 0x000fc80000000000 */
[----:B------:R-:W-:-:S05]  /*1c60*/  IMAD.MOV.U32 R20, RZ, RZ, R24 ;  /* 0x000000ffff147224 */ /* 0x000fca00078e0018 */
[----:B------:R-:W-:Y:S02]  /*1c70*/  @!P1 IADD3 R20, PT, PT, -R20, RZ, RZ ;  /* 0x000000ff14149210 */ /* 0x000fe40007ffe1ff */
[----:B------:R-:W-:-:S04]  /*1c80*/  @!P2 LOP3.LUT R20, RZ, R227, RZ, 0x33, !PT ;  /* 0x000000e3ff14a212 */ /* 0x000fc800078e33ff */
[----:B------:R-:W-:Y:S01]  /*1c90*/  IADD3 R3, PT, PT, R231, R20, RZ ;  /* 0x00000014e7037210 */ /* 0x000fe20007ffe0ff */
[----:B------:R-:W-:-:S04]  /*1ca0*/  IMAD.MOV R24, RZ, RZ, -R20 ;  /* 0x000000ffff187224 */ /* 0x000fc800078e0a14 */
[----:B------:R-:W-:-:S05]  /*1cb0*/  IMAD R24, R227, R24, R218 ;  /* 0x00000018e3187224 */ /* 0x000fca00078e02da */
[----:B------:R-:W-:-:S03]  /*1cc0*/  SHF.R.S32.HI R25, RZ, 0x1f, R24 ;  /* 0x0000001fff197819 */ /* 0x000fc60000011418 */
[----:B------:R-:W-:-:S04]  /*1cd0*/  IMAD.WIDE R24, R214, R3, R24 ;  /* 0x00000003d6187225 */ /* 0x000fc800078e0218 */
[----:B------:R-:W-:-:S03]  /*1ce0*/  IMAD.WIDE R24, R217, R8, R24 ;  /* 0x00000008d9187225 */ /* 0x000fc600078e0218 */
[----:B-----5:R-:W-:-:S04]  /*1cf0*/  LEA R20, P1, R24, R206, 0x1 ;  /* 0x000000ce18147211 */ /* 0x020fc800078208ff */
[----:B------:R-:W-:-:S09]  /*1d00*/  LEA.HI.X R3, R24, R207, R25, 0x1, P1 ;  /* 0x000000cf18037211 */ /* 0x000fd200008f0c19 */
.L_x_1713:
[----:B------:R-:W-:Y:S05]  /*1d10*/  BSYNC.RECONVERGENT B0 ;  /* 0x0000000000007941 */ /* 0x000fea0003800200 */
.L_x_1712:
[----:B------:R-:W-:Y:S01]  /*1d20*/  IMAD.SHL.U32 R14, R14, 0x10, RZ ;  /* 0x000000100e0e7824 */ /* 0x000fe200078e00ff */
[----:B------:R-:W-:Y:S01]  /*1d30*/  IADD3 R24, PT, PT, R5, R12, RZ ;  /* 0x0000000c05187210 */ /* 0x000fe20007ffe0ff */
[----:B------:R-:W-:Y:S01]  /*1d40*/  IMAD.SHL.U32 R23, R21, 0x100, RZ ;  /* 0x0000010015177824 */ /* 0x000fe200078e00ff */
[----:B------:R-:W-:Y:S01]  /*1d50*/  BSSY.RECONVERGENT B0, `(.L_x_1714) ;  /* 0x000002f000007945 */ /* 0x000fe20003800200 */
[----:B------:R-:W-:Y:S01]  /*1d60*/  IMAD.MOV.U32 R25, RZ, RZ, R3 ;  /* 0x000000ffff197224 */ /* 0x000fe200078e0003 */
[----:B------:R-:W-:Y:S01]  /*1d70*/  ISETP.NE.U32.AND P1, PT, R14, RZ, PT ;  /* 0x000000ff0e00720c */ /* 0x000fe20003f25070 */
[----:B------:R-:W-:Y:S01]  /*1d80*/  IMAD.MOV.U32 R3, RZ, RZ, RZ ;  /* 0x000000ffff037224 */ /* 0x000fe200078e00ff */
[----:B------:R-:W-:Y:S02]  /*1d90*/  LEA R13, R24, R23, 0x4 ;  /* 0x00000017180d7211 */ /* 0x000fe400078e20ff */
[----:B------:R-:W-:Y:S02]  /*1da0*/  MOV R24, R20 ;  /* 0x0000001400187202 */ /* 0x000fe40000000f00 */
[----:B------:R-:W-:Y:S01]  /*1db0*/  MOV R14, RZ ;  /* 0x000000ff000e7202 */ /* 0x000fe20000000f00 */
[----:B------:R-:W-:-:S06]  /*1dc0*/  IMAD.IADD R228, R166, 0x1, R13 ;  /* 0x00000001a6e47824 */ /* 0x000fcc00078e020d */
        /* <DEDUP_REMOVED lines=8> */
[----:B-1----:R-:W2:Y:S01]  /*1e50*/  I2F.RP R26, R15 ;  /* 0x0000000f001a7306 */ /* 0x002ea20000209400 */
[----:B------:R-:W-:-:S05]  /*1e60*/  IABS R3, R227 ;  /* 0x000000e300037213 */ /* 0x000fca0000000000 */
[----:B------:R-:W-:Y:S02]  /*1e70*/  IMAD.MOV R3, RZ, RZ, -R3 ;  /* 0x000000ffff037224 */ /* 0x000fe400078e0a03 */
[----:B--2---:R-:W1:Y:S02]  /*1e80*/  MUFU.RCP R24, R26 ;  /* 0x0000001a00187308 */ /* 0x004e640000001000 */
[----:B-1----:R-:W-:-:S06]  /*1e90*/  VIADD R24, R24, 0xffffffe ;  /* 0x0ffffffe18187836 */ /* 0x002fcc0000000000 */
[----:B------:R-:W1:Y:S02]  /*1ea0*/  F2I.FTZ.U32.TRUNC.NTZ R25, R24 ;  /* 0x0000001800197305 */ /* 0x000e64000021f000 */
[----:B-1----:R-:W-:Y:S01]  /*1eb0*/  IMAD.MOV R14, RZ, RZ, -R25 ;  /* 0x000000ffff0e7224 */ /* 0x002fe200078e0a19 */
[----:B------:R-:W-:-:S03]  /*1ec0*/  MOV R24, RZ ;  /* 0x000000ff00187202 */ /* 0x000fc60000000f00 */
[----:B------:R-:W-:-:S04]  /*1ed0*/  IMAD R14, R14, R15, RZ ;  /* 0x0000000f0e0e7224 */ /* 0x000fc800078e02ff */
[----:B------:R-:W-:-:S06]  /*1ee0*/  IMAD.HI.U32 R14, R25, R14, R24 ;  /* 0x0000000e190e7227 */ /* 0x000fcc00078e0018 */
[----:B------:R-:W-:-:S04]  /*1ef0*/  IMAD.HI.U32 R14, R14, R13, RZ ;  /* 0x0000000d0e0e7227 */ /* 0x000fc800078e00ff */
[----:B------:R-:W-:Y:S01]  /*1f00*/  IMAD R24, R14, R3, R13 ;  /* 0x000000030e187224 */ /* 0x000fe200078e020d */
[----:B------:R-:W-:-:S04]  /*1f10*/  LOP3.LUT R3, R216, R227, RZ, 0x3c, !PT ;  /* 0x000000e3d8037212 */ /* 0x000fc800078e3cff */
[----:B------:R-:W-:Y:S02]  /*1f20*/  ISETP.GT.U32.AND P1, PT, R15, R24, PT ;  /* 0x000000180f00720c */ /* 0x000fe40003f24070 */
[----:B------:R-:W-:-:S11]  /*1f30*/  ISETP.GE.AND P2, PT, R3, RZ, PT ;  /* 0x000000ff0300720c */ /* 0x000fd60003f46270 */
[----:B------:R-:W-:Y:S01]  /*1f40*/  @!P1 IMAD.IADD R24, R24, 0x1, -R15 ;  /* 0x0000000118189824 */ /* 0x000fe200078e0a0f */
[----:B------:R-:W-:Y:S02]  /*1f50*/  @!P1 IADD3 R14, PT, PT, R14, 0x1, RZ ;  /* 0x000000010e0e9810 */ /* 0x000fe40007ffe0ff */
[----:B------:R-:W-:Y:S02]  /*1f60*/  ISETP.NE.AND P1, PT, R227, RZ, PT ;  /* 0x000000ffe300720c */ /* 0x000fe40003f25270 */
[----:B------:R-:W-:-:S13]  /*1f70*/  ISETP.GE.U32.AND P3, PT, R24, R15, PT ;  /* 0x0000000f1800720c */ /* 0x000fda0003f66070 */
        /* <DEDUP_REMOVED lines=12> */
.L_x_1715:
[----:B------:R-:W-:Y:S05]  /*2040*/  BSYNC.RECONVERGENT B0 ;  /* 0x0000000000007941 */ /* 0x000fea0003800200 */
.L_x_1714:
[----:B------:R-:W-:Y:S01]  /*2050*/  IMAD.SHL.U32 R20, R20, 0x8, RZ ;  /* 0x0000000814147824 */ /* 0x000fe200078e00ff */
[----:B--2---:R-:W-:Y:S01]  /*2060*/  MOV R24, R14 ;  /* 0x0000000e00187202 */ /* 0x004fe20000000f00 */
[----:B------:R-:W-:Y:S01]  /*2070*/  IMAD.MOV.U32 R25, RZ, RZ, R3 ;  /* 0x000000ffff197224 */ /* 0x000fe200078e0003 */
[----:B------:R-:W-:Y:S01]  /*2080*/  BSSY.RECONVERGENT B0, `(.L_x_1716) ;  /* 0x000002a000007945 */ /* 0x000fe20003800200 */
[----:B------:R-:W-:Y:S01]  /*2090*/  MOV R8, RZ ;  /* 0x000000ff00087202 */ /* 0x000fe20000000f00 */
[----:B------:R-:W-:Y:S01]  /*20a0*/  IMAD.MOV.U32 R3, RZ, RZ, RZ ;  /* 0x000000ffff037224 */ /* 0x000fe200078e00ff */
        /* <DEDUP_REMOVED lines=9> */
[----:B------:R-:W2:Y:S01]  /*2140*/  I2F.RP R20, R14 ;  /* 0x0000000e00147306 */ /* 0x000ea20000209400 */
[----:B------:R-:W-:-:S05]  /*2150*/  IABS R3, R227 ;  /* 0x000000e300037213 */ /* 0x000fca0000000000 */
[----:B------:R-:W-:Y:S02]  /*2160*/  IMAD.MOV R3, RZ, RZ, -R3 ;  /* 0x000000ffff037224 */ /* 0x000fe400078e0a03 */
[----:B--2---:R-:W2:Y:S02]  /*2170*/  MUFU.RCP R24, R20 ;  /* 0x0000001400187308 */ /* 0x004ea40000001000 */
[----:B--2---:R-:W-:-:S06]  /*2180*/  VIADD R24, R24, 0xffffffe ;  /* 0x0ffffffe18187836 */ /* 0x004fcc0000000000 */
[----:B------:R-:W2:Y:S02]  /*2190*/  F2I.FTZ.U32.TRUNC.NTZ R25, R24 ;  /* 0x0000001800197305 */ /* 0x000ea4000021f000 */
[----:B--2---:R-:W-:Y:S01]  /*21a0*/  IMAD.MOV R13, RZ, RZ, -R25 ;  /* 0x000000ffff0d7224 */ /* 0x004fe200078e0a19 */
        /* <DEDUP_REMOVED lines=12> */
[----:B------:R-:W-:-:S06]  /*2270*/  @P3 VIADD R13, R13, 0x1 ;  /* 0x000000010d0d3836 */ /* 0x000fcc0000000000 */
        /* <DEDUP_REMOVED lines=10> */
.L_x_1717:
[----:B------:R-:W-:Y:S05]  /*2320*/  BSYNC.RECONVERGENT B0 ;  /* 0x0000000000007941 */ /* 0x000fea0003800200 */
.L_x_1716:
[----:B------:R-:W-:Y:S01]  /*2330*/  IMAD.SHL.U32 R13, R208, 0x10, RZ ;  /* 0x00000010d00d7824 */ /* 0x000fe200078e00ff */
[----:B------:R-:W-:Y:S01]  /*2340*/  MOV R14, R8 ;  /* 0x00000008000e7202 */ /* 0x000fe20000000f00 */
[----:B------:R-:W-:Y:S01]  /*2350*/  IMAD.SHL.U32 R15, R15, 0x4, RZ ;  /* 0x000000040f0f7824 */ /* 0x000fe200078e00ff */
[----:B------:R-:W-:Y:S01]  /*2360*/  BSSY.RECONVERGENT B0, `(.L_x_1718) ;  /* 0x0000030000007945 */ /* 0x000fe20003800200 */
[----:B------:R-:W-:Y:S01]  /*2370*/  IMAD.MOV.U32 R8, RZ, RZ, RZ ;  /* 0x000000ffff087224 */ /* 0x000fe200078e00ff */
[----:B------:R-:W-:Y:S02]  /*2380*/  LOP3.LUT R13, R13, 0x70, RZ, 0xe2, !PT ;  /* 0x000000700d0d7812 */ /* 0x000fe400078ee2ff */
[----:B------:R-:W-:Y:S01]  /*2390*/  ISETP.NE.U32.AND P1, PT, R15, RZ, PT ;  /* 0x000000ff0f00720c */ /* 0x000fe20003f25070 */
[----:B------:R-:W-:Y:S01]  /*23a0*/  IMAD.MOV.U32 R15, RZ, RZ, R3 ;  /* 0x000000ffff0f7224 */ /* 0x000fe200078e0003 */
[----:B------:R-:W-:Y:S02]  /*23b0*/  LOP3.LUT R13, R13, 0x40, RZ, 0xc, !PT ;  /* 0x000000400d0d7812 */ /* 0x000fe400078e0cff */
[----:B------:R-:W-:-:S03]  /*23c0*/  MOV R3, RZ ;  /* 0x000000ff00037202 */ /* 0x000fc60000000f00 */
[----:B------:R-:W-:-:S05]  /*23d0*/  IMAD R13, R12, 0x10, R13 ;  /* 0x000000100c0d7824 */ /* 0x000fca00078e020d */
[----:B------:R-:W-:-:S05]  /*23e0*/  IADD3 R226, PT, PT, R166, R23, R13 ;  /* 0x00000017a6e27210 */ /* 0x000fca0007ffe00d */
[----:B------:R-:W-:Y:S01]  /*23f0*/  @!PT LDS RZ, [RZ] ;  /* 0x00000000fffff984 */ /* 0x000fe20000000800 */
[----:B------:R-:W-:Y:S01]  /*2400*/  @!PT LDS RZ, [RZ] ;  /* 0x00000000fffff984 */ /* 0x000fe20000000800 */
[----:B------:R-:W-:Y:S01]  /*2410*/  @!PT LDS RZ, [RZ] ;  /* 0x00000000fffff984 */ /* 0x000fe20000000800 */
[----:B------:R3:W-:Y:S01]  /*2420*/  LDGSTS.E.BYPASS.LTC128B.128 [R226+0x8400], desc[UR36][R14.64], P1 ;  /* 0x084000000ee27fae */ /* 0x0007e20008981a24 */
[----:B------:R-:W-:-:S13]  /*2430*/  LOP3.LUT P1, R13, R10, 0x8, RZ, 0xc0, !PT ;  /* 0x000000080a0d7812 */ /* 0x000fda000782c0ff */
[----:B------:R-:W-:Y:S05]  /*2440*/  @!P1 BRA `(.L_x_1719) ;  /* 0x0000000000849947 */ /* 0x000fea0003800000 */
[----:B------:R-:W-:Y:S02]  /*2450*/  IABS R12, R227 ;  /* 0x000000e3000c7213 */ /* 0x000fe40000000000 */
[----:B------:R-:W-:Y:S02]  /*2460*/  IABS R8, R216 ;  /* 0x000000d800087213 */ /* 0x000fe40000000000 */
[----:B------:R-:W3:Y:S08]  /*2470*/  I2F.RP R20, R12 ;  /* 0x0000000c00147306 */ /* 0x000ef00000209400 */
[----:B---3--:R-:W3:Y:S02]  /*2480*/  MUFU.RCP R14, R20 ;  /* 0x00000014000e7308 */ /* 0x008ee40000001000 */
[----:B---3--:R-:W-:-:S06]  /*2490*/  VIADD R14, R14, 0xffffffe ;  /* 0x0ffffffe0e0e7836 */ /* 0x008fcc0000000000 */
[----:B------:R-:W3:Y:S02]  /*24a0*/  F2I.FTZ.U32.TRUNC.NTZ R15, R14 ;  /* 0x0000000e000f7305 */ /* 0x000ee4000021f000 */
[----:B---3--:R-:W-:Y:S01]  /*24b0*/  IMAD.MOV R3, RZ, RZ, -R15 ;  /* 0x000000ffff037224 */ /* 0x008fe200078e0a0f */
[----:B------:R-:W-:-:S03]  /*24c0*/  MOV R14, RZ ;  /* 0x000000ff000e7202 */ /* 0x000fc60000000f00 */
[----:B------:R-:W-:Y:S01]  /*24d0*/  IMAD R10, R3, R12, RZ ;  /* 0x0000000c030a7224 */ /* 0x000fe200078e02ff */
        /* <DEDUP_REMOVED lines=24> */
.L_x_1719:
[----:B------:R-:W-:Y:S05]  /*2660*/  BSYNC.RECONVERGENT B0 ;  /* 0x0000000000007941 */ /* 0x000fea0003800200 */
.L_x_1718:
[----:B------:R-:W-:Y:S01]  /*2670*/  IMAD.SHL.U32 R13, R13, 0x2, RZ ;  /* 0x000000020d0d7824 */ /* 0x000fe200078e00ff */
[----:B------:R-:W-:Y:S01]  /*2680*/  ISETP.GE.AND P2, PT, R18, R2, PT ;  /* 0x000000021200720c */ /* 0x000fe20003f46270 */
[----:B---3--:R-:W-:Y:S01]  /*2690*/  IMAD.MOV.U32 R14, RZ, RZ, R8 ;  /* 0x000000ffff0e7224 */ /* 0x008fe200078e0008 */
[----:B------:R-:W-:Y:S01]  /*26a0*/  SEL R2, RZ, 0x4, P5 ;  /* 0x00000004ff027807 */ /* 0x000fe20002800000 */
[----:B------:R-:W-:Y:S01]  /*26b0*/  IMAD.MOV.U32 R15, RZ, RZ, R3 ;  /* 0x000000ffff0f7224 */ /* 0x000fe200078e0003 */
[----:B------:R-:W-:Y:S01]  /*26c0*/  ISETP.NE.U32.AND P1, PT, R13, RZ, PT ;  /* 0x000000ff0d00720c */ /* 0x000fe20003f25070 */
[----:B------:R-:W-:Y:S01]  /*26d0*/  VIADD R3, R19, 0xffffffff ;  /* 0xffffffff13037836 */ /* 0x000fe20000000000 */
[----:B------:R-:W-:Y:S01]  /*26e0*/  SEL R13, RZ, 0x2, P4 ;  /* 0x00000002ff0d7807 */ /* 0x000fe20002000000 */
[----:B------:R-:W-:Y:S01]  /*26f0*/  BSSY.RECONVERGENT B0, `(.L_x_1720) ;  /* 0x0000038000007945 */ /* 0x000fe20003800200 */
[----:B------:R-:W-:Y:S01]  /*2700*/  SEL R10, RZ, 0x1, P2 ;  /* 0x00000001ff0a7807 */ /* 0x000fe20001000000 */
[----:B------:R-:W-:-:S02]  /*2710*/  IMAD.IADD R22, R17, 0x1, R22 ;  /* 0x0000000111167824 */ /* 0x000fc400078e0216 */
[----:B------:R-:W-:Y:S01]  /*2720*/  IMAD.IADD R242, R232, 0x1, R21 ;  /* 0x00000001e8f27824 */ /* 0x000fe200078e0215 */
[----:B------:R-:W-:Y:S02]  /*2730*/  IADD3 R13, PT, PT, R2, R13, R10 ;  /* 0x0000000d020d7210 */ /* 0x000fe40007ffe00a */
[----:B------:R-:W-:-:S03]  /*2740*/  SEL R2, RZ, 0x8, P6 ;  /* 0x00000008ff027807 */ /* 0x000fc60003000000 */
[----:B------:R-:W-:Y:S01]  /*2750*/  @!PT LDS RZ, [RZ] ;  /* 0x00000000fffff984 */ /* 0x000fe20000000800 */
[----:B------:R-:W-:Y:S01]  /*2760*/  @!PT LDS RZ, [RZ] ;  /* 0x00000000fffff984 */ /* 0x000fe20000000800 */
[----:B------:R-:W-:Y:S01]  /*2770*/  @!PT LDS RZ, [RZ] ;  /* 0x00000000fffff984 */ /* 0x000fe20000000800 */
[----:B------:R3:W-:Y:S01]  /*2780*/  LDGSTS.E.BYPASS.LTC128B.128 [R226+0x8480], desc[UR36][R14.64], P1 ;  /* 0x084800000ee27fae */ /* 0x0007e20008981a24 */
[----:B------:R-:W-:Y:S01]  /*2790*/  ISETP.GE.U32.AND P1, PT, R3, 0x20, PT ;  /* 0x000000200300780c */ /* 0x000fe20003f26070 */
[----:B------:R-:W-:Y:S01]  /*27a0*/  IMAD.IADD R13, R13, 0x1, R2 ;  /* 0x000000010d0d7824 */ /* 0x000fe200078e0202 */
[----:B------:R-:W-:Y:S01]  /*27b0*/  SEL R2, RZ, 0x1, P0 ;  /* 0x00000001ff027807 */ /* 0x000fe20000000000 */
[----:B------:R-:W0:Y:S01]  /*27c0*/  LDGDEPBAR ;  /* 0x00000000000079af */ /* 0x000e220000000000 */
[----:B------:R-:W-:Y:S02]  /*27d0*/  IMAD.MOV.U32 R3, RZ, RZ, RZ ;  /* 0x000000ffff037224 */ /* 0x000fe400078e00ff */
[----:B------:R-:W-:Y:S02]  /*27e0*/  SEL R236, R13, RZ, P1 ;  /* 0x000000ff0dec7207 */ /* 0x000fe40000800000 */
[----:B------:R-:W-:Y:S02]  /*27f0*/  IADD3 R9, PT, PT, R6, R9, R2 ;  /* 0x0000000906097210 */ /* 0x000fe40007ffe002 */
[----:B------:R-:W-:-:S03]  /*2800*/  LOP3.LUT P0, R2, R236, 0x1, RZ, 0xc0, !PT ;  /* 0x00000001ec027812 */ /* 0x000fc6000780c0ff */
[----:B------:R-:W-:Y:S02]  /*2810*/  IMAD.IADD R238, R4, 0x1, R9 ;  /* 0x0000000104ee7824 */ /* 0x000fe400078e0209 */
[----:B------:R-:W-:-:S03]  /*2820*/  IMAD.MOV.U32 R4, RZ, RZ, RZ ;  /* 0x000000ffff047224 */ /* 0x000fc600078e00ff */
[----:B------:R-:W-:-:S05]  /*2830*/  SEL R238, R238, RZ, P1 ;  /* 0x000000ffeeee7207 */ /* 0x000fca0000800000 */
[----:B------:R-:W-:Y:S05]  /*2840*/  @!P0 BRA `(.L_x_1721) ;  /* 0x0000000000888947 */ /* 0x000fea0003800000 */
[----:B------:R-:W-:Y:S02]  /*2850*/  IABS R8, R213 ;  /* 0x000000d500087213 */ /* 0x000fe40000000000 */
[----:B------:R-:W-:Y:S02]  /*2860*/  IABS R4, R22 ;  /* 0x0000001600047213 */ /* 0x000fe40000000000 */
[----:B------:R-:W4:Y:S08]  /*2870*/  I2F.RP R9, R8 ;  /* 0x0000000800097306 */ /* 0x000f300000209400 */
[----:B----4-:R-:W4:Y:S02]  /*2880*/  MUFU.RCP R12, R9 ;  /* 0x00000009000c7308 */ /* 0x010f240000001000 */
[----:B----4-:R-:W-:-:S06]  /*2890*/  VIADD R12, R12, 0xffffffe ;  /* 0x0ffffffe0c0c7836 */ /* 0x010fcc0000000000 */
[----:B------:R-:W4:Y:S02]  /*28a0*/  F2I.FTZ.U32.TRUNC.NTZ R13, R12 ;  /* 0x0000000c000d7305 */ /* 0x000f24000021f000 */
[----:B----4-:R-:W-:Y:S01]  /*28b0*/  IMAD.MOV R3, RZ, RZ, -R13 ;  /* 0x000000ffff037224 */ /* 0x010fe200078e0a0d */
        /* <DEDUP_REMOVED lines=27> */
.L_x_1721:
[----:B------:R-:W-:Y:S05]  /*2a70*/  BSYNC.RECONVERGENT B0 ;  /* 0x0000000000007941 */ /* 0x000fea0003800200 */
.L_x_1720:
[----:B------:R-:W-:Y:S01]  /*2a80*/  IMAD.SHL.U32 R2, R2, 0x10, RZ ;  /* 0x0000001002027824 */ /* 0x000fe200078e00ff */
[----:B------:R-:W-:Y:S01]  /*2a90*/  BSSY.RECONVERGENT B0, `(.L_x_1722) ;  /* 0x000002d000007945 */ /* 0x000fe20003800200 */
[----:B------:R-:W-:-:S03]  /*2aa0*/  IMAD.MOV.U32 R13, RZ, RZ, RZ ;  /* 0x000000ffff0d7224 */ /* 0x000fc600078e00ff */
[----:B------:R-:W-:Y:S01]  /*2ab0*/  ISETP.NE.U32.AND P0, PT, R2, RZ, PT ;  /* 0x000000ff0200720c */ /* 0x000fe20003f05070 */
[----:B------:R-:W-:Y:S01]  /*2ac0*/  IMAD.MOV.U32 R2, RZ, RZ, R4 ;  /* 0x000000ffff027224 */ /* 0x000fe200078e0004 */
[----:B------:R-:W-:-:S11]  /*2ad0*/  MOV R4, RZ ;  /* 0x000000ff00047202 */ /* 0x000fd60000000f00 */
[----:B------:R-:W-:Y:S01]  /*2ae0*/  @!PT LDS RZ, [RZ] ;  /* 0x00000000fffff984 */ /* 0x000fe20000000800 */
[----:B------:R-:W-:Y:S01]  /*2af0*/  @!PT LDS RZ, [RZ] ;  /* 0x00000000fffff984 */ /* 0x000fe20000000800 */
[----:B------:R-:W-:Y:S01]  /*2b00*/  @!PT LDS RZ, [RZ] ;  /* 0x00000000fffff984 */ /* 0x000fe20000000800 */
[----:B------:R4:W-:Y:S01]  /*2b10*/  LDGSTS.E.BYPASS.LTC128B.128 [R230+0x80], desc[UR36][R2.64], P0 ;  /* 0x0008000002e67fae */ /* 0x0009e20008181a24 */
[----:B------:R-:W-:-:S13]  /*2b20*/  LOP3.LUT P0, R8, R236, 0x2, RZ, 0xc0, !PT ;  /* 0x00000002ec087812 */ /* 0x000fda000780c0ff */
[----:B------:R-:W-:Y:S05]  /*2b30*/  @!P0 BRA `(.L_x_1723) ;  /* 0x0000000000888947 */ /* 0x000fea0003800000 */
[-C--:B------:R-:W-:Y:S02]  /*2b40*/  IABS R6, R213.reuse ;  /* 0x000000d500067213 */ /* 0x080fe40000000000 */
[----:B----4-:R-:W-:Y:S02]  /*2b50*/  IABS R3, R22 ;  /* 0x0000001600037213 */ /* 0x010fe40000000000 */
[----:B------:R-:W4:Y:S01]  /*2b60*/  I2F.RP R10, R6 ;  /* 0x00000006000a7306 */ /* 0x000f220000209400 */
[----:B------:R-:W-:-:S05]  /*2b70*/  IABS R2, R213 ;  /* 0x000000d500027213 */ /* 0x000fca0000000000 */
[----:B------:R-:W-:Y:S02]  /*2b80*/  IMAD.MOV R2, RZ, RZ, -R2 ;  /* 0x000000ffff027224 */ /* 0x000fe400078e0a02 */
[----:B----4-:R-:W4:Y:S02]  /*2b90*/  MUFU.RCP R12, R10 ;  /* 0x0000000a000c7308 */ /* 0x010f240000001000 */
[----:B----4-:R-:W-:-:S06]  /*2ba0*/  VIADD R12, R12, 0xffffffe ;  /* 0x0ffffffe0c0c7836 */ /* 0x010fcc0000000000 */
[----:B------:R-:W4:Y:S02]  /*2bb0*/  F2I.FTZ.U32.TRUNC.NTZ R13, R12 ;  /* 0x0000000c000d7305 */ /* 0x000f24000021f000 */
[----:B----4-:R-:W-:Y:S01]  /*2bc0*/  IMAD.MOV R9, RZ, RZ, -R13 ;  /* 0x000000ffff097224 */ /* 0x010fe200078e0a0d */
[----:B------:R-:W-:-:S03]  /*2bd0*/  MOV R12, RZ ;  /* 0x000000ff000c7202 */ /* 0x000fc60000000f00 */
[----:B------:R-:W-:-:S04]  /*2be0*/  IMAD R4, R9, R6, RZ ;  /* 0x0000000609047224 */ /* 0x000fc800078e02ff */
[----:B------:R-:W-:-:S06]  /*2bf0*/  IMAD.HI.U32 R4, R13, R4, R12 ;  /* 0x000000040d047227 */ /* 0x000fcc00078e000c */
[----:B------:R-:W-:-:S04]  /*2c00*/  IMAD.HI.U32 R4, R4, R3, RZ ;  /* 0x0000000304047227 */ /* 0x000fc800078e00ff */
[----:B------:R-:W-:Y:S01]  /*2c10*/  IMAD R3, R4, R2, R3 ;  /* 0x0000000204037224 */ /* 0x000fe200078e0203 */
[----:B------:R-:W-:-:S04]  /*2c20*/  LOP3.LUT R2, R22, R213, RZ, 0x3c, !PT ;  /* 0x000000d516027212 */ /* 0x000fc800078e3cff */
[----:B------:R-:W-:Y:S02]  /*2c30*/  ISETP.GT.U32.AND P0, PT, R6, R3, PT ;  /* 0x000000030600720c */ /* 0x000fe40003f04070 */
[----:B------:R-:W-:Y:S01]  /*2c40*/  ISETP.GE.AND P1, PT, R2, RZ, PT ;  /* 0x000000ff0200720c */ /* 0x000fe20003f26270 */
[----:B------:R-:W-:-:S10]  /*2c50*/  IMAD R2, R165, R246, RZ ;  /* 0x000000f6a5027224 */ /* 0x000fd400078e02ff */
[-C--:B------:R-:W-:Y:S01]  /*2c60*/  @!P0 IADD3 R3, PT, PT, R3, -R6.reuse, RZ ;  /* 0x8000000603038210 */ /* 0x080fe20007ffe0ff */
[----:B------:R-:W-:Y:S01]  /*2c70*/  @!P0 VIADD R4, R4, 0x1 ;  /* 0x0000000104048836 */ /* 0x000fe20000000000 */
[----:B------:R-:W-:Y:S02]  /*2c80*/  ISETP.NE.AND P0, PT, R213, RZ, PT ;  /* 0x000000ffd500720c */ /* 0x000fe40003f05270 */
[----:B------:R-:W-:-:S13]  /*2c90*/  ISETP.GE.U32.AND P2, PT, R3, R6, PT ;  /* 0x000000060300720c */ /* 0x000fda0003f46070 */
[----:B------:R-:W-:-:S05]  /*2ca0*/  @P2 IADD3 R4, PT, PT, R4, 0x1, RZ ;  /* 0x0000000104042810 */ /* 0x000fca0007ffe0ff */
        /* <DEDUP_REMOVED lines=11> */
.L_x_1723:
[----:B------:R-:W-:Y:S05]  /*2d60*/  BSYNC.RECONVERGENT B0 ;  /* 0x0000000000007941 */ /* 0x000fea0003800200 */
.L_x_1722:
[----:B------:R-:W-:Y:S01]  /*2d70*/  IMAD.SHL.U32 R8, R8, 0x8, RZ ;  /* 0x0000000808087824 */ /* 0x000fe200078e00ff */
[----:B----4-:R-:W-:Y:S01]  /*2d80*/  MOV R2, R4 ;  /* 0x0000000400027202 */ /* 0x010fe20000000f00 */
        /* <DEDUP_REMOVED lines=45> */
.L_x_1725:
[----:B------:R-:W-:Y:S05]  /*3060*/  BSYNC.RECONVERGENT B0 ;  /* 0x0000000000007941 */ /* 0x000fea0003800200 */
.L_x_1724:
        /* <DEDUP_REMOVED lines=47> */
.L_x_1727:
[----:B------:R-:W-:Y:S05]  /*3360*/  BSYNC.RECONVERGENT B0 ;  /* 0x0000000000007941 */ /* 0x000fea0003800200 */
.L_x_1726:
[----:B------:R-:W-:Y:S01]  /*3370*/  IMAD.SHL.U32 R8, R8, 0x2, RZ ;  /* 0x0000000208087824 */ /* 0x000fe200078e00ff */
[----:B------:R-:W-:Y:S01]  /*3380*/  BSSY.RECONVERGENT B0, `(.L_x_1728) ;  /* 0x000002a000007945 */ /* 0x000fe20003800200 */
[----:B------:R-:W-:Y:S01]  /*3390*/  IMAD.MOV.U32 R12, RZ, RZ, R4 ;  /* 0x000000ffff0c7224 */ /* 0x000fe200078e0004 */
[----:B----4-:R-:W-:Y:S02]  /*33a0*/  CS2R R2, SRZ ;  /* 0x0000000000027805 */ /* 0x010fe4000001ff00 */
        /* <DEDUP_REMOVED lines=28> */
[----:B------:R-:W-:-:S05]  /*3570*/  @P2 VIADD R4, R4, 0x1 ;  /* 0x0000000104042836 */ /* 0x000fca0000000000 */
        /* <DEDUP_REMOVED lines=10> */
.L_x_1729:
[----:B------:R-:W-:Y:S05]  /*3620*/  BSYNC.RECONVERGENT B0 ;  /* 0x0000000000007941 */ /* 0x000fea0003800200 */
.L_x_1728:
[----:B------:R-:W-:Y:S01]  /*3630*/  IMAD.SHL.U32 R8, R8, 0x10, RZ ;  /* 0x0000001008087824 */ /* 0x000fe200078e00ff */
[----:B------:R-:W-:Y:S01]  /*3640*/  BSSY.RECONVERGENT B0, `(.L_x_1730) ;  /* 0x000002b000007945 */ /* 0x000fe20003800200 */
[----:B----4-:R-:W-:Y:S02]  /*3650*/  IMAD.MOV.U32 R12, RZ, RZ, R2 ;  /* 0x000000ffff0c7224 */ /* 0x010fe400078e0002 */
[----:B------:R-:W-:Y:S01]  /*3660*/  IMAD.MOV.U32 R13, RZ, RZ, R3 ;  /* 0x000000ffff0d7224 */ /* 0x000fe200078e0003 */
[----:B------:R-:W-:Y:S02]  /*3670*/  ISETP.NE.U32.AND P0, PT, R8, RZ, PT ;  /* 0x000000ff0800720c */ /* 0x000fe40003f05070 */
[----:B------:R-:W-:-:S11]  /*3680*/  CS2R R2, SRZ ;  /* 0x0000000000027805 */ /* 0x000fd6000001ff00 */
        /* <DEDUP_REMOVED lines=38> */
.L_x_1731:
[----:B------:R-:W-:Y:S05]  /*38f0*/  BSYNC.RECONVERGENT B0 ;  /* 0x0000000000007941 */ /* 0x000fea0003800200 */
.L_x_1730:
        /* <DEDUP_REMOVED lines=34> */
[----:B------:R-:W-:Y:S01]  /*3b20*/  @!P1 IMAD.MOV R4, RZ, RZ, -R4 ;  /* 0x000000ffff049224 */ /* 0x000fe200078e0a04 */
[----:B------:R-:W-:-:S04]  /*3b30*/  @!P0 LOP3.LUT R4, RZ, R227, RZ, 0x33, !PT ;  /* 0x000000e3ff048212 */ /* 0x000fc800078e33ff */
[----:B------:R-:W-:Y:S01]  /*3b40*/  IADD3 R12, PT, PT, -R4, RZ, RZ ;  /* 0x000000ff040c7210 */ /* 0x000fe20007ffe1ff */
[----:B------:R-:W-:-:S04]  /*3b50*/  IMAD.IADD R3, R231, 0x1, R4 ;  /* 0x00000001e7037824 */ /* 0x000fc800078e0204 */
[----:B------:R-:W-:-:S05]  /*3b60*/  IMAD R12, R227, R12, R218 ;  /* 0x0000000ce30c7224 */ /* 0x000fca00078e02da */
[----:B------:R-:W-:-:S03]  /*3b70*/  SHF.R.S32.HI R13, RZ, 0x1f, R12 ;  /* 0x0000001fff0d7819 */ /* 0x000fc6000001140c */
[----:B------:R-:W-:Y:S01]  /*3b80*/  IMAD.WIDE R2, R214, R3, R12 ;  /* 0x00000003d6027225 */ /* 0x000fe200078e020c */
[----:B------:R-:W-:-:S05]  /*3b90*/  IADD3 R12, PT, PT, R17, R0, RZ ;  /* 0x00000000110c7210 */ /* 0x000fca0007ffe0ff */
[----:B------:R-:W-:-:S03]  /*3ba0*/  IMAD.WIDE R12, R217, R12, R2 ;  /* 0x0000000cd90c7225 */ /* 0x000fc600078e0202 */
[----:B-----5:R-:W-:-:S04]  /*3bb0*/  LEA R2, P0, R12, R206, 0x1 ;  /* 0x000000ce0c027211 */ /* 0x020fc800078008ff */
[----:B------:R-:W-:-:S09]  /*3bc0*/  LEA.HI.X R3, R12, R207, R13, 0x1, P0 ;  /* 0x000000cf0c037211 */ /* 0x000fd200000f0c0d */
.L_x_1733:
[----:B------:R-:W-:Y:S05]  /*3bd0*/  BSYNC.RECONVERGENT B0 ;  /* 0x0000000000007941 */ /* 0x000fea0003800200 */
.L_x_1732:
        /* <DEDUP_REMOVED lines=15> */
[----:B------:R-:W-:Y:S02]  /*3cd0*/  IABS R2, R227 ;  /* 0x000000e300027213 */ /* 0x000fe40000000000 */
[----:B------:R-:W-:-:S03]  /*3ce0*/  IADD3 R0, PT, PT, R17, R0, RZ ;  /* 0x0000000011007210 */ /* 0x000fc60007ffe0ff */
        /* <DEDUP_REMOVED lines=24> */
[----:B------:R-:W-:-:S04]  /*3e70*/  IMAD.WIDE R12, R214, R3, R12 ;  /* 0x00000003d60c7225 */ /* 0x000fc800078e020c */
[----:B------:R-:W-:-:S03]  /*3e80*/  IMAD.WIDE R12, R217, R0, R12 ;  /* 0x00000000d90c7225 */ /* 0x000fc600078e020c */
[----:B-----5:R-:W-:-:S04]  /*3e90*/  LEA R2, P0, R12, R206, 0x1 ;  /* 0x000000ce0c027211 */ /* 0x020fc800078008ff */
[----:B------:R-:W-:-:S09]  /*3ea0*/  LEA.HI.X R3, R12, R207, R13, 0x1, P0 ;  /* 0x000000cf0c037211 */ /* 0x000fd200000f0c0d */
.L_x_1735:
[----:B------:R-:W-:Y:S05]  /*3eb0*/  BSYNC.RECONVERGENT B0 ;  /* 0x0000000000007941 */ /* 0x000fea0003800200 */
.L_x_1734:
[----:B------:R-:W-:Y:S01]  /*3ec0*/  IMAD.SHL.U32 R8, R8, 0x2, RZ ;  /* 0x0000000208087824 */ /* 0x000fe200078e00ff */
[----:B------:R-:W-:Y:S01]  /*3ed0*/  BSSY.RECONVERGENT B0, `(.L_x_1736) ;  /* 0x0000033000007945 */ /* 0x000fe20003800200 */
[----:B------:R-:W-:Y:S01]  /*3ee0*/  VIADD R19, R19, 0xffffffdf ;  /* 0xffffffdf13137836 */ /* 0x000fe20000000000 */
[----:B------:R-:W-:Y:S01]  /*3ef0*/  MOV R9, RZ ;  /* 0x000000ff00097202 */ /* 0x000fe20000000f00 */
[----:B------:R-:W-:Y:S01]  /*3f00*/  VIADD R22, R22, 0x20 ;  /* 0x0000002016167836 */ /* 0x000fe20000000000 */
[----:B------:R-:W-:Y:S01]  /*3f10*/  ISETP.NE.U32.AND P0, PT, R8, RZ, PT ;  /* 0x000000ff0800720c */ /* 0x000fe20003f05070 */
[----:B------:R-:W-:Y:S01]  /*3f20*/  IMAD.MOV.U32 R4, RZ, RZ, RZ ;  /* 0x000000ffff047224 */ /* 0x000fe200078e00ff */
[----:B------:R-:W-:-:S04]  /*3f30*/  ISETP.GE.U32.AND P1, PT, R19, 0x20, PT ;  /* 0x000000201300780c */ /* 0x000fc80003f26070 */
[----:B------:R-:W-:Y:S02]  /*3f40*/  SEL R236, R236, RZ, P1 ;  /* 0x000000ffecec7207 */ /* 0x000fe40000800000 */
[----:B------:R-:W-:-:S05]  /*3f50*/  SEL R238, R238, RZ, P1 ;  /* 0x000000ffeeee7207 */ /* 0x000fca0000800000 */
[----:B------:R-:W-:Y:S01]  /*3f60*/  @!PT LDS RZ, [RZ] ;  /* 0x00000000fffff984 */ /* 0x000fe20000000800 */
[----:B------:R-:W-:Y:S01]  /*3f70*/  @!PT LDS RZ, [RZ] ;  /* 0x00000000fffff984 */ /* 0x000fe20000000800 */
[----:B------:R-:W-:Y:S01]  /*3f80*/  @!PT LDS RZ, [RZ] ;  /* 0x00000000fffff984 */ /* 0x000fe20000000800 */
[----:B------:R1:W-:Y:S01]  /*3f90*/  LDGSTS.E.BYPASS.LTC128B.128 [R226+0xa480], desc[UR36][R2.64], P0 ;  /* 0x0a48000002e27fae */ /* 0x0003e20008181a24 */
[----:B------:R-:W-:-:S03]  /*3fa0*/  LOP3.LUT P0, R0, R236, 0x1, RZ, 0xc0, !PT ;  /* 0x00000001ec007812 */ /* 0x000fc6000780c0ff */
[----:B------:R-:W0:Y:S01]  /*3fb0*/  LDGDEPBAR ;  /* 0x00000000000079af */ /* 0x000e220000000000 */
[----:B-1----:R-:W-:-:S09]  /*3fc0*/  IADD3 R2, PT, PT, R242, 0x20, RZ ;  /* 0x00000020f2027810 */ /* 0x002fd20007ffe0ff */
[----:B------:R-:W-:Y:S05]  /*3fd0*/  @!P0 BRA `(.L_x_1737) ;  /* 0x0000000000888947 */ /* 0x000fea0003800000 */
[----:B------:R-:W-:Y:S02]  /*3fe0*/  IABS R8, R213 ;  /* 0x000000d500087213 */ /* 0x000fe40000000000 */
[----:B------:R-:W-:Y:S02]  /*3ff0*/  IABS R4, R22 ;  /* 0x0000001600047213 */ /* 0x000fe40000000000 */
[----:B------:R-:W4:Y:S08]  /*4000*/  I2F.RP R9, R8 ;  /* 0x0000000800097306 */ /* 0x000f300000209400 */
[----:B----4-:R-:W1:Y:S02]  /*4010*/  MUFU.RCP R12, R9 ;  /* 0x00000009000c7308 */ /* 0x010e640000001000 */
[----:B-1----:R-:W-:-:S06]  /*4020*/  VIADD R12, R12, 0xffffffe ;  /* 0x0ffffffe0c0c7836 */ /* 0x002fcc0000000000 */
[----:B------:R-:W1:Y:S02]  /*4030*/  F2I.FTZ.U32.TRUNC.NTZ R13, R12 ;  /* 0x0000000c000d7305 */ /* 0x000e64000021f000 */
[----:B-1----:R-:W-:Y:S01]  /*4040*/  IMAD.MOV R3, RZ, RZ, -R13 ;  /* 0x000000ffff037224 */ /* 0x002fe200078e0a0d */
        /* <DEDUP_REMOVED lines=22> */
[----:B------:R-:W-:-:S04]  /*41b0*/  IMAD.WIDE.U32 R8, R225, R18, R8 ;  /* 0x00000012e1087225 */ /* 0x000fc800078e0008 */
[----:B------:R-:W-:Y:S01]  /*41c0*/  IMAD R18, R165, R18, RZ ;  /* 0x00000012a5127224 */ /* 0x000fe200078e02ff */
[----:B-----5:R-:W-:-:S04]  /*41d0*/  LEA R4, P0, R8, R204, 0x1 ;  /* 0x000000cc08047211 */ /* 0x020fc800078008ff */
[----:B------:R-:W-:-:S04]  /*41e0*/  IADD3 R18, PT, PT, R18, R9, RZ ;  /* 0x0000000912127210 */ /* 0x000fc80007ffe0ff */
[----:B------:R-:W-:Y:S02]  /*41f0*/  LEA.HI.X R9, R8, R205, R18, 0x1, P0 ;  /* 0x000000cd08097211 */ /* 0x000fe400000f0c12 */
.L_x_1737:
[----:B------:R-:W-:Y:S05]  /*4200*/  BSYNC.RECONVERGENT B0 ;  /* 0x0000000000007941 */ /* 0x000fea0003800200 */
.L_x_1736:
[----:B------:R-:W-:Y:S01]  /*4210*/  IMAD.SHL.U32 R0, R0, 0x10, RZ ;  /* 0x0000001000007824 */ /* 0x000fe200078e00ff */
[----:B---3--:R-:W-:Y:S01]  /*4220*/  MOV R14, R4 ;  /* 0x00000004000e7202 */ /* 0x008fe20000000f00 */
[----:B------:R-:W-:Y:S01]  /*4230*/  IMAD.MOV.U32 R15, RZ, RZ, R9 ;  /* 0x000000ffff0f7224 */ /* 0x000fe200078e0009 */
[----:B------:R-:W-:Y:S01]  /*4240*/  BSSY.RECONVERGENT B0, `(.L_x_1738) ;  /* 0x000002c000007945 */ /* 0x000fe20003800200 */
[----:B------:R-:W-:Y:S01]  /*4250*/  MOV R4, RZ ;  /* 0x000000ff00047202 */ /* 0x000fe20000000f00 */
[----:B----4-:R-:W-:Y:S01]  /*4260*/  IMAD.MOV.U32 R13, RZ, RZ, RZ ;  /* 0x000000ffff0d7224 */ /* 0x010fe200078e00ff */
        /* <DEDUP_REMOVED lines=9> */
[----:B------:R-:W3:Y:S01]  /*4300*/  I2F.RP R10, R6 ;  /* 0x00000006000a7306 */ /* 0x000ee20000209400 */
[----:B------:R-:W-:-:S05]  /*4310*/  IABS R0, R213 ;  /* 0x000000d500007213 */ /* 0x000fca0000000000 */
[----:B------:R-:W-:Y:S02]  /*4320*/  IMAD.MOV R0, RZ, RZ, -R0 ;  /* 0x000000ffff007224 */ /* 0x000fe400078e0a00 */
[----:B---3--:R-:W3:Y:S02]  /*4330*/  MUFU.RCP R12, R10 ;  /* 0x0000000a000c7308 */ /* 0x008ee40000001000 */
[----:B---3--:R-:W-:-:S06]  /*4340*/  VIADD R12, R12, 0xffffffe ;  /* 0x0ffffffe0c0c7836 */ /* 0x008fcc0000000000 */
[----:B------:R-:W3:Y:S02]  /*4350*/  F2I.FTZ.U32.TRUNC.NTZ R13, R12 ;  /* 0x0000000c000d7305 */ /* 0x000ee4000021f000 */
[----:B---3--:R-:W-:Y:S01]  /*4360*/  IMAD.MOV R9, RZ, RZ, -R13 ;  /* 0x000000ffff097224 */ /* 0x008fe200078e0a0d */
        /* <DEDUP_REMOVED lines=25> */
.L_x_1739:
[----:B------:R-:W-:Y:S05]  /*4500*/  BSYNC.RECONVERGENT B0 ;  /* 0x0000000000007941 */ /* 0x000fea0003800200 */
.L_x_1738:
[----:B------:R-:W-:Y:S01]  /*4510*/  IMAD.SHL.U32 R8, R8, 0x8, RZ ;  /* 0x0000000808087824 */ /* 0x000fe200078e00ff */
[----:B-1----:R-:W-:Y:S01]  /*4520*/  MOV R14, R4 ;  /* 0x00000004000e7202 */ /* 0x002fe20000000f00 */
        /* <DEDUP_REMOVED lines=45> */
.L_x_1741:
[----:B------:R-:W-:Y:S05]  /*4800*/  BSYNC.RECONVERGENT B0 ;  /* 0x0000000000007941 */ /* 0x000fea0003800200 */
.L_x_1740:
[----:B------:R-:W-:Y:S01]  /*4810*/  IMAD.SHL.U32 R8, R8, 0x4, RZ ;  /* 0x0000000408087824 */ /* 0x000fe200078e00ff */
[----:B------:R-:W-:Y:S01]  /*4820*/  BSSY.RECONVERGENT B0, `(.L_x_1742) ;  /* 0x000002d000007945 */ /* 0x000fe20003800200 */
[----:B------:R-:W-:Y:S01]  /*4830*/  IMAD.MOV.U32 R12, RZ, RZ, R0 ;  /* 0x000000ffff0c7224 */ /* 0x000fe200078e0000 */
        /* <DEDUP_REMOVED lines=43> */
.L_x_1743:
[----:B------:R-:W-:Y:S05]  /*4af0*/  BSYNC.RECONVERGENT B0 ;  /* 0x0000000000007941 */ /* 0x000fea0003800200 */
.L_x_1742:
[----:B------:R-:W-:Y:S01]  /*4b00*/  IMAD.SHL.U32 R8, R8, 0x2, RZ ;  /* 0x0000000208087824 */ /* 0x000fe200078e00ff */
[----:B---3--:R-:W-:Y:S01]  /*4b10*/  MOV R12, R0 ;  /* 0x00000000000c7202 */ /* 0x008fe20000000f00 */
        /* <DEDUP_REMOVED lines=43> */
.L_x_1745:
[----:B------:R-:W-:Y:S05]  /*4dd0*/  BSYNC.RECONVERGENT B0 ;  /* 0x0000000000007941 */ /* 0x000fea0003800200 */
.L_x_1744:
        /* <DEDUP_REMOVED lines=45> */
.L_x_1747:
[----:B------:R-:W-:Y:S05]  /*50b0*/  BSYNC.RECONVERGENT B0 ;  /* 0x0000000000007941 */ /* 0x000fea0003800200 */
.L_x_1746:
[----:B------:R-:W-:Y:S01]  /*50c0*/  IMAD.SHL.U32 R8, R8, 0x8, RZ ;  /* 0x0000000808087824 */ /* 0x000fe200078e00ff */
[----:B------:R-:W-:Y:S01]  /*50d0*/  BSSY.RECONVERGENT B0, `(.L_x_1748) ;  /* 0x000002c000007945 */ /* 0x000fe20003800200 */
[----:B------:R-:W-:Y:S01]  /*50e0*/  IMAD.MOV.U32 R9, RZ, RZ, R3 ;  /* 0x000000ffff097224 */ /* 0x000fe200078e0003 */
[----:B------:R-:W-:Y:S02]  /*50f0*/  CS2R R2, SRZ ;  /* 0x0000000000027805 */ /* 0x000fe4000001ff00 */
[----:B------:R-:W-:Y:S01]  /*5100*/  ISETP.NE.U32.AND P0, PT, R8, RZ, PT ;  /* 0x000000ff0800720c */ /* 0x000fe20003f05070 */
[----:B------:R-:W-:-:S12]  /*5110*/  IMAD.MOV.U32 R8, RZ, RZ, R0 ;  /* 0x000000ffff087224 */ /* 0x000fd800078e0000 */
        /* <DEDUP_REMOVED lines=35> */
[----:B------:R-:W-:-:S05]  /*5350*/  IADD3 R8, PT, PT, R242, 0x24, RZ ;  /* 0x00000024f2087810 */ /* 0x000fca0007ffe0ff */
[----:B------:R-:W-:-:S03]  /*5360*/  IMAD.WIDE R8, R217, R8, R2 ;  /* 0x00000008d9087225 */ /* 0x000fc600078e0202 */
[----:B-----5:R-:W-:-:S04]  /*5370*/  LEA R2, P0, R8, R206, 0x1 ;  /* 0x000000ce08027211 */ /* 0x020fc800078008ff */
[----:B------:R-:W-:-:S09]  /*5380*/  LEA.HI.X R3, R8, R207, R9, 0x1, P0 ;  /* 0x000000cf08037211 */ /* 0x000fd200000f0c09 */
.L_x_1749:
[----:B------:R-:W-:Y:S05]  /*5390*/  BSYNC.RECONVERGENT B0 ;  /* 0x0000000000007941 */ /* 0x000fea0003800200 */
.L_x_1748:
[----:B------:R-:W-:Y:S01]  /*53a0*/  IMAD.SHL.U32 R6, R6, 0x4, RZ ;  /* 0x0000000406067824 */ /* 0x000fe200078e00ff */
[----:B------:R-:W-:Y:S01]  /*53b0*/  BSSY.RECONVERGENT B0, `(.L_x_1750) ;  /* 0x000002a000007945 */ /* 0x000fe20003800200 */
[----:B-1----:R-:W-:-:S03]  /*53c0*/  CS2R R14, SRZ ;  /* 0x00000000000e7805 */ /* 0x002fc6000001ff00 */
        /* <DEDUP_REMOVED lines=8> */
[----:B-1----:R-:W-:Y:S02]  /*5450*/  IABS R2, R216 ;  /* 0x000000d800027213 */ /* 0x002fe40000000000 */
[----:B------:R-:W4:Y:S01]  /*5460*/  I2F.RP R10, R4 ;  /* 0x00000004000a7306 */ /* 0x000f220000209400 */
[----:B------:R-:W-:-:S05]  /*5470*/  IABS R0, R227 ;  /* 0x000000e300007213 */ /* 0x000fca0000000000 */
[----:B------:R-:W-:Y:S02]  /*5480*/  IMAD.MOV R0, RZ, RZ, -R0 ;  /* 0x000000ffff007224 */ /* 0x000fe400078e0a00 */
[----:B----4-:R-:W1:Y:S02]  /*5490*/  MUFU.RCP R8, R10 ;  /* 0x0000000a00087308 */ /* 0x010e640000001000 */
        /* <DEDUP_REMOVED lines=8> */
[----:B------:R-:W-:Y:S02]  /*5520*/  LOP3.LUT R0, R216, R227, RZ, 0x3c, !PT ;  /* 0x000000e3d8007212 */ /* 0x000fe400078e3cff */
[----:B------:R-:W-:Y:S02]  /*5530*/  IADD3 R2, PT, PT, R242, 0x24, RZ ;  /* 0x00000024f2027810 */ /* 0x000fe40007ffe0ff */
        /* <DEDUP_REMOVED lines=17> */
.L_x_1751:
[----:B------:R-:W-:Y:S05]  /*5650*/  BSYNC.RECONVERGENT B0 ;  /* 0x0000000000007941 */ /* 0x000fea0003800200 */
.L_x_1750:
[----:B------:R-:W-:Y:S01]  /*5660*/  IMAD.SHL.U32 R6, R6, 0x2, RZ ;  /* 0x0000000206067824 */ /* 0x000fe200078e00ff */
[-C--:B-1----:R-:W-:Y:S01]  /*5670*/  IADD3 R2, PT, PT, R198, R7.reuse, R5 ;  /* 0x00000007c6027210 */ /* 0x082fe20007ffe005 */
[----:B---3--:R-:W-:Y:S01]  /*5680*/  VIADD R13, R11, 0x2 ;  /* 0x000000020b0d7836 */ /* 0x008fe20000000000 */
[----:B------:R-:W-:Y:S01]  /*5690*/  LOP3.LUT R11, R208, 0x4, RZ, 0xc, !PT ;  /* 0x00000004d00b7812 */ /* 0x000fe200078e0cff */
[----:B----4-:R-:W-:Y:S01]  /*56a0*/  IMAD R9, R220, 0x80, R221 ;  /* 0x00000080dc097824 */ /* 0x010fe200078e02dd */
[----:B------:R-:W-:Y:S01]  /*56b0*/  ISETP.NE.U32.AND P0, PT, R6, RZ, PT ;  /* 0x000000ff0600720c */ /* 0x000fe20003f05070 */
[----:B------:R-:W-:Y:S01]  /*56c0*/  VIADD R3, R166, 0x8000 ;  /* 0x00008000a6037836 */ /* 0x000fe20000000000 */
[----:B------:R-:W-:Y:S01]  /*56d0*/  LOP3.LUT R4, R13, 0x3, R208, 0x78, !PT ;  /* 0x000000030d047812 */ /* 0x000fe200078e78d0 */
[----:B------:R-:W-:Y:S01]  /*56e0*/  IMAD.SHL.U32 R9, R9, 0x8, RZ ;  /* 0x0000000809097824 */ /* 0x000fe200078e00ff */
[----:B------:R-:W-:Y:S01]  /*56f0*/  IADD3 R0, PT, PT, R198, R7, R11 ;  /* 0x00000007c6007210 */ /* 0x000fe20007ffe00b */
[----:B------:R-:W-:Y:S01]  /*5700*/  IMAD R201, R2, 0x10, R3 ;  /* 0x0000001002c97824 */ /* 0x000fe200078e0203 */
[CC--:B------:R-:W-:Y:S01]  /*5710*/  IADD3 R200, PT, PT, R198.reuse, R4.reuse, R5 ;  /* 0x00000004c6c87210 */ /* 0x0c0fe20007ffe005 */
[----:B------:R-:W-:Y:S01]  /*5720*/  IMAD R166, R9, 0x10, R166 ;  /* 0x0000001009a67824 */ /* 0x000fe200078e02a6 */
[----:B------:R-:W-:Y:S01]  /*5730*/  IADD3 R198, PT, PT, R198, R4, R11 ;  /* 0x00000004c6c67210 */ /* 0x000fe20007ffe00b */
[--C-:B------:R-:W-:Y:S01]  /*5740*/  IMAD R199, R0, 0x10, R3.reuse ;  /* 0x0000001000c77824 */ /* 0x100fe200078e0203 */
[----:B------:R-:W-:Y:S01]  /*5750*/  CS2R R102, SRZ ;  /* 0x0000000000667805 */ /* 0x000fe2000001ff00 */
[--C-:B------:R-:W-:Y:S01]  /*5760*/  IMAD R200, R200, 0x10, R3.reuse ;  /* 0x00000010c8c87824 */ /* 0x100fe200078e0203 */
[----:B------:R-:W-:Y:S01]  /*5770*/  CS2R R100, SRZ ;  /* 0x0000000000647805 */ /* 0x000fe2000001ff00 */
[----:B------:R-:W-:Y:S01]  /*5780*/  @!PT LDS RZ, [RZ] ;  /* 0x00000000fffff984 */ /* 0x000fe20000000800 */
[----:B------:R-:W-:Y:S01]  /*5790*/  @!PT LDS RZ, [RZ] ;  /* 0x00000000fffff984 */ /* 0x000fe20000000800 */
[----:B------:R-:W-:Y:S01]  /*57a0*/  @!PT LDS RZ, [RZ] ;  /* 0x00000000fffff984 */ /* 0x000fe20000000800 */
[----:B------:R1:W-:Y:S01]  /*57b0*/  LDGSTS.E.BYPASS.LTC128B.128 [R226+0xc480], desc[UR36][R14.64], P0 ;  /* 0x0c4800000ee27fae */ /* 0x0003e20008181a24 */
[----:B------:R-:W-:Y:S01]  /*57c0*/  ISETP.GE.AND P0, PT, R164, 0x20, PT ;  /* 0x00000020a400780c */ /* 0x000fe20003f06270 */
[----:B------:R-:W-:Y:S01]  /*57d0*/  IMAD R198, R198, 0x10, R3 ;  /* 0x00000010c6c67824 */ /* 0x000fe200078e0203 */
[----:B------:R-:W-:Y:S01]  /*57e0*/  CS2R R98, SRZ ;  /* 0x0000000000627805 */ /* 0x000fe2000001ff00 */
[----:B------:R-:W0:Y:S01]  /*57f0*/  LDGDEPBAR ;  /* 0x00000000000079af */ /* 0x000e220000000000 */
[C---:B------:R-:W-:Y:S01]  /*5800*/  IMAD.IADD R136, R202.reuse, 0x1, R201 ;  /* 0x00000001ca887824 */ /* 0x040fe200078e02c9 */
[----:B------:R-:W-:Y:S01]  /*5810*/  CS2R R96, SRZ ;  /* 0x0000000000607805 */ /* 0x000fe2000001ff00 */
[C---:B------:R-:W-:Y:S01]  /*5820*/  IMAD.IADD R144, R202.reuse, 0x1, R199 ;  /* 0x00000001ca907824 */ /* 0x040fe200078e02c7 */
[----:B------:R-:W-:Y:S01]  /*5830*/  CS2R R38, SRZ ;  /* 0x0000000000267805 */ /* 0x000fe2000001ff00 */
[C---:B------:R-:W-:Y:S01]  /*5840*/  IMAD.IADD R140, R202.reuse, 0x1, R200 ;  /* 0x00000001ca8c7824 */ /* 0x040fe200078e02c8 */
[----:B------:R-:W-:Y:S01]  /*5850*/  CS2R R36, SRZ ;  /* 0x0000000000247805 */ /* 0x000fe2000001ff00 */
[----:B------:R-:W-:Y:S01]  /*5860*/  IMAD.IADD R148, R202, 0x1, R198 ;  /* 0x00000001ca947824 */ /* 0x000fe200078e02c6 */
[----:B------:R-:W-:Y:S01]  /*5870*/  CS2R R34, SRZ ;  /* 0x0000000000227805 */ /* 0x000fe2000001ff00 */
[----:B------:R-:W-:Y:S01]  /*5880*/  IMAD.IADD R0, R203, 0x1, R166 ;  /* 0x00000001cb007824 */ /* 0x000fe200078e02a6 */
[----:B------:R-:W-:-:S02]  /*5890*/  CS2R R32, SRZ ;  /* 0x0000000000207805 */ /* 0x000fc4000001ff00 */
[----:B------:R-:W-:Y:S02]  /*58a0*/  CS2R R106, SRZ ;  /* 0x00000000006a7805 */ /* 0x000fe4000001ff00 */
[----:B------:R-:W-:Y:S02]  /*58b0*/  CS2R R104, SRZ ;  /* 0x0000000000687805 */ /* 0x000fe4000001ff00 */
[----:B------:R-:W-:Y:S02]  /*58c0*/  CS2R R94, SRZ ;  /* 0x00000000005e7805 */ /* 0x000fe4000001ff00 */
[----:B------:R-:W-:Y:S02]  /*58d0*/  CS2R R92, SRZ ;  /* 0x00000000005c7805 */ /* 0x000fe4000001ff00 */
[----:B------:R-:W-:Y:S02]  /*58e0*/  CS2R R42, SRZ ;  /* 0x00000000002a7805 */ /* 0x000fe4000001ff00 */
[----:B------:R-:W-:-:S02]  /*58f0*/  CS2R R40, SRZ ;  /* 0x0000000000287805 */ /* 0x000fc4000001ff00 */
[----:B------:R-:W-:Y:S02]  /*5900*/  CS2R R30, SRZ ;  /* 0x00000000001e7805 */ /* 0x000fe4000001ff00 */
[----:B------:R-:W-:Y:S02]  /*5910*/  CS2R R28, SRZ ;  /* 0x00000000001c7805 */ /* 0x000fe4000001ff00 */
[----:B------:R-:W-:Y:S02]  /*5920*/  CS2R R110, SRZ ;  /* 0x00000000006e7805 */ /* 0x000fe4000001ff00 */
[----:B------:R-:W-:Y:S02]  /*5930*/  CS2R R108, SRZ ;  /* 0x00000000006c7805 */ /* 0x000fe4000001ff00 */
[----:B------:R-:W-:Y:S02]  /*5940*/  CS2R R90, SRZ ;  /* 0x00000000005a7805 */ /* 0x000fe4000001ff00 */
[----:B------:R-:W-:-:S02]  /*5950*/  CS2R R88, SRZ ;  /* 0x0000000000587805 */ /* 0x000fc4000001ff00 */
[----:B------:R-:W-:Y:S01]  /*5960*/  CS2R R46, SRZ ;  /* 0x00000000002e7805 */ /* 0x000fe2000001ff00 */
[----:B-1----:R-:W-:-:S06]  /*5970*/  DEPBAR.LE SB0, 0x2 ;  /* 0x000080800000791a */ /* 0x002fcc0000000000 */
[----:B------:R-:W-:Y:S05]  /*5980*/  WARPSYNC.ALL ;  /* 0x0000000000007948 */ /* 0x000fea0003800000 */
[----:B------:R-:W-:Y:S01]  /*5990*/  BAR.SYNC.DEFER_BLOCKING 0x0 ;  /* 0x0000000000007b1d */ /* 0x000fe20000010000 */
[----:B------:R-:W-:Y:S02]  /*59a0*/  CS2R R44, SRZ ;  /* 0x00000000002c7805 */ /* 0x000fe4000001ff00 */
[----:B------:R-:W-:Y:S02]  /*59b0*/  CS2R R26, SRZ ;  /* 0x00000000001a7805 */ /* 0x000fe4000001ff00 */
[----:B--2---:R-:W-:-:S02]  /*59c0*/  CS2R R24, SRZ ;  /* 0x0000000000187805 */ /* 0x004fc4000001ff00 */
        /* <DEDUP_REMOVED lines=19> */
[----:B------:R-:W-:Y:S01]  /*5b00*/  CS2R R76, SRZ ;  /* 0x00000000004c7805 */ /* 0x000fe2000001ff00 */
[----:B------:R1:W2:Y:S01]  /*5b10*/  LDSM.16.M88.4 R132, [R0] ;  /* 0x000000000084783b */ /* 0x0002a20000000200 */
[----:B------:R-:W-:Y:S02]  /*5b20*/  CS2R R58, SRZ ;  /* 0x00000000003a7805 */ /* 0x000fe4000001ff00 */
[----:B------:R-:W-:Y:S02]  /*5b30*/  CS2R R56, SRZ ;  /* 0x0000000000387805 */ /* 0x000fe4000001ff00 */
[----:B------:R-:W-:Y:S01]  /*5b40*/  CS2R R14, SRZ ;  /* 0x00000000000e7805 */ /* 0x000fe2000001ff00 */
[----:B------:R1:W3:Y:S01]  /*5b50*/  LDSM.16.M88.4 R152, [R0+0x1000] ;  /* 0x001000000098783b */ /* 0x0002e20000000200 */
[----:B------:R-:W-:-:S02]  /*5b60*/  CS2R R12, SRZ ;  /* 0x00000000000c7805 */ /* 0x000fc4000001ff00 */
[----:B------:R-:W-:Y:S02]  /*5b70*/  CS2R R126, SRZ ;  /* 0x00000000007e7805 */ /* 0x000fe4000001ff00 */
[----:B------:R-:W-:Y:S01]  /*5b80*/  CS2R R124, SRZ ;  /* 0x00000000007c7805 */ /* 0x000fe2000001ff00 */
[----:B------:R1:W4:Y:S01]  /*5b90*/  LDSM.16.M88.4 R156, [R0+0x2000] ;  /* 0x00200000009c783b */ /* 0x0003220000000200 */
[----:B------:R-:W-:Y:S02]  /*5ba0*/  CS2R R74, SRZ ;  /* 0x00000000004a7805 */ /* 0x000fe4000001ff00 */
[----:B------:R-:W-:Y:S02]  /*5bb0*/  CS2R R72, SRZ ;  /* 0x0000000000487805 */ /* 0x000fe4000001ff00 */
[----:B------:R-:W-:Y:S01]  /*5bc0*/  CS2R R62, SRZ ;  /* 0x00000000003e7805 */ /* 0x000fe2000001ff00 */
[----:B------:R1:W1:Y:S01]  /*5bd0*/  LDSM.16.M88.4 R160, [R0+0x3000] ;  /* 0x0030000000a0783b */ /* 0x0002620000000200 */
[----:B------:R-:W-:-:S02]  /*5be0*/  CS2R R60, SRZ ;  /* 0x00000000003c7805 */ /* 0x000fc4000001ff00 */
[----:B------:R-:W-:Y:S02]  /*5bf0*/  CS2R R10, SRZ ;  /* 0x00000000000a7805 */ /* 0x000fe4000001ff00 */
[----:B------:R-:W-:Y:S01]  /*5c00*/  CS2R R8, SRZ ;  /* 0x0000000000087805 */ /* 0x000fe2000001ff00 */
[----:B------:R-:W1:Y:S01]  /*5c10*/  LDSM.16.MT88.4 R136, [R136] ;  /* 0x000000008888783b */ /* 0x000e620000004200 */
[----:B------:R-:W-:Y:S02]  /*5c20*/  CS2R R130, SRZ ;  /* 0x0000000000827805 */ /* 0x000fe4000001ff00 */
[----:B------:R-:W-:Y:S02]  /*5c30*/  CS2R R128, SRZ ;  /* 0x0000000000807805 */ /* 0x000fe4000001ff00 */
[----:B------:R-:W-:Y:S01]  /*5c40*/  CS2R R70, SRZ ;  /* 0x0000000000467805 */ /* 0x000fe2000001ff00 */
[----:B------:R-:W1:Y:S01]  /*5c50*/  LDSM.16.MT88.4 R140, [R140] ;  /* 0x000000008c8c783b */ /* 0x000e620000004200 */
[----:B------:R-:W-:-:S02]  /*5c60*/  CS2R R68, SRZ ;  /* 0x0000000000447805 */ /* 0x000fc4000001ff00 */
[----:B------:R-:W-:Y:S02]  /*5c70*/  CS2R R66, SRZ ;  /* 0x0000000000427805 */ /* 0x000fe4000001ff00 */
[----:B------:R-:W-:Y:S01]  /*5c80*/  CS2R R64, SRZ ;  /* 0x0000000000407805 */ /* 0x000fe2000001ff00 */
[----:B------:R-:W1:Y:S01]  /*5c90*/  LDSM.16.MT88.4 R144, [R144] ;  /* 0x000000009090783b */ /* 0x000e620000004200 */
[----:B------:R-:W-:Y:S02]  /*5ca0*/  CS2R R6, SRZ ;  /* 0x0000000000067805 */ /* 0x000fe4000001ff00 */
[----:B------:R-:W-:Y:S01]  /*5cb0*/  CS2R R4, SRZ ;  /* 0x0000000000047805 */ /* 0x000fe2000001ff00 */
[----:B------:R-:W1:Y:S01]  /*5cc0*/  LDSM.16.MT88.4 R148, [R148] ;  /* 0x000000009494783b */ /* 0x000e620000004200 */
[----:B--2---:R-:W-:Y:S05]  /*5cd0*/  @!P0 BRA `(.L_x_1752) ;  /* 0x0000002000248947 */ /* 0x004fea0003800000 */
[----:B------:R-:W-:Y:S01]  /*5ce0*/  SHF.R.S32.HI R3, RZ, 0x1f, R164 ;  /* 0x0000001fff037819 */ /* 0x000fe200000114a4 */
[C---:B------:R-:W-:Y:S01]  /*5cf0*/  IMAD R233, R165.reuse, R246, RZ ;  /* 0x000000f6a5e97224 */ /* 0x040fe200078e02ff */
[----:B------:R-:W-:Y:S01]  /*5d00*/  R2UR UR4, R166 ;  /* 0x00000000a60472ca */ /* 0x000fe200000e0000 */
[----:B------:R-:W-:Y:S01]  /*5d10*/  IMAD R237, R165, R244, RZ ;  /* 0x000000f4a5ed7224 */ /* 0x000fe200078e02ff */
[----:B-1----:R-:W-:Y:S01]  /*5d20*/  LEA.HI R0, R3, R164, RZ, 0x5 ;  /* 0x000000a403007211 */ /* 0x002fe200078f28ff */
[C---:B------:R-:W-:Y:S01]  /*5d30*/  IMAD.WIDE.U32 R246, R225.reuse, R246, RZ ;  /* 0x000000f6e1f67225 */ /* 0x040fe200078e00ff */
[----:B------:R-:W-:Y:S01]  /*5d40*/  IADD3 R240, PT, PT, R240, R232, R169 ;  /* 0x000000e8f0f07210 */ /* 0x000fe20007ffe0a9 */
[----:B------:R-:W-:Y:S01]  /*5d50*/  UMOV UR13, 0x180 ;  /* 0x00000180000d7882 */ /* 0x000fe20000000000 */
[----:B------:R-:W-:Y:S01]  /*5d60*/  SHF.R.S32.HI R0, RZ, 0x5, R0 ;  /* 0x00000005ff007819 */ /* 0x000fe20000011400 */
[----:B------:R-:W-:Y:S01]  /*5d70*/  IMAD.WIDE.U32 R244, R225, R244, RZ ;  /* 0x000000f4e1f47225 */ /* 0x000fe200078e00ff */
[----:B------:R-:W-:Y:S01]  /*5d80*/  IADD3 R240, PT, PT, R240, 0x44, RZ ;  /* 0x00000044f0f07810 */ /* 0x000fe20007ffe0ff */
[----:B------:R-:W-:Y:S01]  /*5d90*/  UMOV UR12, 0x6000 ;  /* 0x00006000000c7882 */ /* 0x000fe20000000000 */
[----:B------:R-:W-:Y:S01]  /*5da0*/  ISETP.NE.AND P0, PT, R0, 0x3, PT ;  /* 0x000000030000780c */ /* 0x000fe20003f05270 */
[----:B------:R-:W-:Y:S01]  /*5db0*/  IMAD.IADD R232, R232, 0x1, R167 ;  /* 0x00000001e8e87824 */ /* 0x000fe200078e02a7 */
[----:B------:R-:W-:Y:S01]  /*5dc0*/  IADD3 R239, PT, PT, R0, -0x4, RZ ;  /* 0xfffffffc00ef7810 */ /* 0x000fe20007ffe0ff */
[----:B------:R-:W-:Y:S01]  /*5dd0*/  VIADD R242, R242, 0x40 ;  /* 0x00000040f2f27836 */ /* 0x000fe20000000000 */
[----:B------:R-:W-:Y:S01]  /*5de0*/  SEL R238, R238, RZ, P0 ;  /* 0x000000ffeeee7207 */ /* 0x000fe20000000000 */
[----:B------:R-:W-:Y:S01]  /*5df0*/  IMAD.MOV.U32 R103, RZ, RZ, RZ ;  /* 0x000000ffff677224 */ /* 0x000fe200078e00ff */
[----:B------:R-:W-:Y:S01]  /*5e00*/  SEL R236, R236, RZ, P0 ;  /* 0x000000ffecec7207 */ /* 0x000fe20000000000 */
[----:B------:R-:W-:Y:S01]  /*5e10*/  IMAD.IADD R233, R233, 0x1, R247 ;  /* 0x00000001e9e97824 */ /* 0x000fe200078e02f7 */
[----:B------:R-:W-:Y:S01]  /*5e20*/  LOP3.LUT R197, R203, 0x20, RZ, 0x3c, !PT ;  /* 0x00000020cbc57812 */ /* 0x000fe200078e3cff */
[----:B------:R-:W-:Y:S01]  /*5e30*/  IMAD.IADD R237, R237, 0x1, R245 ;  /* 0x00000001eded7824 */ /* 0x000fe200078e02f5 */
[----:B------:R-:W-:Y:S01]  /*5e40*/  UMOV UR11, 0x3 ;  /* 0x00000003000b7882 */ /* 0x000fe20000000000 */
[----:B------:R-:W-:Y:S01]  /*5e50*/  UMOV UR8, URZ ;  /* 0x000000ff00087c82 */ /* 0x000fe20008000000 */
[----:B------:R-:W-:-:S05]  /*5e60*/  UMOV UR5, 0xffffa000 ;  /* 0xffffa00000057882 */ /* 0x000fca0000000000 */
.L_x_1769:
[C---:B---3--:R-:W-:Y:S01]  /*5e70*/  HMMA.16816.F32 R4, R132.reuse, R136, R4 ;  /* 0x000000888404723c */ /* 0x048fe20000001804 */
[----:B-12---:R1:W2:Y:S01]  /*5e80*/  LDSM.16.M88.4 R164, [R197+UR4] ;  /* 0x00000004c5a4783b */ /* 0x0062a20008000200 */
[----:B------:R-:W-:Y:S01]  /*5e90*/  BSSY.RECONVERGENT B0, `(.L_x_1753) ;  /* 0x0000056000007945 */ /* 0x000fe20003800200 */
[----:B------:R-:W-:Y:S02]  /*5ea0*/  CS2R R248, SRZ ;  /* 0x0000000000f87805 */ /* 0x000fe4000001ff00 */
[-C--:B------:R-:W-:Y:S01]  /*5eb0*/  IADD3 R196, PT, PT, R201, R202.reuse, RZ ;  /* 0x000000cac9c47210 */ /* 0x080fe20007ffe0ff */
[--C-:B------:R-:W-:Y:S01]  /*5ec0*/  IMAD.IADD R3, R200, 0x1, R202.reuse ;  /* 0x00000001c8037824 */ /* 0x100fe200078e02ca */
[----:B------:R-:W-:Y:S01]  /*5ed0*/  IADD3 R2, PT, PT, R199, R202, RZ ;  /* 0x000000cac7027210 */ /* 0x000fe20007ffe0ff */
[C---:B------:R-:W-:Y:S01]  /*5ee0*/  HMMA.16816.F32 R8, R132.reuse, R138, R8 ;  /* 0x0000008a8408723c */ /* 0x040fe20000001808 */
[----:B------:R1:W2:Y:S02]  /*5ef0*/  LDSM.16.M88.4 R184, [R197+UR4+0x1000] ;  /* 0x00100004c5b8783b */ /* 0x0002a40008000200 */
[----:B------:R-:W-:Y:S01]  /*5f00*/  IMAD.IADD R0, R198, 0x1, R202 ;  /* 0x00000001c6007824 */ /* 0x000fe200078e02ca */
[----:B------:R-:W-:Y:S01]  /*5f10*/  LOP3.LUT P0, R235, R236, 0x1, RZ, 0xc0, !PT ;  /* 0x00000001eceb7812 */ /* 0x000fe2000780c0ff */
[----:B------:R-:W-:Y:S03]  /*5f20*/  VIADD R234, R232, 0x40 ;  /* 0x00000040e8ea7836 */ /* 0x000fe60000000000 */
[C---:B------:R-:W-:Y:S01]  /*5f30*/  HMMA.16816.F32 R12, R132.reuse, R140, R12 ;  /* 0x0000008c840c723c */ /* 0x040fe2000000180c */
[----:B------:R1:W2:Y:S07]  /*5f40*/  LDSM.16.M88.4 R188, [R197+UR4+0x2000] ;  /* 0x00200004c5bc783b */ /* 0x0002ae0008000200 */
[C---:B------:R-:W-:Y:S01]  /*5f50*/  HMMA.16816.F32 R16, R132.reuse, R142, R16 ;  /* 0x0000008e8410723c */ /* 0x040fe20000001810 */
[----:B------:R1:W2:Y:S07]  /*5f60*/  LDSM.16.M88.4 R192, [R197+UR4+0x3000] ;  /* 0x00300004c5c0783b */ /* 0x0002ae0008000200 */
[C---:B------:R-:W-:Y:S01]  /*5f70*/  HMMA.16816.F32 R20, R132.reuse, R144, R20 ;  /* 0x000000908414723c */ /* 0x040fe20000001814 */
[----:B------:R1:W2:Y:S07]  /*5f80*/  LDSM.16.MT88.4 R168, [R196+0x1000] ;  /* 0x00100000c4a8783b */ /* 0x0002ae0000004200 */
[C---:B------:R-:W-:Y:S01]  /*5f90*/  HMMA.16816.F32 R24, R132.reuse, R146, R24 ;  /* 0x000000928418723c */ /* 0x040fe20000001818 */
[----:B------:R1:W2:Y:S07]  /*5fa0*/  LDSM.16.MT88.4 R172, [R3+0x1000] ;  /* 0x0010000003ac783b */ /* 0x0002ae0000004200 */
[C---:B------:R-:W-:Y:S01]  /*5fb0*/  HMMA.16816.F32 R28, R132.reuse, R148, R28 ;  /* 0x00000094841c723c */ /* 0x040fe2000000181c */
[----:B------:R1:W2:Y:S07]  /*5fc0*/  LDSM.16.MT88.4 R176, [R2+0x1000] ;  /* 0x0010000002b0783b */ /* 0x0002ae0000004200 */
[-C--:B------:R-:W-:Y:S01]  /*5fd0*/  HMMA.16816.F32 R32, R132, R150.reuse, R32 ;  /* 0x000000968420723c */ /* 0x080fe20000001820 */
[----:B------:R1:W2:Y:S07]  /*5fe0*/  LDSM.16.MT88.4 R180, [R0+0x1000] ;  /* 0x0010000000b4783b */ /* 0x0002ae0000004200 */
[C---:B---3--:R-:W-:Y:S08]  /*5ff0*/  HMMA.16816.F32 R36, R152.reuse, R150, R36 ;  /* 0x000000969824723c */ /* 0x048ff00000001824 */
[C---:B------:R-:W-:Y:S08]  /*6000*/  HMMA.16816.F32 R40, R152.reuse, R148, R40 ;  /* 0x000000949828723c */ /* 0x040ff00000001828 */
[C---:B------:R-:W-:Y:S08]  /*6010*/  HMMA.16816.F32 R44, R152.reuse, R146, R44 ;  /* 0x00000092982c723c */ /* 0x040ff0000000182c */
[C---:B------:R-:W-:Y:S08]  /*6020*/  HMMA.16816.F32 R48, R152.reuse, R144, R48 ;  /* 0x000000909830723c */ /* 0x040ff00000001830 */
[C---:B------:R-:W-:Y:S08]  /*6030*/  HMMA.16816.F32 R52, R152.reuse, R142, R52 ;  /* 0x0000008e9834723c */ /* 0x040ff00000001834 */
[C---:B------:R-:W-:Y:S08]  /*6040*/  HMMA.16816.F32 R56, R152.reuse, R140, R56 ;  /* 0x0000008c9838723c */ /* 0x040ff00000001838 */
[C---:B------:R-:W-:Y:S08]  /*6050*/  HMMA.16816.F32 R60, R152.reuse, R138, R60 ;  /* 0x0000008a983c723c */ /* 0x040ff0000000183c */
[-C--:B------:R-:W-:Y:S08]  /*6060*/  HMMA.16816.F32 R64, R152, R136.reuse, R64 ;  /* 0x000000889840723c */ /* 0x080ff00000001840 */
[C---:B----4-:R-:W-:Y:S08]  /*6070*/  HMMA.16816.F32 R68, R156.reuse, R136, R68 ;  /* 0x000000889c44723c */ /* 0x050ff00000001844 */
[C---:B------:R-:W-:Y:S08]  /*6080*/  HMMA.16816.F32 R72, R156.reuse, R138, R72 ;  /* 0x0000008a9c48723c */ /* 0x040ff00000001848 */
[C---:B------:R-:W-:Y:S08]  /*6090*/  HMMA.16816.F32 R76, R156.reuse, R140, R76 ;  /* 0x0000008c9c4c723c */ /* 0x040ff0000000184c */
[C---:B------:R-:W-:Y:S08]  /*60a0*/  HMMA.16816.F32 R80, R156.reuse, R142, R80 ;  /* 0x0000008e9c50723c */ /* 0x040ff00000001850 */
[C---:B------:R-:W-:Y:S08]  /*60b0*/  HMMA.16816.F32 R84, R156.reuse, R144, R84 ;  /* 0x000000909c54723c */ /* 0x040ff00000001854 */
[C---:B------:R-:W-:Y:S08]  /*60c0*/  HMMA.16816.F32 R88, R156.reuse, R146, R88 ;  /* 0x000000929c58723c */ /* 0x040ff00000001858 */
[C---:B------:R-:W-:Y:S08]  /*60d0*/  HMMA.16816.F32 R92, R156.reuse, R148, R92 ;  /* 0x000000949c5c723c */ /* 0x040ff0000000185c */
[-C--:B------:R-:W-:Y:S08]  /*60e0*/  HMMA.16816.F32 R96, R156, R150.reuse, R96 ;  /* 0x000000969c60723c */ /* 0x080ff00000001860 */
[C---:B------:R-:W-:Y:S08]  /*60f0*/  HMMA.16816.F32 R100, R160.reuse, R150, R100 ;  /* 0x00000096a064723c */ /* 0x040ff00000001864 */
[C---:B------:R-:W-:Y:S08]  /*6100*/  HMMA.16816.F32 R104, R160.reuse, R148, R104 ;  /* 0x00000094a068723c */ /* 0x040ff00000001868 */
[C---:B------:R-:W-:Y:S08]  /*6110*/  HMMA.16816.F32 R108, R160.reuse, R146, R108 ;  /* 0x00000092a06c723c */ /* 0x040ff0000000186c */
[C---:B------:R-:W-:Y:S08]  /*6120*/  HMMA.16816.F32 R112, R160.reuse, R144, R112 ;  /* 0x00000090a070723c */ /* 0x040ff00000001870 */
[C---:B------:R-:W-:Y:S08]  /*6130*/  HMMA.16816.F32 R116, R160.reuse, R142, R116 ;  /* 0x0000008ea074723c */ /* 0x040ff00000001874 */
[C---:B------:R-:W-:Y:S08]  /*6140*/  HMMA.16816.F32 R120, R160.reuse, R140, R120 ;  /* 0x0000008ca078723c */ /* 0x040ff00000001878 */
[C---:B------:R-:W-:Y:S08]  /*6150*/  HMMA.16816.F32 R124, R160.reuse, R138, R124 ;  /* 0x0000008aa07c723c */ /* 0x040ff0000000187c */
[----:B------:R-:W-:Y:S01]  /*6160*/  HMMA.16816.F32 R128, R160, R136, R128 ;  /* 0x00000088a080723c */ /* 0x000fe20000001880 */
[----:B------:R-:W-:Y:S08]  /*6170*/  @!UPT UIADD3 URZ, UPT, UPT, URZ, URZ, URZ ;  /* 0x000000fffffff290 */ /* 0x000ff0000fffe0ff */
[----:B------:R-:W-:Y:S11]  /*6180*/  @!P0 BRA `(.L_x_1754) ;  /* 0x0000000000988947 */ /* 0x000ff60003800000 */
[-C--:B------:R-:W-:Y:S04]  /*6190*/  IABS R136, R213.reuse ;  /* 0x000000d500887213 */ /* 0x080fe80000000000 */
[----:B------:R-:W3:Y:S10]  /*61a0*/  I2F.RP R135, R136 ;  /* 0x0000008800877306 */ /* 0x000ef40000209400 */
[----:B---3--:R-:W3:Y:S02]  /*61b0*/  MUFU.RCP R132, R135 ;  /* 0x0000008700847308 */ /* 0x008ee40000001000 */
[----:B---3--:R-:W-:Y:S01]  /*61c0*/  VIADD R138, R132, 0xffffffe ;  /* 0x0ffffffe848a7836 */ /* 0x008fe20000000000 */
[----:B------:R-:W-:Y:S07]  /*61d0*/  IABS R132, R213 ;  /* 0x000000d500847213 */ /* 0x000fee0000000000 */
[----:B------:R-:W3:Y:S01]  /*61e0*/  F2I.FTZ.U32.TRUNC.NTZ R139, R138 ;  /* 0x0000008a008b7305 */ /* 0x000ee2000021f000 */
[----:B------:R-:W-:Y:S02]  /*61f0*/  IMAD.MOV R132, RZ, RZ, -R132 ;  /* 0x000000ffff847224 */ /* 0x000fe400078e0a84 */
[--C-:B---3--:R-:W-:Y:S01]  /*6200*/  IMAD.MOV R133, RZ, RZ, -R139.reuse ;  /* 0x000000ffff857224 */ /* 0x108fe200078e0a8b */
[----:B------:R-:W-:Y:S03]  /*6210*/  MOV R138, RZ ;  /* 0x000000ff008a7202 */ /* 0x000fe60000000f00 */
[----:B------:R-:W-:Y:S01]  /*6220*/  IMAD R134, R133, R136, RZ ;  /* 0x0000008885867224 */ /* 0x000fe200078e02ff */
[----:B------:R-:W-:Y:S03]  /*6230*/  IABS R133, R234 ;  /* 0x000000ea00857213 */ /* 0x000fe60000000000 */
[----:B------:R-:W-:Y:S06]  /*6240*/  IMAD.HI.U32 R139, R139, R134, R138 ;  /* 0x000000868b8b7227 */ /* 0x000fec00078e008a */
[----:B------:R-:W-:Y:S04]  /*6250*/  IMAD.HI.U32 R139, R139, R133, RZ ;  /* 0x000000858b8b7227 */ /* 0x000fe800078e00ff */
[----:B------:R-:W-:Y:S01]  /*6260*/  IMAD R133, R139, R132, R133 ;  /* 0x000000848b857224 */ /* 0x000fe200078e0285 */
[----:B------:R-:W-:Y:S04]  /*6270*/  LOP3.LUT R132, R234, R213, RZ, 0x3c, !PT ;  /* 0x000000d5ea847212 */ /* 0x000fe800078e3cff */
[----:B------:R-:W-:Y:S02]  /*6280*/  ISETP.GT.U32.AND P0, PT, R136, R133, PT ;  /* 0x000000858800720c */ /* 0x000fe40003f04070 */
[----:B------:R-:W-:Y:S11]  /*6290*/  ISETP.GE.AND P1, PT, R132, RZ, PT ;  /* 0x000000ff8400720c */ /* 0x000ff60003f26270 */
[----:B------:R-:W-:Y:S02]  /*62a0*/  @!P0 IMAD.IADD R133, R133, 0x1, -R136 ;  /* 0x0000000185858824 */ /* 0x000fe400078e0a88 */
[----:B------:R-:W-:Y:S01]  /*62b0*/  @!P0 VIADD R139, R139, 0x1 ;  /* 0x000000018b8b8836 */ /* 0x000fe20000000000 */
[----:B------:R-:W-:Y:S02]  /*62c0*/  ISETP.NE.AND P0, PT, R213, RZ, PT ;  /* 0x000000ffd500720c */ /* 0x000fe40003f05270 */
[----:B------:R-:W-:Y:S02]  /*62d0*/  ISETP.GE.U32.AND P2, PT, R133, R136, PT ;  /* 0x000000888500720c */ /* 0x000fe40003f46070 */
[----:B------:R-:W-:Y:S04]  /*62e0*/  LOP3.LUT R133, R210, 0x7, RZ, 0xc0, !PT ;  /* 0x00000007d2857812 */ /* 0x000fe800078ec0ff */
[----:B------:R-:W-:Y:S02]  /*62f0*/  LOP3.LUT R132, R133, 0x3e0, R208, 0xf8, !PT ;  /* 0x000003e085847812 */ /* 0x000fe400078ef8d0 */
[----:B------:R-:W-:Y:S03]  /*6300*/  SHF.R.S32.HI R133, RZ, 0x1f, R225 ;  /* 0x0000001fff857819 */ /* 0x000fe600000114e1 */
[----:B------:R-:W-:Y:S02]  /*6310*/  IMAD.IADD R132, R211, 0x1, R132 ;  /* 0x00000001d3847824 */ /* 0x000fe400078e0284 */
[----:B------:R-:W-:Y:S05]  /*6320*/  @P2 IADD3 R139, PT, PT, R139, 0x1, RZ ;  /* 0x000000018b8b2810 */ /* 0x000fea0007ffe0ff */
[----:B------:R-:W-:Y:S01]  /*6330*/  @!P1 IMAD.MOV R139, RZ, RZ, -R139 ;  /* 0x000000ffff8b9224 */ /* 0x000fe200078e0a8b */
[----:B------:R-:W-:Y:S05]  /*6340*/  @!P0 LOP3.LUT R139, RZ, R213, RZ, 0x33, !PT ;  /* 0x000000d5ff8b8212 */ /* 0x000fea00078e33ff */
[----:B------:R-:W-:Y:S01]  /*6350*/  IMAD.MOV R134, RZ, RZ, -R139 ;  /* 0x000000ffff867224 */ /* 0x000fe200078e0a8b */
[----:B------:R-:W-:Y:S03]  /*6360*/  IADD3 R139, PT, PT, R231, R139, RZ ;  /* 0x0000008be78b7210 */ /* 0x000fe60007ffe0ff */
[----:B------:R-:W-:Y:S05]  /*6370*/  IMAD R134, R213, R134, R234 ;  /* 0x00000086d5867224 */ /* 0x000fea00078e02ea */
[--C-:B------:R-:W-:Y:S03]  /*6380*/  SHF.R.S32.HI R135, RZ, 0x1f, R134.reuse ;  /* 0x0000001fff877819 */ /* 0x100fe60000011486 */
[----:B------:R-:W-:Y:S04]  /*6390*/  IMAD.WIDE R134, R139, R224, R134 ;  /* 0x000000e08b867225 */ /* 0x000fe800078e0286 */
[-C--:B------:R-:W-:Y:S04]  /*63a0*/  IMAD.WIDE.U32 R134, R225, R132.reuse, R134 ;  /* 0x00000084e1867225 */ /* 0x080fe800078e0086 */
[----:B------:R-:W-:Y:S01]  /*63b0*/  IMAD R132, R133, R132, RZ ;  /* 0x0000008485847224 */ /* 0x000fe200078e02ff */
[----:B-----5:R-:W-:Y:S04]  /*63c0*/  LEA R248, P0, R134, R204, 0x1 ;  /* 0x000000cc86f87211 */ /* 0x020fe800078008ff */
[----:B------:R-:W-:Y:S04]  /*63d0*/  IADD3 R132, PT, PT, R132, R135, RZ ;  /* 0x0000008784847210 */ /* 0x000fe80007ffe0ff */
[----:B------:R-:W-:Y:S02]  /*63e0*/  LEA.HI.X R249, R134, R205, R132, 0x1, P0 ;  /* 0x000000cd86f97211 */ /* 0x000fe400000f0c84 */
.L_x_1754:
[----:B------:R-:W-:Y:S05]  /*63f0*/  BSYNC.RECONVERGENT B0 ;  /* 0x0000000000007941 */ /* 0x000fea0003800200 */
.L_x_1753:
[----:B------:R-:W-:Y:S01]  /*6400*/  ISETP.NE.U32.AND P0, PT, R235, RZ, PT ;  /* 0x000000ffeb00720c */ /* 0x000fe20003f05070 */
[----:B------:R-:W-:Y:S01]  /*6410*/  VIADD R138, R230, UR13 ;  /* 0x0000000de68a7c36 */ /* 0x000fe20008000000 */
[----:B------:R-:W-:Y:S01]  /*6420*/  BSSY.RECONVERGENT B0, `(.L_x_1755) ;  /* 0x000002b000007945 */ /* 0x000fe20003800200 */
[----:B------:R-:W-:Y:S10]  /*6430*/  CS2R R132, SRZ ;  /* 0x0000000000847805 */ /* 0x000ff4000001ff00 */
[----:B------:R-:W-:Y:S01]  /*6440*/  @!PT LDS RZ, [RZ] ;  /* 0x00000000fffff984 */ /* 0x000fe20000000800 */
[----:B------:R-:W-:Y:S01]  /*6450*/  @!PT LDS RZ, [RZ] ;  /* 0x00000000fffff984 */ /* 0x000fe20000000800 */
[----:B------:R-:W-:Y:S01]  /*6460*/  @!PT LDS RZ, [RZ] ;  /* 0x00000000fffff984 */ /* 0x000fe20000000800 */
[----:B------:R3:W-:Y:S01]  /*6470*/  @P0 LDGSTS.E.BYPASS.LTC128B.128 [R138], desc[UR36][R248.64] ;  /* 0x00000000f88a0fae */ /* 0x0007e2000b981a24 */
[----:B------:R-:W-:Y:S11]  /*6480*/  LOP3.LUT P0, RZ, R236, 0x2, RZ, 0xc0, !PT ;  /* 0x00000002ecff7812 */ /* 0x000ff6000780c0ff */
[----:B------:R-:W-:Y:S02]  /*6490*/  @!UPT UIADD3 URZ, UPT, UPT, URZ, URZ, URZ ;  /* 0x000000fffffff290 */ /* 0x000fe4000fffe0ff */
[----:B------:R-:W-:Y:S05]  /*64a0*/  @!P0 BRA `(.L_x_1756) ;  /* 0x0000000000888947 */ /* 0x000fea0003800000 */
[-C--:B------:R-:W-:Y:S04]  /*64b0*/  IABS R136, R213.reuse ;  /* 0x000000d500887213 */ /* 0x080fe80000000000 */
[----:B------:R-:W4:Y:S10]  /*64c0*/  I2F.RP R135, R136 ;  /* 0x0000008800877306 */ /* 0x000f340000209400 */
[----:B----4-:R-:W4:Y:S02]  /*64d0*/  MUFU.RCP R132, R135 ;  /* 0x0000008700847308 */ /* 0x010f240000001000 */
[----:B----4-:R-:W-:Y:S01]  /*64e0*/  VIADD R140, R132, 0xffffffe ;  /* 0x0ffffffe848c7836 */ /* 0x010fe20000000000 */
[----:B------:R-:W-:Y:S07]  /*64f0*/  IABS R132, R213 ;  /* 0x000000d500847213 */ /* 0x000fee0000000000 */
[----:B------:R-:W4:Y:S01]  /*6500*/  F2I.FTZ.U32.TRUNC.NTZ R141, R140 ;  /* 0x0000008c008d7305 */ /* 0x000f22000021f000 */
[----:B------:R-:W-:Y:S02]  /*6510*/  IMAD.MOV R132, RZ, RZ, -R132 ;  /* 0x000000ffff847224 */ /* 0x000fe400078e0a84 */
[--C-:B----4-:R-:W-:Y:S01]  /*6520*/  IMAD.MOV R133, RZ, RZ, -R141.reuse ;  /* 0x000000ffff857224 */ /* 0x110fe200078e0a8d */
        /* <DEDUP_REMOVED lines=12> */
[----:B------:R-:W-:Y:S11]  /*65f0*/  ISETP.GE.U32.AND P2, PT, R133, R136, PT ;  /* 0x000000888500720c */ /* 0x000ff60003f46070 */
[----:B------:R-:W-:Y:S02]  /*6600*/  @!UPT UIADD3 URZ, UPT, UPT, URZ, URZ, URZ ;  /* 0x000000fffffff290 */ /* 0x000fe4000fffe0ff */
[----:B------:R-:W-:Y:S05]  /*6610*/  @P2 IADD3 R141, PT, PT, R141, 0x1, RZ ;  /* 0x000000018d8d2810 */ /* 0x000fea0007ffe0ff */
[----:B------:R-:W-:Y:S01]  /*6620*/  @!P1 IMAD.MOV R141, RZ, RZ, -R141 ;  /* 0x000000ffff8d9224 */ /* 0x000fe200078e0a8d */
[----:B------:R-:W-:Y:S05]  /*6630*/  @!P0 LOP3.LUT R141, RZ, R213, RZ, 0x33, !PT ;  /* 0x000000d5ff8d8212 */ /* 0x000fea00078e33ff */
[----:B------:R-:W-:Y:S01]  /*6640*/  IMAD.MOV R132, RZ, RZ, -R141 ;  /* 0x000000ffff847224 */ /* 0x000fe200078e0a8d */
[----:B------:R-:W-:Y:S03]  /*6650*/  IADD3 R141, PT, PT, R231, R141, RZ ;  /* 0x0000008de78d7210 */ /* 0x000fe60007ffe0ff */
[----:B------:R-:W-:Y:S05]  /*6660*/  IMAD R134, R213, R132, R234 ;  /* 0x00000084d5867224 */ /* 0x000fea00078e02ea */
[--C-:B------:R-:W-:Y:S03]  /*6670*/  SHF.R.S32.HI R135, RZ, 0x1f, R134.reuse ;  /* 0x0000001fff877819 */ /* 0x100fe60000011486 */
[----:B------:R-:W-:Y:S03]  /*6680*/  IMAD.WIDE R134, R141, R224, R134 ;  /* 0x000000e08d867225 */ /* 0x000fe600078e0286 */
[----:B------:R-:W-:Y:S04]  /*6690*/  IADD3 R133, P1, PT, R134, R246, RZ ;  /* 0x000000f686857210 */ /* 0x000fe80007f3e0ff */
[----:B-----5:R-:W-:Y:S01]  /*66a0*/  LEA R132, P0, R133, R204, 0x1 ;  /* 0x000000cc85847211 */ /* 0x020fe200078008ff */
[----:B------:R-:W-:Y:S05]  /*66b0*/  IMAD.X R134, R135, 0x1, R233, P1 ;  /* 0x0000000187867824 */ /* 0x000fea00008e06e9 */
[----:B------:R-:W-:Y:S02]  /*66c0*/  LEA.HI.X R133, R133, R205, R134, 0x1, P0 ;  /* 0x000000cd85857211 */ /* 0x000fe400000f0c86 */
.L_x_1756:
[----:B------:R-:W-:Y:S05]  /*66d0*/  BSYNC.RECONVERGENT B0 ;  /* 0x0000000000007941 */ /* 0x000fea0003800200 */
.L_x_1755:
[----:B------:R-:W-:Y:S01]  /*66e0*/  SHF.R.U32.HI R134, RZ, 0x1, R236 ;  /* 0x00000001ff867819 */ /* 0x000fe200000116ec */
[----:B------:R-:W-:Y:S01]  /*66f0*/  VIADD R137, R229, UR13 ;  /* 0x0000000de5897c36 */ /* 0x000fe20008000000 */
[----:B------:R-:W-:Y:S02]  /*6700*/  BSSY.RECONVERGENT B0, `(.L_x_1757) ;  /* 0x000002b000007945 */ /* 0x000fe40003800200 */
[----:B------:R-:W-:Y:S11]  /*6710*/  LOP3.LUT P0, RZ, R134, 0x1, RZ, 0xc0, !PT ;  /* 0x0000000186ff7812 */ /* 0x000ff6000780c0ff */
[----:B------:R-:W-:Y:S02]  /*6720*/  @!UPT UIADD3 URZ, UPT, UPT, URZ, URZ, URZ ;  /* 0x000000fffffff290 */ /* 0x000fe4000fffe0ff */
[----:B------:R-:W-:Y:S01]  /*6730*/  @!PT LDS RZ, [RZ] ;  /* 0x00000000fffff984 */ /* 0x000fe20000000800 */
[----:B------:R-:W-:Y:S01]  /*6740*/  @!PT LDS RZ, [RZ] ;  /* 0x00000000fffff984 */ /* 0x000fe20000000800 */
[----:B------:R-:W-:Y:S01]  /*6750*/  @!PT LDS RZ, [RZ] ;  /* 0x00000000fffff984 */ /* 0x000fe20000000800 */
[----:B------:R4:W-:Y:S01]  /*6760*/  @P0 LDGSTS.E.BYPASS.LTC128B.128 [R137], desc[UR36][R132.64] ;  /* 0x0000000084890fae */ /* 0x0009e2000b981a24 */
[----:B------:R-:W-:Y:S02]  /*6770*/  LOP3.LUT P0, R135, R238, 0x1, RZ, 0xc0, !PT ;  /* 0x00000001ee877812 */ /* 0x000fe4000780c0ff */
[----:B----4-:R-:W-:Y:S11]  /*6780*/  CS2R R132, SRZ ;  /* 0x0000000000847805 */ /* 0x010ff6000001ff00 */
[----:B------:R-:W-:Y:S05]  /*6790*/  @!P0 BRA `(.L_x_1758) ;  /* 0x0000000000848947 */ /* 0x000fea0003800000 */
[-C--:B------:R-:W-:Y:S04]  /*67a0*/  IABS R136, R227.reuse ;  /* 0x000000e300887213 */ /* 0x080fe80000000000 */
[----:B------:R-:W4:Y:S10]  /*67b0*/  I2F.RP R139, R136 ;  /* 0x00000088008b7306 */ /* 0x000f340000209400 */
[----:B----4-:R-:W4:Y:S02]  /*67c0*/  MUFU.RCP R132, R139 ;  /* 0x0000008b00847308 */ /* 0x010f240000001000 */
[----:B----4-:R-:W-:Y:S01]  /*67d0*/  VIADD R140, R132, 0xffffffe ;  /* 0x0ffffffe848c7836 */ /* 0x010fe20000000000 */
[----:B------:R-:W-:Y:S07]  /*67e0*/  IABS R132, R227 ;  /* 0x000000e300847213 */ /* 0x000fee0000000000 */
[----:B------:R-:W4:Y:S01]  /*67f0*/  F2I.FTZ.U32.TRUNC.NTZ R141, R140 ;  /* 0x0000008c008d7305 */ /* 0x000f22000021f000 */
[----:B------:R-:W-:Y:S01]  /*6800*/  IADD3 R132, PT, PT, RZ, -R132, RZ ;  /* 0x80000084ff847210 */ /* 0x000fe20007ffe0ff */
[--C-:B----4-:R-:W-:Y:S02]  /*6810*/  IMAD.MOV R133, RZ, RZ, -R141.reuse ;  /* 0x000000ffff857224 */ /* 0x110fe400078e0a8d */
[----:B------:R-:W-:Y:S02]  /*6820*/  IMAD.MOV.U32 R140, RZ, RZ, RZ ;  /* 0x000000ffff8c7224 */ /* 0x000fe400078e00ff */
[----:B------:R-:W-:Y:S01]  /*6830*/  IMAD R134, R133, R136, RZ ;  /* 0x0000008885867224 */ /* 0x000fe200078e02ff */
[----:B------:R-:W-:Y:S03]  /*6840*/  IABS R133, R218 ;  /* 0x000000da00857213 */ /* 0x000fe60000000000 */
[----:B------:R-:W-:Y:S06]  /*6850*/  IMAD.HI.U32 R141, R141, R134, R140 ;  /* 0x000000868d8d7227 */ /* 0x000fec00078e008c */
[----:B------:R-:W-:Y:S04]  /*6860*/  IMAD.HI.U32 R141, R141, R133, RZ ;  /* 0x000000858d8d7227 */ /* 0x000fe800078e00ff */
[C---:B------:R-:W-:Y:S01]  /*6870*/  IMAD R133, R141.reuse, R132, R133 ;  /* 0x000000848d857224 */ /* 0x040fe200078e0285 */
[----:B------:R-:W-:Y:S04]  /*6880*/  LOP3.LUT R132, R218, R227, RZ, 0x3c, !PT ;  /* 0x000000e3da847212 */ /* 0x000fe800078e3cff */
[----:B------:R-:W-:Y:S02]  /*6890*/  ISETP.GT.U32.AND P0, PT, R136, R133, PT ;  /* 0x000000858800720c */ /* 0x000fe40003f04070 */
[----:B------:R-:W-:Y:S11]  /*68a0*/  ISETP.GE.AND P1, PT, R132, RZ, PT ;  /* 0x000000ff8400720c */ /* 0x000ff60003f26270 */
[----:B------:R-:W-:Y:S01]  /*68b0*/  @!P0 IADD3 R141, PT, PT, R141, 0x1, RZ ;  /* 0x000000018d8d8810 */ /* 0x000fe20007ffe0ff */
[----:B------:R-:W-:Y:S01]  /*68c0*/  @!P0 IMAD.IADD R133, R133, 0x1, -R136 ;  /* 0x0000000185858824 */ /* 0x000fe200078e0a88 */
[----:B------:R-:W-:Y:S04]  /*68d0*/  ISETP.NE.AND P0, PT, R227, RZ, PT ;  /* 0x000000ffe300720c */ /* 0x000fe80003f05270 */
[----:B------:R-:W-:Y:S11]  /*68e0*/  ISETP.GE.U32.AND P2, PT, R133, R136, PT ;  /* 0x000000888500720c */ /* 0x000ff60003f46070 */
[----:B------:R-:W-:Y:S02]  /*68f0*/  @!UPT UIADD3 URZ, UPT, UPT, URZ, URZ, URZ ;  /* 0x000000fffffff290 */ /* 0x000fe4000fffe0ff */
[----:B------:R-:W-:Y:S05]  /*6900*/  @P2 VIADD R141, R141, 0x1 ;  /* 0x000000018d8d2836 */ /* 0x000fea0000000000 */
[----:B------:R-:W-:Y:S02]  /*6910*/  @!P1 IADD3 R141, PT, PT, -R141, RZ, RZ ;  /* 0x000000ff8d8d9210 */ /* 0x000fe40007ffe1ff */
[----:B------:R-:W-:Y:S05]  /*6920*/  @!P0 LOP3.LUT R141, RZ, R227, RZ, 0x33, !PT ;  /* 0x000000e3ff8d8212 */ /* 0x000fea00078e33ff */
[----:B------:R-:W-:Y:S01]  /*6930*/  IMAD.MOV R132, RZ, RZ, -R141 ;  /* 0x000000ffff847224 */ /* 0x000fe200078e0a8d */
[----:B------:R-:W-:Y:S03]  /*6940*/  IADD3 R141, PT, PT, R231, R141, RZ ;  /* 0x0000008de78d7210 */ /* 0x000fe60007ffe0ff */
[----:B------:R-:W-:Y:S05]  /*6950*/  IMAD R132, R227, R132, R218 ;  /* 0x00000084e3847224 */ /* 0x000fea00078e02da */
[--C-:B------:R-:W-:Y:S03]  /*6960*/  SHF.R.S32.HI R133, RZ, 0x1f, R132.reuse ;  /* 0x0000001fff857819 */ /* 0x100fe60000011484 */
[----:B------:R-:W-:Y:S04]  /*6970*/  IMAD.WIDE R132, R214, R141, R132 ;  /* 0x0000008dd6847225 */ /* 0x000fe800078e0284 */
[----:B------:R-:W-:Y:S03]  /*6980*/  IMAD.WIDE R140, R217, R242, R132 ;  /* 0x000000f2d98c7225 */ /* 0x000fe600078e0284 */
[C---:B-----5:R-:W-:Y:S04]  /*6990*/  LEA R132, P0, R140.reuse, R206, 0x1 ;  /* 0x000000ce8c847211 */ /* 0x060fe800078008ff */
[----:B------:R-:W-:Y:S09]  /*69a0*/  LEA.HI.X R133, R140, R207, R141, 0x1, P0 ;  /* 0x000000cf8c857211 */ /* 0x000ff200000f0c8d */
.L_x_1758:
[----:B------:R-:W-:Y:S05]  /*69b0*/  BSYNC.RECONVERGENT B0 ;  /* 0x0000000000007941 */ /* 0x000fea0003800200 */
.L_x_1757:
[----:B------:R-:W-:Y:S01]  /*69c0*/  ISETP.NE.U32.AND P0, PT, R135, RZ, PT ;  /* 0x000000ff8700720c */ /* 0x000fe20003f05070 */
[----:B------:R-:W-:Y:S01]  /*69d0*/  VIADD R135, R228, UR12 ;  /* 0x0000000ce4877c36 */ /* 0x000fe20008000000 */
[----:B------:R-:W-:Y:S01]  /*69e0*/  BSSY.RECONVERGENT B0, `(.L_x_1759) ;  /* 0x000002b000007945 */ /* 0x000fe20003800200 */
[----:B------:R-:W-:Y:S01]  /*69f0*/  MOV R134, RZ ;  /* 0x000000ff00867202 */ /* 0x000fe20000000f00 */
[----:B------:R-:W-:Y:S09]  /*6a00*/  IMAD.MOV.U32 R139, RZ, RZ, RZ ;  /* 0x000000ffff8b7224 */ /* 0x000ff200078e00ff */
[----:B------:R-:W-:Y:S01]  /*6a10*/  @!PT LDS RZ, [RZ] ;  /* 0x00000000fffff984 */ /* 0x000fe20000000800 */
[----:B------:R-:W-:Y:S01]  /*6a20*/  @!PT LDS RZ, [RZ] ;  /* 0x00000000fffff984 */ /* 0x000fe20000000800 */
[----:B------:R-:W-:Y:S01]  /*6a30*/  @!PT LDS RZ, [RZ] ;  /* 0x00000000fffff984 */ /* 0x000fe20000000800 */
[----:B------:R4:W-:Y:S01]  /*6a40*/  @P0 LDGSTS.E.BYPASS.LTC128B.128 [R135+0x8000], desc[UR36][R132.64] ;  /* 0x0800000084870fae */ /* 0x0009e2000b981a24 */
        /* <DEDUP_REMOVED lines=36> */
.L_x_1760:
[----:B------:R-:W-:Y:S05]  /*6c90*/  BSYNC.RECONVERGENT B0 ;  /* 0x0000000000007941 */ /* 0x000fea0003800200 */
.L_x_1759:
[----:B----4-:R-:W-:Y:S01]  /*6ca0*/  SHF.R.U32.HI R132, RZ, 0x1, R238 ;  /* 0x00000001ff847819 */ /* 0x010fe200000116ee */
[----:B------:R-:W-:Y:S01]  /*6cb0*/  IMAD.MOV.U32 R140, RZ, RZ, R134 ;  /* 0x000000ffff8c7224 */ /* 0x000fe200078e0086 */
[----:B------:R-:W-:Y:S01]  /*6cc0*/  BSSY.RECONVERGENT B0, `(.L_x_1761) ;  /* 0x0000031000007945 */ /* 0x000fe20003800200 */
[----:B------:R-:W-:Y:S01]  /*6cd0*/  IMAD.MOV.U32 R141, RZ, RZ, R139 ;  /* 0x000000ffff8d7224 */ /* 0x000fe200078e008b */
[----:B------:R-:W-:Y:S11]  /*6ce0*/  LOP3.LUT P0, RZ, R132, 0x1, RZ, 0xc0, !PT ;  /* 0x0000000184ff7812 */ /* 0x000ff6000780c0ff */
[----:B------:R-:W-:Y:S02]  /*6cf0*/  @!UPT UIADD3 URZ, UPT, UPT, URZ, URZ, URZ ;  /* 0x000000fffffff290 */ /* 0x000fe4000fffe0ff */
[----:B------:R-:W-:Y:S01]  /*6d00*/  @!PT LDS RZ, [RZ] ;  /* 0x00000000fffff984 */ /* 0x000fe20000000800 */
[----:B------:R-:W-:Y:S01]  /*6d10*/  @!PT LDS RZ, [RZ] ;  /* 0x00000000fffff984 */ /* 0x000fe20000000800 */
[----:B------:R-:W-:Y:S01]  /*6d20*/  @!PT LDS RZ, [RZ] ;  /* 0x00000000fffff984 */ /* 0x000fe20000000800 */
[----:B------:R4:W-:Y:S01]  /*6d30*/  @P0 LDGSTS.E.BYPASS.LTC128B.128 [R135+0x8080], desc[UR36][R140.64] ;  /* 0x080800008c870fae */ /* 0x0009e2000b981a24 */
[----:B------:R-:W-:Y:S02]  /*6d40*/  LOP3.LUT P0, RZ, R236, 0x4, RZ, 0xc0, !PT ;  /* 0x00000004ecff7812 */ /* 0x000fe4000780c0ff */
        /* <DEDUP_REMOVED lines=24> */
[----:B------:R-:W-:Y:S04]  /*6ed0*/  LOP3.LUT R132, R133, 0x3e0, R208, 0xf8, !PT ;  /* 0x000003e085847812 */ /* 0x000fe800078ef8d0 */
[----:B------:R-:W-:Y:S02]  /*6ee0*/  IADD3 R133, PT, PT, R132, 0x10, R211 ;  /* 0x0000001084857810 */ /* 0x000fe40007ffe0d3 */
[----:B------:R-:W-:Y:S02]  /*6ef0*/  SHF.R.S32.HI R132, RZ, 0x1f, R225 ;  /* 0x0000001fff847819 */ /* 0x000fe400000114e1 */
[----:B------:R-:W-:Y:S03]  /*6f00*/  @P2 IADD3 R141, PT, PT, R141, 0x1, RZ ;  /* 0x000000018d8d2810 */ /* 0x000fe60007ffe0ff */
[----:B------:R-:W-:Y:S02]  /*6f10*/  IMAD R132, R132, R133, RZ ;  /* 0x0000008584847224 */ /* 0x000fe400078e02ff */
[----:B------:R-:W-:Y:S01]  /*6f20*/  @!P1 IMAD.MOV R141, RZ, RZ, -R141 ;  /* 0x000000ffff8d9224 */ /* 0x000fe200078e0a8d */
[----:B------:R-:W-:Y:S05]  /*6f30*/  @!P0 LOP3.LUT R141, RZ, R213, RZ, 0x33, !PT ;  /* 0x000000d5ff8d8212 */ /* 0x000fea00078e33ff */
[----:B------:R-:W-:Y:S01]  /*6f40*/  IMAD.MOV R134, RZ, RZ, -R141 ;  /* 0x000000ffff867224 */ /* 0x000fe200078e0a8d */
[----:B------:R-:W-:Y:S03]  /*6f50*/  IADD3 R141, PT, PT, R231, R141, RZ ;  /* 0x0000008de78d7210 */ /* 0x000fe60007ffe0ff */
[----:B------:R-:W-:Y:S05]  /*6f60*/  IMAD R134, R213, R134, R234 ;  /* 0x00000086d5867224 */ /* 0x000fea00078e02ea */
[--C-:B------:R-:W-:Y:S03]  /*6f70*/  SHF.R.S32.HI R135, RZ, 0x1f, R134.reuse ;  /* 0x0000001fff877819 */ /* 0x100fe60000011486 */
[----:B------:R-:W-:Y:S04]  /*6f80*/  IMAD.WIDE R140, R141, R224, R134 ;  /* 0x000000e08d8c7225 */ /* 0x000fe800078e0286 */
[----:B------:R-:W-:Y:S04]  /*6f90*/  IMAD.WIDE.U32 R140, R225, R133, R140 ;  /* 0x00000085e18c7225 */ /* 0x000fe800078e008c */
[----:B------:R-:W-:Y:S01]  /*6fa0*/  IMAD.IADD R132, R141, 0x1, R132 ;  /* 0x000000018d847824 */ /* 0x000fe200078e0284 */
[C---:B-----5:R-:W-:Y:S04]  /*6fb0*/  LEA R134, P0, R140.reuse, R204, 0x1 ;  /* 0x000000cc8c867211 */ /* 0x060fe800078008ff */
[----:B------:R-:W-:Y:S09]  /*6fc0*/  LEA.HI.X R135, R140, R205, R132, 0x1, P0 ;  /* 0x000000cd8c877211 */ /* 0x000ff200000f0c84 */
.L_x_1762:
[----:B------:R-:W-:Y:S05]  /*6fd0*/  BSYNC.RECONVERGENT B0 ;  /* 0x0000000000007941 */ /* 0x000fea0003800200 */
.L_x_1761:
[----:B------:R-:W-:Y:S01]  /*6fe0*/  SHF.R.U32.HI R132, RZ, 0x2, R236 ;  /* 0x00000002ff847819 */ /* 0x000fe200000116ec */
[----:B------:R-:W-:Y:S03]  /*6ff0*/  BSSY.RECONVERGENT B0, `(.L_x_1763) ;  /* 0x000002c000007945 */ /* 0x000fe60003800200 */
[----:B------:R-:W-:Y:S02]  /*7000*/  LOP3.LUT P0, RZ, R132, 0x1, RZ, 0xc0, !PT ;  /* 0x0000000184ff7812 */ /* 0x000fe4000780c0ff */
[----:B------:R-:W-:Y:S11]  /*7010*/  CS2R R132, SRZ ;  /* 0x0000000000847805 */ /* 0x000ff6000001ff00 */
        /* <DEDUP_REMOVED lines=8> */
[----:B----4-:R-:W4:Y:S10]  /*70a0*/  I2F.RP R135, R136 ;  /* 0x0000008800877306 */ /* 0x010f340000209400 */
[----:B----4-:R-:W3:Y:S02]  /*70b0*/  MUFU.RCP R132, R135 ;  /* 0x0000008700847308 */ /* 0x010ee40000001000 */
        /* <DEDUP_REMOVED lines=31> */
.L_x_1764:
[----:B------:R-:W-:Y:S05]  /*72b0*/  BSYNC.RECONVERGENT B0 ;  /* 0x0000000000007941 */ /* 0x000fea0003800200 */
.L_x_1763:
[----:B----4-:R-:W-:Y:S01]  /*72c0*/  SHF.R.U32.HI R134, RZ, 0x3, R236 ;  /* 0x00000003ff867819 */ /* 0x010fe200000116ec */
        /* <DEDUP_REMOVED lines=12> */
[----:B----4-:R-:W3:Y:S02]  /*7390*/  MUFU.RCP R132, R135 ;  /* 0x0000008700847308 */ /* 0x010ee40000001000 */
[----:B---3--:R-:W-:Y:S01]  /*73a0*/  VIADD R138, R132, 0xffffffe ;  /* 0x0ffffffe848a7836 */ /* 0x008fe20000000000 */
[----:B------:R-:W-:Y:S07]  /*73b0*/  IABS R132, R227 ;  /* 0x000000e300847213 */ /* 0x000fee0000000000 */
[----:B------:R-:W3:Y:S01]  /*73c0*/  F2I.FTZ.U32.TRUNC.NTZ R139, R138 ;  /* 0x0000008a008b7305 */ /* 0x000ee2000021f000 */
[----:B------:R-:W-:Y:S01]  /*73d0*/  IADD3 R132, PT, PT, RZ, -R132, RZ ;  /* 0x80000084ff847210 */ /* 0x000fe20007ffe0ff */
[--C-:B---3--:R-:W-:Y:S02]  /*73e0*/  IMAD.MOV R133, RZ, RZ, -R139.reuse ;  /* 0x000000ffff857224 */ /* 0x108fe400078e0a8b */
        /* <DEDUP_REMOVED lines=25> */
.L_x_1766:
[----:B------:R-:W-:Y:S05]  /*7580*/  BSYNC.RECONVERGENT B0 ;  /* 0x0000000000007941 */ /* 0x000fea0003800200 */
.L_x_1765:
[----:B------:R-:W-:Y:S01]  /*7590*/  VIADD R234, R226, UR12 ;  /* 0x0000000ce2ea7c36 */ /* 0x000fe20008000000 */
[----:B----4-:R-:W-:Y:S01]  /*75a0*/  SHF.R.U32.HI R132, RZ, 0x2, R238 ;  /* 0x00000002ff847819 */ /* 0x010fe200000116ee */
[----:B------:R-:W-:Y:S01]  /*75b0*/  BSSY.RECONVERGENT B0, `(.L_x_1767) ;  /* 0x000002d000007945 */ /* 0x000fe20003800200 */
[----:B---3--:R-:W-:Y:S02]  /*75c0*/  IMAD.MOV.U32 R248, RZ, RZ, RZ ;  /* 0x000000fffff87224 */ /* 0x008fe400078e00ff */
[----:B------:R-:W-:Y:S01]  /*75d0*/  LOP3.LUT P0, RZ, R132, 0x1, RZ, 0xc0, !PT ;  /* 0x0000000184ff7812 */ /* 0x000fe2000780c0ff */
[----:B------:R-:W-:Y:S11]  /*75e0*/  IMAD.MOV.U32 R235, RZ, RZ, RZ ;  /* 0x000000ffffeb7224 */ /* 0x000ff600078e00ff */
[----:B------:R-:W-:Y:S01]  /*75f0*/  @!UPT UIADD3 URZ, UPT, UPT, URZ, URZ, URZ ;  /* 0x000000fffffff290 */ /* 0x000fe2000fffe0ff */
        /* <DEDUP_REMOVED lines=8> */
[----:B---3--:R-:W3:Y:S10]  /*7680*/  I2F.RP R135, R136 ;  /* 0x0000008800877306 */ /* 0x008ef40000209400 */
[----:B---3--:R-:W3:Y:S02]  /*7690*/  MUFU.RCP R132, R135 ;  /* 0x0000008700847308 */ /* 0x008ee40000001000 */
        /* <DEDUP_REMOVED lines=30> */
.L_x_1768:
[----:B------:R-:W-:Y:S05]  /*7880*/  BSYNC.RECONVERGENT B0 ;  /* 0x0000000000007941 */ /* 0x000fea0003800200 */
.L_x_1767:
[C---:B--2---:R-:W-:Y:S01]  /*7890*/  HMMA.16816.F32 R4, R164.reuse, R168, R4 ;  /* 0x000000a8a404723c */ /* 0x044fe20000001804 */
[----:B------:R-:W-:Y:S02]  /*78a0*/  UIADD3 UR6, UPT, UPT, UR4, -0x180, URZ ;  /* 0xfffffe8004067890 */ /* 0x000fe4000fffe0ff */
[----:B------:R-:W-:Y:S02]  /*78b0*/  UIADD3 UR8, UPT, UPT, UR8, 0x1, URZ ;  /* 0x0000000108087890 */ /* 0x000fe4000fffe0ff */
[----:B------:R-:W-:Y:S01]  /*78c0*/  IMAD.MOV.U32 R249, RZ, RZ, R235 ;  /* 0x000000fffff97224 */ /* 0x000fe200078e00eb */
[----:B------:R-:W-:Y:S01]  /*78d0*/  SHF.R.U32.HI R241, RZ, 0x3, R238 ;  /* 0x00000003fff17819 */ /* 0x000fe200000116ee */
[----:B------:R-:W-:Y:S01]  /*78e0*/  UISETP.NE.AND UP0, UPT, UR8, 0x4, UPT ;  /* 0x000000040800788c */ /* 0x000fe2000bf05270 */
[C---:B------:R-:W-:Y:S01]  /*78f0*/  HMMA.16816.F32 R8, R164.reuse, R170, R8 ;  /* 0x000000aaa408723c */ /* 0x040fe20000001808 */
[----:B------:R-:W-:Y:S02]  /*7900*/  UIADD3 UR11, UPT, UPT, UR11, 0x1, URZ ;  /* 0x000000010b0b7890 */ /* 0x000fe4000fffe0ff */
[----:B------:R-:W-:Y:S01]  /*7910*/  USEL UR7, UR5, 0x2000, !UP0 ;  /* 0x0000200005077887 */ /* 0x000fe2000c000000 */
[----:B------:R-:W-:Y:S01]  /*7920*/  LOP3.LUT P0, RZ, R241, 0x1, RZ, 0xc0, !PT ;  /* 0x00000001f1ff7812 */ /* 0x000fe2000780c0ff */
[----:B------:R-:W-:Y:S01]  /*7930*/  UISETP.NE.AND UP1, UPT, UR11, 0x4, UPT ;  /* 0x000000040b00788c */ /* 0x000fe2000bf25270 */
[----:B------:R-:W-:Y:S01]  /*7940*/  VIADD R242, R242, 0x20 ;  /* 0x00000020f2f27836 */ /* 0x000fe20000000000 */
[----:B------:R-:W-:Y:S01]  /*7950*/  UIADD3 UR10, UPT, UPT, UR12, -0x6000, URZ ;  /* 0xffffa0000c0a7890 */ /* 0x000fe2000fffe0ff */
[C---:B------:R-:W-:Y:S01]  /*7960*/  HMMA.16816.F32 R12, R164.reuse, R172, R12 ;  /* 0x000000aca40c723c */ /* 0x040fe2000000180c */
[----:B------:R-:W-:Y:S02]  /*7970*/  UIADD3 UR9, UPT, UPT, UR13, -0x180, URZ ;  /* 0xfffffe800d097890 */ /* 0x000fe4000fffe0ff */
[----:B------:R-:W-:Y:S01]  /*7980*/  @UP0 UIADD3 UR6, UPT, UPT, UR4, 0x80, URZ ;  /* 0x0000008004060890 */ /* 0x000fe2000fffe0ff */
[----:B------:R-:W-:Y:S01]  /*7990*/  VIADD R202, R202, UR7 ;  /* 0x00000007caca7c36 */ /* 0x000fe20008000000 */
[----:B------:R-:W-:Y:S01]  /*79a0*/  USEL UR11, UR11, URZ, UP1 ;  /* 0x000000ff0b0b7287 */ /* 0x000fe20008800000 */
[----:B------:R-:W-:Y:S01]  /*79b0*/  VIADD R240, R240, 0x20 ;  /* 0x00000020f0f07836 */ /* 0x000fe20000000000 */
[----:B------:R-:W-:Y:S01]  /*79c0*/  USEL UR8, UR8, URZ, UP0 ;  /* 0x000000ff08087287 */ /* 0x000fe20008000000 */
[C---:B------:R-:W-:Y:S01]  /*79d0*/  HMMA.16816.F32 R16, R164.reuse, R174, R16 ;  /* 0x000000aea410723c */ /* 0x040fe20000001810 */
[----:B------:R-:W-:Y:S01]  /*79e0*/  @!PT LDS RZ, [RZ] ;  /* 0x00000000fffff984 */ /* 0x000fe20000000800 */
[----:B------:R-:W-:Y:S01]  /*79f0*/  @!PT LDS RZ, [RZ] ;  /* 0x00000000fffff984 */ /* 0x000fe20000000800 */
[----:B------:R-:W-:Y:S01]  /*7a00*/  @!PT LDS RZ, [RZ] ;  /* 0x00000000fffff984 */ /* 0x000fe20000000800 */
[----:B------:R3:W-:Y:S01]  /*7a10*/  @P0 LDGSTS.E.BYPASS.LTC128B.128 [R234+0x8480], desc[UR36][R248.64] ;  /* 0x08480000f8ea0fae */ /* 0x0007e2000b981a24 */
[----:B------:R-:W-:Y:S01]  /*7a20*/  @UP1 UIADD3 UR10, UPT, UPT, UR12, 0x2000, URZ ;  /* 0x000020000c0a1890 */ /* 0x000fe2000fffe0ff */
[C---:B------:R-:W-:Y:S01]  /*7a30*/  ISETP.NE.AND P0, PT, R239.reuse, RZ, PT ;  /* 0x000000ffef00720c */ /* 0x040fe20003f05270 */
[----:B------:R-:W-:Y:S01]  /*7a40*/  @UP1 UIADD3 UR9, UPT, UPT, UR13, 0x80, URZ ;  /* 0x000000800d091890 */ /* 0x000fe2000fffe0ff */
[----:B------:R-:W-:Y:S01]  /*7a50*/  IADD3 R232, PT, PT, R232, 0x20, RZ ;  /* 0x00000020e8e87810 */ /* 0x000fe20007ffe0ff */
[----:B------:R-:W-:Y:S01]  /*7a60*/  UMOV UR4, UR6 ;  /* 0x0000000600047c82 */ /* 0x000fe20008000000 */
[----:B------:R-:W-:Y:S01]  /*7a70*/  SEL R236, R236, RZ, P0 ;  /* 0x000000ffecec7207 */ /* 0x000fe20000000000 */
[C---:B------:R-:W-:Y:S01]  /*7a80*/  HMMA.16816.F32 R20, R164.reuse, R176, R20 ;  /* 0x000000b0a414723c */ /* 0x040fe20000001814 */
[----:B------:R-:W0:Y:S01]  /*7a90*/  LDGDEPBAR ;  /* 0x00000000000079af */ /* 0x000e220000000000 */
[----:B------:R-:W-:Y:S01]  /*7aa0*/  UMOV UR12, UR10 ;  /* 0x0000000a000c7c82 */ /* 0x000fe20008000000 */
[----:B------:R-:W-:Y:S01]  /*7ab0*/  SEL R238, R238, RZ, P0 ;  /* 0x000000ffeeee7207 */ /* 0x000fe20000000000 */
[----:B------:R-:W-:Y:S04]  /*7ac0*/  UMOV UR13, UR9 ;  /* 0x00000009000d7c82 */ /* 0x000fe80008000000 */
[C---:B------:R-:W-:Y:S08]  /*7ad0*/  HMMA.16816.F32 R24, R164.reuse, R178, R24 ;  /* 0x000000b2a418723c */ /* 0x040ff00000001818 */
[C---:B------:R-:W-:Y:S03]  /*7ae0*/  HMMA.16816.F32 R28, R164.reuse, R180, R28 ;  /* 0x000000b4a41c723c */ /* 0x040fe6000000181c */
[C---:B---3--:R-:W-:Y:S01]  /*7af0*/  IADD3 R234, PT, PT, R239.reuse, 0x1, RZ ;  /* 0x00000001efea7810 */ /* 0x048fe20007ffe0ff */
[----:B------:R-:W-:Y:S04]  /*7b00*/  VIADD R239, R239, 0xffffffff ;  /* 0xffffffffefef7836 */ /* 0x000fe80000000000 */
[-C--:B------:R-:W-:Y:S01]  /*7b10*/  HMMA.16816.F32 R32, R164, R182.reuse, R32 ;  /* 0x000000b6a420723c */ /* 0x080fe20000001820 */
[----:B------:R-:W-:Y:S04]  /*7b20*/  DEPBAR.LE SB0, 0x2 ;  /* 0x000080800000791a */ /* 0x000fe80000000000 */
[----:B------:R-:W-:Y:S01]  /*7b30*/  BAR.SYNC.DEFER_BLOCKING 0x0 ;  /* 0x0000000000007b1d */ /* 0x000fe20000010000 */
[----:B------:R-:W-:Y:S02]  /*7b40*/  ISETP.GT.AND P0, PT, R234, -0x2, PT ;  /* 0xfffffffeea00780c */ /* 0x000fe40003f04270 */
[C---:B------:R-:W-:Y:S08]  /*7b50*/  HMMA.16816.F32 R36, R184.reuse, R182, R36 ;  /* 0x000000b6b824723c */ /* 0x040ff00000001824 */
[C---:B------:R-:W-:Y:S08]  /*7b60*/  HMMA.16816.F32 R40, R184.reuse, R180, R40 ;  /* 0x000000b4b828723c */ /* 0x040ff00000001828 */
[C---:B------:R-:W-:Y:S08]  /*7b70*/  HMMA.16816.F32 R44, R184.reuse, R178, R44 ;  /* 0x000000b2b82c723c */ /* 0x040ff0000000182c */
[C---:B------:R-:W-:Y:S08]  /*7b80*/  HMMA.16816.F32 R48, R184.reuse, R176, R48 ;  /* 0x000000b0b830723c */ /* 0x040ff00000001830 */
[C---:B------:R-:W-:Y:S08]  /*7b90*/  HMMA.16816.F32 R52, R184.reuse, R174, R52 ;  /* 0x000000aeb834723c */ /* 0x040ff00000001834 */
[C---:B------:R-:W-:Y:S08]  /*7ba0*/  HMMA.16816.F32 R56, R184.reuse, R172, R56 ;  /* 0x000000acb838723c */ /* 0x040ff00000001838 */
[C---:B------:R-:W-:Y:S08]  /*7bb0*/  HMMA.16816.F32 R60, R184.reuse, R170, R60 ;  /* 0x000000aab83c723c */ /* 0x040ff0000000183c */
[-C--:B------:R-:W-:Y:S01]  /*7bc0*/  HMMA.16816.F32 R64, R184, R168.reuse, R64 ;  /* 0x000000a8b840723c */ /* 0x080fe20000001840 */
[----:B------:R2:W3:Y:S07]  /*7bd0*/  LDSM.16.MT88.4 R136, [R196+UR7] ;  /* 0x00000007c488783b */ /* 0x0004ee0008004200 */
[C---:B------:R-:W-:Y:S01]  /*7be0*/  HMMA.16816.F32 R68, R188.reuse, R168, R68 ;  /* 0x000000a8bc44723c */ /* 0x040fe20000001844 */
[----:B------:R2:W3:Y:S07]  /*7bf0*/  LDSM.16.MT88.4 R140, [R3+UR7] ;  /* 0x00000007038c783b */ /* 0x0004ee0008004200 */
[C---:B------:R-:W-:Y:S01]  /*7c00*/  HMMA.16816.F32 R72, R188.reuse, R170, R72 ;  /* 0x000000aabc48723c */ /* 0x040fe20000001848 */
[----:B------:R2:W3:Y:S07]  /*7c10*/  LDSM.16.MT88.4 R144, [R2+UR7] ;  /* 0x000000070290783b */ /* 0x0004ee0008004200 */
[C---:B------:R-:W-:Y:S01]  /*7c20*/  HMMA.16816.F32 R76, R188.reuse, R172, R76 ;  /* 0x000000acbc4c723c */ /* 0x040fe2000000184c */
[----:B------:R2:W3:Y:S07]  /*7c30*/  LDSM.16.MT88.4 R148, [R0+UR7] ;  /* 0x000000070094783b */ /* 0x0004ee0008004200 */
[C---:B------:R-:W-:Y:S01]  /*7c40*/  HMMA.16816.F32 R80, R188.reuse, R174, R80 ;  /* 0x000000aebc50723c */ /* 0x040fe20000001850 */
[----:B------:R2:W3:Y:S07]  /*7c50*/  LDSM.16.M88.4 R132, [R203+UR6] ;  /* 0x00000006cb84783b */ /* 0x0004ee0008000200 */
[C---:B------:R-:W-:Y:S01]  /*7c60*/  HMMA.16816.F32 R84, R188.reuse, R176, R84 ;  /* 0x000000b0bc54723c */ /* 0x040fe20000001854 */
[----:B------:R2:W3:Y:S07]  /*7c70*/  LDSM.16.M88.4 R152, [R203+UR6+0x1000] ;  /* 0x00100006cb98783b */ /* 0x0004ee0008000200 */
[C---:B------:R-:W-:Y:S01]  /*7c80*/  HMMA.16816.F32 R88, R188.reuse, R178, R88 ;  /* 0x000000b2bc58723c */ /* 0x040fe20000001858 */
[----:B------:R2:W3:Y:S07]  /*7c90*/  LDSM.16.M88.4 R156, [R203+UR6+0x2000] ;  /* 0x00200006cb9c783b */ /* 0x0004ee0008000200 */
[C---:B------:R-:W-:Y:S01]  /*7ca0*/  HMMA.16816.F32 R92, R188.reuse, R180, R92 ;  /* 0x000000b4bc5c723c */ /* 0x040fe2000000185c */
[----:B------:R2:W3:Y:S07]  /*7cb0*/  LDSM.16.M88.4 R160, [R203+UR6+0x3000] ;  /* 0x00300006cba0783b */ /* 0x0004ee0008000200 */
        /* <DEDUP_REMOVED lines=10> */
[----:B------:R-:W-:Y:S11]  /*7d60*/  @P0 BRA `(.L_x_1769) ;  /* 0xffffffe000400947 */ /* 0x000ff6000383ffff */
.L_x_1752:
[----:B------:R-:W0:Y:S01]  /*7d70*/  LDGDEPBAR ;  /* 0x00000000000079af */ /* 0x000e220000000000 */
[----:B------:R-:W2:Y:S03]  /*7d80*/  LDCU.64 UR4, c[0x0][0x490] ;  /* 0x00009200ff0477ac */ /* 0x000ea60008000a00 */
[----:B------:R-:W0:Y:S01]  /*7d90*/  LDGDEPBAR ;  /* 0x00000000000079af */ /* 0x000e220000000000 */
[----:B--2---:R-:W-:-:S04]  /*7da0*/  UISETP.NE.U32.AND UP0, UPT, UR4, URZ, UPT ;  /* 0x000000ff0400728c */ /* 0x004fc8000bf05070 */
[----:B------:R-:W-:Y:S01]  /*7db0*/  UISETP.NE.AND.EX UP0, UPT, UR5, URZ, UPT, UP0 ;  /* 0x000000ff0500728c */ /* 0x000fe2000bf05300 */
[----:B------:R-:W-:-:S04]  /*7dc0*/  DEPBAR.LE SB0, 0x0 ;  /* 0x000080000000791a */ /* 0x000fc80000000000 */
[----:B------:R-:W-:Y:S06]  /*7dd0*/  BAR.SYNC.DEFER_BLOCKING 0x0 ;  /* 0x0000000000007b1d */ /* 0x000fec0000010000 */
[----:B------:R-:W-:Y:S05]  /*7de0*/  BRA.U !UP0, `(.L_x_1770) ;  /* 0x00000001081c7547 */ /* 0x000fea000b800000 */
[----:B-1----:R-:W1:Y:S02]  /*7df0*/  LDC.64 R2, c[0x0][0x490] ;  /* 0x00012400ff027b82 */ /* 0x002e640000000a00 */
[----:B-1----:R-:W2:Y:S02]  /*7e00*/  LDG.E.64 R2, desc[UR36][R2.64] ;  /* 0x0000002402027981 */ /* 0x002ea4000c1e1b00 */
[----:B--2---:R-:W-:-:S04]  /*7e10*/  ISETP.NE.U32.AND P0, PT, R2, RZ, PT ;  /* 0x000000ff0200720c */ /* 0x004fc80003f05070 */
[----:B------:R-:W-:-:S13]  /*7e20*/  ISETP.NE.AND.EX P0, PT, R3, RZ, PT, P0 ;  /* 0x000000ff0300720c */ /* 0x000fda0003f05300 */
[----:B------:R-:W-:Y:S05]  /*7e30*/  @!P0 BRA `(.L_x_1770) ;  /* 0x0000000000088947 */ /* 0x000fea0003800000 */
[----:B------:R2:W5:Y:S01]  /*7e40*/  LD.E R0, desc[UR36][R2.64] ;  /* 0x0000002402007980 */ /* 0x000562000c101900 */
[----:B------:R-:W-:Y:S05]  /*7e50*/  BRA `(.L_x_1771) ;  /* 0x0000000000247947 */ /* 0x000fea0003800000 */
.L_x_1770:
[----:B------:R-:W2:Y:S02]  /*7e60*/  LDCU.64 UR4, c[0x0][0x480] ;  /* 0x00009000ff0477ac */ /* 0x000ea40008000a00 */
[----:B--2---:R-:W-:-:S04]  /*7e70*/  UISETP.NE.U32.AND UP0, UPT, UR4, URZ, UPT ;  /* 0x000000ff0400728c */ /* 0x004fc8000bf05070 */
[----:B------:R-:W-:-:S09]  /*7e80*/  UISETP.NE.AND.EX UP0, UPT, UR5, URZ, UPT, UP0 ;  /* 0x000000ff0500728c */ /* 0x000fd2000bf05300 */
[----:B------:R-:W-:Y:S05]  /*7e90*/  BRA.U !UP0, `(.L_x_1772) ;  /* 0x00000001080c7547 */ /* 0x000fea000b800000 */
[----:B-1----:R-:W1:Y:S02]  /*7ea0*/  LDC.64 R2, c[0x0][0x480] ;  /* 0x00012000ff027b82 */ /* 0x002e640000000a00 */
[----:B-1----:R1:W5:Y:S01]  /*7eb0*/  LDG.E R0, desc[UR36][R2.64] ;  /* 0x0000002402007981 */ /* 0x002362000c1e1900 */
[----:B------:R-:W-:Y:S05]  /*7ec0*/  BRA `(.L_x_1771) ;  /* 0x0000000000087947 */ /* 0x000fea0003800000 */
.L_x_1772:
[----:B------:R-:W1:Y:S02]  /*7ed0*/  LDCU UR4, c[0x0][0x478] ;  /* 0x00008f00ff0477ac */ /* 0x000e640008000800 */
[----:B-1----:R-:W-:-:S07]  /*7ee0*/  MOV R0, UR4 ;  /* 0x0000000400007c02 */ /* 0x002fce0008000f00 */
.L_x_1771:
[----:B------:R-:W3:Y:S02]  /*7ef0*/  LDCU.64 UR4, c[0x0][0x498] ;  /* 0x00009300ff0477ac */ /* 0x000ee40008000a00 */
[----:B---3--:R-:W-:-:S04]  /*7f00*/  UISETP.NE.U32.AND UP0, UPT, UR4, URZ, UPT ;  /* 0x000000ff0400728c */ /* 0x008fc8000bf05070 */
[----:B------:R-:W-:-:S09]  /*7f10*/  UISETP.NE.AND.EX UP0, UPT, UR5, URZ, UPT, UP0 ;  /* 0x000000ff0500728c */ /* 0x000fd2000bf05300 */
[----:B------:R-:W-:Y:S05]  /*7f20*/  BRA.U !UP0, `(.L_x_1773) ;  /* 0x00000001081c7547 */ /* 0x000fea000b800000 */
[----:B------:R-:W3:Y:S02]  /*7f30*/  LDC.64 R166, c[0x0][0x498] ;  /* 0x00012600ffa67b82 */ /* 0x000ee40000000a00 */
[----:B---3--:R-:W3:Y:S02]  /*7f40*/  LDG.E.64 R166, desc[UR36][R166.64] ;  /* 0x00000024a6a67981 */ /* 0x008ee4000c1e1b00 */
[----:B---3--:R-:W-:-:S04]  /*7f50*/  ISETP.NE.U32.AND P0, PT, R166, RZ, PT ;  /* 0x000000ffa600720c */ /* 0x008fc80003f05070 */
[----:B------:R-:W-:-:S13]  /*7f60*/  ISETP.NE.AND.EX P0, PT, R167, RZ, PT, P0 ;  /* 0x000000ffa700720c */ /* 0x000fda0003f05300 */
[----:B------:R-:W-:Y:S05]  /*7f70*/  @!P0 BRA `(.L_x_1773) ;  /* 0x0000000000088947 */ /* 0x000fea0003800000 */
[----:B------:R3:W5:Y:S01]  /*7f80*/  LD.E R166, desc[UR36][R166.64] ;  /* 0x00000024a6a67980 */ /* 0x000762000c101900 */
[----:B------:R-:W-:Y:S05]  /*7f90*/  BRA `(.L_x_1774) ;  /* 0x0000000000247947 */ /* 0x000fea0003800000 */
.L_x_1773:
[----:B------:R-:W3:Y:S02]  /*7fa0*/  LDCU.64 UR4, c[0x0][0x488] ;  /* 0x00009100ff0477ac */ /* 0x000ee40008000a00 */
[----:B---3--:R-:W-:-:S04]  /*7fb0*/  UISETP.NE.U32.AND UP0, UPT, UR4, URZ, UPT ;  /* 0x000000ff0400728c */ /* 0x008fc8000bf05070 */
[----:B------:R-:W-:-:S09]  /*7fc0*/  UISETP.NE.AND.EX UP0, UPT, UR5, URZ, UPT, UP0 ;  /* 0x000000ff0500728c */ /* 0x000fd2000bf05300 */
[----:B------:R-:W-:Y:S05]  /*7fd0*/  BRA.U !UP0, `(.L_x_1775) ;  /* 0x00000001080c7547 */ /* 0x000fea000b800000 */
[----:B------:R-:W3:Y:S02]  /*7fe0*/  LDC.64 R166, c[0x0][0x488] ;  /* 0x00012200ffa67b82 */ /* 0x000ee40000000a00 */
[----:B---3--:R3:W5:Y:S01]  /*7ff0*/  LDG.E R166, desc[UR36][R166.64] ;  /* 0x00000024a6a67981 */ /* 0x008762000c1e1900 */
[----:B------:R-:W-:Y:S05]  /*8000*/  BRA `(.L_x_1774) ;  /* 0x0000000000087947 */ /* 0x000fea0003800000 */
.L_x_1775:
[----:B------:R-:W3:Y:S02]  /*8010*/  LDCU UR4, c[0x0][0x47c] ;  /* 0x00008f80ff0477ac */ /* 0x000ee40008000800 */
[----:B---3--:R-:W-:-:S07]  /*8020*/  MOV R166, UR4 ;  /* 0x0000000400a67c02 */ /* 0x008fce0008000f00 */
.L_x_1774:
[----:B------:R-:W1:Y:S01]  /*8030*/  LDCU UR14, c[0x0][0x39c] ;  /* 0x00007380ff0e77ac */ /* 0x000e620008000800 */
[----:B----4-:R-:W4:Y:S01]  /*8040*/  LDC.64 R158, c[0x0][0x3b0] ;  /* 0x0000ec00ff9e7b82 */ /* 0x010f220000000a00 */
[----:B------:R-:W2:Y:S01]  /*8050*/  LDCU UR8, c[0x0][0x38c] ;  /* 0x00007180ff0877ac */ /* 0x000ea20008000800 */
[----:B------:R-:W3:Y:S01]  /*8060*/  LDCU.64 UR6, c[0x0][0x4b0] ;  /* 0x00009600ff0677ac */ /* 0x000ee20008000a00 */
[----:B------:R-:W3:Y:S01]  /*8070*/  LDCU.64 UR4, c[0x0][0x4b8] ;  /* 0x00009700ff0477ac */ /* 0x000ee20008000a00 */
[----:B-1----:R-:W-:Y:S01]  /*8080*/  UISETP.NE.AND UP0, UPT, UR14, URZ, UPT ;  /* 0x000000ff0e00728c */ /* 0x002fe2000bf05270 */
[----:B--2---:R-:W-:-:S04]  /*8090*/  IMAD R215, R212, UR8, R215 ;  /* 0x00000008d4d77c24 */ /* 0x004fc8000f8e02d7 */
[----:B----4-:R-:W-:Y:S01]  /*80a0*/  IMAD.WIDE R158, R215, 0x4, R158 ;  /* 0x00000004d79e7825 */ /* 0x010fe200078e029e */
[----:B---3--:R-:W-:Y:S02]  /*80b0*/  MOV R134, UR6 ;  /* 0x0000000600867c02 */ /* 0x008fe40008000f00 */
[----:B------:R-:W-:Y:S02]  /*80c0*/  MOV R135, UR7 ;  /* 0x0000000700877c02 */ /* 0x000fe40008000f00 */
[----:B------:R-:W-:Y:S02]  /*80d0*/  MOV R2, UR4 ;  /* 0x0000000400027c02 */ /* 0x000fe40008000f00 */
[----:B------:R-:W-:Y:S01]  /*80e0*/  MOV R3, UR5 ;  /* 0x0000000500037c02 */ /* 0x000fe20008000f00 */
[----:B------:R-:W-:Y:S06]  /*80f0*/  BRA.U UP0, `(.L_x_1776) ;  /* 0x0000000100387547 */ /* 0x000fec000b800000 */
[----:B------:R-:W1:Y:S01]  /*8100*/  LDCU UR4, c[0x0][0x394] ;  /* 0x00007280ff0477ac */ /* 0x000e620008000800 */
[----:B------:R-:W-:Y:S01]  /*8110*/  MOV R138, 0xffffffff ;  /* 0xffffffff008a7802 */ /* 0x000fe20000000f00 */
[----:B-1----:R-:W-:-:S09]  /*8120*/  UISETP.GE.AND UP0, UPT, UR4, 0x2, UPT ;  /* 0x000000020400788c */ /* 0x002fd2000bf06270 */
[----:B------:R-:W-:Y:S05]  /*8130*/  BRA.U !UP0, `(.L_x_1777) ;  /* 0x0000000108ac7547 */ /* 0x000fea000b800000 */
[----:B------:R-:W-:Y:S01]  /*8140*/  ISETP.NE.AND P0, PT, R208, RZ, PT ;  /* 0x000000ffd000720c */ /* 0x000fe20003f05270 */
[----:B------:R-:W-:Y:S01]  /*8150*/  BSSY.RECONVERGENT B0, `(.L_x_1778) ;  /* 0x0000005000007945 */ /* 0x000fe20003800200 */
[----:B------:R-:W-:-:S11]  /*8160*/  MOV R138, 0xffffffff ;  /* 0xffffffff008a7802 */ /* 0x000fd60000000f00 */
[----:B------:R-:W-:Y:S05]  /*8170*/  @P0 BRA `(.L_x_1779) ;  /* 0x0000000000080947 */ /* 0x000fea0003800000 */
[----:B------:R1:W2:Y:S04]  /*8180*/  LDG.E.STRONG.GPU R138, desc[UR36][R158.64] ;  /* 0x000000249e8a7981 */ /* 0x0002a8000c1ef900 */
[----:B--2---:R-:W-:Y:S01]  /*8190*/  CCTL.IVALL ;  /* 0x00000000ff00798f */ /* 0x004fe20002000000 */
.L_x_1779:
[----:B------:R-:W-:Y:S05]  /*81a0*/  BSYNC.RECONVERGENT B0 ;  /* 0x0000000000007941 */ /* 0x000fea0003800200 */
.L_x_1778:
[----:B------:R-:W-:-:S04]  /*81b0*/  ISETP.NE.AND P0, PT, R209, RZ, PT ;  /* 0x000000ffd100720c */ /* 0x000fc80003f05270 */
[----:B-----5:R-:W-:Y:S01]  /*81c0*/  FSEL R166, R166, 1, !P0 ;  /* 0x3f800000a6a67808 */ /* 0x020fe20004000000 */
[----:B------:R-:W-:Y:S08]  /*81d0*/  BRA `(.L_x_1777) ;  /* 0x0000000000847947 */ /* 0x000ff00003800000 */
.L_x_1776:
[----:B------:R-:W-:Y:S01]  /*81e0*/  UISETP.NE.AND UP0, UPT, UR14, 0x3, UPT ;  /* 0x000000030e00788c */ /* 0x000fe2000bf05270 */
[----:B------:R-:W-:-:S08]  /*81f0*/  MOV R138, 0xffffffff ;  /* 0xffffffff008a7802 */ /* 0x000fd00000000f00 */
[----:B------:R-:W-:Y:S05]  /*8200*/  BRA.U !UP0, `(.L_x_1780) ;  /* 0x0000000108607547 */ /* 0x000fea000b800000 */
[----:B------:R-:W-:-:S09]  /*8210*/  UISETP.NE.AND UP0, UPT, UR14, 0x2, UPT ;  /* 0x000000020e00788c */ /* 0x000fd2000bf05270 */
[----:B------:R-:W-:Y:S05]  /*8220*/  BRA.U !UP0, `(.L_x_1781) ;  /* 0x0000000108247547 */ /* 0x000fea000b800000 */
[----:B------:R-:W-:-:S09]  /*8230*/  UISETP.NE.AND UP0, UPT, UR14, 0x1, UPT ;  /* 0x000000010e00788c */ /* 0x000fd2000bf05270 */
[----:B------:R-:W-:Y:S05]  /*8240*/  BRA.U UP0, `(.L_x_1777) ;  /* 0x0000000100687547 */ /* 0x000fea000b800000 */
[----:B------:R-:W1:Y:S08]  /*8250*/  LDC.64 R132, c[0x0][0x3a8] ;  /* 0x0000ea00ff847b82 */ /* 0x000e700000000a00 */
[----:B------:R-:W2:Y:S01]  /*8260*/  LDC.64 R2, c[0x0][0x4b8] ;  /* 0x00012e00ff027b82 */ /* 0x000ea20000000a00 */
[----:B-1----:R-:W-:-:S04]  /*8270*/  IMAD.WIDE.U32 R136, R209, R132, RZ ;  /* 0x00000084d1887225 */ /* 0x002fc800078e00ff */
[----:B------:R-:W-:Y:S01]  /*8280*/  IMAD R133, R209, R133, R137 ;  /* 0x00000085d1857224 */ /* 0x000fe200078e0289 */
[----:B--2---:R-:W-:-:S04]  /*8290*/  LEA R2, P0, R136, R2, 0x1 ;  /* 0x0000000288027211 */ /* 0x004fc800078008ff */
[----:B------:R-:W-:Y:S01]  /*82a0*/  LEA.HI.X R3, R136, R3, R133, 0x1, P0 ;  /* 0x0000000388037211 */ /* 0x000fe200000f0c85 */
[----:B------:R-:W-:Y:S08]  /*82b0*/  BRA `(.L_x_1777) ;  /* 0x00000000004c7947 */ /* 0x000ff00003800000 */
.L_x_1781:
[----:B------:R-:W1:Y:S08]  /*82c0*/  LDC.64 R136, c[0x0][0x4d0] ;  /* 0x00013400ff887b82 */ /* 0x000e700000000a00 */
[----:B------:R-:W2:Y:S08]  /*82d0*/  LDC.64 R132, c[0x0][0x3a8] ;  /* 0x0000ea00ff847b82 */ /* 0x000eb00000000a00 */
[----:B------:R-:W3:Y:S08]  /*82e0*/  LDC.64 R134, c[0x0][0x4b0] ;  /* 0x00012c00ff867b82 */ /* 0x000ef00000000a00 */
[----:B------:R-:W4:Y:S01]  /*82f0*/  LDC.64 R2, c[0x0][0x4b8] ;  /* 0x00012e00ff027b82 */ /* 0x000f220000000a00 */
[----:B-1----:R-:W-:-:S04]  /*8300*/  IMAD.WIDE.U32 R142, R209, R136, RZ ;  /* 0x00000088d18e7225 */ /* 0x002fc800078e00ff */
[----:B--2---:R-:W-:-:S04]  /*8310*/  IMAD.WIDE.U32 R140, R209, R132, RZ ;  /* 0x00000084d18c7225 */ /* 0x004fc800078e00ff */
[C---:B------:R-:W-:Y:S02]  /*8320*/  IMAD R132, R209.reuse, R137, R143 ;  /* 0x00000089d1847224 */ /* 0x040fe400078e028f */
[----:B------:R-:W-:Y:S01]  /*8330*/  IMAD R133, R209, R133, R141 ;  /* 0x00000085d1857224 */ /* 0x000fe200078e028d */
[----:B---3--:R-:W-:-:S04]  /*8340*/  LEA R134, P1, R142, R134, 0x1 ;  /* 0x000000868e867211 */ /* 0x008fc800078208ff */
[----:B------:R-:W-:Y:S02]  /*8350*/  LEA.HI.X R135, R142, R135, R132, 0x1, P1 ;  /* 0x000000878e877211 */ /* 0x000fe400008f0c84 */
[----:B----4-:R-:W-:-:S04]  /*8360*/  LEA R2, P0, R140, R2, 0x1 ;  /* 0x000000028c027211 */ /* 0x010fc800078008ff */
[----:B------:R-:W-:Y:S01]  /*8370*/  LEA.HI.X R3, R140, R3, R133, 0x1, P0 ;  /* 0x000000038c037211 */ /* 0x000fe200000f0c85 */
[----:B------:R-:W-:Y:S08]  /*8380*/  BRA `(.L_x_1777) ;  /* 0x0000000000187947 */ /* 0x000ff00003800000 */
.L_x_1780:
[----:B------:R-:W1:Y:S08]  /*8390*/  LDC.64 R134, c[0x0][0x4b0] ;  /* 0x00012c00ff867b82 */ /* 0x000e700000000a00 */
[----:B------:R-:W2:Y:S01]  /*83a0*/  LDC.64 R2, c[0x0][0x4b8] ;  /* 0x00012e00ff027b82 */ /* 0x000ea20000000a00 */
[----:B-1----:R-:W-:-:S06]  /*83b0*/  IMAD.WIDE.U32 R134, R209, 0x8, R134 ;  /* 0x00000008d1867825 */ /* 0x002fcc00078e0086 */
[----:B------:R-:W5:Y:S01]  /*83c0*/  LDG.E.64 R134, desc[UR36][R134.64] ;  /* 0x0000002486867981 */ /* 0x000f62000c1e1b00 */
[----:B--2---:R-:W-:-:S06]  /*83d0*/  IMAD.WIDE.U32 R2, R209, 0x8, R2 ;  /* 0x00000008d1027825 */ /* 0x004fcc00078e0002 */
[----:B------:R-:W5:Y:S02]  /*83e0*/  LDG.E.64 R2, desc[UR36][R2.64] ;  /* 0x0000002402027981 */ /* 0x000f64000c1e1b00 */
.L_x_1777:
[----:B------:R-:W-:Y:S01]  /*83f0*/  IMAD.SHL.U32 R133, R208, 0x8, RZ ;  /* 0x00000008d0857824 */ /* 0x000fe200078e00ff */
[----:B------:R-:W-:Y:S01]  /*8400*/  SHF.R.U32.HI R132, RZ, 0x4, R208 ;  /* 0x00000004ff847819 */ /* 0x000fe200000116d0 */
[----:B------:R-:W-:Y:S01]  /*8410*/  IMAD.SHL.U32 R222, R222, 0x2, RZ ;  /* 0x00000002dede7824 */ /* 0x000fe200078e00ff */
[----:B------:R-:W2:Y:S01]  /*8420*/  LDCU.64 UR10, c[0x0][0x3f8] ;  /* 0x00007f00ff0a77ac */ /* 0x000ea20008000a00 */
[----:B------:R-:W3:Y:S01]  /*8430*/  S2UR UR12, SR_CgaCtaId ;  /* 0x00000000000c79c3 */ /* 0x000ee20000008800 */
[----:B------:R-:W-:Y:S01]  /*8440*/  LOP3.LUT R133, R133, 0x78, RZ, 0xc0, !PT ;  /* 0x0000007885857812 */ /* 0x000fe200078ec0ff */
[----:B------:R-:W-:Y:S01]  /*8450*/  IMAD R162, R221, 0x2, R220 ;  /* 0x00000002dda27824 */ /* 0x000fe200078e02dc */
[----:B------:R-:W-:Y:S01]  /*8460*/  LOP3.LUT R132, R132, 0x1, RZ, 0xc0, !PT ;  /* 0x0000000184847812 */ /* 0x000fe200078ec0ff */
[----:B------:R-:W4:Y:S01]  /*8470*/  LDCU.64 UR8, c[0x0][0x438] ;  /* 0x00008700ff0877ac */ /* 0x000f220008000a00 */
[--C-:B------:R-:W-:Y:S01]  /*8480*/  SHF.R.U32.HI R137, RZ, 0x2, R133.reuse ;  /* 0x00000002ff897819 */ /* 0x100fe20000011685 */
[----:B------:R-:W-:Y:S01]  /*8490*/  IMAD R212, R212, 0x80, R133 ;  /* 0x00000080d4d47824 */ /* 0x000fe200078e0285 */
[--C-:B------:R-:W-:Y:S01]  /*84a0*/  SHF.R.U32.HI R133, RZ, 0x3, R208.reuse ;  /* 0x00000003ff857819 */ /* 0x100fe200000116d0 */
[----:B------:R-:W1:Y:S01]  /*84b0*/  LDCU UR13, c[0x0][0x384] ;  /* 0x00007080ff0d77ac */ /* 0x000e620008000800 */
[----:B------:R-:W-:Y:S01]  /*84c0*/  LOP3.LUT R136, R132, 0x3c0, R208, 0xf8, !PT ;  /* 0x000003c084887812 */ /* 0x000fe200078ef8d0 */
[----:B------:R-:W-:Y:S01]  /*84d0*/  IMAD.WIDE R142, R212, 0x2, RZ ;  /* 0x00000002d48e7825 */ /* 0x000fe200078e02ff */
[--C-:B------:R-:W-:Y:S01]  /*84e0*/  LOP3.LUT R140, R132, 0x70, R133.reuse, 0xf8, !PT ;  /* 0x00000070848c7812 */ /* 0x100fe200078ef885 */
[----:B------:R-:W1:Y:S01]  /*84f0*/  LDCU.64 UR6, c[0x0][0x400] ;  /* 0x00008000ff0677ac */ /* 0x000e620008000a00 */
[----:B------:R-:W4:Y:S01]  /*8500*/  LDC R132, c[0x0][0x394] ;  /* 0x0000e500ff847b82 */ /* 0x000f220000000800 */
[----:B------:R-:W-:Y:S01]  /*8510*/  LOP3.LUT R136, R136, 0x4, R133, 0xf8, !PT ;  /* 0x0000000488887812 */ /* 0x000fe200078ef885 */
[----:B------:R-:W-:Y:S01]  /*8520*/  IMAD.SHL.U32 R219, R219, 0x20, RZ ;  /* 0x00000020dbdb7824 */ /* 0x000fe200078e00ff */
[----:B------:R-:W-:Y:S01]  /*8530*/  SHF.R.U32.HI R163, RZ, 0x2, R223 ;  /* 0x00000002ffa37819 */ /* 0x000fe200000116df */
[----:B------:R-:W2:Y:S01]  /*8540*/  LDCU.64 UR4, c[0x0][0x418] ;  /* 0x00008300ff0477ac */ /* 0x000ea20008000a00 */
[----:B------:R-:W-:Y:S01]  /*8550*/  LOP3.LUT R161, R137, 0x1, R210, 0xf8, !PT ;  /* 0x0000000189a17812 */ /* 0x000fe200078ef8d2 */
[----:B------:R-:W-:Y:S01]  /*8560*/  IMAD.IADD R165, R211, 0x1, R136 ;  /* 0x00000001d3a57824 */ /* 0x000fe200078e0288 */
[----:B------:R-:W-:Y:S01]  /*8570*/  LOP3.LUT R160, R137, 0x1, R210, 0xf4, !PT ;  /* 0x0000000189a07812 */ /* 0x000fe200078ef4d2 */
[----:B------:R-:W-:Y:S01]  /*8580*/  IMAD R163, R163, 0x44, RZ ;  /* 0x00000044a3a37824 */ /* 0x000fe200078e02ff */
[----:B------:R-:W-:Y:S01]  /*8590*/  LOP3.LUT R137, R222, 0x2, RZ, 0xc, !PT ;  /* 0x00000002de897812 */ /* 0x000fe200078e0cff */
[----:B------:R-:W-:Y:S01]  /*85a0*/  IMAD.SHL.U32 R162, R162, 0x8, RZ ;  /* 0x00000008a2a27824 */ /* 0x000fe200078e00ff */
[----:B------:R-:W-:-:S02]  /*85b0*/  LOP3.LUT R140, R140, 0x8, R133, 0xf8, !PT ;  /* 0x000000088c8c7812 */ /* 0x000fc400078ef885 */
[--C-:B------:R-:W-:Y:S01]  /*85c0*/  LOP3.LUT R136, R137, 0x1, R208.reuse, 0xf8, !PT ;  /* 0x0000000189887812 */ /* 0x100fe200078ef8d0 */
[----:B------:R-:W-:Y:S01]  /*85d0*/  IMAD R162, R162, 0x44, R219 ;  /* 0x00000044a2a27824 */ /* 0x000fe200078e02db */
[----:B------:R-:W-:Y:S02]  /*85e0*/  LOP3.LUT R137, R143, 0x1fffffff, RZ, 0xc0, !PT ;  /* 0x1fffffff8f897812 */ /* 0x000fe400078ec0ff */
[C---:B------:R-:W-:Y:S02]  /*85f0*/  LOP3.LUT R139, R163.reuse, R136, RZ, 0xfc, !PT ;  /* 0x00000088a38b7212 */ /* 0x040fe400078efcff */
[----:B------:R-:W-:Y:S02]  /*8600*/  LOP3.LUT R136, R142, 0xfffffff0, RZ, 0xc0, !PT ;  /* 0xfffffff08e887812 */ /* 0x000fe400078ec0ff */
[----:B------:R-:W-:Y:S01]  /*8610*/  LOP3.LUT R133, R140, 0x4, R133, 0xf8, !PT ;  /* 0x000000048c857812 */ /* 0x000fe200078ef885 */
[----:B--2---:R-:W-:Y:S01]  /*8620*/  IMAD.U32 R156, RZ, RZ, UR4 ;  /* 0x00000004ff9c7e24 */ /* 0x004fe2000f8e00ff */
[----:B------:R-:W-:Y:S01]  /*8630*/  LOP3.LUT R163, R163, 0x3, R208, 0xf8, !PT ;  /* 0x00000003a3a37812 */ /* 0x000fe200078ef8d0 */
[----:B------:R-:W-:Y:S01]  /*8640*/  IMAD.WIDE.U32 R140, R165, UR10, R136 ;  /* 0x0000000aa58c7c25 */ /* 0x000fe2000f8e0088 */
[----:B----4-:R-:W-:-:S02]  /*8650*/  ISETP.GT.AND P6, PT, R132, 0x1, PT ;  /* 0x000000018400780c */ /* 0x010fc40003fc4270 */
[C---:B-----5:R-:W-:Y:S01]  /*8660*/  ISETP.NE.U32.AND P5, PT, R134.reuse, RZ, PT ;  /* 0x000000ff8600720c */ /* 0x060fe20003fa5070 */
[----:B------:R-:W-:Y:S01]  /*8670*/  IMAD.WIDE.U32 R142, R165, UR8, R136 ;  /* 0x00000008a58e7c25 */ /* 0x000fe2000f8e0088 */
[----:B------:R-:W-:Y:S01]  /*8680*/  ISETP.EQ.AND P6, PT, RZ, UR14, P6 ;  /* 0x0000000eff007c0c */ /* 0x000fe2000b7c2270 */
[----:B------:R-:W-:Y:S01]  /*8690*/  UMOV UR8, 0x400 ;  /* 0x0000040000087882 */ /* 0x000fe20000000000 */
[----:B------:R-:W-:Y:S01]  /*86a0*/  IADD3 R167, P0, PT, R134, R140, RZ ;  /* 0x0000008c86a77210 */ /* 0x000fe20007f1e0ff */
[--C-:B------:R-:W-:Y:S01]  /*86b0*/  IMAD.IADD R163, R163, 0x1, R162.reuse ;  /* 0x00000001a3a37824 */ /* 0x100fe200078e02a2 */
[----:B---3--:R-:W-:Y:S01]  /*86c0*/  ULEA UR8, UR12, UR8, 0x18 ;  /* 0x000000080c087291 */ /* 0x008fe2000f8ec0ff */
[----:B------:R-:W-:Y:S01]  /*86d0*/  IMAD R170, R165, UR11, R141 ;  /* 0x0000000ba5aa7c24 */ /* 0x000fe2000f8e028d */
[----:B-1----:R-:W-:Y:S01]  /*86e0*/  ISETP.GE.AND P2, PT, R212, UR13, PT ;  /* 0x0000000dd4007c0c */ /* 0x002fe2000bf46270 */
[----:B------:R-:W-:Y:S01]  /*86f0*/  IMAD.IADD R162, R139, 0x1, R162 ;  /* 0x000000018ba27824 */ /* 0x000fe200078e02a2 */
[C---:B------:R-:W-:Y:S01]  /*8700*/  IADD3 R134, P1, PT, R2.reuse, R142, RZ ;  /* 0x0000008e02867210 */ /* 0x040fe20007f3e0ff */
[----:B------:R-:W-:Y:S01]  /*8710*/  IMAD R161, R133, 0x22, R161 ;  /* 0x0000002285a17824 */ /* 0x000fe200078e02a1 */
[----:B------:R-:W-:Y:S01]  /*8720*/  LEA R163, R163, UR8, 0x3 ;  /* 0x00000008a3a37c11 */ /* 0x000fe2000f8e18ff */
[----:B------:R-:W-:Y:S01]  /*8730*/  IMAD.X R170, R135, 0x1, R170, P0 ;  /* 0x0000000187aa7824 */ /* 0x000fe200000e06aa */
[----:B------:R-:W-:Y:S01]  /*8740*/  ISETP.NE.U32.AND P0, PT, R2, RZ, PT ;  /* 0x000000ff0200720c */ /* 0x000fe20003f05070 */
[----:B------:R-:W-:Y:S01]  /*8750*/  IMAD R160, R133, 0x22, R160 ;  /* 0x0000002285a07824 */ /* 0x000fe200078e02a0 */
[----:B------:R-:W-:Y:S01]  /*8760*/  LEA R162, R162, UR8, 0x3 ;  /* 0x00000008a2a27c11 */ /* 0x000fe2000f8e18ff */
[----:B------:R-:W-:Y:S01]  /*8770*/  IMAD R136, R165, UR9, R143 ;  /* 0x00000009a5887c24 */ /* 0x000fe2000f8e028f */
[----:B------:R-:W-:Y:S01]  /*8780*/  LEA R161, R161, UR8, 0x4 ;  /* 0x00000008a1a17c11 */ /* 0x000fe2000f8e20ff */
[----:B------:R-:W-:Y:S01]  /*8790*/  IMAD.U32 R132, RZ, RZ, UR6 ;  /* 0x00000006ff847e24 */ /* 0x000fe2000f8e00ff */
[----:B------:R-:W-:Y:S01]  /*87a0*/  ISETP.NE.AND.EX P5, PT, R135, RZ, !P2, P5 ;  /* 0x000000ff8700720c */ /* 0x000fe200057a5350 */
[----:B------:R-:W-:Y:S01]  /*87b0*/  IMAD.U32 R133, RZ, RZ, UR7 ;  /* 0x00000007ff857e24 */ /* 0x000fe2000f8e00ff */
[----:B------:R-:W-:Y:S01]  /*87c0*/  ISETP.NE.AND.EX P0, PT, R3, RZ, !P2, P0 ;  /* 0x000000ff0300720c */ /* 0x000fe20005705300 */
[----:B------:R-:W-:-:S02]  /*87d0*/  IMAD.U32 R157, RZ, RZ, UR5 ;  /* 0x00000005ff9d7e24 */ /* 0x000fc4000f8e00ff */
[----:B------:R-:W-:Y:S01]  /*87e0*/  IMAD.X R135, R3, 0x1, R136, P1 ;  /* 0x0000000103877824 */ /* 0x000fe200008e0688 */
[----:B------:R-:W-:Y:S09]  /*87f0*/  @!P6 BRA `(.L_x_1782) ;  /* 0x000000000074e947 */ /* 0x000ff20003800000 */
[----:B------:R-:W1:Y:S01]  /*8800*/  LDC.64 R156, c[0x0][0x418] ;  /* 0x00010600ff9c7b82 */ /* 0x000e620000000a00 */
[----:B------:R-:W-:-:S13]  /*8810*/  ISETP.NE.AND P2, PT, R138, R209, PT ;  /* 0x000000d18a00720c */ /* 0x000fda0003f45270 */
[----:B------:R-:W-:Y:S06]  /*8820*/  BAR.RED.AND.DEFER_BLOCKING 0x0, P2 ;  /* 0x0000000000007b1d */ /* 0x000fec0001014400 */
[----:B------:R-:W2:Y:S01]  /*8830*/  B2R.RESULT RZ, P2 ;  /* 0x0000000000ff731c */ /* 0x000ea20000044000 */
[----:B------:R-:W-:Y:S02]  /*8840*/  ISETP.NE.AND P1, PT, R209, RZ, PT ;  /* 0x000000ffd100720c */ /* 0x000fe40003f25270 */
[----:B------:R-:W-:Y:S02]  /*8850*/  SEL R136, RZ, 0xffffffff, !P0 ;  /* 0xffffffffff887807 */ /* 0x000fe40004000000 */
[----:B------:R-:W-:Y:S01]  /*8860*/  SEL R167, R167, R134, !P1 ;  /* 0x00000086a7a77207 */ /* 0x000fe20004800000 */
[----:B------:R-:W3:Y:S01]  /*8870*/  LDC.64 R132, c[0x0][0x400] ;  /* 0x00010000ff847b82 */ /* 0x000ee20000000a00 */
[----:B------:R-:W-:-:S07]  /*8880*/  SEL R170, R170, R135, !P1 ;  /* 0x00000087aaaa7207 */ /* 0x000fce0004800000 */
[----:B-1----:R-:W1:Y:S01]  /*8890*/  @P1 LDC R156, c[0x0][0x458] ;  /* 0x00011600ff9c1b82 */ /* 0x002e620000000800 */
[----:B------:R-:W-:-:S04]  /*88a0*/  @!P1 SEL R136, RZ, 0xffffffff, !P5 ;  /* 0xffffffffff889807 */ /* 0x000fc80006800000 */
[----:B------:R-:W-:-:S03]  /*88b0*/  LOP3.LUT R136, R136, 0x1, RZ, 0xc0, !PT ;  /* 0x0000000188887812 */ /* 0x000fc600078ec0ff */
[----:B------:R-:W4:Y:S01]  /*88c0*/  @P1 LDC R157, c[0x0][0x45c] ;  /* 0x00011700ff9d1b82 */ /* 0x000f220000000800 */
[----:B------:R-:W-:-:S07]  /*88d0*/  ISETP.EQ.U32.AND P5, PT, R136, 0x1, PT ;  /* 0x000000018800780c */ /* 0x000fce0003fa2070 */
[----:B---3--:R-:W3:Y:S08]  /*88e0*/  @P1 LDC R132, c[0x0][0x440] ;  /* 0x00011000ff841b82 */ /* 0x008ef00000000800 */
[----:B------:R-:W1:Y:S01]  /*88f0*/  @P1 LDC R133, c[0x0][0x444] ;  /* 0x00011100ff851b82 */ /* 0x000e620000000800 */
[----:B--2---:R-:W-:Y:S05]  /*8900*/  @!P2 BRA `(.L_x_1783) ;  /* 0x000000000028a947 */ /* 0x004fea0003800000 */
[----:B------:R-:W-:-:S13]  /*8910*/  ISETP.NE.AND P2, PT, R208, RZ, PT ;  /* 0x000000ffd000720c */ /* 0x000fda0003f45270 */
.L_x_1785:
[----:B------:R-:W-:Y:S05]  /*8920*/  YIELD ;  /* 0x0000000000007946 */ /* 0x000fea0003800000 */
[----:B--2---:R-:W-:Y:S05]  /*8930*/  @P2 BRA `(.L_x_1784) ;  /* 0x0000000000082947 */ /* 0x004fea0003800000 */
[----:B------:R2:W5:Y:S04]  /*8940*/  LDG.E.STRONG.GPU R138, desc[UR36][R158.64] ;  /* 0x000000249e8a7981 */ /* 0x000568000c1ef900 */
[----:B-----5:R-:W-:Y:S01]  /*8950*/  CCTL.IVALL ;  /* 0x00000000ff00798f */ /* 0x020fe20002000000 */
.L_x_1784:
[----:B------:R-:W-:Y:S01]  /*8960*/  ISETP.NE.AND P1, PT, R138, R209, PT ;  /* 0x000000d18a00720c */ /* 0x000fe20003f25270 */
[----:B------:R-:W-:-:S12]  /*8970*/  WARPSYNC.ALL ;  /* 0x0000000000007948 */ /* 0x000fd80003800000 */
[----:B------:R-:W-:Y:S06]  /*8980*/  BAR.RED.AND.DEFER_BLOCKING 0x0, P1 ;  /* 0x0000000000007b1d */ /* 0x000fec0000814400 */
[----:B------:R-:W5:Y:S02]  /*8990*/  B2R.RESULT RZ, P1 ;  /* 0x0000000000ff731c */ /* 0x000f640000024000 */
[----:B-----5:R-:W-:Y:S05]  /*89a0*/  @P1 BRA `(.L_x_1785) ;  /* 0xfffffffc00dc1947 */ /* 0x020fea000383ffff */
.L_x_1783:
[----:B------:R-:W-:Y:S05]  /*89b0*/  WARPSYNC.ALL ;  /* 0x0000000000007948 */ /* 0x000fea0003800000 */
[----:B------:R-:W-:Y:S06]  /*89c0*/  BAR.SYNC.DEFER_BLOCKING 0x0 ;  /* 0x0000000000007b1d */ /* 0x000fec0000010000 */
.L_x_1782:
[----:B------:R-:W5:Y:S01]  /*89d0*/  LDC R164, c[0x0][0x438] ;  /* 0x00010e00ffa47b82 */ /* 0x000f620000000800 */
[----:B------:R-:W2:Y:S01]  /*89e0*/  LDCU UR4, c[0x0][0x380] ;  /* 0x00007000ff0477ac */ /* 0x000ea20008000800 */
[----:B------:R-:W-:Y:S01]  /*89f0*/  FSETP.NEU.AND P1, PT, R166, RZ, PT ;  /* 0x000000ffa600720b */ /* 0x000fe20003f2d000 */
[----:B------:R-:W-:-:S05]  /*8a00*/  UMOV UR6, 0x400 ;  /* 0x0000040000067882 */ /* 0x000fca0000000000 */
[----:B------:R-:W4:Y:S01]  /*8a10*/  S2UR UR5, SR_CgaCtaId ;  /* 0x00000000000579c3 */ /* 0x000f220000008800 */
[----:B-----5:R-:W-:-:S05]  /*8a20*/  SHF.R.U32.HI R164, RZ, 0x1, R164 ;  /* 0x00000001ffa47819 */ /* 0x020fca00000116a4 */
[----:B------:R-:W-:Y:S01]  /*8a30*/  IMAD R164, R164, 0xc, RZ ;  /* 0x0000000ca4a47824 */ /* 0x000fe200078e02ff */
[----:B----4-:R-:W-:-:S03]  /*8a40*/  ULEA UR5, UR5, UR6, 0x18 ;  /* 0x0000000605057291 */ /* 0x010fc6000f8ec0ff */
[----:B--2---:R-:W-:-:S03]  /*8a50*/  IMAD R148, R164, UR4, RZ ;  /* 0x00000004a4947c24 */ /* 0x004fc6000f8e02ff */
[----:B------:R-:W-:Y:S01]  /*8a60*/  LEA R160, R160, UR5, 0x4 ;  /* 0x00000005a0a07c11 */ /* 0x000fe2000f8e20ff */
[----:B------:R-:W-:Y:S06]  /*8a70*/  @!P1 BRA `(.L_x_1786) ;  /* 0x0000003000c49947 */ /* 0x000fec0003800000 */
[C---:B------:R-:W-:Y:S02]  /*8a80*/  ISETP.LT.AND P1, PT, R165.reuse, UR4, P5 ;  /* 0x00000004a5007c0c */ /* 0x040fe4000af21270 */
[----:B------:R-:W-:Y:S02]  /*8a90*/  CS2R R136, SRZ ;  /* 0x0000000000887805 */ /* 0x000fe4000001ff00 */
[----:B------:R-:W-:Y:S02]  /*8aa0*/  CS2R R138, SRZ ;  /* 0x00000000008a7805 */ /* 0x000fe4000001ff00 */
[----:B------:R-:W-:-:S07]  /*8ab0*/  IADD3 R141, PT, PT, R165, 0x2, RZ ;  /* 0x00000002a58d7810 */ /* 0x000fce0007ffe0ff */
[----:B------:R-:W-:Y:S02]  /*8ac0*/  @P1 MOV R142, R167 ;  /* 0x000000a7008e1202 */ /* 0x000fe40000000f00 */
[----:B------:R-:W-:-:S05]  /*8ad0*/  @P1 MOV R143, R170 ;  /* 0x000000aa008f1202 */ /* 0x000fca0000000f00 */
[----:B------:R2:W4:Y:S01]  /*8ae0*/  @P1 LDG.E.LTC128B.128 R136, desc[UR36][R142.64] ;  /* 0x000000248e881981 */ /* 0x000522000c1e1d20 */
[----:B------:R-:W-:Y:S02]  /*8af0*/  ISETP.LT.AND P2, PT, R141, UR4, P5 ;  /* 0x000000048d007c0c */ /* 0x000fe4000af41270 */
[----:B------:R-:W-:Y:S02]  /*8b00*/  CS2R R134, SRZ ;  /* 0x0000000000867805 */ /* 0x000fe4000001ff00 */
[----:B---3--:R-:W-:-:S04]  /*8b10*/  IADD3 R172, P1, PT, R132, R167, RZ ;  /* 0x000000a784ac7210 */ /* 0x008fc80007f3e0ff */
[----:B-1----:R-:W-:Y:S02]  /*8b20*/  IADD3.X R173, PT, PT, R133, R170, RZ, P1, !PT ;  /* 0x000000aa85ad7210 */ /* 0x002fe40000ffe4ff */
[----:B------:R-:W-:-:S06]  /*8b30*/  CS2R R132, SRZ ;  /* 0x0000000000847805 */ /* 0x000fcc000001ff00 */
[----:B------:R-:W3:Y:S01]  /*8b40*/  @P2 LDG.E.LTC128B.128 R132, desc[UR36][R172.64] ;  /* 0x00000024ac842981 */ /* 0x000ee2000c1e1d20 */
[----:B------:R-:W-:Y:S05]  /*8b50*/  WARPSYNC.ALL ;  /* 0x0000000000007948 */ /* 0x000fea0003800000 */
[----:B------:R-:W-:Y:S01]  /*8b60*/  BAR.SYNC.DEFER_BLOCKING 0x0 ;  /* 0x0000000000007b1d */ /* 0x000fe20000010000 */
[----:B------:R-:W-:Y:S01]  /*8b70*/  IMAD.HI.U32 R140, R209, 0x15555556, RZ ;  /* 0x15555556d18c7827 */ /* 0x000fe200078e00ff */
[----:B------:R-:W-:Y:S02]  /*8b80*/  ISETP.LT.AND P3, PT, R141, UR4, P0 ;  /* 0x000000048d007c0c */ /* 0x000fe40008761270 */
[----:B------:R-:W-:Y:S01]  /*8b90*/  ISETP.LT.AND P4, PT, R165, UR4, P0 ;  /* 0x00000004a5007c0c */ /* 0x000fe20008781270 */
[----:B------:R-:W-:Y:S01]  /*8ba0*/  IMAD R213, R140, -0xc, R209 ;  /* 0xfffffff48cd57824 */ /* 0x000fe200078e02d1 */
[----:B------:R-:W1:Y:S01]  /*8bb0*/  LDCU UR5, c[0x0][0x384] ;  /* 0x00007080ff0577ac */ /* 0x000e620008000800 */
[----:B--2---:R-:W-:-:S05]  /*8bc0*/  SHF.R.S32.HI R143, RZ, 0x1f, R148 ;  /* 0x0000001fff8f7819 */ /* 0x004fca0000011494 */
[----:B------:R-:W-:Y:S01]  /*8bd0*/  IMAD R168, R143, R140, RZ ;  /* 0x0000008c8fa87224 */ /* 0x000fe200078e02ff */
[----:B------:R-:W-:Y:S01]  /*8be0*/  STS.64 [R163], R4 ;  /* 0x00000004a3007388 */ /* 0x000fe20000000a00 */
[----:B-1----:R-:W-:-:S03]  /*8bf0*/  IMAD R212, R213, UR5, R212 ;  /* 0x00000005d5d47c24 */ /* 0x002fc6000f8e02d4 */
[----:B------:R1:W-:Y:S02]  /*8c00*/  STS.64 [R163+0x20], R8 ;  /* 0x00002008a3007388 */ /* 0x0003e40000000a00 */
[--C-:B------:R-:W-:Y:S02]  /*8c10*/  SHF.R.S32.HI R213, RZ, 0x1f, R212.reuse ;  /* 0x0000001fffd57819 */ /* 0x100fe400000114d4 */
[----:B------:R-:W-:Y:S01]  /*8c20*/  STS.64 [R163+0x40], R12 ;  /* 0x0000400ca3007388 */ /* 0x000fe20000000a00 */
[----:B------:R-:W-:-:S03]  /*8c30*/  IMAD.WIDE.U32 R212, R140, R148, R212 ;  /* 0x000000948cd47225 */ /* 0x000fc600078e00d4 */
[----:B------:R2:W-:Y:S04]  /*8c40*/  STS.64 [R163+0x60], R16 ;  /* 0x00006010a3007388 */ /* 0x0005e80000000a00 */
[----:B------:R5:W-:Y:S01]  /*8c50*/  STS.64 [R162+0x80], R20 ;  /* 0x00008014a2007388 */ /* 0x000be20000000a00 */
[----:B------:R-:W-:Y:S02]  /*8c60*/  IADD3 R169, PT, PT, R213, R168, RZ ;  /* 0x000000a8d5a97210 */ /* 0x000fe40007ffe0ff */
[----:B------:R-:W-:Y:S01]  /*8c70*/  MOV R168, R212 ;  /* 0x000000d400a87202 */ /* 0x000fe20000000f00 */
[----:B------:R4:W-:Y:S04]  /*8c80*/  STS.64 [R162+0xa0], R24 ;  /* 0x0000a018a2007388 */ /* 0x0009e80000000a00 */
[----:B------:R-:W-:Y:S04]  /*8c90*/  STS.64 [R162+0xc0], R28 ;  /* 0x0000c01ca2007388 */ /* 0x000fe80000000a00 */
[----:B------:R-:W-:Y:S01]  /*8ca0*/  STS.64 [R162+0xe0], R32 ;  /* 0x0000e020a2007388 */ /* 0x000fe20000000a00 */
[--C-:B-1----:R-:W-:Y:S01]  /*8cb0*/  IMAD.WIDE.U32 R8, R165, R164, R168.reuse ;  /* 0x000000a4a5087225 */ /* 0x102fe200078e00a8 */
[----:B------:R-:W-:Y:S02]  /*8cc0*/  BAR.SYNC.DEFER_BLOCKING 0x0 ;  /* 0x0000000000007b1d */ /* 0x000fe40000010000 */
[----:B------:R-:W-:Y:S01]  /*8cd0*/  SHF.L.U32 R5, R8, 0x1, RZ ;  /* 0x0000000108057819 */ /* 0x000fe200000006ff */
[----:B--2---:R-:W-:-:S03]  /*8ce0*/  IMAD.WIDE.U32 R16, R164, R141, R168 ;  /* 0x0000008da4107225 */ /* 0x004fc600078e00a8 */
[----:B------:R-:W-:Y:S02]  /*8cf0*/  LOP3.LUT R5, R5, 0xfffffffe, RZ, 0xc0, !PT ;  /* 0xfffffffe05057812 */ /* 0x000fe400078ec0ff */
[----:B-----5:R-:W-:-:S05]  /*8d00*/  SHF.R.S32.HI R20, RZ, 0x1f, R164 ;  /* 0x0000001fff147819 */ /* 0x020fca00000114a4 */
[----:B------:R-:W-:-:S05]  /*8d10*/  IMAD R4, R165, R20, R9 ;  /* 0x00000014a5047224 */ /* 0x000fca00078e0209 */
[----:B------:R-:W-:Y:S01]  /*8d20*/  SHF.L.U64.HI R4, R8, 0x1, R4 ;  /* 0x0000000108047819 */ /* 0x000fe20000010204 */
[----:B------:R-:W-:Y:S01]  /*8d30*/  IMAD R8, R141, R20, R17 ;  /* 0x000000148d087224 */ /* 0x000fe200078e0211 */
[----:B------:R-:W1:Y:S04]  /*8d40*/  LDS.128 R152, [R161] ;  /* 0x00000000a1987984 */ /* 0x000e680000000c00 */
[----:B------:R-:W-:Y:S01]  /*8d50*/  SHF.L.U64.HI R8, R16, 0x1, R8 ;  /* 0x0000000110087819 */ /* 0x000fe20000010208 */
[----:B------:R-:W2:Y:S04]  /*8d60*/  LDS.128 R148, [R160] ;  /* 0x00000000a0947984 */ /* 0x000ea80000000c00 */
[----:B------:R-:W5:Y:S04]  /*8d70*/  LDS.128 R144, [R161+0x440] ;  /* 0x00044000a1907984 */ /* 0x000f680000000c00 */
[----:B------:R-:W5:Y:S01]  /*8d80*/  LDS.128 R140, [R160+0x440] ;  /* 0x00044000a08c7984 */ /* 0x000f620000000c00 */
[----:B----4-:R-:W-:-:S02]  /*8d90*/  HADD2.F32 R13, -RZ, R136.H0_H0 ;  /* 0x20000088ff0d7230 */ /* 0x010fc40000004100 */
[----:B------:R-:W-:Y:S02]  /*8da0*/  HADD2.F32 R9, -RZ, R136.H1_H1 ;  /* 0x30000088ff097230 */ /* 0x000fe40000004100 */
[--C-:B------:R-:W-:Y:S02]  /*8db0*/  HADD2.F32 R25, -RZ, R137.reuse.H0_H0 ;  /* 0x20000089ff197230 */ /* 0x100fe40000004100 */
[-C--:B------:R-:W-:Y:S01]  /*8dc0*/  FMUL R13, R13, R166.reuse ;  /* 0x000000a60d0d7220 */ /* 0x080fe20000400000 */
[----:B------:R-:W-:Y:S02]  /*8dd0*/  HADD2.F32 R21, -RZ, R137.H1_H1 ;  /* 0x30000089ff157230 */ /* 0x000fe40000004100 */
[----:B------:R-:W-:Y:S01]  /*8de0*/  FMUL R12, R9, R166 ;  /* 0x000000a6090c7220 */ /* 0x000fe20000400000 */
[--C-:B------:R-:W-:Y:S02]  /*8df0*/  HADD2.F32 R17, -RZ, R138.reuse.H0_H0 ;  /* 0x2000008aff117230 */ /* 0x100fe40000004100 */
[----:B-1----:R-:W-:Y:S01]  /*8e00*/  FFMA R152, R152, R0, R13 ;  /* 0x0000000098987223 */ /* 0x002fe2000000000d */
[----:B------:R-:W-:-:S02]  /*8e10*/  HADD2.F32 R13, -RZ, R138.H1_H1 ;  /* 0x3000008aff0d7230 */ /* 0x000fc40000004100 */
[----:B------:R-:W-:Y:S01]  /*8e20*/  FFMA R153, R153, R0, R12 ;  /* 0x0000000099997223 */ /* 0x000fe2000000000c */
[----:B------:R-:W-:Y:S01]  /*8e30*/  SHF.L.U32 R9, R16, 0x1, RZ ;  /* 0x0000000110097819 */ /* 0x000fe200000006ff */
[-C--:B------:R-:W-:Y:S01]  /*8e40*/  FMUL R25, R25, R166.reuse ;  /* 0x000000a619197220 */ /* 0x080fe20000400000 */
[-C--:B------:R-:W-:Y:S01]  /*8e50*/  FMUL R16, R21, R166.reuse ;  /* 0x000000a615107220 */ /* 0x080fe20000400000 */
[-C--:B------:R-:W-:Y:S01]  /*8e60*/  FMUL R12, R13, R166.reuse ;  /* 0x000000a60d0c7220 */ /* 0x080fe20000400000 */
[----:B------:R-:W-:Y:S01]  /*8e70*/  FMUL R17, R17, R166 ;  /* 0x000000a611117220 */ /* 0x000fe20000400000 */
[--C-:B------:R-:W-:Y:S02]  /*8e80*/  HADD2.F32 R13, -RZ, R139.reuse.H1_H1 ;  /* 0x3000008bff0d7230 */ /* 0x100fe40000004100 */
[-C--:B------:R-:W-:Y:S01]  /*8e90*/  FFMA R154, R154, R0.reuse, R25 ;  /* 0x000000009a9a7223 */ /* 0x080fe20000000019 */
[----:B---3--:R-:W-:Y:S02]  /*8ea0*/  HADD2.F32 R21, -RZ, R132.H1_H1 ;  /* 0x30000084ff157230 */ /* 0x008fe40000004100 */
[-C--:B--2---:R-:W-:Y:S01]  /*8eb0*/  FFMA R148, R148, R0.reuse, R17 ;  /* 0x0000000094947223 */ /* 0x084fe20000000011 */
[----:B------:R-:W-:Y:S01]  /*8ec0*/  FFMA R149, R149, R0, R12 ;  /* 0x0000000095957223 */ /* 0x000fe2000000000c */
[----:B------:R-:W-:-:S02]  /*8ed0*/  HADD2.F32 R25, -RZ, R139.H0_H0 ;  /* 0x2000008bff197230 */ /* 0x000fc40000004100 */
[-C--:B------:R-:W-:Y:S01]  /*8ee0*/  FMUL R12, R13, R166.reuse ;  /* 0x000000a60d0c7220 */ /* 0x080fe20000400000 */
[--C-:B------:R-:W-:Y:S02]  /*8ef0*/  HADD2.F32 R17, -RZ, R133.reuse.H0_H0 ;  /* 0x20000085ff117230 */ /* 0x100fe40000004100 */
[-C--:B------:R-:W-:Y:S01]  /*8f00*/  FMUL R24, R21, R166.reuse ;  /* 0x000000a615187220 */ /* 0x080fe20000400000 */
[----:B------:R-:W-:Y:S02]  /*8f10*/  HADD2.F32 R13, -RZ, R132.H0_H0 ;  /* 0x20000084ff0d7230 */ /* 0x000fe40000004100 */
[-C--:B------:R-:W-:Y:S01]  /*8f20*/  FMUL R25, R25, R166.reuse ;  /* 0x000000a619197220 */ /* 0x080fe20000400000 */
[----:B------:R-:W-:Y:S02]  /*8f30*/  HADD2.F32 R21, -RZ, R133.H1_H1 ;  /* 0x30000085ff157230 */ /* 0x000fe40000004100 */
[----:B------:R-:W-:Y:S01]  /*8f40*/  FMUL R17, R17, R166 ;  /* 0x000000a611117220 */ /* 0x000fe20000400000 */
[----:B------:R-:W-:Y:S01]  /*8f50*/  FFMA R151, R151, R0, R12 ;  /* 0x0000000097977223 */ /* 0x000fe2000000000c */
[----:B------:R-:W-:Y:S01]  /*8f60*/  FMUL R13, R13, R166 ;  /* 0x000000a60d0d7220 */ /* 0x000fe20000400000 */
[----:B------:R-:W-:Y:S01]  /*8f70*/  FFMA R155, R155, R0, R16 ;  /* 0x000000009b9b7223 */ /* 0x000fe20000000010 */
[----:B------:R-:W-:Y:S01]  /*8f80*/  FMUL R12, R21, R166 ;  /* 0x000000a6150c7220 */ /* 0x000fe20000400000 */
[-C--:B------:R-:W-:Y:S01]  /*8f90*/  FFMA R150, R150, R0.reuse, R25 ;  /* 0x0000000096967223 */ /* 0x080fe20000000019 */
[-C--:B-----5:R-:W-:Y:S01]  /*8fa0*/  FFMA R16, R146, R0.reuse, R17 ;  /* 0x0000000092107223 */ /* 0x0a0fe20000000011 */
[----:B------:R-:W-:Y:S01]  /*8fb0*/  FFMA R13, R144, R0, R13 ;  /* 0x00000000900d7223 */ /* 0x000fe2000000000d */
[----:B------:R-:W-:-:S02]  /*8fc0*/  HADD2.F32 R17, -RZ, R134.H0_H0 ;  /* 0x20000086ff117230 */ /* 0x000fc40000004100 */
[----:B------:R-:W-:Y:S01]  /*8fd0*/  FFMA R21, R147, R0, R12 ;  /* 0x0000000093157223 */ /* 0x000fe2000000000c */
[----:B------:R-:W-:Y:S01]  /*8fe0*/  HADD2.F32 R33, -RZ, R134.H1_H1 ;  /* 0x30000086ff217230 */ /* 0x000fe20000004100 */
[----:B------:R-:W-:Y:S01]  /*8ff0*/  F2FP.F16.F32.PACK_AB R144, R153, R152 ;  /* 0x000000989990723e */ /* 0x000fe200000000ff */
[--C-:B------:R-:W-:Y:S01]  /*9000*/  HADD2.F32 R25, -RZ, R135.reuse.H0_H0 ;  /* 0x20000087ff197230 */ /* 0x100fe20000004100 */
[----:B------:R-:W-:Y:S01]  /*9010*/  LOP3.LUT R9, R9, 0xfffffffe, RZ, 0xc0, !PT ;  /* 0xfffffffe09097812 */ /* 0x000fe200078ec0ff */
[----:B------:R-:W-:Y:S01]  /*9020*/  HADD2.F32 R29, -RZ, R135.H1_H1 ;  /* 0x30000087ff1d7230 */ /* 0x000fe20000004100 */
[----:B------:R-:W-:Y:S01]  /*9030*/  LOP3.LUT R12, R4, 0x1fffffff, RZ, 0xc0, !PT ;  /* 0x1fffffff040c7812 */ /* 0x000fe200078ec0ff */
[-C--:B------:R-:W-:Y:S01]  /*9040*/  FMUL R17, R17, R166.reuse ;  /* 0x000000a611117220 */ /* 0x080fe20000400000 */
[----:B------:R-:W-:Y:S01]  /*9050*/  IADD3 R152, P2, PT, R2, R5, RZ ;  /* 0x0000000502987210 */ /* 0x000fe20007f5e0ff */
[-C--:B------:R-:W-:Y:S01]  /*9060*/  FMUL R28, R33, R166.reuse ;  /* 0x000000a6211c7220 */ /* 0x080fe20000400000 */
[----:B------:R-:W-:Y:S01]  /*9070*/  IADD3 R5, PT, PT, R165, 0x8, RZ ;  /* 0x00000008a5057810 */ /* 0x000fe20007ffe0ff */
[-C--:B------:R-:W-:Y:S01]  /*9080*/  FMUL R25, R25, R166.reuse ;  /* 0x000000a619197220 */ /* 0x080fe20000400000 */
[----:B------:R-:W-:Y:S01]  /*9090*/  FMUL R32, R29, R166 ;  /* 0x000000a61d207220 */ /* 0x000fe20000400000 */
[----:B------:R-:W-:Y:S01]  /*90a0*/  LOP3.LUT R4, R8, 0x1fffffff, RZ, 0xc0, !PT ;  /* 0x1fffffff08047812 */ /* 0x000fe200078ec0ff */
[-C--:B------:R-:W-:Y:S01]  /*90b0*/  FFMA R24, R145, R0.reuse, R24 ;  /* 0x0000000091187223 */ /* 0x080fe20000000018 */
[----:B------:R-:W-:Y:S01]  /*90c0*/  IADD3 R8, P1, PT, R2, R9, RZ ;  /* 0x0000000902087210 */ /* 0x000fe20007f3e0ff */
[----:B------:R-:W-:Y:S01]  /*90d0*/  FFMA R17, R140, R0, R17 ;  /* 0x000000008c117223 */ /* 0x000fe20000000011 */
[----:B------:R-:W-:Y:S01]  /*90e0*/  IADD3.X R153, PT, PT, R3, R12, RZ, P2, !PT ;  /* 0x0000000c03997210 */ /* 0x000fe200017fe4ff */
[-C--:B------:R-:W-:Y:S01]  /*90f0*/  FFMA R28, R141, R0.reuse, R28 ;  /* 0x000000008d1c7223 */ /* 0x080fe2000000001c */
[----:B------:R-:W-:Y:S01]  /*9100*/  ISETP.LT.AND P2, PT, R5, UR4, P5 ;  /* 0x0000000405007c0c */ /* 0x000fe2000af41270 */
[-C--:B------:R-:W-:Y:S01]  /*9110*/  FFMA R25, R142, R0.reuse, R25 ;  /* 0x000000008e197223 */ /* 0x080fe20000000019 */
[----:B------:R-:W-:Y:S01]  /*9120*/  FFMA R32, R143, R0, R32 ;  /* 0x000000008f207223 */ /* 0x000fe20000000020 */
[----:B------:R-:W-:-:S02]  /*9130*/  IADD3.X R9, PT, PT, R3, R4, RZ, P1, !PT ;  /* 0x0000000403097210 */ /* 0x000fc40000ffe4ff */
[----:B------:R-:W-:Y:S02]  /*9140*/  IADD3 R12, P1, PT, R156, R167, RZ ;  /* 0x000000a79c0c7210 */ /* 0x000fe40007f3e0ff */
[----:B------:R-:W-:Y:S02]  /*9150*/  F2FP.F16.F32.PACK_AB R145, R155, R154 ;  /* 0x0000009a9b91723e */ /* 0x000fe400000000ff */
[----:B------:R-:W-:Y:S02]  /*9160*/  F2FP.F16.F32.PACK_AB R146, R149, R148 ;  /* 0x000000949592723e */ /* 0x000fe400000000ff */
[----:B------:R-:W-:Y:S02]  /*9170*/  F2FP.F16.F32.PACK_AB R147, R151, R150 ;  /* 0x000000969793723e */ /* 0x000fe400000000ff */
[----:B------:R-:W-:Y:S02]  /*9180*/  F2FP.F16.F32.PACK_AB R140, R24, R13 ;  /* 0x0000000d188c723e */ /* 0x000fe400000000ff */
[----:B------:R-:W-:Y:S01]  /*9190*/  F2FP.F16.F32.PACK_AB R141, R21, R16 ;  /* 0x00000010158d723e */ /* 0x000fe200000000ff */
[----:B------:R-:W-:Y:S01]  /*91a0*/  @P4 STG.E.128 desc[UR36][R152.64], R144 ;  /* 0x0000009098004986 */ /* 0x000fe2000c101d24 */
[----:B------:R-:W-:-:S02]  /*91b0*/  F2FP.F16.F32.PACK_AB R142, R28, R17 ;  /* 0x000000111c8e723e */ /* 0x000fc400000000ff */
[----:B------:R-:W-:Y:S02]  /*91c0*/  F2FP.F16.F32.PACK_AB R143, R32, R25 ;  /* 0x00000019208f723e */ /* 0x000fe400000000ff */
[----:B------:R-:W-:Y:S02]  /*91d0*/  IADD3.X R13, PT, PT, R157, R170, RZ, P1, !PT ;  /* 0x000000aa9d0d7210 */ /* 0x000fe40000ffe4ff */
[----:B------:R-:W-:Y:S01]  /*91e0*/  IADD3 R21, PT, PT, R165, 0xa, RZ ;  /* 0x0000000aa5157810 */ /* 0x000fe20007ffe0ff */
[----:B------:R-:W-:Y:S04]  /*91f0*/  @P3 STG.E.128 desc[UR36][R8.64], R140 ;  /* 0x0000008c08003986 */ /* 0x000fe8000c101d24 */
[----:B------:R-:W2:Y:S01]  /*9200*/  @P2 LDG.E.LTC128B.128 R136, desc[UR36][R12.64] ;  /* 0x000000240c882981 */ /* 0x000ea2000c1e1d20 */
[----:B------:R-:W-:-:S02]  /*9210*/  ISETP.LT.AND P2, PT, R21, UR4, P5 ;  /* 0x0000000415007c0c */ /* 0x000fc4000af41270 */
[----:B------:R-:W-:-:S04]  /*9220*/  IADD3 R16, P1, PT, R156, R172, RZ ;  /* 0x000000ac9c107210 */ /* 0x000fc80007f3e0ff */
[----:B------:R-:W-:-:S07]  /*9230*/  IADD3.X R17, PT, PT, R157, R173, RZ, P1, !PT ;  /* 0x000000ad9d117210 */ /* 0x000fce0000ffe4ff */
[----:B------:R-:W3:Y:S01]  /*9240*/  @P2 LDG.E.LTC128B.128 R132, desc[UR36][R16.64] ;  /* 0x0000002410842981 */ /* 0x000ee2000c1e1d20 */
[----:B------:R-:W-:Y:S01]  /*9250*/  IMAD.WIDE.U32 R24, R164, R5, R168 ;  /* 0x00000005a4187225 */ /* 0x000fe200078e00a8 */
[----:B------:R-:W-:Y:S01]  /*9260*/  BAR.SYNC.DEFER_BLOCKING 0x0 ;  /* 0x0000000000007b1d */ /* 0x000fe20000010000 */
[----:B------:R-:W-:Y:S02]  /*9270*/  ISETP.LT.AND P4, PT, R5, UR4, P0 ;  /* 0x0000000405007c0c */ /* 0x000fe40008781270 */
[----:B------:R-:W-:-:S03]  /*9280*/  ISETP.LT.AND P3, PT, R21, UR4, P0 ;  /* 0x0000000415007c0c */ /* 0x000fc60008761270 */
[----:B------:R1:W-:Y:S04]  /*9290*/  STS.64 [R163], R6 ;  /* 0x00000006a3007388 */ /* 0x0003e80000000a00 */
[----:B------:R-:W-:Y:S04]  /*92a0*/  STS.64 [R163+0x20], R10 ;  /* 0x0000200aa3007388 */ /* 0x000fe80000000a00 */
[----:B------:R4:W-:Y:S04]  /*92b0*/  STS.64 [R163+0x40], R14 ;  /* 0x0000400ea3007388 */ /* 0x0009e80000000a00 */
[----:B------:R5:W-:Y:S04]  /*92c0*/  STS.64 [R163+0x60], R18 ;  /* 0x00006012a3007388 */ /* 0x000be80000000a00 */
[----:B------:R2:W-:Y:S04]  /*92d0*/  STS.64 [R162+0x80], R22 ;  /* 0x00008016a2007388 */ /* 0x0005e80000000a00 */
[----:B------:R2:W-:Y:S04]  /*92e0*/  STS.64 [R162+0xa0], R26 ;  /* 0x0000a01aa2007388 */ /* 0x0005e80000000a00 */
[----:B------:R-:W-:Y:S01]  /*92f0*/  STS.64 [R162+0xc0], R30 ;  /* 0x0000c01ea2007388 */ /* 0x000fe20000000a00 */
[----:B-1----:R-:W-:-:S03]  /*9300*/  IMAD.WIDE.U32 R6, R164, R21, R168 ;  /* 0x00000015a4067225 */ /* 0x002fc600078e00a8 */
[----:B------:R-:W-:Y:S01]  /*9310*/  STS.64 [R162+0xe0], R34 ;  /* 0x0000e022a2007388 */ /* 0x000fe20000000a00 */
[----:B------:R-:W-:Y:S01]  /*9320*/  BAR.SYNC.DEFER_BLOCKING 0x0 ;  /* 0x0000000000007b1d */ /* 0x000fe20000010000 */
[-C--:B----4-:R-:W-:Y:S02]  /*9330*/  IMAD R15, R21, R20.reuse, R7 ;  /* 0x00000014150f7224 */ /* 0x090fe400078e0207 */
[----:B------:R-:W-:Y:S01]  /*9340*/  IMAD R14, R5, R20, R25 ;  /* 0x00000014050e7224 */ /* 0x000fe200078e0219 */
[C---:B-----5:R-:W-:Y:S02]  /*9350*/  SHF.L.U32 R18, R6.reuse, 0x1, RZ ;  /* 0x0000000106127819 */ /* 0x060fe400000006ff */
[----:B------:R-:W-:Y:S02]  /*9360*/  SHF.L.U64.HI R15, R6, 0x1, R15 ;  /* 0x00000001060f7819 */ /* 0x000fe4000001020f */
[C---:B------:R-:W-:Y:S02]  /*9370*/  SHF.L.U32 R19, R24.reuse, 0x1, RZ ;  /* 0x0000000118137819 */ /* 0x040fe400000006ff */
[----:B------:R-:W-:-:S02]  /*9380*/  SHF.L.U64.HI R14, R24, 0x1, R14 ;  /* 0x00000001180e7819 */ /* 0x000fc4000001020e */
[----:B------:R-:W-:Y:S01]  /*9390*/  LOP3.LUT R19, R19, 0xfffffffe, RZ, 0xc0, !PT ;  /* 0xfffffffe13137812 */ /* 0x000fe200078ec0ff */
[----:B------:R-:W1:Y:S04]  /*93a0*/  LDS.128 R144, [R161] ;  /* 0x00000000a1907984 */ /* 0x000e680000000c00 */
[----:B------:R-:W4:Y:S04]  /*93b0*/  LDS.128 R140, [R160] ;  /* 0x00000000a08c7984 */ /* 0x000f280000000c00 */
[----:B------:R-:W5:Y:S04]  /*93c0*/  LDS.128 R8, [R161+0x440] ;  /* 0x00044000a1087984 */ /* 0x000f680000000c00 */
[----:B------:R-:W5:Y:S01]  /*93d0*/  LDS.128 R4, [R160+0x440] ;  /* 0x00044000a0047984 */ /* 0x000f620000000c00 */
[----:B--2---:R-:W-:-:S02]  /*93e0*/  HADD2.F32 R21, -RZ, R136.H0_H0 ;  /* 0x20000088ff157230 */ /* 0x004fc40000004100 */
[--C-:B------:R-:W-:Y:S02]  /*93f0*/  HADD2.F32 R23, -RZ, R137.reuse.H1_H1 ;  /* 0x30000089ff177230 */ /* 0x100fe40000004100 */
[----:B------:R-:W-:Y:S02]  /*9400*/  HADD2.F32 R25, -RZ, R137.H0_H0 ;  /* 0x20000089ff197230 */ /* 0x000fe40000004100 */
[-C--:B------:R-:W-:Y:S01]  /*9410*/  FMUL R21, R21, R166.reuse ;  /* 0x000000a615157220 */ /* 0x080fe20000400000 */
[----:B------:R-:W-:Y:S02]  /*9420*/  HADD2.F32 R27, -RZ, R136.H1_H1 ;  /* 0x30000088ff1b7230 */ /* 0x000fe40000004100 */
[----:B------:R-:W-:Y:S01]  /*9430*/  FMUL R22, R23, R166 ;  /* 0x000000a617167220 */ /* 0x000fe20000400000 */
[--C-:B------:R-:W-:Y:S02]  /*9440*/  HADD2.F32 R23, -RZ, R138.reuse.H1_H1 ;  /* 0x3000008aff177230 */ /* 0x100fe40000004100 */
[----:B-1----:R-:W-:Y:S01]  /*9450*/  FFMA R144, R144, R0, R21 ;  /* 0x0000000090907223 */ /* 0x002fe20000000015 */
[----:B------:R-:W-:-:S02]  /*9460*/  HADD2.F32 R21, -RZ, R138.H0_H0 ;  /* 0x2000008aff157230 */ /* 0x000fc40000004100 */
[----:B------:R-:W-:Y:S01]  /*9470*/  FFMA R147, R147, R0, R22 ;  /* 0x0000000093937223 */ /* 0x000fe20000000016 */
[-C--:B------:R-:W-:Y:S01]  /*9480*/  FMUL R25, R25, R166.reuse ;  /* 0x000000a619197220 */ /* 0x080fe20000400000 */
[-C--:B------:R-:W-:Y:S01]  /*9490*/  FMUL R22, R23, R166.reuse ;  /* 0x000000a617167220 */ /* 0x080fe20000400000 */
[----:B------:R-:W-:Y:S02]  /*94a0*/  HADD2.F32 R23, -RZ, R139.H1_H1 ;  /* 0x3000008bff177230 */ /* 0x000fe40000004100 */
[----:B------:R-:W-:Y:S01]  /*94b0*/  FMUL R21, R21, R166 ;  /* 0x000000a615157220 */ /* 0x000fe20000400000 */
[-C--:B------:R-:W-:Y:S01]  /*94c0*/  FFMA R146, R146, R0.reuse, R25 ;  /* 0x0000000092927223 */ /* 0x080fe20000000019 */
[----:B----4-:R-:W-:Y:S01]  /*94d0*/  FFMA R141, R141, R0, R22 ;  /* 0x000000008d8d7223 */ /* 0x010fe20000000016 */
[-C--:B------:R-:W-:Y:S01]  /*94e0*/  FMUL R24, R27, R166.reuse ;  /* 0x000000a61b187220 */ /* 0x080fe20000400000 */
[----:B------:R-:W-:Y:S01]  /*94f0*/  FMUL R22, R23, R166 ;  /* 0x000000a617167220 */ /* 0x000fe20000400000 */
[----:B---3--:R-:W-:-:S02]  /*9500*/  HADD2.F32 R25, -RZ, R132.H1_H1 ;  /* 0x30000084ff197230 */ /* 0x008fc40000004100 */
[-C--:B------:R-:W-:Y:S01]  /*9510*/  FFMA R140, R140, R0.reuse, R21 ;  /* 0x000000008c8c7223 */ /* 0x080fe20000000015 */
[----:B------:R-:W-:Y:S02]  /*9520*/  HADD2.F32 R27, -RZ, R139.H0_H0 ;  /* 0x2000008bff1b7230 */ /* 0x000fe40000004100 */
[----:B------:R-:W-:Y:S01]  /*9530*/  FFMA R143, R143, R0, R22 ;  /* 0x000000008f8f7223 */ /* 0x000fe20000000016 */
[----:B------:R-:W-:Y:S02]  /*9540*/  HADD2.F32 R21, -RZ, R132.H0_H0 ;  /* 0x20000084ff157230 */ /* 0x000fe40000004100 */
[-C--:B------:R-:W-:Y:S01]  /*9550*/  FMUL R22, R25, R166.reuse ;  /* 0x000000a619167220 */ /* 0x080fe20000400000 */
[----:B------:R-:W-:Y:S02]  /*9560*/  HADD2.F32 R25, -RZ, R133.H1_H1 ;  /* 0x30000085ff197230 */ /* 0x000fe40000004100 */
[----:B------:R-:W-:Y:S01]  /*9570*/  FMUL R27, R27, R166 ;  /* 0x000000a61b1b7220 */ /* 0x000fe20000400000 */
[----:B------:R-:W-:-:S02]  /*9580*/  HADD2.F32 R29, -RZ, R134.H1_H1 ;  /* 0x30000086ff1d7230 */ /* 0x000fc40000004100 */
[----:B------:R-:W-:Y:S01]  /*9590*/  FMUL R21, R21, R166 ;  /* 0x000000a615157220 */ /* 0x000fe20000400000 */
[-C--:B-----5:R-:W-:Y:S01]  /*95a0*/  FFMA R22, R9, R0.reuse, R22 ;  /* 0x0000000009167223 */ /* 0x0a0fe20000000016 */
[----:B------:R-:W-:Y:S01]  /*95b0*/  FFMA R142, R142, R0, R27 ;  /* 0x000000008e8e7223 */ /* 0x000fe2000000001b */
[----:B------:R-:W-:Y:S01]  /*95c0*/  FMUL R26, R25, R166 ;  /* 0x000000a6191a7220 */ /* 0x000fe20000400000 */
[--C-:B------:R-:W-:Y:S02]  /*95d0*/  HADD2.F32 R27, -RZ, R135.reuse.H1_H1 ;  /* 0x30000087ff1b7230 */ /* 0x100fe40000004100 */
[----:B------:R-:W-:Y:S01]  /*95e0*/  FFMA R21, R8, R0, R21 ;  /* 0x0000000008157223 */ /* 0x000fe20000000015 */
[----:B------:R-:W-:Y:S02]  /*95f0*/  HADD2.F32 R9, -RZ, R134.H0_H0 ;  /* 0x20000086ff097230 */ /* 0x000fe40000004100 */
[----:B------:R-:W-:Y:S01]  /*9600*/  FMUL R8, R29, R166 ;  /* 0x000000a61d087220 */ /* 0x000fe20000400000 */
[----:B------:R-:W-:-:S02]  /*9610*/  HADD2.F32 R25, -RZ, R135.H0_H0 ;  /* 0x20000087ff197230 */ /* 0x000fc40000004100 */
[----:B------:R-:W-:Y:S01]  /*9620*/  FMUL R28, R27, R166 ;  /* 0x000000a61b1c7220 */ /* 0x000fe20000400000 */
[----:B------:R-:W-:Y:S01]  /*9630*/  FFMA R145, R145, R0, R24 ;  /* 0x0000000091917223 */ /* 0x000fe20000000018 */
[----:B------:R-:W-:Y:S01]  /*9640*/  FMUL R9, R9, R166 ;  /* 0x000000a609097220 */ /* 0x000fe20000400000 */
[----:B------:R-:W-:Y:S01]  /*9650*/  FFMA R27, R5, R0, R8 ;  /* 0x00000000051b7223 */ /* 0x000fe20000000008 */
[----:B------:R-:W-:Y:S01]  /*9660*/  FMUL R25, R25, R166 ;  /* 0x000000a619197220 */ /* 0x000fe20000400000 */
[----:B------:R-:W-:Y:S01]  /*9670*/  LOP3.LUT R5, R18, 0xfffffffe, RZ, 0xc0, !PT ;  /* 0xfffffffe12057812 */ /* 0x000fe200078ec0ff */
[----:B------:R-:W-:Y:S02]  /*9680*/  HADD2.F32 R23, -RZ, R133.H0_H0 ;  /* 0x20000085ff177230 */ /* 0x000fe40000004100 */
[-C--:B------:R-:W-:Y:S01]  /*9690*/  FFMA R24, R4, R0.reuse, R9 ;  /* 0x0000000004187223 */ /* 0x080fe20000000009 */
[-C--:B------:R-:W-:Y:S01]  /*96a0*/  FFMA R25, R6, R0.reuse, R25 ;  /* 0x0000000006197223 */ /* 0x080fe20000000019 */
[----:B------:R-:W-:Y:S01]  /*96b0*/  F2FP.F16.F32.PACK_AB R4, R22, R21 ;  /* 0x000000151604723e */ /* 0x000fe200000000ff */
[----:B------:R-:W-:Y:S01]  /*96c0*/  FFMA R26, R11, R0, R26 ;  /* 0x000000000b1a7223 */ /* 0x000fe2000000001a */
[----:B------:R-:W-:Y:S01]  /*96d0*/  LOP3.LUT R6, R15, 0x1fffffff, RZ, 0xc0, !PT ;  /* 0x1fffffff0f067812 */ /* 0x000fe200078ec0ff */
[----:B------:R-:W-:Y:S01]  /*96e0*/  FMUL R23, R23, R166 ;  /* 0x000000a617177220 */ /* 0x000fe20000400000 */
[----:B------:R-:W-:Y:S01]  /*96f0*/  IADD3 R18, P1, PT, R2, R5, RZ ;  /* 0x0000000502127210 */ /* 0x000fe20007f3e0ff */
[-C--:B------:R-:W-:Y:S01]  /*9700*/  FFMA R28, R7, R0.reuse, R28 ;  /* 0x00000000071c7223 */ /* 0x080fe2000000001c */
[----:B------:R-:W-:Y:S01]  /*9710*/  IADD3 R21, PT, PT, R165, 0x10, RZ ;  /* 0x00000010a5157810 */ /* 0x000fe20007ffe0ff */
[----:B------:R-:W-:Y:S01]  /*9720*/  FFMA R23, R10, R0, R23 ;  /* 0x000000000a177223 */ /* 0x000fe20000000017 */
[----:B------:R-:W-:-:S02]  /*9730*/  LOP3.LUT R22, R14, 0x1fffffff, RZ, 0xc0, !PT ;  /* 0x1fffffff0e167812 */ /* 0x000fc400078ec0ff */
[----:B------:R-:W-:Y:S02]  /*9740*/  IADD3 R14, P2, PT, R2, R19, RZ ;  /* 0x00000013020e7210 */ /* 0x000fe40007f5e0ff */
[----:B------:R-:W-:Y:S02]  /*9750*/  IADD3.X R19, PT, PT, R3, R6, RZ, P1, !PT ;  /* 0x0000000603137210 */ /* 0x000fe40000ffe4ff */
[----:B------:R-:W-:Y:S02]  /*9760*/  ISETP.LT.AND P1, PT, R21, UR4, P5 ;  /* 0x0000000415007c0c */ /* 0x000fe4000af21270 */
[----:B------:R-:W-:Y:S02]  /*9770*/  IADD3.X R15, PT, PT, R3, R22, RZ, P2, !PT ;  /* 0x00000016030f7210 */ /* 0x000fe400017fe4ff */
[----:B------:R-:W-:Y:S02]  /*9780*/  IADD3 R22, P2, PT, R156, R12, RZ ;  /* 0x0000000c9c167210 */ /* 0x000fe40007f5e0ff */
[----:B------:R-:W-:-:S02]  /*9790*/  F2FP.F16.F32.PACK_AB R8, R145, R144 ;  /* 0x000000909108723e */ /* 0x000fc400000000ff */
[----:B------:R-:W-:Y:S02]  /*97a0*/  F2FP.F16.F32.PACK_AB R9, R147, R146 ;  /* 0x000000929309723e */ /* 0x000fe400000000ff */
[----:B------:R-:W-:Y:S02]  /*97b0*/  F2FP.F16.F32.PACK_AB R10, R141, R140 ;  /* 0x0000008c8d0a723e */ /* 0x000fe400000000ff */
[----:B------:R-:W-:Y:S02]  /*97c0*/  F2FP.F16.F32.PACK_AB R11, R143, R142 ;  /* 0x0000008e8f0b723e */ /* 0x000fe400000000ff */
[----:B------:R-:W-:Y:S02]  /*97d0*/  F2FP.F16.F32.PACK_AB R5, R26, R23 ;  /* 0x000000171a05723e */ /* 0x000fe400000000ff */
[----:B------:R-:W-:Y:S01]  /*97e0*/  F2FP.F16.F32.PACK_AB R6, R27, R24 ;  /* 0x000000181b06723e */ /* 0x000fe200000000ff */
[----:B------:R-:W-:Y:S01]  /*97f0*/  @P4 STG.E.128 desc[UR36][R14.64], R8 ;  /* 0x000000080e004986 */ /* 0x000fe2000c101d24 */
[----:B------:R-:W-:-:S02]  /*9800*/  F2FP.F16.F32.PACK_AB R7, R28, R25 ;  /* 0x000000191c07723e */ /* 0x000fc400000000ff */
[----:B------:R-:W-:-:S03]  /*9810*/  IADD3.X R23, PT, PT, R157, R13, RZ, P2, !PT ;  /* 0x0000000d9d177210 */ /* 0x000fc600017fe4ff */
[----:B------:R1:W-:Y:S04]  /*9820*/  @P3 STG.E.128 desc[UR36][R18.64], R4 ;  /* 0x0000000412003986 */ /* 0x0003e8000c101d24 */
[----:B------:R-:W2:Y:S01]  /*9830*/  @P1 LDG.E.LTC128B.128 R136, desc[UR36][R22.64] ;  /* 0x0000002416881981 */ /* 0x000ea2000c1e1d20 */
[----:B------:R-:W-:Y:S02]  /*9840*/  IADD3 R27, PT, PT, R165, 0x12, RZ ;  /* 0x00000012a51b7810 */ /* 0x000fe40007ffe0ff */
[----:B------:R-:W-:Y:S02]  /*9850*/  IADD3 R24, P1, PT, R156, R16, RZ ;  /* 0x000000109c187210 */ /* 0x000fe40007f3e0ff */
[----:B------:R-:W-:Y:S02]  /*9860*/  ISETP.LT.AND P2, PT, R27, UR4, P5 ;  /* 0x000000041b007c0c */ /* 0x000fe4000af41270 */
[----:B------:R-:W-:-:S11]  /*9870*/  IADD3.X R25, PT, PT, R157, R17, RZ, P1, !PT ;  /* 0x000000119d197210 */ /* 0x000fd60000ffe4ff */
[----:B------:R-:W3:Y:S01]  /*9880*/  @P2 LDG.E.LTC128B.128 R132, desc[UR36][R24.64] ;  /* 0x0000002418842981 */ /* 0x000ee2000c1e1d20 */
[----:B------:R-:W-:Y:S01]  /*9890*/  ISETP.LT.AND P4, PT, R21, UR4, P0 ;  /* 0x0000000415007c0c */ /* 0x000fe20008781270 */
[----:B------:R-:W-:Y:S01]  /*98a0*/  BAR.SYNC.DEFER_BLOCKING 0x0 ;  /* 0x0000000000007b1d */ /* 0x000fe20000010000 */
[----:B------:R-:W-:Y:S01]  /*98b0*/  ISETP.LT.AND P3, PT, R27, UR4, P0 ;  /* 0x000000041b007c0c */ /* 0x000fe20008761270 */
[----:B-1----:R-:W-:-:S04]  /*98c0*/  IMAD.WIDE.U32 R6, R164, R21, R168 ;  /* 0x00000015a4067225 */ /* 0x002fc800078e00a8 */
[----:B------:R-:W-:Y:S01]  /*98d0*/  IMAD.WIDE.U32 R4, R164, R27, R168 ;  /* 0x0000001ba4047225 */ /* 0x000fe200078e00a8 */
[----:B------:R-:W-:-:S03]  /*98e0*/  SHF.L.U32 R28, R6, 0x1, RZ ;  /* 0x00000001061c7819 */ /* 0x000fc600000006ff */
[-C--:B------:R-:W-:Y:S02]  /*98f0*/  IMAD R21, R21, R20.reuse, R7 ;  /* 0x0000001415157224 */ /* 0x080fe400078e0207 */
[----:B------:R-:W-:Y:S01]  /*9900*/  IMAD R26, R27, R20, R5 ;  /* 0x000000141b1a7224 */ /* 0x000fe200078e0205 */
[----:B------:R-:W-:Y:S02]  /*9910*/  SHF.L.U32 R27, R4, 0x1, RZ ;  /* 0x00000001041b7819 */ /* 0x000fe400000006ff */
[----:B------:R-:W-:Y:S02]  /*9920*/  SHF.L.U64.HI R21, R6, 0x1, R21 ;  /* 0x0000000106157819 */ /* 0x000fe40000010215 */
[----:B------:R-:W-:Y:S01]  /*9930*/  SHF.L.U64.HI R26, R4, 0x1, R26 ;  /* 0x00000001041a7819 */ /* 0x000fe2000001021a */
[----:B------:R-:W-:Y:S01]  /*9940*/  STS.64 [R163], R64 ;  /* 0x00000040a3007388 */ /* 0x000fe20000000a00 */
[----:B------:R-:W-:Y:S02]  /*9950*/  LOP3.LUT R27, R27, 0xfffffffe, RZ, 0xc0, !PT ;  /* 0xfffffffe1b1b7812 */ /* 0x000fe400078ec0ff */
[----:B------:R-:W-:Y:S01]  /*9960*/  LOP3.LUT R26, R26, 0x1fffffff, RZ, 0xc0, !PT ;  /* 0x1fffffff1a1a7812 */ /* 0x000fe200078ec0ff */
[----:B------:R-:W-:Y:S04]  /*9970*/  STS.64 [R163+0x20], R60 ;  /* 0x0000203ca3007388 */ /* 0x000fe80000000a00 */
[----:B------:R-:W-:Y:S04]  /*9980*/  STS.64 [R163+0x40], R56 ;  /* 0x00004038a3007388 */ /* 0x000fe80000000a00 */
[----:B------:R-:W-:Y:S04]  /*9990*/  STS.64 [R163+0x60], R52 ;  /* 0x00006034a3007388 */ /* 0x000fe80000000a00 */
[----:B------:R-:W-:Y:S04]  /*99a0*/  STS.64 [R162+0x80], R48 ;  /* 0x00008030a2007388 */ /* 0x000fe80000000a00 */
[----:B------:R-:W-:Y:S04]  /*99b0*/  STS.64 [R162+0xa0], R44 ;  /* 0x0000a02ca2007388 */ /* 0x000fe80000000a00 */
[----:B------:R-:W-:Y:S04]  /*99c0*/  STS.64 [R162+0xc0], R40 ;  /* 0x0000c028a2007388 */ /* 0x000fe80000000a00 */
[----:B------:R-:W-:Y:S01]  /*99d0*/  STS.64 [R162+0xe0], R36 ;  /* 0x0000e024a2007388 */ /* 0x000fe20000000a00 */
[----:B------:R-:W-:Y:S06]  /*99e0*/  BAR.SYNC.DEFER_BLOCKING 0x0 ;  /* 0x0000000000007b1d */ /* 0x000fec0000010000 */
[----:B------:R-:W1:Y:S04]  /*99f0*/  LDS.128 R16, [R161] ;  /* 0x00000000a1107984 */ /* 0x000e680000000c00 */
[----:B------:R-:W4:Y:S04]  /*9a00*/  LDS.128 R12, [R160] ;  /* 0x00000000a00c7984 */ /* 0x000f280000000c00 */
[----:B------:R-:W5:Y:S04]  /*9a10*/  LDS.128 R8, [R161+0x440] ;  /* 0x00044000a1087984 */ /* 0x000f680000000c00 */
[----:B------:R-:W5:Y:S01]  /*9a20*/  LDS.128 R4, [R160+0x440] ;  /* 0x00044000a0047984 */ /* 0x000f620000000c00 */
[----:B--2---:R-:W-:-:S02]  /*9a30*/  HADD2.F32 R33, -RZ, R136.H0_H0 ;  /* 0x20000088ff217230 */ /* 0x004fc40000004100 */
[----:B------:R-:W-:Y:S02]  /*9a40*/  HADD2.F32 R31, -RZ, R136.H1_H1 ;  /* 0x30000088ff1f7230 */ /* 0x000fe40000004100 */
[--C-:B------:R-:W-:Y:S02]  /*9a50*/  HADD2.F32 R29, -RZ, R137.reuse.H1_H1 ;  /* 0x30000089ff1d7230 */ /* 0x100fe40000004100 */
[-C--:B------:R-:W-:Y:S01]  /*9a60*/  FMUL R33, R33, R166.reuse ;  /* 0x000000a621217220 */ /* 0x080fe20000400000 */
[----:B------:R-:W-:Y:S02]  /*9a70*/  HADD2.F32 R35, -RZ, R137.H0_H0 ;  /* 0x20000089ff237230 */ /* 0x000fe40000004100 */
[----:B------:R-:W-:Y:S01]  /*9a80*/  FMUL R32, R31, R166 ;  /* 0x000000a61f207220 */ /* 0x000fe20000400000 */
[--C-:B------:R-:W-:Y:S02]  /*9a90*/  HADD2.F32 R31, -RZ, R138.reuse.H1_H1 ;  /* 0x3000008aff1f7230 */ /* 0x100fe40000004100 */
[----:B-1----:R-:W-:Y:S01]  /*9aa0*/  FFMA R16, R16, R0, R33 ;  /* 0x0000000010107223 */ /* 0x002fe20000000021 */
[----:B------:R-:W-:-:S02]  /*9ab0*/  HADD2.F32 R33, -RZ, R138.H0_H0 ;  /* 0x2000008aff217230 */ /* 0x000fc40000004100 */
[----:B------:R-:W-:Y:S01]  /*9ac0*/  FMUL R30, R29, R166 ;  /* 0x000000a61d1e7220 */ /* 0x000fe20000400000 */
[----:B------:R-:W-:Y:S01]  /*9ad0*/  FFMA R29, R17, R0, R32 ;  /* 0x00000000111d7223 */ /* 0x000fe20000000020 */
[-C--:B------:R-:W-:Y:S01]  /*9ae0*/  FMUL R35, R35, R166.reuse ;  /* 0x000000a623237220 */ /* 0x080fe20000400000 */
[----:B------:R-:W-:Y:S01]  /*9af0*/  FMUL R17, R33, R166 ;  /* 0x000000a621117220 */ /* 0x000fe20000400000 */
[--C-:B------:R-:W-:Y:S02]  /*9b00*/  HADD2.F32 R33, -RZ, R139.reuse.H1_H1 ;  /* 0x3000008bff217230 */ /* 0x100fe40000004100 */
[-C--:B------:R-:W-:Y:S01]  /*9b10*/  FFMA R19, R19, R0.reuse, R30 ;  /* 0x0000000013137223 */ /* 0x080fe2000000001e */
[----:B------:R-:W-:Y:S01]  /*9b20*/  FFMA R18, R18, R0, R35 ;  /* 0x0000000012127223 */ /* 0x000fe20000000023 */
[----:B------:R-:W-:Y:S01]  /*9b30*/  FMUL R30, R31, R166 ;  /* 0x000000a61f1e7220 */ /* 0x000fe20000400000 */
[----:B----4-:R-:W-:Y:S01]  /*9b40*/  FFMA R17, R12, R0, R17 ;  /* 0x000000000c117223 */ /* 0x010fe20000000011 */
[----:B------:R-:W-:-:S02]  /*9b50*/  HADD2.F32 R35, -RZ, R139.H0_H0 ;  /* 0x2000008bff237230 */ /* 0x000fc40000004100 */
[----:B------:R-:W-:Y:S01]  /*9b60*/  FMUL R12, R33, R166 ;  /* 0x000000a6210c7220 */ /* 0x000fe20000400000 */
[--C-:B---3--:R-:W-:Y:S02]  /*9b70*/  HADD2.F32 R31, -RZ, R132.reuse.H0_H0 ;  /* 0x20000084ff1f7230 */ /* 0x108fe40000004100 */
[----:B------:R-:W-:Y:S01]  /*9b80*/  FFMA R30, R13, R0, R30 ;  /* 0x000000000d1e7223 */ /* 0x000fe2000000001e */
[----:B------:R-:W-:Y:S02]  /*9b90*/  HADD2.F32 R33, -RZ, R132.H1_H1 ;  /* 0x30000084ff217230 */ /* 0x000fe40000004100 */
[-C--:B------:R-:W-:Y:S01]  /*9ba0*/  FMUL R35, R35, R166.reuse ;  /* 0x000000a623237220 */ /* 0x080fe20000400000 */
[----:B------:R-:W-:Y:S02]  /*9bb0*/  HADD2.F32 R37, -RZ, R134.H1_H1 ;  /* 0x30000086ff257230 */ /* 0x000fe40000004100 */
[----:B------:R-:W-:Y:S01]  /*9bc0*/  FMUL R31, R31, R166 ;  /* 0x000000a61f1f7220 */ /* 0x000fe20000400000 */
[----:B------:R-:W-:Y:S01]  /*9bd0*/  FFMA R15, R15, R0, R12 ;  /* 0x000000000f0f7223 */ /* 0x000fe2000000000c */
[----:B------:R-:W-:Y:S01]  /*9be0*/  FMUL R32, R33, R166 ;  /* 0x000000a621207220 */ /* 0x000fe20000400000 */
[-C--:B------:R-:W-:Y:S01]  /*9bf0*/  FFMA R14, R14, R0.reuse, R35 ;  /* 0x000000000e0e7223 */ /* 0x080fe20000000023 */
[----:B-----5:R-:W-:Y:S01]  /*9c00*/  FFMA R12, R8, R0, R31 ;  /* 0x00000000080c7223 */ /* 0x020fe2000000001f */
[----:B------:R-:W-:-:S02]  /*9c10*/  HADD2.F32 R35, -RZ, R135.H1_H1 ;  /* 0x30000087ff237230 */ /* 0x000fc40000004100 */
[----:B------:R-:W-:Y:S01]  /*9c20*/  FFMA R31, R9, R0, R32 ;  /* 0x00000000091f7223 */ /* 0x000fe20000000020 */
[----:B------:R-:W-:Y:S02]  /*9c30*/  HADD2.F32 R9, -RZ, R134.H0_H0 ;  /* 0x20000086ff097230 */ /* 0x000fe40000004100 */
[-C--:B------:R-:W-:Y:S01]  /*9c40*/  FMUL R8, R37, R166.reuse ;  /* 0x000000a625087220 */ /* 0x080fe20000400000 */
[--C-:B------:R-:W-:Y:S02]  /*9c50*/  HADD2.F32 R33, -RZ, R133.reuse.H1_H1 ;  /* 0x30000085ff217230 */ /* 0x100fe40000004100 */
[-C--:B------:R-:W-:Y:S01]  /*9c60*/  FMUL R36, R35, R166.reuse ;  /* 0x000000a623247220 */ /* 0x080fe20000400000 */
[----:B------:R-:W-:Y:S02]  /*9c70*/  HADD2.F32 R13, -RZ, R133.H0_H0 ;  /* 0x20000085ff0d7230 */ /* 0x000fe40000004100 */
[----:B------:R-:W-:Y:S01]  /*9c80*/  FMUL R9, R9, R166 ;  /* 0x000000a609097220 */ /* 0x000fe20000400000 */
[----:B------:R-:W-:Y:S01]  /*9c90*/  FFMA R35, R5, R0, R8 ;  /* 0x0000000005237223 */ /* 0x000fe20000000008 */
[----:B------:R-:W-:Y:S01]  /*9ca0*/  LOP3.LUT R5, R28, 0xfffffffe, RZ, 0xc0, !PT ;  /* 0xfffffffe1c057812 */ /* 0x000fe200078ec0ff */
[----:B------:R-:W-:Y:S01]  /*9cb0*/  FMUL R34, R33, R166 ;  /* 0x000000a621227220 */ /* 0x000fe20000400000 */
[----:B------:R-:W-:-:S02]  /*9cc0*/  HADD2.F32 R33, -RZ, R135.H0_H0 ;  /* 0x20000087ff217230 */ /* 0x000fc40000004100 */
[----:B------:R-:W-:Y:S01]  /*9cd0*/  FFMA R32, R4, R0, R9 ;  /* 0x0000000004207223 */ /* 0x000fe20000000009 */
[----:B------:R-:W-:Y:S01]  /*9ce0*/  LOP3.LUT R4, R21, 0x1fffffff, RZ, 0xc0, !PT ;  /* 0x1fffffff15047812 */ /* 0x000fe200078ec0ff */
[-C--:B------:R-:W-:Y:S01]  /*9cf0*/  FMUL R13, R13, R166.reuse ;  /* 0x000000a60d0d7220 */ /* 0x080fe20000400000 */
[----:B------:R-:W-:Y:S01]  /*9d00*/  IADD3 R28, P2, PT, R2, R5, RZ ;  /* 0x00000005021c7210 */ /* 0x000fe20007f5e0ff */
[----:B------:R-:W-:Y:S01]  /*9d10*/  FMUL R33, R33, R166 ;  /* 0x000000a621217220 */ /* 0x000fe20000400000 */
[----:B------:R-:W-:Y:S01]  /*9d20*/  IADD3 R21, PT, PT, R165, 0x18, RZ ;  /* 0x00000018a5157810 */ /* 0x000fe20007ffe0ff */
[----:B------:R-:W-:Y:S01]  /*9d30*/  FFMA R13, R10, R0, R13 ;  /* 0x000000000a0d7223 */ /* 0x000fe2000000000d */
[----:B------:R-:W-:Y:S01]  /*9d40*/  F2FP.F16.F32.PACK_AB R8, R29, R16 ;  /* 0x000000101d08723e */ /* 0x000fe200000000ff */
[-C--:B------:R-:W-:Y:S01]  /*9d50*/  FFMA R34, R11, R0.reuse, R34 ;  /* 0x000000000b227223 */ /* 0x080fe20000000022 */
[----:B------:R-:W-:Y:S01]  /*9d60*/  IADD3 R16, P1, PT, R2, R27, RZ ;  /* 0x0000001b02107210 */ /* 0x000fe20007f3e0ff */
[----:B------:R-:W-:Y:S01]  /*9d70*/  FFMA R33, R6, R0, R33 ;  /* 0x0000000006217223 */ /* 0x000fe20000000021 */
[----:B------:R-:W-:Y:S01]  /*9d80*/  IADD3.X R29, PT, PT, R3, R4, RZ, P2, !PT ;  /* 0x00000004031d7210 */ /* 0x000fe200017fe4ff */
[----:B------:R-:W-:Y:S01]  /*9d90*/  FFMA R36, R7, R0, R36 ;  /* 0x0000000007247223 */ /* 0x000fe20000000024 */
[----:B------:R-:W-:-:S02]  /*9da0*/  ISETP.LT.AND P2, PT, R21, UR4, P5 ;  /* 0x0000000415007c0c */ /* 0x000fc4000af41270 */
[----:B------:R-:W-:Y:S02]  /*9db0*/  F2FP.F16.F32.PACK_AB R10, R30, R17 ;  /* 0x000000111e0a723e */ /* 0x000fe400000000ff */
[----:B------:R-:W-:Y:S02]  /*9dc0*/  IADD3.X R17, PT, PT, R3, R26, RZ, P1, !PT ;  /* 0x0000001a03117210 */ /* 0x000fe40000ffe4ff */
[----:B------:R-:W-:Y:S02]  /*9dd0*/  IADD3 R22, P1, PT, R156, R22, RZ ;  /* 0x000000169c167210 */ /* 0x000fe40007f3e0ff */
[----:B------:R-:W-:Y:S02]  /*9de0*/  F2FP.F16.F32.PACK_AB R9, R19, R18 ;  /* 0x000000121309723e */ /* 0x000fe400000000ff */
[----:B------:R-:W-:Y:S02]  /*9df0*/  F2FP.F16.F32.PACK_AB R11, R15, R14 ;  /* 0x0000000e0f0b723e */ /* 0x000fe400000000ff */
[----:B------:R-:W-:-:S02]  /*9e00*/  F2FP.F16.F32.PACK_AB R4, R31, R12 ;  /* 0x0000000c1f04723e */ /* 0x000fc400000000ff */
[----:B------:R-:W-:Y:S01]  /*9e10*/  F2FP.F16.F32.PACK_AB R5, R34, R13 ;  /* 0x0000000d2205723e */ /* 0x000fe200000000ff */
[----:B------:R-:W-:Y:S01]  /*9e20*/  @P4 STG.E.128 desc[UR36][R28.64], R8 ;  /* 0x000000081c004986 */ /* 0x000fe2000c101d24 */
[----:B------:R-:W-:Y:S02]  /*9e30*/  F2FP.F16.F32.PACK_AB R6, R35, R32 ;  /* 0x000000202306723e */ /* 0x000fe400000000ff */
[----:B------:R-:W-:Y:S02]  /*9e40*/  F2FP.F16.F32.PACK_AB R7, R36, R33 ;  /* 0x000000212407723e */ /* 0x000fe400000000ff */
        /* <DEDUP_REMOVED lines=8> */
[----:B------:R-:W-:Y:S02]  /*9ed0*/  ISETP.LT.AND P3, PT, R27, UR4, P0 ;  /* 0x000000041b007c0c */ /* 0x000fe40008761270 */
[----:B------:R-:W-:Y:S01]  /*9ee0*/  ISETP.LT.AND P4, PT, R21, UR4, P0 ;  /* 0x0000000415007c0c */ /* 0x000fe20008781270 */
[----:B------:R-:W-:Y:S01]  /*9ef0*/  BAR.SYNC.DEFER_BLOCKING 0x0 ;  /* 0x0000000000007b1d */ /* 0x000fe20000010000 */
[----:B-1----:R-:W-:-:S04]  /*9f00*/  IMAD.WIDE.U32 R6, R164, R21, R168 ;  /* 0x00000015a4067225 */ /* 0x002fc800078e00a8 */
[----:B------:R-:W-:-:S04]  /*9f10*/  IMAD.WIDE.U32 R4, R164, R27, R168 ;  /* 0x0000001ba4047225 */ /* 0x000fc800078e00a8 */
[-C--:B------:R-:W-:Y:S01]  /*9f20*/  IMAD R26, R21, R20.reuse, R7 ;  /* 0x00000014151a7224 */ /* 0x080fe200078e0207 */
[----:B------:R-:W-:Y:S01]  /*9f30*/  SHF.L.U32 R21, R6, 0x1, RZ ;  /* 0x0000000106157819 */ /* 0x000fe200000006ff */
[----:B------:R-:W-:Y:S01]  /*9f40*/  IMAD R27, R27, R20, R5 ;  /* 0x000000141b1b7224 */ /* 0x000fe200078e0205 */
[----:B------:R-:W-:Y:S02]  /*9f50*/  SHF.L.U32 R28, R4, 0x1, RZ ;  /* 0x00000001041c7819 */ /* 0x000fe400000006ff */
[----:B------:R-:W-:Y:S02]  /*9f60*/  SHF.L.U64.HI R26, R6, 0x1, R26 ;  /* 0x00000001061a7819 */ /* 0x000fe4000001021a */
[----:B------:R-:W-:Y:S01]  /*9f70*/  SHF.L.U64.HI R27, R4, 0x1, R27 ;  /* 0x00000001041b7819 */ /* 0x000fe2000001021b */
[----:B------:R-:W-:Y:S01]  /*9f80*/  STS.64 [R163], R66 ;  /* 0x00000042a3007388 */ /* 0x000fe20000000a00 */
[----:B------:R-:W-:-:S03]  /*9f90*/  LOP3.LUT R26, R26, 0x1fffffff, RZ, 0xc0, !PT ;  /* 0x1fffffff1a1a7812 */ /* 0x000fc600078ec0ff */
        /* <DEDUP_REMOVED lines=13> */
[--C-:B------:R-:W-:Y:S02]  /*a070*/  HADD2.F32 R29, -RZ, R137.reuse.H0_H0 ;  /* 0x20000089ff1d7230 */ /* 0x100fe40000004100 */
[----:B------:R-:W-:Y:S02]  /*a080*/  HADD2.F32 R31, -RZ, R137.H1_H1 ;  /* 0x30000089ff1f7230 */ /* 0x000fe40000004100 */
[-C--:B------:R-:W-:Y:S01]  /*a090*/  FMUL R33, R33, R166.reuse ;  /* 0x000000a621217220 */ /* 0x080fe20000400000 */
[----:B------:R-:W-:Y:S02]  /*a0a0*/  HADD2.F32 R35, -RZ, R136.H1_H1 ;  /* 0x30000088ff237230 */ /* 0x000fe40000004100 */
[----:B------:R-:W-:Y:S01]  /*a0b0*/  FMUL R29, R29, R166 ;  /* 0x000000a61d1d7220 */ /* 0x000fe20000400000 */
[----:B-1----:R-:W-:Y:S01]  /*a0c0*/  FFMA R16, R16, R0, R33 ;  /* 0x0000000010107223 */ /* 0x002fe20000000021 */
[--C-:B------:R-:W-:Y:S02]  /*a0d0*/  HADD2.F32 R33, -RZ, R138.reuse.H0_H0 ;  /* 0x2000008aff217230 */ /* 0x100fe40000004100 */
[----:B------:R-:W-:Y:S01]  /*a0e0*/  FMUL R30, R31, R166 ;  /* 0x000000a61f1e7220 */ /* 0x000fe20000400000 */
[----:B------:R-:W-:Y:S01]  /*a0f0*/  FFMA R18, R18, R0, R29 ;  /* 0x0000000012127223 */ /* 0x000fe2000000001d */
[----:B------:R-:W-:Y:S01]  /*a100*/  FMUL R32, R35, R166 ;  /* 0x000000a623207220 */ /* 0x000fe20000400000 */
[----:B------:R-:W-:-:S02]  /*a110*/  HADD2.F32 R31, -RZ, R138.H1_H1 ;  /* 0x3000008aff1f7230 */ /* 0x000fc40000004100 */
[----:B------:R-:W-:Y:S01]  /*a120*/  FFMA R29, R19, R0, R30 ;  /* 0x00000000131d7223 */ /* 0x000fe2000000001e */
[----:B------:R-:W-:Y:S01]  /*a130*/  FMUL R19, R33, R166 ;  /* 0x000000a621137220 */ /* 0x000fe20000400000 */
[--C-:B------:R-:W-:Y:S02]  /*a140*/  HADD2.F32 R35, -RZ, R139.reuse.H0_H0 ;  /* 0x2000008bff237230 */ /* 0x100fe40000004100 */
[----:B------:R-:W-:Y:S01]  /*a150*/  FFMA R17, R17, R0, R32 ;  /* 0x0000000011117223 */ /* 0x000fe20000000020 */
[----:B------:R-:W-:Y:S02]  /*a160*/  HADD2.F32 R33, -RZ, R139.H1_H1 ;  /* 0x3000008bff217230 */ /* 0x000fe40000004100 */
[----:B------:R-:W-:Y:S01]  /*a170*/  FMUL R32, R31, R166 ;  /* 0x000000a61f207220 */ /* 0x000fe20000400000 */
[----:B----4-:R-:W-:Y:S01]  /*a180*/  FFMA R19, R12, R0, R19 ;  /* 0x000000000c137223 */ /* 0x010fe20000000013 */
[----:B------:R-:W-:Y:S01]  /*a190*/  FMUL R35, R35, R166 ;  /* 0x000000a623237220 */ /* 0x000fe20000400000 */
[----:B---3--:R-:W-:-:S02]  /*a1a0*/  HADD2.F32 R31, -RZ, R132.H0_H0 ;  /* 0x20000084ff1f7230 */ /* 0x008fc40000004100 */
[----:B------:R-:W-:Y:S01]  /*a1b0*/  FMUL R12, R33, R166 ;  /* 0x000000a6210c7220 */ /* 0x000fe20000400000 */
[-C--:B------:R-:W-:Y:S01]  /*a1c0*/  FFMA R32, R13, R0.reuse, R32 ;  /* 0x000000000d207223 */ /* 0x080fe20000000020 */
[-C--:B------:R-:W-:Y:S01]  /*a1d0*/  FFMA R30, R14, R0.reuse, R35 ;  /* 0x000000000e1e7223 */ /* 0x080fe20000000023 */
[----:B------:R-:W-:Y:S02]  /*a1e0*/  HADD2.F32 R33, -RZ, R132.H1_H1 ;  /* 0x30000084ff217230 */ /* 0x000fe40000004100 */
[----:B------:R-:W-:Y:S01]  /*a1f0*/  FFMA R35, R15, R0, R12 ;  /* 0x000000000f237223 */ /* 0x000fe2000000000c */
[----:B------:R-:W-:Y:S01]  /*a200*/  FMUL R31, R31, R166 ;  /* 0x000000a61f1f7220 */ /* 0x000fe20000400000 */
[--C-:B------:R-:W-:Y:S02]  /*a210*/  HADD2.F32 R15, -RZ, R133.reuse.H1_H1 ;  /* 0x30000085ff0f7230 */ /* 0x100fe40000004100 */
[----:B------:R-:W-:Y:S02]  /*a220*/  HADD2.F32 R13, -RZ, R133.H0_H0 ;  /* 0x20000085ff0d7230 */ /* 0x000fe40000004100 */
[----:B-----5:R-:W-:Y:S01]  /*a230*/  FFMA R14, R8, R0, R31 ;  /* 0x00000000080e7223 */ /* 0x020fe2000000001f */
[-C--:B------:R-:W-:Y:S01]  /*a240*/  FMUL R12, R33, R166.reuse ;  /* 0x000000a6210c7220 */ /* 0x080fe20000400000 */
[----:B------:R-:W-:Y:S01]  /*a250*/  FMUL R8, R15, R166 ;  /* 0x000000a60f087220 */ /* 0x000fe20000400000 */
[----:B------:R-:W-:-:S02]  /*a260*/  HADD2.F32 R31, -RZ, R135.H0_H0 ;  /* 0x20000087ff1f7230 */ /* 0x000fc40000004100 */
[----:B------:R-:W-:Y:S01]  /*a270*/  FMUL R13, R13, R166 ;  /* 0x000000a60d0d7220 */ /* 0x000fe20000400000 */
[-C--:B------:R-:W-:Y:S01]  /*a280*/  FFMA R33, R9, R0.reuse, R12 ;  /* 0x0000000009217223 */ /* 0x080fe2000000000c */
[----:B------:R-:W-:Y:S01]  /*a290*/  FFMA R15, R11, R0, R8 ;  /* 0x000000000b0f7223 */ /* 0x000fe20000000008 */
[----:B------:R-:W-:Y:S01]  /*a2a0*/  F2FP.F16.F32.PACK_AB R8, R17, R16 ;  /* 0x000000101108723e */ /* 0x000fe200000000ff */
[----:B------:R-:W-:Y:S01]  /*a2b0*/  FFMA R12, R10, R0, R13 ;  /* 0x000000000a0c7223 */ /* 0x000fe2000000000d */
[----:B------:R-:W-:Y:S01]  /*a2c0*/  LOP3.LUT R17, R21, 0xfffffffe, RZ, 0xc0, !PT ;  /* 0xfffffffe15117812 */ /* 0x000fe200078ec0ff */
[----:B------:R-:W-:Y:S02]  /*a2d0*/  HADD2.F32 R9, -RZ, R135.H1_H1 ;  /* 0x30000087ff097230 */ /* 0x000fe40000004100 */
[-C--:B------:R-:W-:Y:S01]  /*a2e0*/  FMUL R31, R31, R166.reuse ;  /* 0x000000a61f1f7220 */ /* 0x080fe20000400000 */
[--C-:B------:R-:W-:Y:S01]  /*a2f0*/  HADD2.F32 R13, -RZ, R134.reuse.H0_H0 ;  /* 0x20000086ff0d7230 */ /* 0x100fe20000004100 */
[----:B------:R-:W-:Y:S01]  /*a300*/  F2FP.F16.F32.PACK_AB R10, R32, R19 ;  /* 0x00000013200a723e */ /* 0x000fe200000000ff */
[----:B------:R-:W-:Y:S01]  /*a310*/  HADD2.F32 R37, -RZ, R134.H1_H1 ;  /* 0x30000086ff257230 */ /* 0x000fe20000004100 */
[----:B------:R-:W-:Y:S01]  /*a320*/  LOP3.LUT R19, R28, 0xfffffffe, RZ, 0xc0, !PT ;  /* 0xfffffffe1c137812 */ /* 0x000fe200078ec0ff */
[-C--:B------:R-:W-:Y:S01]  /*a330*/  FMUL R36, R9, R166.reuse ;  /* 0x000000a609247220 */ /* 0x080fe20000400000 */
[----:B------:R-:W-:Y:S01]  /*a340*/  IADD3 R16, P2, PT, R2, R17, RZ ;  /* 0x0000001102107210 */ /* 0x000fe20007f5e0ff */
[-C--:B------:R-:W-:Y:S01]  /*a350*/  FMUL R13, R13, R166.reuse ;  /* 0x000000a60d0d7220 */ /* 0x080fe20000400000 */
[----:B------:R-:W-:Y:S01]  /*a360*/  IADD3 R21, PT, PT, R165, 0x20, RZ ;  /* 0x00000020a5157810 */ /* 0x000fe20007ffe0ff */
[----:B------:R-:W-:Y:S01]  /*a370*/  FMUL R34, R37, R166 ;  /* 0x000000a625227220 */ /* 0x000fe20000400000 */
[----:B------:R-:W-:Y:S01]  /*a380*/  FFMA R31, R6, R0, R31 ;  /* 0x00000000061f7223 */ /* 0x000fe2000000001f */
[----:B------:R-:W-:Y:S01]  /*a390*/  F2FP.F16.F32.PACK_AB R9, R29, R18 ;  /* 0x000000121d09723e */ /* 0x000fe200000000ff */
[-C--:B------:R-:W-:Y:S01]  /*a3a0*/  FFMA R13, R4, R0.reuse, R13 ;  /* 0x00000000040d7223 */ /* 0x080fe2000000000d */
[----:B------:R-:W-:Y:S01]  /*a3b0*/  LOP3.LUT R6, R27, 0x1fffffff, RZ, 0xc0, !PT ;  /* 0x1fffffff1b067812 */ /* 0x000fe200078ec0ff */
[-C--:B------:R-:W-:Y:S01]  /*a3c0*/  FFMA R34, R5, R0.reuse, R34 ;  /* 0x0000000005227223 */ /* 0x080fe20000000022 */
[----:B------:R-:W-:Y:S01]  /*a3d0*/  IADD3 R18, P1, PT, R2, R19, RZ ;  /* 0x0000001302127210 */ /* 0x000fe20007f3e0ff */
[----:B------:R-:W-:Y:S01]  /*a3e0*/  FFMA R36, R7, R0, R36 ;  /* 0x0000000007247223 */ /* 0x000fe20000000024 */
[----:B------:R-:W-:-:S02]  /*a3f0*/  IADD3.X R17, PT, PT, R3, R26, RZ, P2, !PT ;  /* 0x0000001a03117210 */ /* 0x000fc400017fe4ff */
[----:B------:R-:W-:Y:S02]  /*a400*/  ISETP.LT.AND P2, PT, R21, UR4, P5 ;  /* 0x0000000415007c0c */ /* 0x000fe4000af41270 */
[----:B------:R-:W-:Y:S02]  /*a410*/  IADD3.X R19, PT, PT, R3, R6, RZ, P1, !PT ;  /* 0x0000000603137210 */ /* 0x000fe40000ffe4ff */
[----:B------:R-:W-:Y:S02]  /*a420*/  IADD3 R22, P1, PT, R156, R22, RZ ;  /* 0x000000169c167210 */ /* 0x000fe40007f3e0ff */
[----:B------:R-:W-:Y:S02]  /*a430*/  F2FP.F16.F32.PACK_AB R11, R35, R30 ;  /* 0x0000001e230b723e */ /* 0x000fe400000000ff */
[----:B------:R-:W-:Y:S02]  /*a440*/  F2FP.F16.F32.PACK_AB R4, R33, R14 ;  /* 0x0000000e2104723e */ /* 0x000fe400000000ff */
[----:B------:R-:W-:Y:S01]  /*a450*/  F2FP.F16.F32.PACK_AB R5, R15, R12 ;  /* 0x0000000c0f05723e */ /* 0x000fe200000000ff */
[----:B------:R-:W-:Y:S01]  /*a460*/  @P4 STG.E.128 desc[UR36][R16.64], R8 ;  /* 0x0000000810004986 */ /* 0x000fe2000c101d24 */
[----:B------:R-:W-:-:S02]  /*a470*/  F2FP.F16.F32.PACK_AB R6, R34, R13 ;  /* 0x0000000d2206723e */ /* 0x000fc400000000ff */
        /* <DEDUP_REMOVED lines=202> */
[----:B------:R1:W-:Y:S01]  /*b120*/  @P3 STG.E.128 desc[UR36][R18.64], R4 ;  /* 0x0000000412003986 */ /* 0x0003e2000c101d24 */
[----:B------:R-:W-:-:S03]  /*b130*/  IADD3 R27, PT, PT, R165, 0x32, RZ ;  /* 0x00000032a51b7810 */ /* 0x000fc60007ffe0ff */
[----:B------:R-:W2:Y:S01]  /*b140*/  @P2 LDG.E.LTC128B.128 R136, desc[UR36][R22.64] ;  /* 0x0000002416882981 */ /* 0x000ea2000c1e1d20 */
[----:B------:R-:W-:Y:S02]  /*b150*/  ISETP.LT.AND P2, PT, R27, UR4, P5 ;  /* 0x000000041b007c0c */ /* 0x000fe4000af41270 */
[----:B------:R-:W-:-:S04]  /*b160*/  IADD3 R24, P1, PT, R156, R24, RZ ;  /* 0x000000189c187210 */ /* 0x000fc80007f3e0ff */
[----:B------:R-:W-:-:S07]  /*b170*/  IADD3.X R25, PT, PT, R157, R25, RZ, P1, !PT ;  /* 0x000000199d197210 */ /* 0x000fce0000ffe4ff */
[----:B------:R-:W3:Y:S01]  /*b180*/  @P2 LDG.E.LTC128B.128 R132, desc[UR36][R24.64] ;  /* 0x0000002418842981 */ /* 0x000ee2000c1e1d20 */
[----:B------:R-:W-:Y:S02]  /*b190*/  ISETP.LT.AND P4, PT, R21, UR4, P0 ;  /* 0x0000000415007c0c */ /* 0x000fe40008781270 */
[----:B------:R-:W-:Y:S01]  /*b1a0*/  ISETP.LT.AND P3, PT, R27, UR4, P0 ;  /* 0x000000041b007c0c */ /* 0x000fe20008761270 */
[----:B------:R-:W-:Y:S01]  /*b1b0*/  BAR.SYNC.DEFER_BLOCKING 0x0 ;  /* 0x0000000000007b1d */ /* 0x000fe20000010000 */
[----:B-1----:R-:W-:-:S04]  /*b1c0*/  IMAD.WIDE.U32 R6, R164, R21, R168 ;  /* 0x00000015a4067225 */ /* 0x002fc800078e00a8 */
[----:B------:R-:W-:Y:S01]  /*b1d0*/  IMAD.WIDE.U32 R4, R164, R27, R168 ;  /* 0x0000001ba4047225 */ /* 0x000fe200078e00a8 */
[----:B------:R-:W-:-:S03]  /*b1e0*/  SHF.L.U32 R28, R6, 0x1, RZ ;  /* 0x00000001061c7819 */ /* 0x000fc600000006ff */
[-C--:B------:R-:W-:Y:S01]  /*b1f0*/  IMAD R21, R21, R20.reuse, R7 ;  /* 0x0000001415157224 */ /* 0x080fe200078e0207 */
[----:B------:R-:W-:Y:S01]  /*b200*/  LOP3.LUT R39, R28, 0xfffffffe, RZ, 0xc0, !PT ;  /* 0xfffffffe1c277812 */ /* 0x000fe200078ec0ff */
[----:B------:R-:W-:Y:S01]  /*b210*/  IMAD R26, R27, R20, R5 ;  /* 0x000000141b1a7224 */ /* 0x000fe200078e0205 */
[----:B------:R-:W-:Y:S01]  /*b220*/  SHF.L.U32 R27, R4, 0x1, RZ ;  /* 0x00000001041b7819 */ /* 0x000fe200000006ff */
[----:B------:R-:W-:Y:S01]  /*b230*/  STS.64 [R163], R128 ;  /* 0x00000080a3007388 */ /* 0x000fe20000000a00 */
[----:B------:R-:W-:Y:S02]  /*b240*/  SHF.L.U64.HI R21, R6, 0x1, R21 ;  /* 0x0000000106157819 */ /* 0x000fe40000010215 */
[----:B------:R-:W-:Y:S01]  /*b250*/  SHF.L.U64.HI R26, R4, 0x1, R26 ;  /* 0x00000001041a7819 */ /* 0x000fe2000001021a */
[----:B------:R-:W-:Y:S01]  /*b260*/  STS.64 [R163+0x20], R124 ;  /* 0x0000207ca3007388 */ /* 0x000fe20000000a00 */
[----:B------:R-:W-:Y:S02]  /*b270*/  LOP3.LUT R27, R27, 0xfffffffe, RZ, 0xc0, !PT ;  /* 0xfffffffe1b1b7812 */ /* 0x000fe400078ec0ff */
[----:B------:R-:W-:Y:S01]  /*b280*/  IADD3 R38, P2, PT, R2, R39, RZ ;  /* 0x0000002702267210 */ /* 0x000fe20007f5e0ff */
[----:B------:R-:W-:Y:S01]  /*b290*/  STS.64 [R163+0x40], R120 ;  /* 0x00004078a3007388 */ /* 0x000fe20000000a00 */
[----:B------:R-:W-:-:S02]  /*b2a0*/  LOP3.LUT R26, R26, 0x1fffffff, RZ, 0xc0, !PT ;  /* 0x1fffffff1a1a7812 */ /* 0x000fc400078ec0ff */
[----:B------:R-:W-:Y:S01]  /*b2b0*/  IADD3 R40, P1, PT, R2, R27, RZ ;  /* 0x0000001b02287210 */ /* 0x000fe20007f3e0ff */
[----:B------:R-:W-:Y:S03]  /*b2c0*/  STS.64 [R163+0x60], R116 ;  /* 0x00006074a3007388 */ /* 0x000fe60000000a00 */
[----:B------:R-:W-:Y:S01]  /*b2d0*/  IADD3.X R41, PT, PT, R3, R26, RZ, P1, !PT ;  /* 0x0000001a03297210 */ /* 0x000fe20000ffe4ff */
        /* <DEDUP_REMOVED lines=18> */
[----:B------:R-:W-:Y:S01]  /*b400*/  FMUL R31, R31, R166 ;  /* 0x000000a61f1f7220 */ /* 0x000fe20000400000 */
[----:B------:R-:W-:Y:S01]  /*b410*/  FFMA R19, R19, R0, R30 ;  /* 0x0000000013137223 */ /* 0x000fe2000000001e */
[----:B------:R-:W-:Y:S01]  /*b420*/  FMUL R30, R29, R166 ;  /* 0x000000a61d1e7220 */ /* 0x000fe20000400000 */
[--C-:B------:R-:W-:Y:S02]  /*b430*/  HADD2.F32 R29, -RZ, R139.reuse.H0_H0 ;  /* 0x2000008bff1d7230 */ /* 0x100fe40000004100 */
[----:B------:R-:W-:Y:S01]  /*b440*/  FFMA R18, R18, R0, R31 ;  /* 0x0000000012127223 */ /* 0x000fe2000000001f */
[----:B------:R-:W-:Y:S01]  /*b450*/  FMUL R33, R33, R166 ;  /* 0x000000a621217220 */ /* 0x000fe20000400000 */
[----:B------:R-:W-:Y:S02]  /*b460*/  HADD2.F32 R31, -RZ, R139.H1_H1 ;  /* 0x3000008bff1f7230 */ /* 0x000fe40000004100 */
[----:B----4-:R-:W-:Y:S01]  /*b470*/  FFMA R13, R13, R0, R30 ;  /* 0x000000000d0d7223 */ /* 0x010fe2000000001e */
[----:B------:R-:W-:Y:S01]  /*b480*/  FMUL R32, R35, R166 ;  /* 0x000000a623207220 */ /* 0x000fe20000400000 */
[----:B------:R-:W-:Y:S01]  /*b490*/  FFMA R12, R12, R0, R33 ;  /* 0x000000000c0c7223 */ /* 0x000fe20000000021 */
[-C--:B------:R-:W-:Y:S01]  /*b4a0*/  FMUL R29, R29, R166.reuse ;  /* 0x000000a61d1d7220 */ /* 0x080fe20000400000 */
[----:B------:R-:W-:Y:S01]  /*b4b0*/  FMUL R30, R31, R166 ;  /* 0x000000a61f1e7220 */ /* 0x000fe20000400000 */
[----:B---3--:R-:W-:-:S02]  /*b4c0*/  HADD2.F32 R33, -RZ, R132.H1_H1 ;  /* 0x30000084ff217230 */ /* 0x008fc40000004100 */
[-C--:B------:R-:W-:Y:S01]  /*b4d0*/  FFMA R17, R17, R0.reuse, R32 ;  /* 0x0000000011117223 */ /* 0x080fe20000000020 */
[----:B------:R-:W-:Y:S02]  /*b4e0*/  HADD2.F32 R35, -RZ, R132.H0_H0 ;  /* 0x20000084ff237230 */ /* 0x000fe40000004100 */
[-C--:B------:R-:W-:Y:S01]  /*b4f0*/  FFMA R14, R14, R0.reuse, R29 ;  /* 0x000000000e0e7223 */ /* 0x080fe2000000001d */
[--C-:B------:R-:W-:Y:S02]  /*b500*/  HADD2.F32 R31, -RZ, R133.reuse.H0_H0 ;  /* 0x20000085ff1f7230 */ /* 0x100fe40000004100 */
[----:B------:R-:W-:Y:S01]  /*b510*/  FFMA R29, R15, R0, R30 ;  /* 0x000000000f1d7223 */ /* 0x000fe2000000001e */
[-C--:B------:R-:W-:Y:S01]  /*b520*/  FMUL R32, R33, R166.reuse ;  /* 0x000000a621207220 */ /* 0x080fe20000400000 */
[-C--:B------:R-:W-:Y:S01]  /*b530*/  FMUL R15, R35, R166.reuse ;  /* 0x000000a6230f7220 */ /* 0x080fe20000400000 */
[----:B------:R-:W-:Y:S02]  /*b540*/  HADD2.F32 R33, -RZ, R133.H1_H1 ;  /* 0x30000085ff217230 */ /* 0x000fe40000004100 */
[----:B------:R-:W-:Y:S01]  /*b550*/  FMUL R31, R31, R166 ;  /* 0x000000a61f1f7220 */ /* 0x000fe20000400000 */
[----:B------:R-:W-:-:S02]  /*b560*/  HADD2.F32 R35, -RZ, R135.H1_H1 ;  /* 0x30000087ff237230 */ /* 0x000fc40000004100 */
[-C--:B-----5:R-:W-:Y:S01]  /*b570*/  FFMA R15, R8, R0.reuse, R15 ;  /* 0x00000000080f7223 */ /* 0x0a0fe2000000000f */
[-C--:B------:R-:W-:Y:S01]  /*b580*/  FFMA R32, R9, R0.reuse, R32 ;  /* 0x0000000009207223 */ /* 0x080fe20000000020 */
[----:B------:R-:W-:Y:S01]  /*b590*/  FFMA R30, R10, R0, R31 ;  /* 0x000000000a1e7223 */ /* 0x000fe2000000001f */
[--C-:B------:R-:W-:Y:S02]  /*b5a0*/  HADD2.F32 R31, -RZ, R134.reuse.H0_H0 ;  /* 0x20000086ff1f7230 */ /* 0x100fe40000004100 */
[----:B------:R-:W-:Y:S01]  /*b5b0*/  FMUL R8, R33, R166 ;  /* 0x000000a621087220 */ /* 0x000fe20000400000 */
[----:B------:R-:W-:Y:S01]  /*b5c0*/  HADD2.F32 R37, -RZ, R134.H1_H1 ;  /* 0x30000086ff257230 */ /* 0x000fe20000004100 */
[----:B------:R-:W-:Y:S01]  /*b5d0*/  F2FP.F16.F32.PACK_AB R10, R13, R12 ;  /* 0x0000000c0d0a723e */ /* 0x000fe200000000ff */
[----:B------:R-:W-:Y:S02]  /*b5e0*/  HADD2.F32 R9, -RZ, R135.H0_H0 ;  /* 0x20000087ff097230 */ /* 0x000fe40000004100 */
[----:B------:R-:W-:Y:S01]  /*b5f0*/  FFMA R33, R11, R0, R8 ;  /* 0x000000000b217223 */ /* 0x000fe20000000008 */
[-C--:B------:R-:W-:Y:S01]  /*b600*/  FMUL R31, R31, R166.reuse ;  /* 0x000000a61f1f7220 */ /* 0x080fe20000400000 */
[-C--:B------:R-:W-:Y:S01]  /*b610*/  FMUL R8, R35, R166.reuse ;  /* 0x000000a623087220 */ /* 0x080fe20000400000 */
[-C--:B------:R-:W-:Y:S01]  /*b620*/  FMUL R36, R37, R166.reuse ;  /* 0x000000a625247220 */ /* 0x080fe20000400000 */
[----:B------:R-:W-:Y:S01]  /*b630*/  FMUL R9, R9, R166 ;  /* 0x000000a609097220 */ /* 0x000fe20000400000 */
[-C--:B------:R-:W-:Y:S01]  /*b640*/  FFMA R31, R4, R0.reuse, R31 ;  /* 0x00000000041f7223 */ /* 0x080fe2000000001f */
[----:B------:R-:W-:Y:S01]  /*b650*/  FFMA R7, R7, R0, R8 ;  /* 0x0000000007077223 */ /* 0x000fe20000000008 */
[----:B------:R-:W-:Y:S01]  /*b660*/  F2FP.F16.F32.PACK_AB R8, R17, R16 ;  /* 0x000000101108723e */ /* 0x000fe200000000ff */
[-C--:B------:R-:W-:Y:S01]  /*b670*/  FFMA R36, R5, R0.reuse, R36 ;  /* 0x0000000005247223 */ /* 0x080fe20000000024 */
[----:B------:R-:W-:Y:S01]  /*b680*/  LOP3.LUT R4, R21, 0x1fffffff, RZ, 0xc0, !PT ;  /* 0x1fffffff15047812 */ /* 0x000fe200078ec0ff */
[----:B------:R-:W-:Y:S01]  /*b690*/  FFMA R34, R6, R0, R9 ;  /* 0x0000000006227223 */ /* 0x000fe20000000009 */
[----:B------:R-:W-:-:S02]  /*b6a0*/  IADD3 R17, PT, PT, R165, 0x38, RZ ;  /* 0x00000038a5117810 */ /* 0x000fc40007ffe0ff */
[----:B------:R-:W-:Y:S02]  /*b6b0*/  IADD3.X R39, PT, PT, R3, R4, RZ, P2, !PT ;  /* 0x0000000403277210 */ /* 0x000fe400017fe4ff */
[----:B------:R-:W-:Y:S02]  /*b6c0*/  ISETP.LT.AND P2, PT, R17, UR4, P5 ;  /* 0x0000000411007c0c */ /* 0x000fe4000af41270 */
        /* <DEDUP_REMOVED lines=9> */
[----:B------:R-:W-:Y:S04]  /*b760*/  @P3 STG.E.128 desc[UR36][R40.64], R4 ;  /* 0x0000000428003986 */ /* 0x000fe8000c101d24 */
[----:B------:R1:W2:Y:S01]  /*b770*/  @P2 LDG.E.LTC128B.128 R136, desc[UR36][R12.64] ;  /* 0x000000240c882981 */ /* 0x0002a2000c1e1d20 */
[----:B------:R-:W-:Y:S02]  /*b780*/  IADD3 R165, PT, PT, R165, 0x3a, RZ ;  /* 0x0000003aa5a57810 */ /* 0x000fe40007ffe0ff */
[----:B------:R-:W-:Y:S02]  /*b790*/  IADD3 R156, P1, PT, R156, R24, RZ ;  /* 0x000000189c9c7210 */ /* 0x000fe40007f3e0ff */
[----:B------:R-:W-:Y:S02]  /*b7a0*/  ISETP.LT.AND P5, PT, R165, UR4, P5 ;  /* 0x00000004a5007c0c */ /* 0x000fe4000afa1270 */
[----:B------:R-:W-:-:S11]  /*b7b0*/  IADD3.X R157, PT, PT, R157, R25, RZ, P1, !PT ;  /* 0x000000199d9d7210 */ /* 0x000fd60000ffe4ff */
[----:B------:R-:W3:Y:S01]  /*b7c0*/  @P5 LDG.E.LTC128B.128 R132, desc[UR36][R156.64] ;  /* 0x000000249c845981 */ /* 0x000ee2000c1e1d20 */
[----:B------:R-:W-:Y:S01]  /*b7d0*/  BAR.SYNC.DEFER_BLOCKING 0x0 ;  /* 0x0000000000007b1d */ /* 0x000fe20000010000 */
[----:B------:R-:W-:Y:S01]  /*b7e0*/  ISETP.LT.AND P1, PT, R17, UR4, P0 ;  /* 0x0000000411007c0c */ /* 0x000fe20008721270 */
[----:B-1----:R-:W-:Y:S01]  /*b7f0*/  IMAD.WIDE.U32 R12, R164, R17, R168 ;  /* 0x00000011a40c7225 */ /* 0x002fe200078e00a8 */
[----:B------:R-:W-:-:S03]  /*b800*/  ISETP.LT.AND P3, PT, R165, UR4, P0 ;  /* 0x00000004a5007c0c */ /* 0x000fc60008761270 */
[----:B------:R-:W-:Y:S01]  /*b810*/  IMAD.WIDE.U32 R168, R164, R165, R168 ;  /* 0x000000a5a4a87225 */ /* 0x000fe200078e00a8 */
[----:B------:R-:W-:-:S03]  /*b820*/  SHF.L.U32 R23, R12, 0x1, RZ ;  /* 0x000000010c177819 */ /* 0x000fc600000006ff */
[-C--:B------:R-:W-:Y:S01]  /*b830*/  IMAD R21, R17, R20.reuse, R13 ;  /* 0x0000001411157224 */ /* 0x080fe200078e020d */
[----:B------:R-:W-:Y:S01]  /*b840*/  SHF.L.U32 R13, R168, 0x1, RZ ;  /* 0x00000001a80d7819 */ /* 0x000fe200000006ff */
[----:B------:R-:W-:Y:S01]  /*b850*/  IMAD R20, R165, R20, R169 ;  /* 0x00000014a5147224 */ /* 0x000fe200078e02a9 */
[----:B------:R-:W-:Y:S02]  /*b860*/  LOP3.LUT R23, R23, 0xfffffffe, RZ, 0xc0, !PT ;  /* 0xfffffffe17177812 */ /* 0x000fe400078ec0ff */
[----:B------:R-:W-:Y:S02]  /*b870*/  LOP3.LUT R13, R13, 0xfffffffe, RZ, 0xc0, !PT ;  /* 0xfffffffe0d0d7812 */ /* 0x000fe400078ec0ff */
[C---:B------:R-:W-:Y:S02]  /*b880*/  IADD3 R22, P2, PT, R2.reuse, R23, RZ ;  /* 0x0000001702167210 */ /* 0x040fe40007f5e0ff */
[----:B------:R-:W-:Y:S02]  /*b890*/  IADD3 R2, P0, PT, R2, R13, RZ ;  /* 0x0000000d02027210 */ /* 0x000fe40007f1e0ff */
[----:B------:R-:W-:Y:S01]  /*b8a0*/  SHF.L.U64.HI R21, R12, 0x1, R21 ;  /* 0x000000010c157819 */ /* 0x000fe20000010215 */
[----:B------:R-:W-:Y:S01]  /*b8b0*/  STS.64 [R163], R130 ;  /* 0x00000082a3007388 */ /* 0x000fe20000000a00 */
[----:B------:R-:W-:-:S03]  /*b8c0*/  SHF.L.U64.HI R20, R168, 0x1, R20 ;  /* 0x00000001a8147819 */ /* 0x000fc60000010214 */
[----:B------:R-:W-:Y:S01]  /*b8d0*/  STS.64 [R163+0x20], R126 ;  /* 0x0000207ea3007388 */ /* 0x000fe20000000a00 */
[----:B------:R-:W-:-:S03]  /*b8e0*/  LOP3.LUT R20, R20, 0x1fffffff, RZ, 0xc0, !PT ;  /* 0x1fffffff14147812 */ /* 0x000fc600078ec0ff */
        /* <DEDUP_REMOVED lines=8> */
[----:B------:R-:W4:Y:S01]  /*b970*/  LDS.128 R4, [R160] ;  /* 0x00000000a0047984 */ /* 0x000f220000000c00 */
[----:B--2---:R-:W-:-:S02]  /*b980*/  HADD2.F32 R13, -RZ, R136.H0_H0 ;  /* 0x20000088ff0d7230 */ /* 0x004fc40000004100 */
[----:B------:R-:W-:Y:S02]  /*b990*/  HADD2.F32 R19, -RZ, R136.H1_H1 ;  /* 0x30000088ff137230 */ /* 0x000fe40000004100 */
[--C-:B------:R-:W-:Y:S02]  /*b9a0*/  HADD2.F32 R17, -RZ, R137.reuse.H0_H0 ;  /* 0x20000089ff117230 */ /* 0x100fe40000004100 */
[-C--:B------:R-:W-:Y:S01]  /*b9b0*/  FMUL R13, R13, R166.reuse ;  /* 0x000000a60d0d7220 */ /* 0x080fe20000400000 */
[----:B------:R-:W-:Y:S02]  /*b9c0*/  HADD2.F32 R137, -RZ, R137.H1_H1 ;  /* 0x30000089ff897230 */ /* 0x000fe40000004100 */
[----:B------:R-:W-:Y:S01]  /*b9d0*/  FMUL R24, R19, R166 ;  /* 0x000000a613187220 */ /* 0x000fe20000400000 */
[--C-:B------:R-:W-:Y:S02]  /*b9e0*/  HADD2.F32 R25, -RZ, R139.reuse.H0_H0 ;  /* 0x2000008bff197230 */ /* 0x100fe40000004100 */
[----:B-1----:R-:W-:Y:S01]  /*b9f0*/  FFMA R8, R8, R0, R13 ;  /* 0x0000000008087223 */ /* 0x002fe2000000000d */
[----:B------:R-:W-:Y:S01]  /*ba00*/  FMUL R29, R17, R166 ;  /* 0x000000a6111d7220 */ /* 0x000fe20000400000 */
[----:B------:R-:W1:Y:S01]  /*ba10*/  LDS.128 R12, [R161+0x440] ;  /* 0x00044000a10c7984 */ /* 0x000e620000000c00 */
[----:B------:R-:W-:-:S02]  /*ba20*/  HADD2.F32 R139, -RZ, R139.H1_H1 ;  /* 0x3000008bff8b7230 */ /* 0x000fc40000004100 */
[----:B------:R-:W-:Y:S01]  /*ba30*/  FMUL R26, R137, R166 ;  /* 0x000000a6891a7220 */ /* 0x000fe20000400000 */
[--C-:B------:R-:W-:Y:S01]  /*ba40*/  HADD2.F32 R23, -RZ, R138.reuse.H0_H0 ;  /* 0x2000008aff177230 */ /* 0x100fe20000004100 */
[----:B------:R-:W2:Y:S01]  /*ba50*/  LDS.128 R16, [R160+0x440] ;  /* 0x00044000a0107984 */ /* 0x000ea20000000c00 */
[----:B------:R-:W-:Y:S02]  /*ba60*/  HADD2.F32 R27, -RZ, R138.H1_H1 ;  /* 0x3000008aff1b7230 */ /* 0x000fe40000004100 */
[----:B------:R-:W-:Y:S01]  /*ba70*/  FFMA R11, R11, R0, R26 ;  /* 0x000000000b0b7223 */ /* 0x000fe2000000001a */
[-C--:B------:R-:W-:Y:S01]  /*ba80*/  FMUL R25, R25, R166.reuse ;  /* 0x000000a619197220 */ /* 0x080fe20000400000 */
[----:B------:R-:W-:Y:S01]  /*ba90*/  FMUL R26, R139, R166 ;  /* 0x000000a68b1a7220 */ /* 0x000fe20000400000 */
[-C--:B------:R-:W-:Y:S01]  /*baa0*/  FFMA R9, R9, R0.reuse, R24 ;  /* 0x0000000009097223 */ /* 0x080fe20000000018 */
[----:B------:R-:W-:Y:S01]  /*bab0*/  FFMA R10, R10, R0, R29 ;  /* 0x000000000a0a7223 */ /* 0x000fe2000000001d */
[-C--:B------:R-:W-:Y:S01]  /*bac0*/  FMUL R23, R23, R166.reuse ;  /* 0x000000a617177220 */ /* 0x080fe20000400000 */
[----:B------:R-:W-:Y:S01]  /*bad0*/  FMUL R24, R27, R166 ;  /* 0x000000a61b187220 */ /* 0x000fe20000400000 */
[-C--:B----4-:R-:W-:Y:S01]  /*bae0*/  FFMA R25, R6, R0.reuse, R25 ;  /* 0x0000000006197223 */ /* 0x090fe20000000019 */
[-C--:B------:R-:W-:Y:S01]  /*baf0*/  FFMA R26, R7, R0.reuse, R26 ;  /* 0x00000000071a7223 */ /* 0x080fe2000000001a */
[-C--:B------:R-:W-:Y:S01]  /*bb00*/  FFMA R23, R4, R0.reuse, R23 ;  /* 0x0000000004177223 */ /* 0x080fe20000000017 */
[----:B------:R-:W-:Y:S01]  /*bb10*/  FFMA R24, R5, R0, R24 ;  /* 0x0000000005187223 */ /* 0x000fe20000000018 */
[----:B------:R-:W-:Y:S01]  /*bb20*/  F2FP.F16.F32.PACK_AB R4, R9, R8 ;  /* 0x000000080904723e */ /* 0x000fe200000000ff */
[--C-:B---3--:R-:W-:Y:S01]  /*bb30*/  HADD2.F32 R9, -RZ, R132.reuse.H0_H0 ;  /* 0x20000084ff097230 */ /* 0x108fe20000004100 */
[----:B------:R-:W-:Y:S01]  /*bb40*/  F2FP.F16.F32.PACK_AB R5, R11, R10 ;  /* 0x0000000a0b05723e */ /* 0x000fe200000000ff */
[----:B------:R-:W-:Y:S01]  /*bb50*/  HADD2.F32 R11, -RZ, R133.H0_H0 ;  /* 0x20000085ff0b7230 */ /* 0x000fe20000004100 */
[----:B------:R-:W-:Y:S01]  /*bb60*/  F2FP.F16.F32.PACK_AB R7, R26, R25 ;  /* 0x000000191a07723e */ /* 0x000fe200000000ff */
[----:B------:R-:W-:Y:S01]  /*bb70*/  HADD2.F32 R25, -RZ, R135.H0_H0 ;  /* 0x20000087ff197230 */ /* 0x000fe20000004100 */
[----:B------:R-:W-:Y:S01]  /*bb80*/  LOP3.LUT R8, R21, 0x1fffffff, RZ, 0xc0, !PT ;  /* 0x1fffffff15087812 */ /* 0x000fe200078ec0ff */
[----:B------:R-:W-:Y:S01]  /*bb90*/  HADD2.F32 R21, -RZ, R132.H1_H1 ;  /* 0x30000084ff157230 */ /* 0x000fe20000004100 */
[----:B------:R-:W-:Y:S01]  /*bba0*/  F2FP.F16.F32.PACK_AB R6, R24, R23 ;  /* 0x000000171806723e */ /* 0x000fe200000000ff */
[----:B------:R-:W-:Y:S01]  /*bbb0*/  HADD2.F32 R133, -RZ, R133.H1_H1 ;  /* 0x30000085ff857230 */ /* 0x000fe20000004100 */
[----:B------:R-:W-:Y:S01]  /*bbc0*/  IADD3.X R23, PT, PT, R3, R8, RZ, P2, !PT ;  /* 0x0000000803177210 */ /* 0x000fe200017fe4ff */
[----:B------:R-:W-:-:S02]  /*bbd0*/  HADD2.F32 R135, -RZ, R135.H1_H1 ;  /* 0x30000087ff877230 */ /* 0x000fc40000004100 */
[-C--:B------:R-:W-:Y:S01]  /*bbe0*/  FMUL R9, R9, R166.reuse ;  /* 0x000000a609097220 */ /* 0x080fe20000400000 */
[--C-:B------:R-:W-:Y:S02]  /*bbf0*/  HADD2.F32 R27, -RZ, R134.reuse.H0_H0 ;  /* 0x20000086ff1b7230 */ /* 0x100fe40000004100 */
[-C--:B------:R-:W-:Y:S01]  /*bc00*/  FMUL R8, R21, R166.reuse ;  /* 0x000000a615087220 */ /* 0x080fe20000400000 */
[----:B------:R-:W-:Y:S02]  /*bc10*/  HADD2.F32 R29, -RZ, R134.H1_H1 ;  /* 0x30000086ff1d7230 */ /* 0x000fe40000004100 */
[-C--:B------:R-:W-:Y:S01]  /*bc20*/  FMUL R11, R11, R166.reuse ;  /* 0x000000a60b0b7220 */ /* 0x080fe20000400000 */
[-C--:B------:R-:W-:Y:S01]  /*bc30*/  FMUL R10, R133, R166.reuse ;  /* 0x000000a6850a7220 */ /* 0x080fe20000400000 */
[-C--:B------:R-:W-:Y:S01]  /*bc40*/  FMUL R25, R25, R166.reuse ;  /* 0x000000a619197220 */ /* 0x080fe20000400000 */
[-C--:B------:R-:W-:Y:S01]  /*bc50*/  FMUL R24, R135, R166.reuse ;  /* 0x000000a687187220 */ /* 0x080fe20000400000 */
[-C--:B------:R-:W-:Y:S01]  /*bc60*/  FMUL R27, R27, R166.reuse ;  /* 0x000000a61b1b7220 */ /* 0x080fe20000400000 */
[----:B------:R-:W-:Y:S01]  /*bc70*/  FMUL R166, R29, R166 ;  /* 0x000000a61da67220 */ /* 0x000fe20000400000 */
[----:B------:R3:W-:Y:S01]  /*bc80*/  @P1 STG.E.128 desc[UR36][R22.64], R4 ;  /* 0x0000000416001986 */ /* 0x0007e2000c101d24 */
[-C--:B-1----:R-:W-:Y:S01]  /*bc90*/  FFMA R9, R12, R0.reuse, R9 ;  /* 0x000000000c097223 */ /* 0x082fe20000000009 */
[-C--:B------:R-:W-:Y:S01]  /*bca0*/  FFMA R8, R13, R0.reuse, R8 ;  /* 0x000000000d087223 */ /* 0x080fe20000000008 */
[----:B------:R-:W-:Y:S01]  /*bcb0*/  FFMA R10, R15, R0, R10 ;  /* 0x000000000f0a7223 */ /* 0x000fe2000000000a */
[----:B------:R-:W-:Y:S01]  /*bcc0*/  IADD3.X R3, PT, PT, R3, R20, RZ, P0, !PT ;  /* 0x0000001403037210 */ /* 0x000fe200007fe4ff */
[-C--:B--2---:R-:W-:Y:S01]  /*bcd0*/  FFMA R17, R17, R0.reuse, R166 ;  /* 0x0000000011117223 */ /* 0x084fe200000000a6 */
[-C--:B------:R-:W-:Y:S01]  /*bce0*/  FFMA R24, R19, R0.reuse, R24 ;  /* 0x0000000013187223 */ /* 0x080fe20000000018 */
[-C--:B---3--:R-:W-:Y:S01]  /*bcf0*/  FFMA R5, R14, R0.reuse, R11 ;  /* 0x000000000e057223 */ /* 0x088fe2000000000b */
[-C--:B------:R-:W-:Y:S01]  /*bd00*/  FFMA R6, R16, R0.reuse, R27 ;  /* 0x0000000010067223 */ /* 0x080fe2000000001b */
[----:B------:R-:W-:Y:S01]  /*bd10*/  FFMA R7, R18, R0, R25 ;  /* 0x0000000012077223 */ /* 0x000fe20000000019 */
[----:B------:R-:W-:-:S02]  /*bd20*/  F2FP.F16.F32.PACK_AB R4, R8, R9 ;  /* 0x000000090804723e */ /* 0x000fc400000000ff */
[----:B------:R-:W-:Y:S02]  /*bd30*/  F2FP.F16.F32.PACK_AB R5, R10, R5 ;  /* 0x000000050a05723e */ /* 0x000fe400000000ff */
[----:B------:R-:W-:Y:S02]  /*bd40*/  F2FP.F16.F32.PACK_AB R6, R17, R6 ;  /* 0x000000061106723e */ /* 0x000fe400000000ff */
[----:B------:R-:W-:Y:S01]  /*bd50*/  F2FP.F16.F32.PACK_AB R7, R24, R7 ;  /* 0x000000071807723e */ /* 0x000fe200000000ff */
[----:B------:R-:W-:Y:S06]  /*bd60*/  @!P3 BRA `(.L_x_1787) ;  /* 0x0000001c00b4b947 */ /* 0x000fec0003800000 */
[----:B------:R2:W-:Y:S01]  /*bd70*/  STG.E.128 desc[UR36][R2.64], R4 ;  /* 0x0000000402007986 */ /* 0x0005e2000c101d24 */
[----:B------:R-:W-:Y:S05]  /*bd80*/  BRA `(.L_x_1787) ;  /* 0x0000001c00ac7947 */ /* 0x000fea0003800000 */
.L_x_1786:
[----:B------:R-:W-:Y:S05]  /*bd90*/  WARPSYNC.ALL ;  /* 0x0000000000007948 */ /* 0x000fea0003800000 */
[----:B------:R-:W-:Y:S01]  /*bda0*/  BAR.SYNC.DEFER_BLOCKING 0x0 ;  /* 0x0000000000007b1d */ /* 0x000fe20000010000 */
[----:B------:R-:W-:Y:S01]  /*bdb0*/  IMAD.HI.U32 R149, R209, 0x15555556, RZ ;  /* 0x15555556d1957827 */ /* 0x000fe200078e00ff */
[----:B------:R-:W-:-:S03]  /*bdc0*/  ISETP.LT.AND P4, PT, R165, UR4, P0 ;  /* 0x00000004a5007c0c */ /* 0x000fc60008781270 */
[----:B------:R-:W-:Y:S01]  /*bdd0*/  IMAD R213, R149, -0xc, R209 ;  /* 0xfffffff495d57824 */ /* 0x000fe200078e02d1 */
[----:B------:R-:W2:Y:S01]  /*bde0*/  LDCU UR5, c[0x0][0x384] ;  /* 0x00007080ff0577ac */ /* 0x000ea20008000800 */
[----:B------:R4:W-:Y:S02]  /*bdf0*/  STS.64 [R163], R4 ;  /* 0x00000004a3007388 */ /* 0x0009e40000000a00 */
[----:B--2---:R-:W-:Y:S02]  /*be00*/  IMAD R212, R213, UR5, R212 ;  /* 0x00000005d5d47c24 */ /* 0x004fe4000f8e02d4 */
[----:B------:R2:W-:Y:S03]  /*be10*/  STS.64 [R163+0x20], R8 ;  /* 0x00002008a3007388 */ /* 0x0005e60000000a00 */
[----:B------:R-:W-:Y:S01]  /*be20*/  SHF.R.S32.HI R213, RZ, 0x1f, R212 ;  /* 0x0000001fffd57819 */ /* 0x000fe200000114d4 */
[----:B------:R-:W-:Y:S04]  /*be30*/  STS.64 [R163+0x40], R12 ;  /* 0x0000400ca3007388 */ /* 0x000fe80000000a00 */
[----:B------:R-:W-:Y:S04]  /*be40*/  STS.64 [R163+0x60], R16 ;  /* 0x00006010a3007388 */ /* 0x000fe80000000a00 */
[----:B------:R5:W-:Y:S04]  /*be50*/  STS.64 [R162+0x80], R20 ;  /* 0x00008014a2007388 */ /* 0x000be80000000a00 */
[----:B------:R1:W-:Y:S04]  /*be60*/  STS.64 [R162+0xa0], R24 ;  /* 0x0000a018a2007388 */ /* 0x0003e80000000a00 */
[----:B------:R-:W-:Y:S01]  /*be70*/  STS.64 [R162+0xc0], R28 ;  /* 0x0000c01ca2007388 */ /* 0x000fe20000000a00 */
[----:B----4-:R-:W-:-:S03]  /*be80*/  SHF.R.S32.HI R4, RZ, 0x1f, R148 ;  /* 0x0000001fff047819 */ /* 0x010fc60000011494 */
[----:B------:R-:W-:Y:S01]  /*be90*/  STS.64 [R162+0xe0], R32 ;  /* 0x0000e020a2007388 */ /* 0x000fe20000000a00 */
[----:B--2---:R-:W-:Y:S01]  /*bea0*/  IADD3 R9, PT, PT, R165, 0x2, RZ ;  /* 0x00000002a5097810 */ /* 0x004fe20007ffe0ff */
[----:B------:R-:W-:Y:S03]  /*beb0*/  BAR.SYNC.DEFER_BLOCKING 0x0 ;  /* 0x0000000000007b1d */ /* 0x000fe60000010000 */
[----:B------:R-:W-:Y:S02]  /*bec0*/  ISETP.LT.AND P2, PT, R9, UR4, P0 ;  /* 0x0000000409007c0c */ /* 0x000fe40008741270 */
[----:B-----5:R-:W-:Y:S01]  /*bed0*/  SHF.R.S32.HI R20, RZ, 0x1f, R164 ;  /* 0x0000001fff147819 */ /* 0x020fe200000114a4 */
[----:B-1----:R-:W-:Y:S02]  /*bee0*/  IMAD R24, R4, R149, RZ ;  /* 0x0000009504187224 */ /* 0x002fe400078e02ff */
[----:B------:R-:W-:-:S05]  /*bef0*/  IMAD.WIDE.U32 R148, R149, R148, R212 ;  /* 0x0000009495947225 */ /* 0x000fca00078e00d4 */
[----:B------:R-:W-:Y:S01]  /*bf00*/  IADD3 R25, PT, PT, R149, R24, RZ ;  /* 0x0000001895197210 */ /* 0x000fe20007ffe0ff */
[----:B------:R-:W-:Y:S01]  /*bf10*/  IMAD.MOV.U32 R24, RZ, RZ, R148 ;  /* 0x000000ffff187224 */ /* 0x000fe200078e0094 */
[----:B------:R-:W1:Y:S03]  /*bf20*/  LDS.128 R136, [R161+0x440] ;  /* 0x00044000a1887984 */ /* 0x000e660000000c00 */
[C-C-:B------:R-:W-:Y:S01]  /*bf30*/  IMAD.WIDE.U32 R4, R165.reuse, R164, R24.reuse ;  /* 0x000000a4a5047225 */ /* 0x140fe200078e0018 */
[----:B------:R-:W2:Y:S03]  /*bf40*/  LDS.128 R140, [R160] ;  /* 0x00000000a08c7984 */ /* 0x000ea60000000c00 */
[----:B------:R-:W-:Y:S01]  /*bf50*/  IMAD.WIDE.U32 R12, R164, R9, R24 ;  /* 0x00000009a40c7225 */ /* 0x000fe200078e0018 */
[----:B---3--:R-:W3:Y:S03]  /*bf60*/  LDS.128 R132, [R160+0x440] ;  /* 0x00044000a0847984 */ /* 0x008ee60000000c00 */
[-C--:B------:R-:W-:Y:S01]  /*bf70*/  IMAD R8, R165, R20.reuse, R5 ;  /* 0x00000014a5087224 */ /* 0x080fe200078e0205 */
[----:B------:R-:W4:Y:S01]  /*bf80*/  LDS.128 R144, [R161] ;  /* 0x00000000a1907984 */ /* 0x000f220000000c00 */
[----:B------:R-:W-:Y:S01]  /*bf90*/  IMAD R5, R9, R20, R13 ;  /* 0x0000001409057224 */ /* 0x000fe200078e020d */
[----:B------:R-:W-:-:S02]  /*bfa0*/  SHF.L.U32 R9, R4, 0x1, RZ ;  /* 0x0000000104097819 */ /* 0x000fc400000006ff */
[----:B------:R-:W-:Y:S02]  /*bfb0*/  SHF.L.U64.HI R8, R4, 0x1, R8 ;  /* 0x0000000104087819 */ /* 0x000fe40000010208 */
[C---:B------:R-:W-:Y:S02]  /*bfc0*/  SHF.L.U32 R4, R12.reuse, 0x1, RZ ;  /* 0x000000010c047819 */ /* 0x040fe400000006ff */
[----:B------:R-:W-:Y:S02]  /*bfd0*/  SHF.L.U64.HI R5, R12, 0x1, R5 ;  /* 0x000000010c057819 */ /* 0x000fe40000010205 */
[----:B------:R-:W-:Y:S02]  /*bfe0*/  LOP3.LUT R9, R9, 0xfffffffe, RZ, 0xc0, !PT ;  /* 0xfffffffe09097812 */ /* 0x000fe400078ec0ff */
[----:B------:R-:W-:Y:S01]  /*bff0*/  LOP3.LUT R8, R8, 0x1fffffff, RZ, 0xc0, !PT ;  /* 0x1fffffff08087812 */ /* 0x000fe200078ec0ff */
[-C--:B-1----:R-:W-:Y:S01]  /*c000*/  FMUL R12, R136, R0.reuse ;  /* 0x00000000880c7220 */ /* 0x082fe20000400000 */
[-C--:B------:R-:W-:Y:S01]  /*c010*/  FMUL R17, R137, R0.reuse ;  /* 0x0000000089117220 */ /* 0x080fe20000400000 */
[-C--:B------:R-:W-:Y:S01]  /*c020*/  FMUL R13, R138, R0.reuse ;  /* 0x000000008a0d7220 */ /* 0x080fe20000400000 */
[-C--:B------:R-:W-:Y:S01]  /*c030*/  FMUL R28, R139, R0.reuse ;  /* 0x000000008b1c7220 */ /* 0x080fe20000400000 */
[-C--:B--2---:R-:W-:Y:S01]  /*c040*/  FMUL R140, R140, R0.reuse ;  /* 0x000000008c8c7220 */ /* 0x084fe20000400000 */
[-C--:B------:R-:W-:Y:S01]  /*c050*/  FMUL R141, R141, R0.reuse ;  /* 0x000000008d8d7220 */ /* 0x080fe20000400000 */
[-C--:B------:R-:W-:Y:S01]  /*c060*/  FMUL R142, R142, R0.reuse ;  /* 0x000000008e8e7220 */ /* 0x080fe20000400000 */
[-C--:B------:R-:W-:Y:S01]  /*c070*/  FMUL R143, R143, R0.reuse ;  /* 0x000000008f8f7220 */ /* 0x080fe20000400000 */
[----:B---3--:R-:W-:Y:S01]  /*c080*/  FMUL R16, R132, R0 ;  /* 0x0000000084107220 */ /* 0x008fe20000400000 */
[----:B------:R-:W-:Y:S01]  /*c090*/  F2FP.F16.F32.PACK_AB R132, R17, R12 ;  /* 0x0000000c1184723e */ /* 0x000fe200000000ff */
[-C--:B------:R-:W-:Y:S01]  /*c0a0*/  FMUL R29, R133, R0.reuse ;  /* 0x00000000851d7220 */ /* 0x080fe20000400000 */
[----:B------:R-:W-:Y:S01]  /*c0b0*/  LOP3.LUT R17, R4, 0xfffffffe, RZ, 0xc0, !PT ;  /* 0xfffffffe04117812 */ /* 0x000fe200078ec0ff */
[-C--:B----4-:R-:W-:Y:S01]  /*c0c0*/  FMUL R144, R144, R0.reuse ;  /* 0x0000000090907220 */ /* 0x090fe20000400000 */
[-C--:B------:R-:W-:Y:S01]  /*c0d0*/  FMUL R145, R145, R0.reuse ;  /* 0x0000000091917220 */ /* 0x080fe20000400000 */
[-C--:B------:R-:W-:Y:S01]  /*c0e0*/  FMUL R146, R146, R0.reuse ;  /* 0x0000000092927220 */ /* 0x080fe20000400000 */
[-C--:B------:R-:W-:Y:S01]  /*c0f0*/  FMUL R147, R147, R0.reuse ;  /* 0x0000000093937220 */ /* 0x080fe20000400000 */
[----:B------:R-:W-:Y:S01]  /*c100*/  IADD3 R12, P3, PT, R2, R9, RZ ;  /* 0x00000009020c7210 */ /* 0x000fe20007f7e0ff */
[-C--:B------:R-:W-:Y:S01]  /*c110*/  FMUL R21, R134, R0.reuse ;  /* 0x0000000086157220 */ /* 0x080fe20000400000 */
[----:B------:R-:W-:Y:S01]  /*c120*/  FMUL R32, R135, R0 ;  /* 0x0000000087207220 */ /* 0x000fe20000400000 */
[----:B------:R-:W-:-:S02]  /*c130*/  F2FP.F16.F32.PACK_AB R138, R141, R140 ;  /* 0x0000008c8d8a723e */ /* 0x000fc400000000ff */
[----:B------:R-:W-:Y:S02]  /*c140*/  LOP3.LUT R4, R5, 0x1fffffff, RZ, 0xc0, !PT ;  /* 0x1fffffff05047812 */ /* 0x000fe400078ec0ff */
[----:B------:R-:W-:Y:S02]  /*c150*/  IADD3 R140, P1, PT, R2, R17, RZ ;  /* 0x00000011028c7210 */ /* 0x000fe40007f3e0ff */
[----:B------:R-:W-:Y:S01]  /*c160*/  F2FP.F16.F32.PACK_AB R133, R28, R13 ;  /* 0x0000000d1c85723e */ /* 0x000fe200000000ff */
[----:B------:R-:W-:Y:S01]  /*c170*/  IMAD.X R13, R3, 0x1, R8, P3 ;  /* 0x00000001030d7824 */ /* 0x000fe200018e0608 */
[----:B------:R-:W-:Y:S02]  /*c180*/  F2FP.F16.F32.PACK_AB R136, R145, R144 ;  /* 0x000000909188723e */ /* 0x000fe400000000ff */
[----:B------:R-:W-:Y:S02]  /*c190*/  F2FP.F16.F32.PACK_AB R137, R147, R146 ;  /* 0x000000929389723e */ /* 0x000fe400000000ff */
[----:B------:R-:W-:-:S02]  /*c1a0*/  F2FP.F16.F32.PACK_AB R139, R143, R142 ;  /* 0x0000008e8f8b723e */ /* 0x000fc400000000ff */
[----:B------:R-:W-:Y:S02]  /*c1b0*/  F2FP.F16.F32.PACK_AB R134, R29, R16 ;  /* 0x000000101d86723e */ /* 0x000fe400000000ff */
[----:B------:R-:W-:Y:S01]  /*c1c0*/  IADD3.X R141, PT, PT, R3, R4, RZ, P1, !PT ;  /* 0x00000004038d7210 */ /* 0x000fe20000ffe4ff */
[----:B------:R1:W-:Y:S01]  /*c1d0*/  @P4 STG.E.128 desc[UR36][R12.64], R136 ;  /* 0x000000880c004986 */ /* 0x0003e2000c101d24 */
[----:B------:R-:W-:Y:S01]  /*c1e0*/  F2FP.F16.F32.PACK_AB R135, R32, R21 ;  /* 0x000000152087723e */ /* 0x000fe200000000ff */
[----:B------:R-:W-:-:S04]  /*c1f0*/  VIADD R21, R165, 0x12 ;  /* 0x00000012a5157836 */ /* 0x000fc80000000000 */
[----:B------:R-:W-:Y:S01]  /*c200*/  @P2 STG.E.128 desc[UR36][R140.64], R132 ;  /* 0x000000848c002986 */ /* 0x000fe2000c101d24 */
[----:B------:R-:W-:Y:S01]  /*c210*/  BAR.SYNC.DEFER_BLOCKING 0x0 ;  /* 0x0000000000007b1d */ /* 0x000fe20000010000 */
[----:B-1----:R-:W-:-:S05]  /*c220*/  IADD3 R13, PT, PT, R165, 0x8, RZ ;  /* 0x00000008a50d7810 */ /* 0x002fca0007ffe0ff */
[----:B------:R-:W-:Y:S01]  /*c230*/  STS.64 [R163], R6 ;  /* 0x00000006a3007388 */ /* 0x000fe20000000a00 */
[----:B------:R-:W-:-:S03]  /*c240*/  ISETP.LT.AND P4, PT, R13, UR4, P0 ;  /* 0x000000040d007c0c */ /* 0x000fc60008781270 */
[----:B------:R1:W-:Y:S01]  /*c250*/  STS.64 [R163+0x20], R10 ;  /* 0x0000200aa3007388 */ /* 0x0003e20000000a00 */
[----:B------:R-:W-:-:S03]  /*c260*/  IMAD.WIDE.U32 R16, R164, R13, R24 ;  /* 0x0000000da4107225 */ /* 0x000fc600078e0018 */
[----:B------:R2:W-:Y:S04]  /*c270*/  STS.64 [R163+0x40], R14 ;  /* 0x0000400ea3007388 */ /* 0x0005e80000000a00 */
[----:B------:R-:W-:Y:S04]  /*c280*/  STS.64 [R163+0x60], R18 ;  /* 0x00006012a3007388 */ /* 0x000fe80000000a00 */
[----:B------:R-:W-:Y:S04]  /*c290*/  STS.64 [R162+0x80], R22 ;  /* 0x00008016a2007388 */ /* 0x000fe80000000a00 */
[----:B------:R3:W-:Y:S04]  /*c2a0*/  STS.64 [R162+0xa0], R26 ;  /* 0x0000a01aa2007388 */ /* 0x0007e80000000a00 */
[----:B------:R4:W-:Y:S04]  /*c2b0*/  STS.64 [R162+0xc0], R30 ;  /* 0x0000c01ea2007388 */ /* 0x0009e80000000a00 */
[----:B------:R-:W-:Y:S01]  /*c2c0*/  STS.64 [R162+0xe0], R34 ;  /* 0x0000e022a2007388 */ /* 0x000fe20000000a00 */
[----:B-1----:R-:W-:Y:S01]  /*c2d0*/  VIADD R11, R165, 0xa ;  /* 0x0000000aa50b7836 */ /* 0x002fe20000000000 */
[----:B------:R-:W-:Y:S03]  /*c2e0*/  BAR.SYNC.DEFER_BLOCKING 0x0 ;  /* 0x0000000000007b1d */ /* 0x000fe60000010000 */
[----:B------:R-:W-:Y:S01]  /*c2f0*/  IMAD.WIDE.U32 R8, R164, R11, R24 ;  /* 0x0000000ba4087225 */ /* 0x000fe200078e0018 */
[----:B--2---:R-:W-:-:S02]  /*c300*/  SHF.L.U32 R15, R16, 0x1, RZ ;  /* 0x00000001100f7819 */ /* 0x004fc400000006ff */
[----:B------:R-:W-:Y:S01]  /*c310*/  ISETP.LT.AND P2, PT, R11, UR4, P0 ;  /* 0x000000040b007c0c */ /* 0x000fe20008741270 */
[-C--:B------:R-:W-:Y:S01]  /*c320*/  IMAD R14, R13, R20.reuse, R17 ;  /* 0x000000140d0e7224 */ /* 0x080fe200078e0211 */
[----:B------:R-:W-:Y:S01]  /*c330*/  SHF.L.U32 R12, R8, 0x1, RZ ;  /* 0x00000001080c7819 */ /* 0x000fe200000006ff */
[----:B------:R-:W-:Y:S01]  /*c340*/  IMAD R13, R11, R20, R9 ;  /* 0x000000140b0d7224 */ /* 0x000fe200078e0209 */
[----:B------:R-:W-:Y:S02]  /*c350*/  LOP3.LUT R15, R15, 0xfffffffe, RZ, 0xc0, !PT ;  /* 0xfffffffe0f0f7812 */ /* 0x000fe400078ec0ff */
[----:B------:R-:W-:Y:S02]  /*c360*/  SHF.L.U64.HI R14, R16, 0x1, R14 ;  /* 0x00000001100e7819 */ /* 0x000fe4000001020e */
[----:B------:R-:W-:Y:S02]  /*c370*/  SHF.L.U64.HI R13, R8, 0x1, R13 ;  /* 0x00000001080d7819 */ /* 0x000fe4000001020d */
[----:B------:R-:W-:-:S02]  /*c380*/  LOP3.LUT R14, R14, 0x1fffffff, RZ, 0xc0, !PT ;  /* 0x1fffffff0e0e7812 */ /* 0x000fc400078ec0ff */
[----:B------:R-:W-:Y:S02]  /*c390*/  IADD3 R28, P3, PT, R2, R15, RZ ;  /* 0x0000000f021c7210 */ /* 0x000fe40007f7e0ff */
[----:B---3--:R-:W-:-:S03]  /*c3a0*/  IADD3 R27, PT, PT, R165, 0x10, RZ ;  /* 0x00000010a51b7810 */ /* 0x008fc60007ffe0ff */
[----:B------:R-:W-:Y:S01]  /*c3b0*/  IMAD.X R29, R3, 0x1, R14, P3 ;  /* 0x00000001031d7824 */ /* 0x000fe200018e060e */
[----:B------:R-:W1:Y:S01]  /*c3c0*/  LDS.128 R140, [R161] ;  /* 0x00000000a18c7984 */ /* 0x000e620000000c00 */
[----:B----4-:R-:W-:-:S03]  /*c3d0*/  IMAD.WIDE.U32 R30, R164, R27, R24 ;  /* 0x0000001ba41e7225 */ /* 0x010fc600078e0018 */
[----:B------:R-:W2:Y:S01]  /*c3e0*/  LDS.128 R4, [R160+0x440] ;  /* 0x00044000a0047984 */ /* 0x000ea20000000c00 */
[----:B------:R-:W-:-:S03]  /*c3f0*/  IMAD R23, R27, R20, R31 ;  /* 0x000000141b177224 */ /* 0x000fc600078e021f */
[----:B------:R-:W3:Y:S02]  /*c400*/  LDS.128 R136, [R160] ;  /* 0x00000000a0887984 */ /* 0x000ee40000000c00 */
[----:B------:R-:W-:Y:S02]  /*c410*/  SHF.L.U64.HI R23, R30, 0x1, R23 ;  /* 0x000000011e177819 */ /* 0x000fe40000010217 */
[----:B------:R-:W4:Y:S01]  /*c420*/  LDS.128 R132, [R161+0x440] ;  /* 0x00044000a1847984 */ /* 0x000f220000000c00 */
[-C--:B-1----:R-:W-:Y:S01]  /*c430*/  FMUL R9, R142, R0.reuse ;  /* 0x000000008e097220 */ /* 0x082fe20000400000 */
[-C--:B------:R-:W-:Y:S01]  /*c440*/  FMUL R16, R143, R0.reuse ;  /* 0x000000008f107220 */ /* 0x080fe20000400000 */
[-C--:B------:R-:W-:Y:S01]  /*c450*/  FMUL R8, R140, R0.reuse ;  /* 0x000000008c087220 */ /* 0x080fe20000400000 */
[-C--:B------:R-:W-:Y:S01]  /*c460*/  FMUL R141, R141, R0.reuse ;  /* 0x000000008d8d7220 */ /* 0x080fe20000400000 */
[-C--:B--2---:R-:W-:Y:S01]  /*c470*/  FMUL R22, R5, R0.reuse ;  /* 0x0000000005167220 */ /* 0x084fe20000400000 */
[----:B------:R-:W-:Y:S01]  /*c480*/  LOP3.LUT R5, R12, 0xfffffffe, RZ, 0xc0, !PT ;  /* 0xfffffffe0c057812 */ /* 0x000fe200078ec0ff */
[-C--:B------:R-:W-:Y:S01]  /*c490*/  FMUL R17, R4, R0.reuse ;  /* 0x0000000004117220 */ /* 0x080fe20000400000 */
[-C--:B------:R-:W-:Y:S01]  /*c4a0*/  FMUL R19, R6, R0.reuse ;  /* 0x0000000006137220 */ /* 0x080fe20000400000 */
[-C--:B---3--:R-:W-:Y:S01]  /*c4b0*/  FMUL R10, R136, R0.reuse ;  /* 0x00000000880a7220 */ /* 0x088fe20000400000 */
[-C--:B------:R-:W-:Y:S01]  /*c4c0*/  FMUL R137, R137, R0.reuse ;  /* 0x0000000089897220 */ /* 0x080fe20000400000 */
[-C--:B------:R-:W-:Y:S01]  /*c4d0*/  FMUL R11, R138, R0.reuse ;  /* 0x000000008a0b7220 */ /* 0x080fe20000400000 */
[-C--:B------:R-:W-:Y:S01]  /*c4e0*/  FMUL R18, R139, R0.reuse ;  /* 0x000000008b127220 */ /* 0x080fe20000400000 */
[-C--:B----4-:R-:W-:Y:S01]  /*c4f0*/  FMUL R132, R132, R0.reuse ;  /* 0x0000000084847220 */ /* 0x090fe20000400000 */
[-C--:B------:R-:W-:Y:S01]  /*c500*/  FMUL R133, R133, R0.reuse ;  /* 0x0000000085857220 */ /* 0x080fe20000400000 */
[-C--:B------:R-:W-:Y:S01]  /*c510*/  FMUL R134, R134, R0.reuse ;  /* 0x0000000086867220 */ /* 0x080fe20000400000 */
[-C--:B------:R-:W-:Y:S01]  /*c520*/  FMUL R135, R135, R0.reuse ;  /* 0x0000000087877220 */ /* 0x080fe20000400000 */
[----:B------:R-:W-:Y:S01]  /*c530*/  FMUL R26, R7, R0 ;  /* 0x00000000071a7220 */ /* 0x000fe20000400000 */
[----:B------:R-:W-:-:S02]  /*c540*/  F2FP.F16.F32.PACK_AB R9, R16, R9 ;  /* 0x000000091009723e */ /* 0x000fc400000000ff */
[----:B------:R-:W-:Y:S02]  /*c550*/  LOP3.LUT R12, R13, 0x1fffffff, RZ, 0xc0, !PT ;  /* 0x1fffffff0d0c7812 */ /* 0x000fe400078ec0ff */
[----:B------:R-:W-:Y:S02]  /*c560*/  IADD3 R16, P1, PT, R2, R5, RZ ;  /* 0x0000000502107210 */ /* 0x000fe40007f3e0ff */
[----:B------:R-:W-:Y:S02]  /*c570*/  F2FP.F16.F32.PACK_AB R8, R141, R8 ;  /* 0x000000088d08723e */ /* 0x000fe400000000ff */
[----:B------:R-:W-:Y:S02]  /*c580*/  F2FP.F16.F32.PACK_AB R10, R137, R10 ;  /* 0x0000000a890a723e */ /* 0x000fe400000000ff */
[----:B------:R-:W-:Y:S02]  /*c590*/  F2FP.F16.F32.PACK_AB R11, R18, R11 ;  /* 0x0000000b120b723e */ /* 0x000fe400000000ff */
[----:B------:R-:W-:-:S02]  /*c5a0*/  F2FP.F16.F32.PACK_AB R6, R22, R17 ;  /* 0x000000111606723e */ /* 0x000fc400000000ff */
[----:B------:R-:W-:Y:S01]  /*c5b0*/  F2FP.F16.F32.PACK_AB R4, R133, R132 ;  /* 0x000000848504723e */ /* 0x000fe200000000ff */
[----:B------:R1:W-:Y:S01]  /*c5c0*/  @P4 STG.E.128 desc[UR36][R28.64], R8 ;  /* 0x000000081c004986 */ /* 0x0003e2000c101d24 */
[----:B------:R-:W-:Y:S02]  /*c5d0*/  F2FP.F16.F32.PACK_AB R5, R135, R134 ;  /* 0x000000868705723e */ /* 0x000fe400000000ff */
[----:B------:R-:W-:Y:S02]  /*c5e0*/  IADD3.X R17, PT, PT, R3, R12, RZ, P1, !PT ;  /* 0x0000000c03117210 */ /* 0x000fe40000ffe4ff */
[----:B------:R-:W-:Y:S02]  /*c5f0*/  F2FP.F16.F32.PACK_AB R7, R26, R19 ;  /* 0x000000131a07723e */ /* 0x000fe400000000ff */
[----:B------:R-:W-:Y:S02]  /*c600*/  SHF.L.U32 R26, R30, 0x1, RZ ;  /* 0x000000011e1a7819 */ /* 0x000fe400000006ff */
[----:B------:R-:W-:Y:S01]  /*c610*/  ISETP.LT.AND P4, PT, R27, UR4, P0 ;  /* 0x000000041b007c0c */ /* 0x000fe20008781270 */
[----:B------:R-:W-:Y:S01]  /*c620*/  @P2 STG.E.128 desc[UR36][R16.64], R4 ;  /* 0x0000000410002986 */ /* 0x000fe2000c101d24 */
[----:B------:R-:W-:Y:S01]  /*c630*/  BAR.SYNC.DEFER_BLOCKING 0x0 ;  /* 0x0000000000007b1d */ /* 0x000fe20000010000 */
[----:B------:R-:W-:Y:S01]  /*c640*/  ISETP.LT.AND P2, PT, R21, UR4, P0 ;  /* 0x0000000415007c0c */ /* 0x000fe20008741270 */
[----:B-1----:R-:W-:-:S04]  /*c650*/  IMAD.WIDE.U32 R28, R164, R21, R24 ;  /* 0x00000015a41c7225 */ /* 0x002fc800078e0018 */
[----:B------:R-:W-:Y:S01]  /*c660*/  IMAD R22, R21, R20, R29 ;  /* 0x0000001415167224 */ /* 0x000fe200078e021d */
[----:B------:R-:W-:Y:S01]  /*c670*/  STS.64 [R163], R64 ;  /* 0x00000040a3007388 */ /* 0x000fe20000000a00 */
[----:B------:R-:W-:-:S03]  /*c680*/  SHF.L.U32 R21, R28, 0x1, RZ ;  /* 0x000000011c157819 */ /* 0x000fc600000006ff */
[----:B------:R-:W-:Y:S01]  /*c690*/  STS.64 [R163+0x20], R60 ;  /* 0x0000203ca3007388 */ /* 0x000fe20000000a00 */
[----:B------:R-:W-:Y:S02]  /*c6a0*/  SHF.L.U64.HI R22, R28, 0x1, R22 ;  /* 0x000000011c167819 */ /* 0x000fe40000010216 */
[----:B------:R-:W-:Y:S01]  /*c6b0*/  LOP3.LUT R21, R21, 0xfffffffe, RZ, 0xc0, !PT ;  /* 0xfffffffe15157812 */ /* 0x000fe200078ec0ff */
[----:B------:R-:W-:Y:S01]  /*c6c0*/  STS.64 [R163+0x40], R56 ;  /* 0x00004038a3007388 */ /* 0x000fe20000000a00 */
[----:B------:R-:W-:-:S03]  /*c6d0*/  LOP3.LUT R22, R22, 0x1fffffff, RZ, 0xc0, !PT ;  /* 0x1fffffff16167812 */ /* 0x000fc600078ec0ff */
[----:B------:R-:W-:Y:S04]  /*c6e0*/  STS.64 [R163+0x60], R52 ;  /* 0x00006034a3007388 */ /* 0x000fe80000000a00 */
[----:B------:R-:W-:Y:S04]  /*c6f0*/  STS.64 [R162+0x80], R48 ;  /* 0x00008030a2007388 */ /* 0x000fe80000000a00 */
[----:B------:R-:W-:Y:S04]  /*c700*/  STS.64 [R162+0xa0], R44 ;  /* 0x0000a02ca2007388 */ /* 0x000fe80000000a00 */
[----:B------:R-:W-:Y:S04]  /*c710*/  STS.64 [R162+0xc0], R40 ;  /* 0x0000c028a2007388 */ /* 0x000fe80000000a00 */
[----:B------:R-:W-:Y:S01]  /*c720*/  STS.64 [R162+0xe0], R36 ;  /* 0x0000e024a2007388 */ /* 0x000fe20000000a00 */
[----:B------:R-:W-:Y:S06]  /*c730*/  BAR.SYNC.DEFER_BLOCKING 0x0 ;  /* 0x0000000000007b1d */ /* 0x000fec0000010000 */
[----:B------:R-:W1:Y:S04]  /*c740*/  LDS.128 R12, [R160] ;  /* 0x00000000a00c7984 */ /* 0x000e680000000c00 */
[----:B------:R-:W2:Y:S04]  /*c750*/  LDS.128 R4, [R160+0x440] ;  /* 0x00044000a0047984 */ /* 0x000ea80000000c00 */
[----:B------:R-:W3:Y:S04]  /*c760*/  LDS.128 R8, [R161+0x440] ;  /* 0x00044000a1087984 */ /* 0x000ee80000000c00 */
[----:B------:R-:W4:Y:S01]  /*c770*/  LDS.128 R16, [R161] ;  /* 0x00000000a1107984 */ /* 0x000f220000000c00 */
[-C--:B-1----:R-:W-:Y:S01]  /*c780*/  FMUL R12, R12, R0.reuse ;  /* 0x000000000c0c7220 */ /* 0x082fe20000400000 */
[-C--:B------:R-:W-:Y:S01]  /*c790*/  FMUL R13, R13, R0.reuse ;  /* 0x000000000d0d7220 */ /* 0x080fe20000400000 */
[-C--:B------:R-:W-:Y:S01]  /*c7a0*/  FMUL R14, R14, R0.reuse ;  /* 0x000000000e0e7220 */ /* 0x080fe20000400000 */
[-C--:B------:R-:W-:Y:S01]  /*c7b0*/  FMUL R27, R15, R0.reuse ;  /* 0x000000000f1b7220 */ /* 0x080fe20000400000 */
[-C--:B--2---:R-:W-:Y:S01]  /*c7c0*/  FMUL R34, R5, R0.reuse ;  /* 0x0000000005227220 */ /* 0x084fe20000400000 */
[----:B------:R-:W-:Y:S01]  /*c7d0*/  LOP3.LUT R5, R26, 0xfffffffe, RZ, 0xc0, !PT ;  /* 0xfffffffe1a057812 */ /* 0x000fe200078ec0ff */
[-C--:B------:R-:W-:Y:S01]  /*c7e0*/  FMUL R32, R6, R0.reuse ;  /* 0x0000000006207220 */ /* 0x080fe20000400000 */
[----:B------:R-:W-:Y:S01]  /*c7f0*/  LOP3.LUT R6, R23, 0x1fffffff, RZ, 0xc0, !PT ;  /* 0x1fffffff17067812 */ /* 0x000fe200078ec0ff */
[----:B---3--:R-:W-:Y:S01]  /*c800*/  FMUL R28, R10, R0 ;  /* 0x000000000a1c7220 */ /* 0x008fe20000400000 */
[----:B------:R-:W-:Y:S01]  /*c810*/  F2FP.F16.F32.PACK_AB R10, R13, R12 ;  /* 0x0000000c0d0a723e */ /* 0x000fe200000000ff */
[-C--:B------:R-:W-:Y:S01]  /*c820*/  FMUL R15, R8, R0.reuse ;  /* 0x00000000080f7220 */ /* 0x080fe20000400000 */
[-C--:B------:R-:W-:Y:S01]  /*c830*/  FMUL R30, R9, R0.reuse ;  /* 0x00000000091e7220 */ /* 0x080fe20000400000 */
[-C--:B----4-:R-:W-:Y:S01]  /*c840*/  FMUL R16, R16, R0.reuse ;  /* 0x0000000010107220 */ /* 0x090fe20000400000 */
[-C--:B------:R-:W-:Y:S01]  /*c850*/  FMUL R17, R17, R0.reuse ;  /* 0x0000000011117220 */ /* 0x080fe20000400000 */
[-C--:B------:R-:W-:Y:S01]  /*c860*/  FMUL R18, R18, R0.reuse ;  /* 0x0000000012127220 */ /* 0x080fe20000400000 */
[-C--:B------:R-:W-:Y:S01]  /*c870*/  FMUL R19, R19, R0.reuse ;  /* 0x0000000013137220 */ /* 0x080fe20000400000 */
[-C--:B------:R-:W-:Y:S01]  /*c880*/  FMUL R31, R11, R0.reuse ;  /* 0x000000000b1f7220 */ /* 0x080fe20000400000 */
[----:B------:R-:W-:Y:S01]  /*c890*/  IADD3 R12, P3, PT, R2, R5, RZ ;  /* 0x00000005020c7210 */ /* 0x000fe20007f7e0ff */
[-C--:B------:R-:W-:Y:S01]  /*c8a0*/  FMUL R29, R4, R0.reuse ;  /* 0x00000000041d7220 */ /* 0x080fe20000400000 */
[----:B------:R-:W-:Y:S01]  /*c8b0*/  FMUL R7, R7, R0 ;  /* 0x0000000007077220 */ /* 0x000fe20000400000 */
[----:B------:R-:W-:-:S02]  /*c8c0*/  F2FP.F16.F32.PACK_AB R11, R27, R14 ;  /* 0x0000000e1b0b723e */ /* 0x000fc400000000ff */
[----:B------:R-:W-:Y:S01]  /*c8d0*/  IADD3 R14, P1, PT, R2, R21, RZ ;  /* 0x00000015020e7210 */ /* 0x000fe20007f3e0ff */
[----:B------:R-:W-:Y:S01]  /*c8e0*/  IMAD.X R13, R3, 0x1, R6, P3 ;  /* 0x00000001030d7824 */ /* 0x000fe200018e0606 */
[----:B------:R-:W-:Y:S01]  /*c8f0*/  F2FP.F16.F32.PACK_AB R8, R17, R16 ;  /* 0x000000101108723e */ /* 0x000fe200000000ff */
[----:B------:R-:W-:Y:S01]  /*c900*/  VIADD R21, R165, 0x1a ;  /* 0x0000001aa5157836 */ /* 0x000fe20000000000 */
[----:B------:R-:W-:Y:S02]  /*c910*/  F2FP.F16.F32.PACK_AB R9, R19, R18 ;  /* 0x000000121309723e */ /* 0x000fe400000000ff */
[----:B------:R-:W-:Y:S02]  /*c920*/  F2FP.F16.F32.PACK_AB R4, R30, R15 ;  /* 0x0000000f1e04723e */ /* 0x000fe400000000ff */
[----:B------:R-:W-:Y:S01]  /*c930*/  F2FP.F16.F32.PACK_AB R5, R31, R28 ;  /* 0x0000001c1f05723e */ /* 0x000fe200000000ff */
[----:B------:R-:W-:Y:S01]  /*c940*/  @P4 STG.E.128 desc[UR36][R12.64], R8 ;  /* 0x000000080c004986 */ /* 0x000fe2000c101d24 */
[----:B------:R-:W-:Y:S01]  /*c950*/  F2FP.F16.F32.PACK_AB R6, R34, R29 ;  /* 0x0000001d2206723e */ /* 0x000fe200000000ff */
[----:B------:R-:W-:Y:S01]  /*c960*/  IMAD.WIDE.U32 R28, R164, R21, R24 ;  /* 0x00000015a41c7225 */ /* 0x000fe200078e0018 */
[----:B------:R-:W-:-:S02]  /*c970*/  IADD3.X R15, PT, PT, R3, R22, RZ, P1, !PT ;  /* 0x00000016030f7210 */ /* 0x000fc40000ffe4ff */
[----:B------:R-:W-:Y:S01]  /*c980*/  F2FP.F16.F32.PACK_AB R7, R7, R32 ;  /* 0x000000200707723e */ /* 0x000fe200000000ff */
[----:B------:R-:W-:Y:S01]  /*c990*/  IMAD R22, R21, R20, R29 ;  /* 0x0000001415167224 */ /* 0x000fe200078e021d */
[----:B------:R-:W-:-:S03]  /*c9a0*/  IADD3 R27, PT, PT, R165, 0x18, RZ ;  /* 0x00000018a51b7810 */ /* 0x000fc60007ffe0ff */
[----:B------:R-:W-:Y:S01]  /*c9b0*/  @P2 STG.E.128 desc[UR36][R14.64], R4 ;  /* 0x000000040e002986 */ /* 0x000fe2000c101d24 */
[----:B------:R-:W-:Y:S01]  /*c9c0*/  BAR.SYNC.DEFER_BLOCKING 0x0 ;  /* 0x0000000000007b1d */ /* 0x000fe20000010000 */
[----:B------:R-:W-:Y:S01]  /*c9d0*/  IMAD.WIDE.U32 R30, R164, R27, R24 ;  /* 0x0000001ba41e7225 */ /* 0x000fe200078e0018 */
[----:B------:R-:W-:Y:S02]  /*c9e0*/  ISETP.LT.AND P2, PT, R21, UR4, P0 ;  /* 0x0000000415007c0c */ /* 0x000fe40008741270 */
[----:B------:R-:W-:Y:S01]  /*c9f0*/  SHF.L.U32 R21, R28, 0x1, RZ ;  /* 0x000000011c157819 */ /* 0x000fe200000006ff */
[C---:B------:R-:W-:Y:S01]  /*ca00*/  IMAD R23, R27.reuse, R20, R31 ;  /* 0x000000141b177224 */ /* 0x040fe200078e021f */
[C---:B------:R-:W-:Y:S02]  /*ca10*/  SHF.L.U32 R26, R30.reuse, 0x1, RZ ;  /* 0x000000011e1a7819 */ /* 0x040fe400000006ff */
[----:B------:R-:W-:Y:S02]  /*ca20*/  ISETP.LT.AND P4, PT, R27, UR4, P0 ;  /* 0x000000041b007c0c */ /* 0x000fe40008781270 */
[----:B------:R-:W-:-:S02]  /*ca30*/  SHF.L.U64.HI R23, R30, 0x1, R23 ;  /* 0x000000011e177819 */ /* 0x000fc40000010217 */
[----:B------:R-:W-:Y:S02]  /*ca40*/  SHF.L.U64.HI R22, R28, 0x1, R22 ;  /* 0x000000011c167819 */ /* 0x000fe40000010216 */
[----:B------:R-:W-:Y:S02]  /*ca50*/  LOP3.LUT R21, R21, 0xfffffffe, RZ, 0xc0, !PT ;  /* 0xfffffffe15157812 */ /* 0x000fe400078ec0ff */
[----:B------:R-:W-:Y:S01]  /*ca60*/  LOP3.LUT R22, R22, 0x1fffffff, RZ, 0xc0, !PT ;  /* 0x1fffffff16167812 */ /* 0x000fe200078ec0ff */
[----:B------:R-:W-:Y:S04]  /*ca70*/  STS.64 [R163], R66 ;  /* 0x00000042a3007388 */ /* 0x000fe80000000a00 */
        /* <DEDUP_REMOVED lines=215> */
[----:B------:R-:W-:Y:S02]  /*d7f0*/  F2FP.F16.F32.PACK_AB R8, R17, R16 ;  /* 0x000000101108723e */ /* 0x000fe400000000ff */
[----:B------:R-:W-:Y:S02]  /*d800*/  F2FP.F16.F32.PACK_AB R9, R19, R18 ;  /* 0x000000121309723e */ /* 0x000fe400000000ff */
[----:B------:R-:W-:Y:S02]  /*d810*/  F2FP.F16.F32.PACK_AB R4, R30, R15 ;  /* 0x0000000f1e04723e */ /* 0x000fe400000000ff */
[----:B------:R-:W-:Y:S01]  /*d820*/  F2FP.F16.F32.PACK_AB R5, R31, R28 ;  /* 0x0000001c1f05723e */ /* 0x000fe200000000ff */
[----:B------:R-:W-:Y:S01]  /*d830*/  @P4 STG.E.128 desc[UR36][R12.64], R8 ;  /* 0x000000080c004986 */ /* 0x000fe2000c101d24 */
[----:B------:R-:W-:-:S02]  /*d840*/  F2FP.F16.F32.PACK_AB R6, R34, R29 ;  /* 0x0000001d2206723e */ /* 0x000fc400000000ff */
[----:B------:R-:W-:Y:S02]  /*d850*/  IADD3.X R15, PT, PT, R3, R22, RZ, P1, !PT ;  /* 0x00000016030f7210 */ /* 0x000fe40000ffe4ff */
[----:B------:R-:W-:Y:S02]  /*d860*/  F2FP.F16.F32.PACK_AB R7, R7, R32 ;  /* 0x000000200707723e */ /* 0x000fe400000000ff */
[C---:B------:R-:W-:Y:S02]  /*d870*/  IADD3 R21, PT, PT, R165.reuse, 0x38, RZ ;  /* 0x00000038a5157810 */ /* 0x040fe40007ffe0ff */
[----:B------:R-:W-:Y:S01]  /*d880*/  IADD3 R165, PT, PT, R165, 0x3a, RZ ;  /* 0x0000003aa5a57810 */ /* 0x000fe20007ffe0ff */
[----:B------:R-:W-:Y:S01]  /*d890*/  @P2 STG.E.128 desc[UR36][R14.64], R4 ;  /* 0x000000040e002986 */ /* 0x000fe2000c101d24 */
[----:B------:R-:W-:Y:S01]  /*d8a0*/  BAR.SYNC.DEFER_BLOCKING 0x0 ;  /* 0x0000000000007b1d */ /* 0x000fe20000010000 */
[----:B------:R-:W-:Y:S01]  /*d8b0*/  IMAD.WIDE.U32 R26, R164, R21, R24 ;  /* 0x00000015a41a7225 */ /* 0x000fe200078e0018 */
[----:B------:R-:W-:-:S02]  /*d8c0*/  ISETP.LT.AND P3, PT, R21, UR4, P0 ;  /* 0x0000000415007c0c */ /* 0x000fc40008761270 */
[----:B------:R-:W-:Y:S01]  /*d8d0*/  ISETP.LT.AND P0, PT, R165, UR4, P0 ;  /* 0x00000004a5007c0c */ /* 0x000fe20008701270 */
[----:B------:R-:W-:-:S04]  /*d8e0*/  IMAD.WIDE.U32 R28, R164, R165, R24 ;  /* 0x000000a5a41c7225 */ /* 0x000fc800078e0018 */
[----:B------:R-:W-:Y:S01]  /*d8f0*/  IMAD.SHL.U32 R25, R26, 0x2, RZ ;  /* 0x000000021a197824 */ /* 0x000fe200078e00ff */
[C---:B------:R-:W-:Y:S01]  /*d900*/  SHF.L.U32 R23, R28.reuse, 0x1, RZ ;  /* 0x000000011c177819 */ /* 0x040fe200000006ff */
[-C--:B------:R-:W-:Y:S02]  /*d910*/  IMAD R22, R21, R20.reuse, R27 ;  /* 0x0000001415167224 */ /* 0x080fe400078e021b */
[----:B------:R-:W-:Y:S01]  /*d920*/  IMAD R20, R165, R20, R29 ;  /* 0x00000014a5147224 */ /* 0x000fe200078e021d */
[----:B------:R-:W-:Y:S02]  /*d930*/  LOP3.LUT R25, R25, 0xfffffffe, RZ, 0xc0, !PT ;  /* 0xfffffffe19197812 */ /* 0x000fe400078ec0ff */
[----:B------:R-:W-:Y:S02]  /*d940*/  LOP3.LUT R23, R23, 0xfffffffe, RZ, 0xc0, !PT ;  /* 0xfffffffe17177812 */ /* 0x000fe400078ec0ff */
[----:B------:R-:W-:Y:S02]  /*d950*/  SHF.L.U64.HI R28, R28, 0x1, R20 ;  /* 0x000000011c1c7819 */ /* 0x000fe40000010214 */
[----:B------:R-:W-:-:S02]  /*d960*/  IADD3 R20, P2, PT, R2, R25, RZ ;  /* 0x0000001902147210 */ /* 0x000fc40007f5e0ff */
[----:B------:R-:W-:Y:S01]  /*d970*/  IADD3 R2, P1, PT, R2, R23, RZ ;  /* 0x0000001702027210 */ /* 0x000fe20007f3e0ff */
[----:B------:R-:W-:Y:S01]  /*d980*/  STS.64 [R163], R130 ;  /* 0x00000082a3007388 */ /* 0x000fe20000000a00 */
[----:B------:R-:W-:Y:S02]  /*d990*/  SHF.L.U64.HI R22, R26, 0x1, R22 ;  /* 0x000000011a167819 */ /* 0x000fe40000010216 */
[----:B------:R-:W-:Y:S01]  /*d9a0*/  LOP3.LUT R28, R28, 0x1fffffff, RZ, 0xc0, !PT ;  /* 0x1fffffff1c1c7812 */ /* 0x000fe200078ec0ff */
[----:B------:R-:W-:Y:S01]  /*d9b0*/  STS.64 [R163+0x20], R126 ;  /* 0x0000207ea3007388 */ /* 0x000fe20000000a00 */
[----:B------:R-:W-:-:S03]  /*d9c0*/  LOP3.LUT R22, R22, 0x1fffffff, RZ, 0xc0, !PT ;  /* 0x1fffffff16167812 */ /* 0x000fc600078ec0ff */
[----:B------:R-:W-:Y:S01]  /*d9d0*/  STS.64 [R163+0x40], R122 ;  /* 0x0000407aa3007388 */ /* 0x000fe20000000a00 */
[C---:B------:R-:W-:Y:S02]  /*d9e0*/  IADD3.X R21, PT, PT, R3.reuse, R22, RZ, P2, !PT ;  /* 0x0000001603157210 */ /* 0x040fe400017fe4ff */
[----:B------:R-:W-:Y:S01]  /*d9f0*/  IADD3.X R3, PT, PT, R3, R28, RZ, P1, !PT ;  /* 0x0000001c03037210 */ /* 0x000fe20000ffe4ff */
[----:B------:R-:W-:Y:S04]  /*da00*/  STS.64 [R163+0x60], R118 ;  /* 0x00006076a3007388 */ /* 0x000fe80000000a00 */
[----:B------:R-:W-:Y:S04]  /*da10*/  STS.64 [R162+0x80], R114 ;  /* 0x00008072a2007388 */ /* 0x000fe80000000a00 */
[----:B------:R-:W-:Y:S04]  /*da20*/  STS.64 [R162+0xa0], R110 ;  /* 0x0000a06ea2007388 */ /* 0x000fe80000000a00 */
[----:B------:R-:W-:Y:S04]  /*da30*/  STS.64 [R162+0xc0], R106 ;  /* 0x0000c06aa2007388 */ /* 0x000fe80000000a00 */
[----:B------:R-:W-:Y:S01]  /*da40*/  STS.64 [R162+0xe0], R102 ;  /* 0x0000e066a2007388 */ /* 0x000fe20000000a00 */
[----:B------:R-:W-:Y:S06]  /*da50*/  BAR.SYNC.DEFER_BLOCKING 0x0 ;  /* 0x0000000000007b1d */ /* 0x000fec0000010000 */
[----:B------:R-:W1:Y:S04]  /*da60*/  LDS.128 R8, [R161] ;  /* 0x00000000a1087984 */ /* 0x000e680000000c00 */
[----:B------:R-:W2:Y:S04]  /*da70*/  LDS.128 R4, [R160] ;  /* 0x00000000a0047984 */ /* 0x000ea80000000c00 */
[----:B------:R-:W3:Y:S04]  /*da80*/  LDS.128 R12, [R160+0x440] ;  /* 0x00044000a00c7984 */ /* 0x000ee80000000c00 */
[----:B------:R-:W4:Y:S01]  /*da90*/  LDS.128 R16, [R161+0x440] ;  /* 0x00044000a1107984 */ /* 0x000f220000000c00 */
        /* <DEDUP_REMOVED lines=15> */
[----:B------:R-:W-:Y:S01]  /*db90*/  FMUL R19, R19, R0 ;  /* 0x0000000013137220 */ /* 0x000fe20000400000 */
[----:B------:R-:W-:-:S02]  /*dba0*/  F2FP.F16.F32.PACK_AB R9, R10, R9 ;  /* 0x000000090a09723e */ /* 0x000fc400000000ff */
[----:B------:R-:W-:Y:S02]  /*dbb0*/  F2FP.F16.F32.PACK_AB R8, R23, R8 ;  /* 0x000000081708723e */ /* 0x000fe400000000ff */
[----:B------:R-:W-:Y:S02]  /*dbc0*/  F2FP.F16.F32.PACK_AB R10, R5, R4 ;  /* 0x00000004050a723e */ /* 0x000fe400000000ff */
[----:B------:R-:W-:Y:S02]  /*dbd0*/  F2FP.F16.F32.PACK_AB R11, R7, R6 ;  /* 0x00000006070b723e */ /* 0x000fe400000000ff */
[----:B------:R-:W-:Y:S02]  /*dbe0*/  F2FP.F16.F32.PACK_AB R6, R13, R12 ;  /* 0x0000000c0d06723e */ /* 0x000fe400000000ff */
[----:B------:R-:W-:Y:S01]  /*dbf0*/  F2FP.F16.F32.PACK_AB R7, R15, R14 ;  /* 0x0000000e0f07723e */ /* 0x000fe200000000ff */
[----:B------:R1:W-:Y:S01]  /*dc00*/  @P3 STG.E.128 desc[UR36][R20.64], R8 ;  /* 0x0000000814003986 */ /* 0x0003e2000c101d24 */
[----:B------:R-:W-:-:S02]  /*dc10*/  F2FP.F16.F32.PACK_AB R4, R17, R16 ;  /* 0x000000101104723e */ /* 0x000fc400000000ff */
[----:B------:R-:W-:-:S05]  /*dc20*/  F2FP.F16.F32.PACK_AB R5, R19, R18 ;  /* 0x000000121305723e */ /* 0x000fca00000000ff */
[----:B------:R1:W-:Y:S02]  /*dc30*/  @P0 STG.E.128 desc[UR36][R2.64], R4 ;  /* 0x0000000402000986 */ /* 0x0003e4000c101d24 */
.L_x_1787:
[----:B------:R-:W-:Y:S05]  /*dc40*/  @!P6 EXIT ;  /* 0x000000000000e94d */ /* 0x000fea0003800000 */
[----:B------:R-:W3:Y:S01]  /*dc50*/  LDCU UR5, c[0x0][0x394] ;  /* 0x00007280ff0577ac */ /* 0x000ee20008000800 */
[----:B------:R-:W-:Y:S01]  /*dc60*/  VIADD R209, R209, 0x1 ;  /* 0x00000001d1d17836 */ /* 0x000fe20000000000 */
[----:B------:R-:W-:-:S04]  /*dc70*/  ISETP.NE.AND P0, PT, R208, RZ, PT ;  /* 0x000000ffd000720c */ /* 0x000fc80003f05270 */
[C---:B---3--:R-:W-:Y:S01]  /*dc80*/  ISETP.NE.AND P1, PT, R209.reuse, UR5, PT ;  /* 0x00000005d1007c0c */ /* 0x048fe2000bf25270 */
[----:B------:R-:W-:Y:S05]  /*dc90*/  WARPSYNC.ALL ;  /* 0x0000000000007948 */ /* 0x000fea0003800000 */
[----:B------:R-:W-:Y:S01]  /*dca0*/  SEL R209, R209, RZ, P1 ;  /* 0x000000ffd1d17207 */ /* 0x000fe20000800000 */
[----:B------:R-:W-:Y:S06]  /*dcb0*/  BAR.SYNC.DEFER_BLOCKING 0x0 ;  /* 0x0000000000007b1d */ /* 0x000fec0000010000 */
[----:B------:R-:W-:Y:S05]  /*dcc0*/  @P0 EXIT ;  /* 0x000000000000094d */ /* 0x000fea0003800000 */
[----:B------:R-:W-:Y:S01]  /*dcd0*/  @!PT LDS RZ, [RZ] ;  /* 0x00000000fffff984 */ /* 0x000fe20000000800 */
[----:B------:R-:W-:Y:S01]  /*dce0*/  @!PT LDS RZ, [RZ] ;  /* 0x00000000fffff984 */ /* 0x000fe20000000800 */
[----:B------:R-:W-:Y:S01]  /*dcf0*/  @!PT LDS RZ, [RZ] ;  /* 0x00000000fffff984 */ /* 0x000fe20000000800 */
[----:B------:R-:W-:Y:S01]  /*dd00*/  @!PT LDS RZ, [RZ] ;  /* 0x00000000fffff984 */ /* 0x000fe20000000800 */
[----:B------:R-:W-:-:S00]  /*dd10*/  MEMBAR.ALL.CTA ;  /* 0x0000000000007992 */ /* 0x000fc00000008000 */
[----:B------:R-:W-:Y:S06]  /*dd20*/  MEMBAR.ALL.GPU ;  /* 0x0000000000007992 */ /* 0x000fec000000a000 */
[----:B------:R-:W-:-:S00]  /*dd30*/  ERRBAR ;  /* 0x00000000000079ab */ /* 0x000fc00000000000 */
[----:B------:R-:W-:Y:S06]  /*dd40*/  CGAERRBAR ;  /* 0x00000000000075ab */ /* 0x000fec0000000000 */
[----:B------:R-:W-:Y:S01]  /*dd50*/  STG.E.STRONG.GPU desc[UR36][R158.64], R209 ;  /* 0x000000d19e007986 */ /* 0x000fe2000c10f924 */
[----:B------:R-:W-:Y:S05]  /*dd60*/  EXIT ;  /* 0x000000000000794d */ /* 0x000fea0003800000 */
.L_x_1703:
[----:B------:R-:W-:Y:S01]  /*dd70*/  IMAD.MOV.U32 R13, RZ, RZ, R23 ;  /* 0x000000ffff0d7224 */ /* 0x000fe200078e0017 */
[----:B------:R-:W-:Y:S01]  /*dd80*/  MOV R11, 0x1f ;  /* 0x0000001f000b7802 */ /* 0x000fe20000000f00 */
[----:B------:R-:W-:Y:S01]  /*dd90*/  IMAD.MOV.U32 R12, RZ, RZ, RZ ;  /* 0x000000ffff0c7224 */ /* 0x000fe200078e00ff */
[----:B------:R-:W-:-:S07]  /*dda0*/  MOV R15, 0xffffffff ;  /* 0xffffffff000f7802 */ /* 0x000fce0000000f00 */
[----:B--2--5:R-:W-:Y:S05]  /*ddb0*/  WARPSYNC.COLLECTIVE R15, `(.L_x_1788) ;  /* 0x000000000f087348 */ /* 0x024fea0003c00000 */
[----:B------:R1:W3:Y:S02]  /*ddc0*/  SHFL.IDX P6, R14, R13, R12, R11 ;  /* 0x0000000c0d0e7389 */ /* 0x0002e400000c000b */
[----:B-123-5:R-:W-:Y:S05]  /*ddd0*/  ENDCOLLECTIVE ;  /* 0x000000000000791b */ /* 0x02efea0003800000 */
.L_x_1788:
[----:B------:R-:W-:Y:S05]  /*dde0*/  BRA `(.L_x_1789) ;  /* 0xffffff2c001c7947 */ /* 0x000fea000383ffff */
.L_x_1790:
        /* <DEDUP_REMOVED lines=9> */
.L_x_4315:


//--------------------- .text._ZN7cutlass7Kernel2INS_4gemm6kernel20DefaultGemmUniversalINS_6half_tENS_6layout8RowMajorELNS_16ComplexTransformE0ELi8ES4_S6_LS7_0ELi8ES4_S6_fNS_4arch15OpClassTensorOpENS8_4Sm80ENS1_9GemmShapeILi128ELi128ELi32EEENSB_ILi64ELi64ELi32EEENSB_ILi16ELi8ELi16EEENS_8epilogue6thread17LinearCombinationIS4_Li8EffLNSG_9ScaleType4KindE0ELNS_15FloatRoundStyleE2ES4_EENS1_11threadblock30GemmIdentityThreadblockSwizzleILi8EEELi4ENS8_13OpMultiplyAddELNS1_23SharedMemoryClearOptionE0ELb0ELb0ELb0ENS5_9NoPermuteENS5_40Tensor4DPermuteBMM0321ColumnMajorInverseILi12EEEST_vE10SelectBaseISO_vEEEEvNT_6ParamsE --------------------------
	.section	.text._ZN7cutlass7Kernel2INS_4gemm6kernel20DefaultGemmUniversalINS_6half_tENS_6layout8RowMajorELNS_16ComplexTransformE0ELi8ES4_S6_LS7_0ELi8ES4_S6_fNS_4arch15OpClassTensorOpENS8_4Sm80ENS1_9GemmShapeILi128ELi128ELi32EEENSB_ILi64ELi64ELi32EEENSB_ILi16ELi8ELi16EEENS_8epilogue6thread17LinearCombinationIS4_Li8EffLNSG_9ScaleType4KindE0ELNS_15FloatRoundStyleE2ES4_EENS1_11threadblock30GemmIdentityThreadblockSwizzleILi8EEELi4ENS8_13OpMultiplyAddELNS1_23SharedMemoryClearOptionE0ELb0ELb0ELb0ENS5_9NoPermuteENS5_40Tensor4DPermuteBMM0321ColumnMajorInverseILi12EEEST_vE10SelectBaseISO_vEEEEvNT_6ParamsE,"ax",@progbits
	.align	128
.text._ZN7cutlass7Kernel2INS_4gemm6kernel20DefaultGemmUniversalINS_6half_tENS_6layout8RowMajorELNS_16ComplexTransformE0ELi8ES4_S6_LS7_0ELi8ES4_S6_fNS_4arch15OpClassTensorOpENS8_4Sm80ENS1_9GemmShapeILi128ELi128ELi32EEENSB_ILi64ELi64ELi32EEENSB_ILi16ELi8ELi16EEENS_8epilogue6thread17LinearCombinationIS4_Li8EffLNSG_9ScaleType4KindE0ELNS_15FloatRoundStyleE2ES4_EENS1_11threadblock30GemmIdentityThreadblockSwizzleILi8EEELi4ENS8_13OpMultiplyAddELNS1_23SharedMemoryClearOptionE0ELb0ELb0ELb0ENS5_9NoPermuteENS5_40Tensor4DPermuteBMM0321ColumnMajorInverseILi12EEEST_vE10SelectBaseISO_vEEEEvNT_6ParamsE:
        .type           _ZN7cutlass7Kernel2INS_4gemm6kernel20DefaultGemmUniversalINS_6half_tENS_6layout8RowMajorELNS_16ComplexTransformE0ELi8ES4_S6_LS7_0ELi8ES4_S6_fNS_4arch15OpClassTensorOpENS8_4Sm80ENS1_9GemmShapeILi128ELi128ELi32EEENSB_ILi64ELi64ELi32EEENSB_ILi16ELi8ELi16EEENS_8epilogue6thread17LinearCombinationIS4_Li8EffLNSG_9ScaleType4KindE0ELNS_15FloatRoundStyleE2ES4_EENS1_11threadblock30GemmIdentityThreadblockSwizzleILi8EEELi4ENS8_13OpMultiplyAddELNS1_23SharedMemoryClearOptionE0ELb0ELb0ELb0ENS5_9NoPermuteENS5_40Tensor4DPermuteBMM0321ColumnMajorInverseILi12EEEST_vE10SelectBaseISO_vEEEEvNT_6ParamsE,@function
        .size           _ZN7cutlass7Kernel2INS_4gemm6kernel20DefaultGemmUniversalINS_6half_tENS_6layout8RowMajorELNS_16ComplexTransformE0ELi8ES4_S6_LS7_0ELi8ES4_S6_fNS_4arch15OpClassTensorOpENS8_4Sm80ENS1_9GemmShapeILi128ELi128ELi32EEENSB_ILi64ELi64ELi32EEENSB_ILi16ELi8ELi16EEENS_8epilogue6thread17LinearCombinationIS4_Li8EffLNSG_9ScaleType4KindE0ELNS_15FloatRoundStyleE2ES4_EENS1_11threadblock30GemmIdentityThreadblockSwizzleILi8EEELi4ENS8_13OpMultiplyAddELNS1_23SharedMemoryClearOptionE0ELb0ELb0ELb0ENS5_9NoPermuteENS5_40Tensor4DPermuteBMM0321ColumnMajorInverseILi12EEEST_vE10SelectBaseISO_vEEEEvNT_6ParamsE,(.L_x_4316 - _ZN7cutlass7Kernel2INS_4gemm6kernel20DefaultGemmUniversalINS_6half_tENS_6layout8RowMajorELNS_16ComplexTransformE0ELi8ES4_S6_LS7_0ELi8ES4_S6_fNS_4arch15OpClassTensorOpENS8_4Sm80ENS1_9GemmShapeILi128ELi128ELi32EEENSB_ILi64ELi64ELi32EEENSB_ILi16ELi8ELi16EEENS_8epilogue6thread17LinearCombinationIS4_Li8EffLNSG_9ScaleType4KindE0ELNS_15FloatRoundStyleE2ES4_EENS1_11threadblock30GemmIdentityThreadblockSwizzleILi8EEELi4ENS8_13OpMultiplyAddELNS1_23SharedMemoryClearOptionE0ELb0ELb0ELb0ENS5_9NoPermuteENS5_40Tensor4DPermuteBMM0321ColumnMajorInverseILi12EEEST_vE10SelectBaseISO_vEEEEvNT_6ParamsE)
        .other          _ZN7cutlass7Kernel2INS_4gemm6kernel20DefaultGemmUniversalINS_6half_tENS_6layout8RowMajorELNS_16ComplexTransformE0ELi8ES4_S6_LS7_0ELi8ES4_S6_fNS_4arch15OpClassTensorOpENS8_4Sm80ENS1_9GemmShapeILi128ELi128ELi32EEENSB_ILi64ELi64ELi32EEENSB_ILi16ELi8ELi16EEENS_8epilogue6thread17LinearCombinationIS4_Li8EffLNSG_9ScaleType4KindE0ELNS_15FloatRoundStyleE2ES4_EENS1_11threadblock30GemmIdentityThreadblockSwizzleILi8EEELi4ENS8_13OpMultiplyAddELNS1_23SharedMemoryClearOptionE0ELb0ELb0ELb0ENS5_9NoPermuteENS5_40Tensor4DPermuteBMM0321ColumnMajorInverseILi12EEEST_vE10SelectBaseISO_vEEEEvNT_6ParamsE,@"STO_CUDA_ENTRY STV_DEFAULT"
_ZN7cutlass7Kernel2INS_4gemm6kernel20DefaultGemmUniversalINS_6half_tENS_6layout8RowMajorELNS_16ComplexTransformE0ELi8ES4_S6_LS7_0ELi8ES4_S6_fNS_4arch15OpClassTensorOpENS8_4Sm80ENS1_9GemmShapeILi128ELi128ELi32EEENSB_ILi64ELi64ELi32EEENSB_ILi16ELi8ELi16EEENS_8epilogue6thread17LinearCombinationIS4_Li8EffLNSG_9ScaleType4KindE0ELNS_15FloatRoundStyleE2ES4_EENS1_11threadblock30GemmIdentityThreadblockSwizzleILi8EEELi4ENS8_13OpMultiplyAddELNS1_23SharedMemoryClearOptionE0ELb0ELb0ELb0ENS5_9NoPermuteENS5_40Tensor4DPermuteBMM0321ColumnMajorInverseILi12EEEST_vE10SelectBaseISO_vEEEEvNT_6ParamsE:
        /* <DEDUP_REMOVED lines=36> */
.L_x_1791:
        /* <DEDUP_REMOVED lines=18> */
.L_x_1793:
[----:B------:R-:W2:Y:S08]  /*0360*/  LDC.64 R204, c[0x0][0x4a0] ;  /* 0x00012800ffcc7b82 */ /* 0x000eb00000000a00 */
[----:B------:R-:W1:Y:S01]  /*0370*/  LDC.64 R206, c[0x0][0x4a8] ;  /* 0x00012a00ffce7b82 */ /* 0x000e620000000a00 */
[----:B--2---:R-:W-:-:S06]  /*0380*/  IMAD.WIDE.U32 R204, R209, 0x8, R204 ;  /* 0x00000008d1cc7825 */ /* 0x004fcc00078e00cc */
[----:B------:R-:W5:Y:S01]  /*0390*/  LDG.E.64 R204, desc[UR36][R204.64] ;  /* 0x00000024cccc7981 */ /* 0x000f62000c1e1b00 */
[----:B-1----:R-:W-:-:S06]  /*03a0*/  IMAD.WIDE.U32 R206, R209, 0x8, R206 ;  /* 0x00000008d1ce7825 */ /* 0x002fcc00078e00ce */
[----:B------:R-:W5:Y:S02]  /*03b0*/  LDG.E.64 R206, desc[UR36][R206.64] ;  /* 0x00000024cece7981 */ /* 0x000f64000c1e1b00 */
.L_x_1792:
        /* <DEDUP_REMOVED lines=24> */
.L_x_1794:
[----:B------:R-:W1:Y:S01]  /*0540*/  LDCU UR5, c[0x0][0x384] ;  /* 0x00007080ff0577ac */ /* 0x000e620008000800 */
[----:B------:R-:W4:Y:S01]  /*0550*/  LDC R2, c[0x0][0x3b8] ;  /* 0x0000ee00ff027b82 */ /* 0x000f220000000800 */
[C---:B------:R-:W-:Y:S01]  /*0560*/  IMAD.IADD R19, R215.reuse, 0x1, -R24 ;  /* 0x00000001d7137824 */ /* 0x040fe200078e0a18 */
        /* <DEDUP_REMOVED lines=45> */
.L_x_1795:
        /* <DEDUP_REMOVED lines=34> */
.L_x_1882:
        /* <DEDUP_REMOVED lines=41> */
[----:B-1----:R-:W-:Y:S02]  /*0cf0*/  LOP3.LUT R22, R11, 0x3, R230, 0x78, !PT ;  /* 0x000000030b167812 */ /* 0x002fe400078e78e6 */
        /* <DEDUP_REMOVED lines=54> */
.L_x_1798:
[----:B------:R-:W-:Y:S05]  /*1060*/  BSYNC.RECONVERGENT B0 ;  /* 0x0000000000007941 */ /* 0x000fea0003800200 */
.L_x_1797:
[----:B------:R-:W1:Y:S01]  /*1070*/  S2R R166, SR_CgaCtaId ;  /* 0x0000000000a67919 */ /* 0x000e620000008800 */
[----:B------:R-:W-:Y:S01]  /*1080*/  SHF.R.U32.HI R27, RZ, 0x1, R25 ;  /* 0x00000001ff1b7819 */ /* 0x000fe20000011619 */
[----:B------:R-:W-:Y:S01]  /*1090*/  IMAD.SHL.U32 R22, R20, 0x10, RZ ;  /* 0x0000001014167824 */ /* 0x000fe200078e00ff */
[----:B------:R-:W-:Y:S01]  /*10a0*/  MOV R29, 0x400 ;  /* 0x00000400001d7802 */ /* 0x000fe20000000f00 */
[----:B------:R-:W-:Y:S01]  /*10b0*/  IMAD.MOV.U32 R26, RZ, RZ, R14 ;  /* 0x000000ffff1a7224 */ /* 0x000fe200078e000e */
[----:B------:R-:W-:Y:S01]  /*10c0*/  LOP3.LUT R20, R27, 0x3, R208, 0x48, !PT ;  /* 0x000000031b147812 */ /* 0x000fe200078e48d0 */
[----:B------:R-:W-:Y:S01]  /*10d0*/  BSSY.RECONVERGENT B0, `(.L_x_1799) ;  /* 0x0000030000007945 */ /* 0x000fe20003800200 */
[----:B------:R-:W-:-:S03]  /*10e0*/  ISETP.NE.U32.AND P1, PT, R22, RZ, PT ;  /* 0x000000ff1600720c */ /* 0x000fc60003f25070 */
[----:B------:R-:W-:-:S04]  /*10f0*/  IMAD.IADD R20, R5, 0x1, R20 ;  /* 0x0000000105147824 */ /* 0x000fc800078e0214 */
[----:B------:R-:W-:Y:S02]  /*1100*/  IMAD R225, R27, 0x20, R20 ;  /* 0x000000201be17824 */ /* 0x000fe400078e0214 */
[----:B------:R-:W-:Y:S01]  /*1110*/  IMAD.MOV.U32 R27, RZ, RZ, R15 ;  /* 0x000000ffff1b7224 */ /* 0x000fe200078e000f */
[----:B------:R-:W-:Y:S02]  /*1120*/  CS2R R14, SRZ ;  /* 0x00000000000e7805 */ /* 0x000fe4000001ff00 */
[----:B-1----:R-:W-:-:S05]  /*1130*/  LEA R166, R166, R29, 0x18 ;  /* 0x0000001da6a67211 */ /* 0x002fca00078ec0ff */
        /* <DEDUP_REMOVED lines=41> */
.L_x_1800:
[----:B------:R-:W-:Y:S05]  /*13d0*/  BSYNC.RECONVERGENT B0 ;  /* 0x0000000000007941 */ /* 0x000fea0003800200 */
.L_x_1799:
        /* <DEDUP_REMOVED lines=51> */
.L_x_1802:
[----:B------:R-:W-:Y:S05]  /*1710*/  BSYNC.RECONVERGENT B0 ;  /* 0x0000000000007941 */ /* 0x000fea0003800200 */
.L_x_1801:
        /* <DEDUP_REMOVED lines=46> */
.L_x_1804:
[----:B------:R-:W-:Y:S05]  /*1a00*/  BSYNC.RECONVERGENT B0 ;  /* 0x0000000000007941 */ /* 0x000fea0003800200 */
.L_x_1803:
        /* <DEDUP_REMOVED lines=47> */
.L_x_1806:
[----:B------:R-:W-:Y:S05]  /*1d00*/  BSYNC.RECONVERGENT B0 ;  /* 0x0000000000007941 */ /* 0x000fea0003800200 */
.L_x_1805:
[----:B------:R-:W-:Y:S01]  /*1d10*/  IMAD.SHL.U32 R14, R14, 0x10, RZ ;  /* 0x000000100e0e7824 */ /* 0x000fe200078e00ff */
[----:B------:R-:W-:Y:S01]  /*1d20*/  IADD3 R22, PT, PT, R5, R12, RZ ;  /* 0x0000000c05167210 */ /* 0x000fe20007ffe0ff */
[----:B------:R-:W-:Y:S01]  /*1d30*/  IMAD.SHL.U32 R25, R21, 0x100, RZ ;  /* 0x0000010015197824 */ /* 0x000fe200078e00ff */
[----:B-1----:R-:W-:Y:S01]  /*1d40*/  MOV R26, R20 ;  /* 0x00000014001a7202 */ /* 0x002fe20000000f00 */
[----:B------:R-:W-:Y:S01]  /*1d50*/  IMAD.MOV.U32 R27, RZ, RZ, R3 ;  /* 0x000000ffff1b7224 */ /* 0x000fe200078e0003 */
[----:B------:R-:W-:Y:S01]  /*1d60*/  ISETP.NE.U32.AND P1, PT, R14, RZ, PT ;  /* 0x000000ff0e00720c */ /* 0x000fe20003f25070 */
[----:B------:R-:W-:Y:S01]  /*1d70*/  BSSY.RECONVERGENT B0, `(.L_x_1807) ;  /* 0x000002b000007945 */ /* 0x000fe20003800200 */
[----:B------:R-:W-:Y:S01]  /*1d80*/  LEA R223, R22, R25, 0x4 ;  /* 0x0000001916df7211 */ /* 0x000fe200078e20ff */
[----:B------:R-:W-:Y:S01]  /*1d90*/  IMAD.MOV.U32 R3, RZ, RZ, RZ ;  /* 0x000000ffff037224 */ /* 0x000fe200078e00ff */
[----:B------:R-:W-:-:S03]  /*1da0*/  MOV R14, RZ ;  /* 0x000000ff000e7202 */ /* 0x000fc60000000f00 */
        /* <DEDUP_REMOVED lines=30> */
[----:B------:R-:W-:-:S05]  /*1f90*/  @!P1 LOP3.LUT R14, RZ, R221, RZ, 0x33, !PT ;  /* 0x000000ddff0e9212 */ /* 0x000fca00078e33ff */
[----:B------:R-:W-:Y:S01]  /*1fa0*/  IMAD.MOV R26, RZ, RZ, -R14 ;  /* 0x000000ffff1a7224 */ /* 0x000fe200078e0a0e */
[----:B------:R-:W-:-:S03]  /*1fb0*/  IADD3 R14, PT, PT, R226, R14, RZ ;  /* 0x0000000ee20e7210 */ /* 0x000fc60007ffe0ff */
[----:B------:R-:W-:-:S05]  /*1fc0*/  IMAD R26, R221, R26, R216 ;  /* 0x0000001add1a7224 */ /* 0x000fca00078e02d8 */
[----:B------:R-:W-:-:S03]  /*1fd0*/  SHF.R.S32.HI R27, RZ, 0x1f, R26 ;  /* 0x0000001fff1b7819 */ /* 0x000fc6000001141a */
[----:B------:R-:W-:-:S04]  /*1fe0*/  IMAD.WIDE R26, R215, R14, R26 ;  /* 0x0000000ed71a7225 */ /* 0x000fc800078e021a */
[----:B------:R-:W-:-:S03]  /*1ff0*/  IMAD.WIDE R26, R217, R8, R26 ;  /* 0x00000008d91a7225 */ /* 0x000fc600078e021a */
[----:B-----5:R-:W-:-:S04]  /*2000*/  LEA R14, P1, R26, R206, 0x1 ;  /* 0x000000ce1a0e7211 */ /* 0x020fc800078208ff */
[----:B------:R-:W-:-:S09]  /*2010*/  LEA.HI.X R3, R26, R207, R27, 0x1, P1 ;  /* 0x000000cf1a037211 */ /* 0x000fd200008f0c1b */
.L_x_1808:
[----:B------:R-:W-:Y:S05]  /*2020*/  BSYNC.RECONVERGENT B0 ;  /* 0x0000000000007941 */ /* 0x000fea0003800200 */
.L_x_1807:
        /* <DEDUP_REMOVED lines=45> */
.L_x_1810:
[----:B------:R-:W-:Y:S05]  /*2300*/  BSYNC.RECONVERGENT B0 ;  /* 0x0000000000007941 */ /* 0x000fea0003800200 */
.L_x_1809:
        /* <DEDUP_REMOVED lines=20> */
[----:B------:R-:W2:Y:S08]  /*2450*/  I2F.RP R20, R12 ;  /* 0x0000000c00147306 */ /* 0x000eb00000209400 */
[----:B--2---:R-:W2:Y:S02]  /*2460*/  MUFU.RCP R14, R20 ;  /* 0x00000014000e7308 */ /* 0x004ea40000001000 */
[----:B--2---:R-:W-:-:S06]  /*2470*/  VIADD R14, R14, 0xffffffe ;  /* 0x0ffffffe0e0e7836 */ /* 0x004fcc0000000000 */
[----:B------:R-:W2:Y:S02]  /*2480*/  F2I.FTZ.U32.TRUNC.NTZ R15, R14 ;  /* 0x0000000e000f7305 */ /* 0x000ea4000021f000 */
[----:B--2---:R-:W-:Y:S01]  /*2490*/  IMAD.MOV R3, RZ, RZ, -R15 ;  /* 0x000000ffff037224 */ /* 0x004fe200078e0a0f */
        /* <DEDUP_REMOVED lines=26> */
.L_x_1812:
[----:B------:R-:W-:Y:S05]  /*2640*/  BSYNC.RECONVERGENT B0 ;  /* 0x0000000000007941 */ /* 0x000fea0003800200 */
.L_x_1811:
[----:B------:R-:W-:Y:S01]  /*2650*/  IMAD.SHL.U32 R13, R13, 0x2, RZ ;  /* 0x000000020d0d7824 */ /* 0x000fe200078e00ff */
[----:B------:R-:W-:Y:S01]  /*2660*/  ISETP.GE.AND P2, PT, R18, R2, PT ;  /* 0x000000021200720c */ /* 0x000fe20003f46270 */
[----:B--2---:R-:W-:Y:S01]  /*2670*/  IMAD.MOV.U32 R14, RZ, RZ, R8 ;  /* 0x000000ffff0e7224 */ /* 0x004fe200078e0008 */
        /* <DEDUP_REMOVED lines=61> */
.L_x_1814:
[----:B------:R-:W-:Y:S05]  /*2a50*/  BSYNC.RECONVERGENT B0 ;  /* 0x0000000000007941 */ /* 0x000fea0003800200 */
.L_x_1813:
        /* <DEDUP_REMOVED lines=13> */
[----:B---3--:R-:W-:Y:S02]  /*2b30*/  IABS R3, R23 ;  /* 0x0000001700037213 */ /* 0x008fe40000000000 */
        /* <DEDUP_REMOVED lines=32> */
.L_x_1816:
[----:B------:R-:W-:Y:S05]  /*2d40*/  BSYNC.RECONVERGENT B0 ;  /* 0x0000000000007941 */ /* 0x000fea0003800200 */
.L_x_1815:
        /* <DEDUP_REMOVED lines=47> */
.L_x_1818:
[----:B------:R-:W-:Y:S05]  /*3040*/  BSYNC.RECONVERGENT B0 ;  /* 0x0000000000007941 */ /* 0x000fea0003800200 */
.L_x_1817:
        /* <DEDUP_REMOVED lines=47> */
.L_x_1820:
[----:B------:R-:W-:Y:S05]  /*3340*/  BSYNC.RECONVERGENT B0 ;  /* 0x0000000000007941 */ /* 0x000fea0003800200 */
.L_x_1819:
[----:B------:R-:W-:Y:S01]  /*3350*/  IMAD.SHL.U32 R8, R8, 0x2, RZ ;  /* 0x0000000208087824 */ /* 0x000fe200078e00ff */
[----:B------:R-:W-:Y:S01]  /*3360*/  BSSY.RECONVERGENT B0, `(.L_x_1821) ;  /* 0x000002a000007945 */ /* 0x000fe20003800200 */
[----:B------:R-:W-:Y:S01]  /*3370*/  IMAD.MOV.U32 R12, RZ, RZ, R4 ;  /* 0x000000ffff0c7224 */ /* 0x000fe200078e0004 */
[----:B---3--:R-:W-:Y:S02]  /*3380*/  CS2R R2, SRZ ;  /* 0x0000000000027805 */ /* 0x008fe4000001ff00 */
        /* <DEDUP_REMOVED lines=39> */
.L_x_1822:
[----:B------:R-:W-:Y:S05]  /*3600*/  BSYNC.RECONVERGENT B0 ;  /* 0x0000000000007941 */ /* 0x000fea0003800200 */
.L_x_1821:
[----:B------:R-:W-:Y:S01]  /*3610*/  IMAD.SHL.U32 R8, R8, 0x10, RZ ;  /* 0x0000001008087824 */ /* 0x000fe200078e00ff */
[----:B------:R-:W-:Y:S01]  /*3620*/  BSSY.RECONVERGENT B0, `(.L_x_1823) ;  /* 0x000002b000007945 */ /* 0x000fe20003800200 */
[----:B---3--:R-:W-:Y:S02]  /*3630*/  IMAD.MOV.U32 R12, RZ, RZ, R2 ;  /* 0x000000ffff0c7224 */ /* 0x008fe400078e0002 */
        /* <DEDUP_REMOVED lines=41> */
.L_x_1824:
[----:B------:R-:W-:Y:S05]  /*38d0*/  BSYNC.RECONVERGENT B0 ;  /* 0x0000000000007941 */ /* 0x000fea0003800200 */
.L_x_1823:
        /* <DEDUP_REMOVED lines=45> */
.L_x_1826:
[----:B------:R-:W-:Y:S05]  /*3bb0*/  BSYNC.RECONVERGENT B0 ;  /* 0x0000000000007941 */ /* 0x000fea0003800200 */
.L_x_1825:
        /* <DEDUP_REMOVED lines=15> */
[----:B------:R-:W-:Y:S02]  /*3cb0*/  IABS R2, R221 ;  /* 0x000000dd00027213 */ /* 0x000fe40000000000 */
[----:B------:R-:W-:-:S03]  /*3cc0*/  IADD3 R0, PT, PT, R17, R0, RZ ;  /* 0x0000000011007210 */ /* 0x000fc60007ffe0ff */
        /* <DEDUP_REMOVED lines=28> */
.L_x_1828:
[----:B------:R-:W-:Y:S05]  /*3e90*/  BSYNC.RECONVERGENT B0 ;  /* 0x0000000000007941 */ /* 0x000fea0003800200 */
.L_x_1827:
        /* <DEDUP_REMOVED lines=16> */
[----:B----4-:R-:W-:-:S09]  /*3fa0*/  IADD3 R2, PT, PT, R242, 0x20, RZ ;  /* 0x00000020f2027810 */ /* 0x010fd20007ffe0ff */
        /* <DEDUP_REMOVED lines=35> */
.L_x_1830:
[----:B------:R-:W-:Y:S05]  /*41e0*/  BSYNC.RECONVERGENT B0 ;  /* 0x0000000000007941 */ /* 0x000fea0003800200 */
.L_x_1829:
[----:B------:R-:W-:Y:S01]  /*41f0*/  IMAD.SHL.U32 R0, R0, 0x10, RZ ;  /* 0x0000001000007824 */ /* 0x000fe200078e00ff */
[----:B--2---:R-:W-:Y:S01]  /*4200*/  MOV R14, R4 ;  /* 0x00000004000e7202 */ /* 0x004fe20000000f00 */
[----:B------:R-:W-:Y:S01]  /*4210*/  IMAD.MOV.U32 R15, RZ, RZ, R9 ;  /* 0x000000ffff0f7224 */ /* 0x000fe200078e0009 */
[----:B------:R-:W-:Y:S01]  /*4220*/  BSSY.RECONVERGENT B0, `(.L_x_1831) ;  /* 0x000002c000007945 */ /* 0x000fe20003800200 */
[----:B------:R-:W-:Y:S01]  /*4230*/  MOV R4, RZ ;  /* 0x000000ff00047202 */ /* 0x000fe20000000f00 */
[----:B---3--:R-:W-:Y:S01]  /*4240*/  IMAD.MOV.U32 R13, RZ, RZ, RZ ;  /* 0x000000ffff0d7224 */ /* 0x008fe200078e00ff */
        /* <DEDUP_REMOVED lines=41> */
.L_x_1832:
[----:B------:R-:W-:Y:S05]  /*44e0*/  BSYNC.RECONVERGENT B0 ;  /* 0x0000000000007941 */ /* 0x000fea0003800200 */
.L_x_1831:
        /* <DEDUP_REMOVED lines=47> */
.L_x_1834:
[----:B------:R-:W-:Y:S05]  /*47e0*/  BSYNC.RECONVERGENT B0 ;  /* 0x0000000000007941 */ /* 0x000fea0003800200 */
.L_x_1833:
        /* <DEDUP_REMOVED lines=46> */
.L_x_1836:
[----:B------:R-:W-:Y:S05]  /*4ad0*/  BSYNC.RECONVERGENT B0 ;  /* 0x0000000000007941 */ /* 0x000fea0003800200 */
.L_x_1835:
        /* <DEDUP_REMOVED lines=45> */
.L_x_1838:
[----:B------:R-:W-:Y:S05]  /*4db0*/  BSYNC.RECONVERGENT B0 ;  /* 0x0000000000007941 */ /* 0x000fea0003800200 */
.L_x_1837:
        /* <DEDUP_REMOVED lines=45> */
.L_x_1840:
[----:B------:R-:W-:Y:S05]  /*5090*/  BSYNC.RECONVERGENT B0 ;  /* 0x0000000000007941 */ /* 0x000fea0003800200 */
.L_x_1839:
        /* <DEDUP_REMOVED lines=23> */
[----:B------:R-:W-:Y:S01]  /*5210*/  IMAD.HI.U32 R3, R9, R3, R8 ;  /* 0x0000000309037227 */ /* 0x000fe200078e0008 */
[----:B------:R-:W-:-:S05]  /*5220*/  IADD3 R8, PT, PT, R242, 0x24, RZ ;  /* 0x00000024f2087810 */ /* 0x000fca0007ffe0ff */
        /* <DEDUP_REMOVED lines=21> */
.L_x_1842:
[----:B------:R-:W-:Y:S05]  /*5380*/  BSYNC.RECONVERGENT B0 ;  /* 0x0000000000007941 */ /* 0x000fea0003800200 */
.L_x_1841:
[----:B------:R-:W-:Y:S01]  /*5390*/  IMAD.SHL.U32 R6, R6, 0x4, RZ ;  /* 0x0000000406067824 */ /* 0x000fe200078e00ff */
[----:B------:R-:W-:Y:S01]  /*53a0*/  BSSY.RECONVERGENT B0, `(.L_x_1843) ;  /* 0x000002b000007945 */ /* 0x000fe20003800200 */
[----:B--2---:R-:W-:-:S03]  /*53b0*/  CS2R R14, SRZ ;  /* 0x00000000000e7805 */ /* 0x004fc6000001ff00 */
        /* <DEDUP_REMOVED lines=8> */
[----:B--2---:R-:W-:Y:S02]  /*5440*/  IABS R2, R216 ;  /* 0x000000d800027213 */ /* 0x004fe40000000000 */
[----:B------:R-:W4:Y:S01]  /*5450*/  I2F.RP R10, R4 ;  /* 0x00000004000a7306 */ /* 0x000f220000209400 */
[----:B------:R-:W-:-:S05]  /*5460*/  IABS R0, R221 ;  /* 0x000000dd00007213 */ /* 0x000fca0000000000 */
[----:B------:R-:W-:Y:S02]  /*5470*/  IMAD.MOV R0, RZ, RZ, -R0 ;  /* 0x000000ffff007224 */ /* 0x000fe400078e0a00 */
[----:B----4-:R-:W2:Y:S02]  /*5480*/  MUFU.RCP R8, R10 ;  /* 0x0000000a00087308 */ /* 0x010ea40000001000 */
[----:B--2---:R-:W-:-:S06]  /*5490*/  VIADD R8, R8, 0xffffffe ;  /* 0x0ffffffe08087836 */ /* 0x004fcc0000000000 */
[----:B------:R-:W2:Y:S02]  /*54a0*/  F2I.FTZ.U32.TRUNC.NTZ R9, R8 ;  /* 0x0000000800097305 */ /* 0x000ea4000021f000 */
[----:B--2---:R-:W-:Y:S01]  /*54b0*/  IMAD.MOV R3, RZ, RZ, -R9 ;  /* 0x000000ffff037224 */ /* 0x004fe200078e0a09 */
        /* <DEDUP_REMOVED lines=25> */
.L_x_1844:
[----:B------:R-:W-:Y:S05]  /*5650*/  BSYNC.RECONVERGENT B0 ;  /* 0x0000000000007941 */ /* 0x000fea0003800200 */
.L_x_1843:
[----:B------:R-:W-:Y:S01]  /*5660*/  IMAD.SHL.U32 R6, R6, 0x2, RZ ;  /* 0x0000000206067824 */ /* 0x000fe200078e00ff */
[-C--:B--2---:R-:W-:Y:S01]  /*5670*/  IADD3 R2, PT, PT, R198, R7.reuse, R5 ;  /* 0x00000007c6027210 */ /* 0x084fe20007ffe005 */
        /* <DEDUP_REMOVED lines=47> */
[----:B--2---:R-:W-:-:S06]  /*5970*/  DEPBAR.LE SB0, 0x2 ;  /* 0x000080800000791a */ /* 0x004fcc0000000000 */
[----:B------:R-:W-:Y:S05]  /*5980*/  WARPSYNC.ALL ;  /* 0x0000000000007948 */ /* 0x000fea0003800000 */
[----:B------:R-:W-:Y:S01]  /*5990*/  BAR.SYNC.DEFER_BLOCKING 0x0 ;  /* 0x0000000000007b1d */ /* 0x000fe20000010000 */
[----:B------:R-:W-:Y:S02]  /*59a0*/  CS2R R44, SRZ ;  /* 0x00000000002c7805 */ /* 0x000fe4000001ff00 */
[----:B-1----:R-:W-:Y:S02]  /*59b0*/  CS2R R26, SRZ ;  /* 0x00000000001a7805 */ /* 0x002fe4000001ff00 */
        /* <DEDUP_REMOVED lines=51> */
[-C--:B------:R-:W-:Y:S01]  /*5cf0*/  IMAD R235, R165, R244.reuse, RZ ;  /* 0x000000f4a5eb7224 */ /* 0x080fe200078e02ff */
[----:B------:R-:W-:Y:S01]  /*5d00*/  R2UR UR4, R166 ;  /* 0x00000000a60472ca */ /* 0x000fe200000e0000 */
[----:B------:R-:W-:Y:S01]  /*5d10*/  IMAD.WIDE.U32 R244, R219, R244, RZ ;  /* 0x000000f4dbf47225 */ /* 0x000fe200078e00ff */
[----:B-1----:R-:W-:Y:S01]  /*5d20*/  LEA.HI R0, R3, R164, RZ, 0x5 ;  /* 0x000000a403007211 */ /* 0x002fe200078f28ff */
[----:B------:R-:W-:Y:S01]  /*5d30*/  UMOV UR13, 0x180 ;  /* 0x00000180000d7882 */ /* 0x000fe20000000000 */
[----:B------:R-:W-:Y:S01]  /*5d40*/  IADD3 R240, PT, PT, R240, R232, R169 ;  /* 0x000000e8f0f07210 */ /* 0x000fe20007ffe0a9 */
[-C--:B------:R-:W-:Y:S01]  /*5d50*/  IMAD R3, R165, R246.reuse, RZ ;  /* 0x000000f6a5037224 */ /* 0x080fe200078e02ff */
        /* <DEDUP_REMOVED lines=17> */
.L_x_1862:
        /* <DEDUP_REMOVED lines=72> */
[----:B------:R-:W-:Y:S05]  /*62f0*/  LOP3.LUT R133, R133, 0x3e0, R208, 0xf8, !PT ;  /* 0x000003e085857812 */ /* 0x000fea00078ef8d0 */
[----:B------:R-:W-:Y:S01]  /*6300*/  IMAD.IADD R132, R212, 0x1, R133 ;  /* 0x00000001d4847824 */ /* 0x000fe200078e0285 */
[----:B------:R-:W-:Y:S02]  /*6310*/  SHF.R.S32.HI R133, RZ, 0x1f, R219 ;  /* 0x0000001fff857819 */ /* 0x000fe400000114db */
        /* <DEDUP_REMOVED lines=13> */
.L_x_1847:
[----:B------:R-:W-:Y:S05]  /*63f0*/  BSYNC.RECONVERGENT B0 ;  /* 0x0000000000007941 */ /* 0x000fea0003800200 */
.L_x_1846:
        /* <DEDUP_REMOVED lines=45> */
.L_x_1849:
[----:B------:R-:W-:Y:S05]  /*66d0*/  BSYNC.RECONVERGENT B0 ;  /* 0x0000000000007941 */ /* 0x000fea0003800200 */
.L_x_1848:
        /* <DEDUP_REMOVED lines=37> */
[----:B------:R-:W-:Y:S04]  /*6930*/  IMAD.MOV R132, RZ, RZ, -R141 ;  /* 0x000000ffff847224 */ /* 0x000fe800078e0a8d */
[----:B------:R-:W-:Y:S01]  /*6940*/  IMAD R142, R221, R132, R218 ;  /* 0x00000084dd8e7224 */ /* 0x000fe200078e02da */
[----:B------:R-:W-:Y:S04]  /*6950*/  IADD3 R132, PT, PT, R226, R141, RZ ;  /* 0x0000008de2847210 */ /* 0x000fe80007ffe0ff */
[--C-:B------:R-:W-:Y:S03]  /*6960*/  SHF.R.S32.HI R143, RZ, 0x1f, R142.reuse ;  /* 0x0000001fff8f7819 */ /* 0x100fe6000001148e */
[----:B------:R-:W-:Y:S04]  /*6970*/  IMAD.WIDE R142, R215, R132, R142 ;  /* 0x00000084d78e7225 */ /* 0x000fe800078e028e */
[----:B------:R-:W-:Y:S03]  /*6980*/  IMAD.WIDE R142, R217, R242, R142 ;  /* 0x000000f2d98e7225 */ /* 0x000fe600078e028e */
[C---:B-----5:R-:W-:Y:S04]  /*6990*/  LEA R132, P0, R142.reuse, R206, 0x1 ;  /* 0x000000ce8e847211 */ /* 0x060fe800078008ff */
[----:B------:R-:W-:Y:S09]  /*69a0*/  LEA.HI.X R133, R142, R207, R143, 0x1, P0 ;  /* 0x000000cf8e857211 */ /* 0x000ff200000f0c8f */
.L_x_1851:
[----:B------:R-:W-:Y:S05]  /*69b0*/  BSYNC.RECONVERGENT B0 ;  /* 0x0000000000007941 */ /* 0x000fea0003800200 */
.L_x_1850:
        /* <DEDUP_REMOVED lines=45> */
.L_x_1853:
[----:B------:R-:W-:Y:S05]  /*6c90*/  BSYNC.RECONVERGENT B0 ;  /* 0x0000000000007941 */ /* 0x000fea0003800200 */
.L_x_1852:
        /* <DEDUP_REMOVED lines=29> */
[----:B------:R-:W-:Y:S02]  /*6e70*/  ISETP.GE.AND P1, PT, R132, RZ, PT ;  /* 0x000000ff8400720c */ /* 0x000fe40003f26270 */
[----:B------:R-:W-:Y:S09]  /*6e80*/  SHF.R.S32.HI R132, RZ, 0x1f, R219 ;  /* 0x0000001fff847819 */ /* 0x000ff200000114db */
[----:B------:R-:W-:Y:S02]  /*6e90*/  @!P0 IMAD.IADD R133, R133, 0x1, -R136 ;  /* 0x0000000185858824 */ /* 0x000fe400078e0a88 */
[----:B------:R-:W-:Y:S01]  /*6ea0*/  @!P0 VIADD R141, R141, 0x1 ;  /* 0x000000018d8d8836 */ /* 0x000fe20000000000 */
[----:B------:R-:W-:Y:S02]  /*6eb0*/  ISETP.NE.AND P0, PT, R210, RZ, PT ;  /* 0x000000ffd200720c */ /* 0x000fe40003f05270 */
[----:B------:R-:W-:Y:S02]  /*6ec0*/  ISETP.GE.U32.AND P2, PT, R133, R136, PT ;  /* 0x000000888500720c */ /* 0x000fe40003f46070 */
[----:B------:R-:W-:Y:S04]  /*6ed0*/  LOP3.LUT R133, R211, 0x7, RZ, 0xc0, !PT ;  /* 0x00000007d3857812 */ /* 0x000fe800078ec0ff */
[----:B------:R-:W-:Y:S04]  /*6ee0*/  LOP3.LUT R133, R133, 0x3e0, R208, 0xf8, !PT ;  /* 0x000003e085857812 */ /* 0x000fe800078ef8d0 */
[----:B------:R-:W-:Y:S03]  /*6ef0*/  IADD3 R133, PT, PT, R133, 0x10, R212 ;  /* 0x0000001085857810 */ /* 0x000fe60007ffe0d4 */
[----:B------:R-:W-:Y:S02]  /*6f00*/  @P2 IADD3 R141, PT, PT, R141, 0x1, RZ ;  /* 0x000000018d8d2810 */ /* 0x000fe40007ffe0ff */
[----:B------:R-:W-:Y:S03]  /*6f10*/  IMAD R132, R132, R133, RZ ;  /* 0x0000008584847224 */ /* 0x000fe600078e02ff */
        /* <DEDUP_REMOVED lines=11> */
.L_x_1855:
[----:B------:R-:W-:Y:S05]  /*6fd0*/  BSYNC.RECONVERGENT B0 ;  /* 0x0000000000007941 */ /* 0x000fea0003800200 */
.L_x_1854:
        /* <DEDUP_REMOVED lines=45> */
.L_x_1857:
[----:B------:R-:W-:Y:S05]  /*72b0*/  BSYNC.RECONVERGENT B0 ;  /* 0x0000000000007941 */ /* 0x000fea0003800200 */
.L_x_1856:
        /* <DEDUP_REMOVED lines=44> */
.L_x_1859:
[----:B------:R-:W-:Y:S05]  /*7580*/  BSYNC.RECONVERGENT B0 ;  /* 0x0000000000007941 */ /* 0x000fea0003800200 */
.L_x_1858:
        /* <DEDUP_REMOVED lines=47> */
.L_x_1861:
[----:B------:R-:W-:Y:S05]  /*7880*/  BSYNC.RECONVERGENT B0 ;  /* 0x0000000000007941 */ /* 0x000fea0003800200 */
.L_x_1860:
        /* <DEDUP_REMOVED lines=26> */
[----:B------:R-:W-:Y:S01]  /*7a30*/  ISETP.NE.AND P0, PT, R238, RZ, PT ;  /* 0x000000ffee00720c */ /* 0x000fe20003f05270 */
        /* <DEDUP_REMOVED lines=51> */
.L_x_1845:
        /* <DEDUP_REMOVED lines=15> */
.L_x_1863:
[----:B------:R-:W2:Y:S02]  /*7e60*/  LDCU.64 UR4, c[0x0][0x480] ;  /* 0x00009000ff0477ac */ /* 0x000ea40008000a00 */
[----:B--2---:R-:W-:-:S04]  /*7e70*/  UISETP.NE.U32.AND UP0, UPT, UR4, URZ, UPT ;  /* 0x000000ff0400728c */ /* 0x004fc8000bf05070 */
[----:B------:R-:W-:-:S09]  /*7e80*/  UISETP.NE.AND.EX UP0, UPT, UR5, URZ, UPT, UP0 ;  /* 0x000000ff0500728c */ /* 0x000fd2000bf05300 */
[----:B------:R-:W-:Y:S05]  /*7e90*/  BRA.U !UP0, `(.L_x_1865) ;  /* 0x00000001080c7547 */ /* 0x000fea000b800000 */
[----:B-1----:R-:W1:Y:S02]  /*7ea0*/  LDC.64 R2, c[0x0][0x480] ;  /* 0x00012000ff027b82 */ /* 0x002e640000000a00 */
[----:B-1----:R1:W5:Y:S01]  /*7eb0*/  LDG.E R0, desc[UR36][R2.64] ;  /* 0x0000002402007981 */ /* 0x002362000c1e1900 */
[----:B------:R-:W-:Y:S05]  /*7ec0*/  BRA `(.L_x_1864) ;  /* 0x0000000000087947 */ /* 0x000fea0003800000 */
.L_x_1865:
[----:B------:R-:W1:Y:S02]  /*7ed0*/  LDCU UR4, c[0x0][0x478] ;  /* 0x00008f00ff0477ac */ /* 0x000e640008000800 */
[----:B-1----:R-:W-:-:S07]  /*7ee0*/  MOV R0, UR4 ;  /* 0x0000000400007c02 */ /* 0x002fce0008000f00 */
.L_x_1864:
[----:B------:R-:W3:Y:S02]  /*7ef0*/  LDCU.64 UR4, c[0x0][0x498] ;  /* 0x00009300ff0477ac */ /* 0x000ee40008000a00 */
[----:B---3--:R-:W-:-:S04]  /*7f00*/  UISETP.NE.U32.AND UP0, UPT, UR4, URZ, UPT ;  /* 0x000000ff0400728c */ /* 0x008fc8000bf05070 */
[----:B------:R-:W-:-:S09]  /*7f10*/  UISETP.NE.AND.EX UP0, UPT, UR5, URZ, UPT, UP0 ;  /* 0x000000ff0500728c */ /* 0x000fd2000bf05300 */
[----:B------:R-:W-:Y:S05]  /*7f20*/  BRA.U !UP0, `(.L_x_1866) ;  /* 0x00000001081c7547 */ /* 0x000fea000b800000 */
[----:B-12---:R-:W1:Y:S02]  /*7f30*/  LDC.64 R2, c[0x0][0x498] ;  /* 0x00012600ff027b82 */ /* 0x006e640000000a00 */
[----:B-1----:R-:W2:Y:S02]  /*7f40*/  LDG.E.64 R2, desc[UR36][R2.64] ;  /* 0x0000002402027981 */ /* 0x002ea4000c1e1b00 */
[----:B--2---:R-:W-:-:S04]  /*7f50*/  ISETP.NE.U32.AND P0, PT, R2, RZ, PT ;  /* 0x000000ff0200720c */ /* 0x004fc80003f05070 */
[----:B------:R-:W-:-:S13]  /*7f60*/  ISETP.NE.AND.EX P0, PT, R3, RZ, PT, P0 ;  /* 0x000000ff0300720c */ /* 0x000fda0003f05300 */
[----:B------:R-:W-:Y:S05]  /*7f70*/  @!P0 BRA `(.L_x_1866) ;  /* 0x0000000000088947 */ /* 0x000fea0003800000 */
[----:B------:R1:W5:Y:S01]  /*7f80*/  LD.E R163, desc[UR36][R2.64] ;  /* 0x0000002402a37980 */ /* 0x000362000c101900 */
[----:B------:R-:W-:Y:S05]  /*7f90*/  BRA `(.L_x_1867) ;  /* 0x0000000000247947 */ /* 0x000fea0003800000 */
.L_x_1866:
[----:B------:R-:W3:Y:S02]  /*7fa0*/  LDCU.64 UR4, c[0x0][0x488] ;  /* 0x00009100ff0477ac */ /* 0x000ee40008000a00 */
[----:B---3--:R-:W-:-:S04]  /*7fb0*/  UISETP.NE.U32.AND UP0, UPT, UR4, URZ, UPT ;  /* 0x000000ff0400728c */ /* 0x008fc8000bf05070 */
[----:B------:R-:W-:-:S09]  /*7fc0*/  UISETP.NE.AND.EX UP0, UPT, UR5, URZ, UPT, UP0 ;  /* 0x000000ff0500728c */ /* 0x000fd2000bf05300 */
[----:B------:R-:W-:Y:S05]  /*7fd0*/  BRA.U !UP0, `(.L_x_1868) ;  /* 0x00000001080c7547 */ /* 0x000fea000b800000 */
[----:B-12---:R-:W1:Y:S02]  /*7fe0*/  LDC.64 R2, c[0x0][0x488] ;  /* 0x00012200ff027b82 */ /* 0x006e640000000a00 */
[----:B-1----:R3:W5:Y:S01]  /*7ff0*/  LDG.E R163, desc[UR36][R2.64] ;  /* 0x0000002402a37981 */ /* 0x002762000c1e1900 */
[----:B------:R-:W-:Y:S05]  /*8000*/  BRA `(.L_x_1867) ;  /* 0x0000000000087947 */ /* 0x000fea0003800000 */
.L_x_1868:
[----:B------:R-:W3:Y:S02]  /*8010*/  LDCU UR4, c[0x0][0x47c] ;  /* 0x00008f80ff0477ac */ /* 0x000ee40008000800 */
[----:B---3--:R-:W-:-:S07]  /*8020*/  MOV R163, UR4 ;  /* 0x0000000400a37c02 */ /* 0x008fce0008000f00 */
.L_x_1867:
[----:B------:R-:W2:Y:S01]  /*8030*/  LDCU UR12, c[0x0][0x39c] ;  /* 0x00007380ff0c77ac */ /* 0x000ea20008000800 */
[----:B----4-:R-:W4:Y:S01]  /*8040*/  LDC.64 R156, c[0x0][0x3b0] ;  /* 0x0000ec00ff9c7b82 */ /* 0x010f220000000a00 */
[----:B------:R-:W1:Y:S01]  /*8050*/  LDCU UR8, c[0x0][0x38c] ;  /* 0x00007180ff0877ac */ /* 0x000e620008000800 */
[----:B------:R-:W4:Y:S01]  /*8060*/  LDCU.64 UR6, c[0x0][0x4b0] ;  /* 0x00009600ff0677ac */ /* 0x000f220008000a00 */
[----:B------:R-:W4:Y:S01]  /*8070*/  LDCU.64 UR4, c[0x0][0x4b8] ;  /* 0x00009700ff0477ac */ /* 0x000f220008000a00 */
[----:B--2---:R-:W-:Y:S01]  /*8080*/  UISETP.NE.AND UP0, UPT, UR12, URZ, UPT ;  /* 0x000000ff0c00728c */ /* 0x004fe2000bf05270 */
[----:B-1-3--:R-:W-:-:S04]  /*8090*/  IMAD R3, R213, UR8, R214 ;  /* 0x00000008d5037c24 */ /* 0x00afc8000f8e02d6 */
[----:B----4-:R-:W-:Y:S01]  /*80a0*/  IMAD.WIDE R156, R3, 0x4, R156 ;  /* 0x00000004039c7825 */ /* 0x010fe200078e029c */
[----:B------:R-:W-:Y:S02]  /*80b0*/  MOV R134, UR6 ;  /* 0x0000000600867c02 */ /* 0x000fe40008000f00 */
        /* <DEDUP_REMOVED lines=14> */
.L_x_1872:
[----:B------:R-:W-:Y:S05]  /*81a0*/  BSYNC.RECONVERGENT B0 ;  /* 0x0000000000007941 */ /* 0x000fea0003800200 */
.L_x_1871:
[----:B------:R-:W-:-:S04]  /*81b0*/  ISETP.NE.AND P0, PT, R209, RZ, PT ;  /* 0x000000ffd100720c */ /* 0x000fc80003f05270 */
[----:B-----5:R-:W-:Y:S01]  /*81c0*/  FSEL R163, R163, 1, !P0 ;  /* 0x3f800000a3a37808 */ /* 0x020fe20004000000 */
[----:B------:R-:W-:Y:S08]  /*81d0*/  BRA `(.L_x_1870) ;  /* 0x0000000000847947 */ /* 0x000ff00003800000 */
.L_x_1869:
        /* <DEDUP_REMOVED lines=14> */
.L_x_1874:
        /* <DEDUP_REMOVED lines=13> */
.L_x_1873:
[----:B------:R-:W1:Y:S08]  /*8390*/  LDC.64 R134, c[0x0][0x4b0] ;  /* 0x00012c00ff867b82 */ /* 0x000e700000000a00 */
[----:B------:R-:W2:Y:S01]  /*83a0*/  LDC.64 R2, c[0x0][0x4b8] ;  /* 0x00012e00ff027b82 */ /* 0x000ea20000000a00 */
[----:B-1----:R-:W-:-:S06]  /*83b0*/  IMAD.WIDE.U32 R134, R209, 0x8, R134 ;  /* 0x00000008d1867825 */ /* 0x002fcc00078e0086 */
[----:B------:R-:W5:Y:S01]  /*83c0*/  LDG.E.64 R134, desc[UR36][R134.64] ;  /* 0x0000002486867981 */ /* 0x000f62000c1e1b00 */
[----:B--2---:R-:W-:-:S06]  /*83d0*/  IMAD.WIDE.U32 R2, R209, 0x8, R2 ;  /* 0x00000008d1027825 */ /* 0x004fcc00078e0002 */
[----:B------:R-:W5:Y:S02]  /*83e0*/  LDG.E.64 R2, desc[UR36][R2.64] ;  /* 0x0000002402027981 */ /* 0x000f64000c1e1b00 */
.L_x_1870:
[----:B------:R-:W-:Y:S01]  /*83f0*/  IMAD.SHL.U32 R140, R208, 0x8, RZ ;  /* 0x00000008d08c7824 */ /* 0x000fe200078e00ff */
[--C-:B------:R-:W-:Y:S01]  /*8400*/  SHF.R.U32.HI R136, RZ, 0x4, R208.reuse ;  /* 0x00000004ff887819 */ /* 0x100fe200000116d0 */
[----:B------:R-:W2:Y:S01]  /*8410*/  LDCU UR4, c[0x0][0x384] ;  /* 0x00007080ff0477ac */ /* 0x000ea20008000800 */
[----:B------:R-:W-:Y:S01]  /*8420*/  SHF.R.U32.HI R133, RZ, 0x3, R208 ;  /* 0x00000003ff857819 */ /* 0x000fe200000116d0 */
[----:B------:R-:W-:Y:S01]  /*8430*/  IMAD.SHL.U32 R139, R230, 0x2, RZ ;  /* 0x00000002e68b7824 */ /* 0x000fe200078e00ff */
[----:B------:R-:W-:Y:S01]  /*8440*/  LOP3.LUT R140, R140, 0x78, RZ, 0xc0, !PT ;  /* 0x000000788c8c7812 */ /* 0x000fe200078ec0ff */
[----:B------:R-:W3:Y:S01]  /*8450*/  LDCU.64 UR10, c[0x0][0x3f8] ;  /* 0x00007f00ff0a77ac */ /* 0x000ee20008000a00 */
[----:B------:R-:W-:Y:S01]  /*8460*/  LOP3.LUT R136, R136, 0x1, RZ, 0xc0, !PT ;  /* 0x0000000188887812 */ /* 0x000fe200078ec0ff */
[----:B------:R-:W4:Y:S01]  /*8470*/  S2UR UR13, SR_CgaCtaId ;  /* 0x00000000000d79c3 */ /* 0x000f220000008800 */
[----:B------:R-:W-:Y:S01]  /*8480*/  SHF.R.U32.HI R132, RZ, 0x2, R140 ;  /* 0x00000002ff847819 */ /* 0x000fe2000001168c */
[----:B------:R-:W1:Y:S01]  /*8490*/  LDCU.64 UR8, c[0x0][0x438] ;  /* 0x00008700ff0877ac */ /* 0x000e620008000a00 */
[----:B------:R-:W-:Y:S01]  /*84a0*/  LOP3.LUT R142, R136, 0x3c0, R208, 0xf8, !PT ;  /* 0x000003c0888e7812 */ /* 0x000fe200078ef8d0 */
[----:B------:R-:W-:Y:S01]  /*84b0*/  IMAD R161, R229, 0x2, R228 ;  /* 0x00000002e5a17824 */ /* 0x000fe200078e02e4 */
[C-C-:B------:R-:W-:Y:S01]  /*84c0*/  LOP3.LUT R160, R132.reuse, 0x1, R211.reuse, 0xf8, !PT ;  /* 0x0000000184a07812 */ /* 0x140fe200078ef8d3 */
[----:B------:R-:W-:Y:S01]  /*84d0*/  IMAD R213, R213, 0x80, R140 ;  /* 0x00000080d5d57824 */ /* 0x000fe200078e028c */
[----:B------:R-:W-:Y:S01]  /*84e0*/  LOP3.LUT R159, R132, 0x1, R211, 0xf4, !PT ;  /* 0x00000001849f7812 */ /* 0x000fe200078ef4d3 */
[----:B------:R-:W-:Y:S01]  /*84f0*/  IMAD.SHL.U32 R144, R227, 0x20, RZ ;  /* 0x00000020e3907824 */ /* 0x000fe200078e00ff */
[----:B------:R-:W3:Y:S01]  /*8500*/  LDC R132, c[0x0][0x394] ;  /* 0x0000e500ff847b82 */ /* 0x000ee20000000800 */
[--C-:B------:R-:W-:Y:S01]  /*8510*/  LOP3.LUT R137, R142, 0x4, R133.reuse, 0xf8, !PT ;  /* 0x000000048e897812 */ /* 0x100fe200078ef885 */
[----:B------:R-:W-:Y:S01]  /*8520*/  IMAD.SHL.U32 R161, R161, 0x8, RZ ;  /* 0x00000008a1a17824 */ /* 0x000fe200078e00ff */
[--C-:B------:R-:W-:Y:S01]  /*8530*/  LOP3.LUT R136, R136, 0x70, R133.reuse, 0xf8, !PT ;  /* 0x0000007088887812 */ /* 0x100fe200078ef885 */
[----:B------:R-:W-:Y:S01]  /*8540*/  IMAD.WIDE R142, R213, 0x2, RZ ;  /* 0x00000002d58e7825 */ /* 0x000fe200078e02ff */
[----:B------:R-:W-:Y:S01]  /*8550*/  LOP3.LUT R139, R139, 0x2, RZ, 0xc, !PT ;  /* 0x000000028b8b7812 */ /* 0x000fe200078e0cff */
[----:B------:R-:W4:Y:S01]  /*8560*/  LDCU.64 UR6, c[0x0][0x400] ;  /* 0x00008000ff0677ac */ /* 0x000f220008000a00 */
[----:B------:R-:W-:Y:S01]  /*8570*/  LOP3.LUT R136, R136, 0x8, R133, 0xf8, !PT ;  /* 0x0000000888887812 */ /* 0x000fe200078ef885 */
[----:B------:R-:W-:Y:S01]  /*8580*/  IMAD.IADD R158, R212, 0x1, R137 ;  /* 0x00000001d49e7824 */ /* 0x000fe200078e0289 */
[----:B------:R-:W-:Y:S01]  /*8590*/  SHF.R.U32.HI R137, RZ, 0x2, R231 ;  /* 0x00000002ff897819 */ /* 0x000fe200000116e7 */
[----:B------:R-:W-:Y:S01]  /*85a0*/  IMAD R161, R161, 0x44, R144 ;  /* 0x00000044a1a17824 */ /* 0x000fe200078e0290 */
[----:B------:R-:W-:-:S02]  /*85b0*/  LOP3.LUT R140, R139, 0x1, R208, 0xf8, !PT ;  /* 0x000000018b8c7812 */ /* 0x000fc400078ef8d0 */
[----:B--2---:R-:W-:Y:S01]  /*85c0*/  ISETP.GE.AND P2, PT, R213, UR4, PT ;  /* 0x00000004d5007c0c */ /* 0x004fe2000bf46270 */
[----:B------:R-:W-:Y:S01]  /*85d0*/  IMAD R137, R137, 0x44, RZ ;  /* 0x0000004489897824 */ /* 0x000fe200078e02ff */
[----:B------:R-:W-:Y:S01]  /*85e0*/  LOP3.LUT R133, R136, 0x4, R133, 0xf8, !PT ;  /* 0x0000000488857812 */ /* 0x000fe200078ef885 */
[----:B------:R-:W2:Y:S01]  /*85f0*/  LDCU.64 UR4, c[0x0][0x418] ;  /* 0x00008300ff0477ac */ /* 0x000ea20008000a00 */
[----:B------:R-:W-:Y:S02]  /*8600*/  LOP3.LUT R136, R142, 0xfffffff0, RZ, 0xc0, !PT ;  /* 0xfffffff08e887812 */ /* 0x000fe400078ec0ff */
[----:B------:R-:W-:Y:S01]  /*8610*/  LOP3.LUT R162, R137, 0x3, R208, 0xf8, !PT ;  /* 0x0000000389a27812 */ /* 0x000fe200078ef8d0 */
[----:B------:R-:W-:Y:S01]  /*8620*/  IMAD R160, R133, 0x22, R160 ;  /* 0x0000002285a07824 */ /* 0x000fe200078e02a0 */
[----:B------:R-:W-:Y:S01]  /*8630*/  LOP3.LUT R140, R137, R140, RZ, 0xfc, !PT ;  /* 0x0000008c898c7212 */ /* 0x000fe200078efcff */
[----:B------:R-:W-:Y:S01]  /*8640*/  IMAD R159, R133, 0x22, R159 ;  /* 0x00000022859f7824 */ /* 0x000fe200078e029f */
[----:B------:R-:W-:Y:S01]  /*8650*/  LOP3.LUT R137, R143, 0x1fffffff, RZ, 0xc0, !PT ;  /* 0x1fffffff8f897812 */ /* 0x000fe200078ec0ff */
[--C-:B------:R-:W-:Y:S01]  /*8660*/  IMAD.IADD R162, R162, 0x1, R161.reuse ;  /* 0x00000001a2a27824 */ /* 0x100fe200078e02a1 */
[----:B---3--:R-:W-:Y:S01]  /*8670*/  ISETP.GT.AND P6, PT, R132, 0x1, PT ;  /* 0x000000018400780c */ /* 0x008fe20003fc4270 */
[----:B------:R-:W-:Y:S01]  /*8680*/  IMAD.IADD R161, R140, 0x1, R161 ;  /* 0x000000018ca17824 */ /* 0x000fe200078e02a1 */
[----:B-----5:R-:W-:Y:S01]  /*8690*/  ISETP.NE.U32.AND P0, PT, R2, RZ, PT ;  /* 0x000000ff0200720c */ /* 0x020fe20003f05070 */
[----:B------:R-:W-:Y:S01]  /*86a0*/  IMAD.WIDE.U32 R140, R158, UR10, R136 ;  /* 0x0000000a9e8c7c25 */ /* 0x000fe2000f8e0088 */
[----:B------:R-:W-:-:S02]  /*86b0*/  ISETP.EQ.AND P6, PT, RZ, UR12, P6 ;  /* 0x0000000cff007c0c */ /* 0x000fc4000b7c2270 */
[----:B------:R-:W-:Y:S01]  /*86c0*/  ISETP.NE.U32.AND P5, PT, R134, RZ, PT ;  /* 0x000000ff8600720c */ /* 0x000fe20003fa5070 */
[----:B-1----:R-:W-:Y:S01]  /*86d0*/  IMAD.WIDE.U32 R136, R158, UR8, R136 ;  /* 0x000000089e887c25 */ /* 0x002fe2000f8e0088 */
[----:B------:R-:W-:Y:S01]  /*86e0*/  UMOV UR8, 0x400 ;  /* 0x0000040000087882 */ /* 0x000fe20000000000 */
[----:B------:R-:W-:Y:S01]  /*86f0*/  IADD3 R169, P3, PT, R134, R140, RZ ;  /* 0x0000008c86a97210 */ /* 0x000fe20007f7e0ff */
[----:B----4-:R-:W-:Y:S01]  /*8700*/  ULEA UR8, UR13, UR8, 0x18 ;  /* 0x000000080d087291 */ /* 0x010fe2000f8ec0ff */
[----:B------:R-:W-:Y:S01]  /*8710*/  IMAD R140, R158, UR11, R141 ;  /* 0x0000000b9e8c7c24 */ /* 0x000fe2000f8e028d */
[----:B------:R-:W-:Y:S01]  /*8720*/  IADD3 R166, P1, PT, R2, R136, RZ ;  /* 0x0000008802a67210 */ /* 0x000fe20007f3e0ff */
[----:B------:R-:W-:Y:S01]  /*8730*/  IMAD R2, R158, UR9, R137 ;  /* 0x000000099e027c24 */ /* 0x000fe2000f8e0289 */
[C---:B------:R-:W-:Y:S01]  /*8740*/  ISETP.NE.AND.EX P0, PT, R3.reuse, RZ, !P2, P0 ;  /* 0x000000ff0300720c */ /* 0x040fe20005705300 */
[----:B------:R-:W-:Y:S01]  /*8750*/  IMAD.U32 R132, RZ, RZ, UR6 ;  /* 0x00000006ff847e24 */ /* 0x000fe2000f8e00ff */
[----:B------:R-:W-:Y:S01]  /*8760*/  LEA R162, R162, UR8, 0x3 ;  /* 0x00000008a2a27c11 */ /* 0x000fe2000f8e18ff */
[----:B------:R-:W-:Y:S01]  /*8770*/  IMAD.X R167, R3, 0x1, R2, P1 ;  /* 0x0000000103a77824 */ /* 0x000fe200008e0602 */
[----:B------:R-:W-:Y:S01]  /*8780*/  LEA R161, R161, UR8, 0x3 ;  /* 0x00000008a1a17c11 */ /* 0x000fe2000f8e18ff */
[----:B------:R-:W-:Y:S01]  /*8790*/  IMAD.U32 R133, RZ, RZ, UR7 ;  /* 0x00000007ff857e24 */ /* 0x000fe2000f8e00ff */
[----:B------:R-:W-:Y:S01]  /*87a0*/  LEA R160, R160, UR8, 0x4 ;  /* 0x00000008a0a07c11 */ /* 0x000fe2000f8e20ff */
[----:B--2---:R-:W-:Y:S01]  /*87b0*/  IMAD.U32 R2, RZ, RZ, UR4 ;  /* 0x00000004ff027e24 */ /* 0x004fe2000f8e00ff */
[----:B------:R-:W-:Y:S01]  /*87c0*/  ISETP.NE.AND.EX P5, PT, R135, RZ, !P2, P5 ;  /* 0x000000ff8700720c */ /* 0x000fe200057a5350 */
[----:B------:R-:W-:-:S02]  /*87d0*/  IMAD.U32 R3, RZ, RZ, UR5 ;  /* 0x00000005ff037e24 */ /* 0x000fc4000f8e00ff */
[----:B------:R-:W-:Y:S01]  /*87e0*/  IMAD.X R164, R135, 0x1, R140, P3 ;  /* 0x0000000187a47824 */ /* 0x000fe200018e068c */
[----:B------:R-:W-:Y:S09]  /*87f0*/  @!P6 BRA `(.L_x_1875) ;  /* 0x000000000074e947 */ /* 0x000ff20003800000 */
[----:B------:R-:W-:-:S13]  /*8800*/  ISETP.NE.AND P1, PT, R138, R209, PT ;  /* 0x000000d18a00720c */ /* 0x000fda0003f25270 */
[----:B------:R-:W-:Y:S06]  /*8810*/  BAR.RED.AND.DEFER_BLOCKING 0x0, P1 ;  /* 0x0000000000007b1d */ /* 0x000fec0000814400 */
[----:B------:R-:W1:Y:S02]  /*8820*/  B2R.RESULT RZ, P1 ;  /* 0x0000000000ff731c */ /* 0x000e640000024000 */
[----:B-1----:R-:W-:Y:S05]  /*8830*/  @!P1 BRA `(.L_x_1876) ;  /* 0x0000000000289947 */ /* 0x002fea0003800000 */
[----:B------:R-:W-:-:S13]  /*8840*/  ISETP.NE.AND P2, PT, R208, RZ, PT ;  /* 0x000000ffd000720c */ /* 0x000fda0003f45270 */
.L_x_1878:
[----:B------:R-:W-:Y:S05]  /*8850*/  YIELD ;  /* 0x0000000000007946 */ /* 0x000fea0003800000 */
[----:B-1----:R-:W-:Y:S05]  /*8860*/  @P2 BRA `(.L_x_1877) ;  /* 0x0000000000082947 */ /* 0x002fea0003800000 */
[----:B------:R1:W2:Y:S04]  /*8870*/  LDG.E.STRONG.GPU R138, desc[UR36][R156.64] ;  /* 0x000000249c8a7981 */ /* 0x0002a8000c1ef900 */
[----:B--2---:R-:W-:Y:S01]  /*8880*/  CCTL.IVALL ;  /* 0x00000000ff00798f */ /* 0x004fe20002000000 */
.L_x_1877:
[----:B------:R-:W-:Y:S01]  /*8890*/  ISETP.NE.AND P1, PT, R138, R209, PT ;  /* 0x000000d18a00720c */ /* 0x000fe20003f25270 */
[----:B------:R-:W-:-:S12]  /*88a0*/  WARPSYNC.ALL ;  /* 0x0000000000007948 */ /* 0x000fd80003800000 */
[----:B------:R-:W-:Y:S06]  /*88b0*/  BAR.RED.AND.DEFER_BLOCKING 0x0, P1 ;  /* 0x0000000000007b1d */ /* 0x000fec0000814400 */
[----:B------:R-:W2:Y:S02]  /*88c0*/  B2R.RESULT RZ, P1 ;  /* 0x0000000000ff731c */ /* 0x000ea40000024000 */
[----:B--2---:R-:W-:Y:S05]  /*88d0*/  @P1 BRA `(.L_x_1878) ;  /* 0xfffffffc00dc1947 */ /* 0x004fea000383ffff */
.L_x_1876:
[----:B------:R-:W-:Y:S05]  /*88e0*/  WARPSYNC.ALL ;  /* 0x0000000000007948 */ /* 0x000fea0003800000 */
[----:B------:R-:W-:Y:S01]  /*88f0*/  ISETP.NE.AND P1, PT, R209, RZ, PT ;  /* 0x000000ffd100720c */ /* 0x000fe20003f25270 */
[----:B------:R-:W2:Y:S01]  /*8900*/  LDC.64 R132, c[0x0][0x400] ;  /* 0x00010000ff847b82 */ /* 0x000ea20000000a00 */
[----:B------:R-:W-:-:S11]  /*8910*/  SEL R134, RZ, 0xffffffff, !P0 ;  /* 0xffffffffff867807 */ /* 0x000fd60004000000 */
[----:B------:R-:W-:Y:S02]  /*8920*/  @!P1 SEL R134, RZ, 0xffffffff, !P5 ;  /* 0xffffffffff869807 */ /* 0x000fe40006800000 */
[----:B------:R-:W-:Y:S02]  /*8930*/  SEL R169, R169, R166, !P1 ;  /* 0x000000a6a9a97207 */ /* 0x000fe40004800000 */
[----:B------:R-:W-:Y:S01]  /*8940*/  LOP3.LUT R134, R134, 0x1, RZ, 0xc0, !PT ;  /* 0x0000000186867812 */ /* 0x000fe200078ec0ff */
[----:B------:R-:W3:Y:S01]  /*8950*/  LDC.64 R2, c[0x0][0x418] ;  /* 0x00010600ff027b82 */ /* 0x000ee20000000a00 */
[----:B------:R-:W-:-:S07]  /*8960*/  SEL R164, R164, R167, !P1 ;  /* 0x000000a7a4a47207 */ /* 0x000fce0004800000 */
[----:B------:R-:W-:Y:S01]  /*8970*/  BAR.SYNC.DEFER_BLOCKING 0x0 ;  /* 0x0000000000007b1d */ /* 0x000fe20000010000 */
[----:B------:R-:W-:-:S07]  /*8980*/  ISETP.EQ.U32.AND P5, PT, R134, 0x1, PT ;  /* 0x000000018600780c */ /* 0x000fce0003fa2070 */
[----:B--2---:R-:W2:Y:S08]  /*8990*/  @P1 LDC R132, c[0x0][0x440] ;  /* 0x00011000ff841b82 */ /* 0x004eb00000000800 */
[----:B------:R-:W4:Y:S08]  /*89a0*/  @P1 LDC R133, c[0x0][0x444] ;  /* 0x00011100ff851b82 */ /* 0x000f300000000800 */
[----:B---3--:R-:W3:Y:S08]  /*89b0*/  @P1 LDC R2, c[0x0][0x458] ;  /* 0x00011600ff021b82 */ /* 0x008ef00000000800 */
[----:B------:R-:W1:Y:S02]  /*89c0*/  @P1 LDC R3, c[0x0][0x45c] ;  /* 0x00011700ff031b82 */ /* 0x000e640000000800 */
.L_x_1875:
[----:B------:R-:W5:Y:S01]  /*89d0*/  S2UR UR4, SR_CgaCtaId ;  /* 0x00000000000479c3 */ /* 0x000f620000008800 */
[----:B------:R-:W-:Y:S01]  /*89e0*/  FSETP.NEU.AND P1, PT, R163, RZ, PT ;  /* 0x000000ffa300720b */ /* 0x000fe20003f2d000 */
[----:B------:R-:W-:Y:S02]  /*89f0*/  UMOV UR5, 0x400 ;  /* 0x0000040000057882 */ /* 0x000fe40000000000 */
[----:B-----5:R-:W-:-:S06]  /*8a00*/  ULEA UR4, UR4, UR5, 0x18 ;  /* 0x0000000504047291 */ /* 0x020fcc000f8ec0ff */
[----:B------:R-:W-:-:S04]  /*8a10*/  LEA R159, R159, UR4, 0x4 ;  /* 0x000000049f9f7c11 */ /* 0x000fc8000f8e20ff */
[----:B------:R-:W-:Y:S05]  /*8a20*/  @!P1 BRA `(.L_x_1879) ;  /* 0x0000002c001c9947 */ /* 0x000fea0003800000 */
[----:B------:R-:W5:Y:S01]  /*8a30*/  LDC R165, c[0x0][0x380] ;  /* 0x0000e000ffa57b82 */ /* 0x000f620000000800 */
[----:B------:R-:W-:Y:S02]  /*8a40*/  CS2R R136, SRZ ;  /* 0x0000000000887805 */ /* 0x000fe4000001ff00 */
[----:B------:R-:W-:Y:S02]  /*8a50*/  CS2R R138, SRZ ;  /* 0x00000000008a7805 */ /* 0x000fe4000001ff00 */
[C---:B-----5:R-:W-:Y:S02]  /*8a60*/  ISETP.LT.AND P1, PT, R158.reuse, R165, P5 ;  /* 0x000000a59e00720c */ /* 0x060fe40002f21270 */
[----:B------:R-:W-:-:S11]  /*8a70*/  IADD3 R140, PT, PT, R158, 0x2, RZ ;  /* 0x000000029e8c7810 */ /* 0x000fd60007ffe0ff */
[----:B------:R-:W-:Y:S02]  /*8a80*/  @P1 MOV R142, R169 ;  /* 0x000000a9008e1202 */ /* 0x000fe40000000f00 */
[----:B------:R-:W-:-:S05]  /*8a90*/  @P1 MOV R143, R164 ;  /* 0x000000a4008f1202 */ /* 0x000fca0000000f00 */
[----:B------:R5:W3:Y:S01]  /*8aa0*/  @P1 LDG.E.LTC128B.128 R136, desc[UR36][R142.64] ;  /* 0x000000248e881981 */ /* 0x000ae2000c1e1d20 */
[----:B------:R-:W-:Y:S02]  /*8ab0*/  ISETP.LT.AND P2, PT, R140, R165, P5 ;  /* 0x000000a58c00720c */ /* 0x000fe40002f41270 */
[----:B------:R-:W-:Y:S02]  /*8ac0*/  CS2R R134, SRZ ;  /* 0x0000000000867805 */ /* 0x000fe4000001ff00 */
[----:B--2---:R-:W-:-:S04]  /*8ad0*/  IADD3 R170, P1, PT, R132, R169, RZ ;  /* 0x000000a984aa7210 */ /* 0x004fc80007f3e0ff */
[----:B----4-:R-:W-:Y:S02]  /*8ae0*/  IADD3.X R171, PT, PT, R133, R164, RZ, P1, !PT ;  /* 0x000000a485ab7210 */ /* 0x010fe40000ffe4ff */
[----:B------:R-:W-:-:S06]  /*8af0*/  CS2R R132, SRZ ;  /* 0x0000000000847805 */ /* 0x000fcc000001ff00 */
[----:B------:R-:W2:Y:S01]  /*8b00*/  @P2 LDG.E.LTC128B.128 R132, desc[UR36][R170.64] ;  /* 0x00000024aa842981 */ /* 0x000ea2000c1e1d20 */
[----:B------:R-:W-:Y:S05]  /*8b10*/  WARPSYNC.ALL ;  /* 0x0000000000007948 */ /* 0x000fea0003800000 */
[----:B------:R-:W-:Y:S01]  /*8b20*/  BAR.SYNC.DEFER_BLOCKING 0x0 ;  /* 0x0000000000007b1d */ /* 0x000fe20000010000 */
[-C--:B------:R-:W-:Y:S02]  /*8b30*/  ISETP.LT.AND P3, PT, R140, R165.reuse, P0 ;  /* 0x000000a58c00720c */ /* 0x080fe40000761270 */
[----:B------:R-:W-:-:S03]  /*8b40*/  ISETP.LT.AND P4, PT, R158, R165, P0 ;  /* 0x000000a59e00720c */ /* 0x000fc60000781270 */
[----:B------:R-:W4:Y:S01]  /*8b50*/  LDCU.64 UR4, c[0x0][0x440] ;  /* 0x00008800ff0477ac */ /* 0x000f220008000a00 */
[----:B------:R-:W-:Y:S04]  /*8b60*/  STS.64 [R162], R4 ;  /* 0x00000004a2007388 */ /* 0x000fe80000000a00 */
[----:B------:R3:W-:Y:S04]  /*8b70*/  STS.64 [R162+0x20], R8 ;  /* 0x00002008a2007388 */ /* 0x0007e80000000a00 */
[----:B------:R1:W-:Y:S04]  /*8b80*/  STS.64 [R162+0x40], R12 ;  /* 0x0000400ca2007388 */ /* 0x0003e80000000a00 */
[----:B------:R4:W-:Y:S04]  /*8b90*/  STS.64 [R162+0x60], R16 ;  /* 0x00006010a2007388 */ /* 0x0009e80000000a00 */
[----:B------:R-:W-:Y:S04]  /*8ba0*/  STS.64 [R161+0x80], R20 ;  /* 0x00008014a1007388 */ /* 0x000fe80000000a00 */
[----:B------:R-:W-:Y:S04]  /*8bb0*/  STS.64 [R161+0xa0], R24 ;  /* 0x0000a018a1007388 */ /* 0x000fe80000000a00 */
[----:B------:R-:W-:Y:S04]  /*8bc0*/  STS.64 [R161+0xc0], R28 ;  /* 0x0000c01ca1007388 */ /* 0x000fe80000000a00 */
[----:B------:R-:W-:Y:S01]  /*8bd0*/  STS.64 [R161+0xe0], R32 ;  /* 0x0000e020a1007388 */ /* 0x000fe20000000a00 */
[----:B------:R-:W-:Y:S06]  /*8be0*/  BAR.SYNC.DEFER_BLOCKING 0x0 ;  /* 0x0000000000007b1d */ /* 0x000fec0000010000 */
[----:B------:R-:W4:Y:S04]  /*8bf0*/  LDS.128 R152, [R160] ;  /* 0x00000000a0987984 */ /* 0x000f280000000c00 */
[----:B------:R-:W4:Y:S04]  /*8c00*/  LDS.128 R148, [R159] ;  /* 0x000000009f947984 */ /* 0x000f280000000c00 */
[----:B------:R-:W2:Y:S04]  /*8c10*/  LDS.128 R144, [R160+0x440] ;  /* 0x00044000a0907984 */ /* 0x000ea80000000c00 */
[----:B-----5:R-:W5:Y:S01]  /*8c20*/  LDS.128 R140, [R159+0x440] ;  /* 0x000440009f8c7984 */ /* 0x020f620000000c00 */
[----:B---3--:R-:W-:-:S02]  /*8c30*/  HADD2.F32 R8, -RZ, R136.H0_H0 ;  /* 0x20000088ff087230 */ /* 0x008fc40000004100 */
[----:B------:R-:W-:Y:S02]  /*8c40*/  HADD2.F32 R4, -RZ, R136.H1_H1 ;  /* 0x30000088ff047230 */ /* 0x000fe40000004100 */
[--C-:B-1----:R-:W-:Y:S02]  /*8c50*/  HADD2.F32 R12, -RZ, R137.reuse.H1_H1 ;  /* 0x30000089ff0c7230 */ /* 0x102fe40000004100 */
[-C--:B------:R-:W-:Y:S01]  /*8c60*/  FMUL R5, R8, R163.reuse ;  /* 0x000000a308057220 */ /* 0x080fe20000400000 */
[----:B------:R-:W-:Y:S02]  /*8c70*/  HADD2.F32 R8, -RZ, R137.H0_H0 ;  /* 0x20000089ff087230 */ /* 0x000fe40000004100 */
[-C--:B------:R-:W-:Y:S01]  /*8c80*/  FMUL R4, R4, R163.reuse ;  /* 0x000000a304047220 */ /* 0x080fe20000400000 */
[----:B----4-:R-:W-:Y:S02]  /*8c90*/  HADD2.F32 R16, -RZ, R138.H0_H0 ;  /* 0x2000008aff107230 */ /* 0x010fe40000004100 */
[-C--:B------:R-:W-:Y:S01]  /*8ca0*/  FFMA R152, R152, R0.reuse, R5 ;  /* 0x0000000098987223 */ /* 0x080fe20000000005 */
[-C--:B------:R-:W-:Y:S01]  /*8cb0*/  FMUL R12, R12, R163.reuse ;  /* 0x000000a30c0c7220 */ /* 0x080fe20000400000 */
[----:B------:R-:W-:Y:S01]  /*8cc0*/  FMUL R5, R8, R163 ;  /* 0x000000a308057220 */ /* 0x000fe20000400000 */
[----:B------:R-:W-:Y:S01]  /*8cd0*/  FFMA R153, R153, R0, R4 ;  /* 0x0000000099997223 */ /* 0x000fe20000000004 */
[----:B------:R-:W-:-:S02]  /*8ce0*/  HADD2.F32 R4, -RZ, R139.H0_H0 ;  /* 0x2000008bff047230 */ /* 0x000fc40000004100 */
[-C--:B------:R-:W-:Y:S01]  /*8cf0*/  FFMA R155, R155, R0.reuse, R12 ;  /* 0x000000009b9b7223 */ /* 0x080fe2000000000c */
[-C--:B------:R-:W-:Y:S01]  /*8d00*/  FFMA R154, R154, R0.reuse, R5 ;  /* 0x000000009a9a7223 */ /* 0x080fe20000000005 */
[-C--:B------:R-:W-:Y:S01]  /*8d10*/  FMUL R5, R16, R163.reuse ;  /* 0x000000a310057220 */ /* 0x080fe20000400000 */
[----:B------:R-:W-:Y:S02]  /*8d20*/  HADD2.F32 R8, -RZ, R138.H1_H1 ;  /* 0x3000008aff087230 */ /* 0x000fe40000004100 */
[----:B------:R-:W-:Y:S02]  /*8d30*/  HADD2.F32 R12, -RZ, R139.H1_H1 ;  /* 0x3000008bff0c7230 */ /* 0x000fe40000004100 */
[----:B------:R-:W-:Y:S01]  /*8d40*/  FFMA R148, R148, R0, R5 ;  /* 0x0000000094947223 */ /* 0x000fe20000000005 */
[-C--:B------:R-:W-:Y:S01]  /*8d50*/  FMUL R5, R4, R163.reuse ;  /* 0x000000a304057220 */ /* 0x080fe20000400000 */
[----:B--2---:R-:W-:Y:S02]  /*8d60*/  HADD2.F32 R4, -RZ, R133.H0_H0 ;  /* 0x20000085ff047230 */ /* 0x004fe40000004100 */
[-C--:B------:R-:W-:Y:S01]  /*8d70*/  FMUL R8, R8, R163.reuse ;  /* 0x000000a308087220 */ /* 0x080fe20000400000 */
[----:B------:R-:W-:Y:S01]  /*8d80*/  FMUL R12, R12, R163 ;  /* 0x000000a30c0c7220 */ /* 0x000fe20000400000 */
[----:B------:R-:W-:-:S02]  /*8d90*/  HADD2.F32 R20, -RZ, R132.H1_H1 ;  /* 0x30000084ff147230 */ /* 0x000fc40000004100 */
[-C--:B------:R-:W-:Y:S01]  /*8da0*/  FFMA R150, R150, R0.reuse, R5 ;  /* 0x0000000096967223 */ /* 0x080fe20000000005 */
[-C--:B------:R-:W-:Y:S01]  /*8db0*/  FMUL R9, R4, R163.reuse ;  /* 0x000000a304097220 */ /* 0x080fe20000400000 */
[-C--:B------:R-:W-:Y:S01]  /*8dc0*/  FFMA R149, R149, R0.reuse, R8 ;  /* 0x0000000095957223 */ /* 0x080fe20000000008 */
[----:B------:R-:W-:Y:S02]  /*8dd0*/  HADD2.F32 R4, -RZ, R135.H0_H0 ;  /* 0x20000087ff047230 */ /* 0x000fe40000004100 */
[----:B------:R-:W-:Y:S01]  /*8de0*/  FFMA R151, R151, R0, R12 ;  /* 0x0000000097977223 */ /* 0x000fe2000000000c */
[----:B------:R-:W-:Y:S02]  /*8df0*/  HADD2.F32 R8, -RZ, R132.H0_H0 ;  /* 0x20000084ff087230 */ /* 0x000fe40000004100 */
[-C--:B------:R-:W-:Y:S01]  /*8e00*/  FMUL R20, R20, R163.reuse ;  /* 0x000000a314147220 */ /* 0x080fe20000400000 */
[----:B------:R-:W-:Y:S02]  /*8e10*/  HADD2.F32 R12, -RZ, R133.H1_H1 ;  /* 0x30000085ff0c7230 */ /* 0x000fe40000004100 */
[----:B------:R-:W-:Y:S01]  /*8e20*/  FMUL R21, R4, R163 ;  /* 0x000000a304157220 */ /* 0x000fe20000400000 */
[----:B------:R-:W-:-:S02]  /*8e30*/  HADD2.F32 R16, -RZ, R134.H0_H0 ;  /* 0x20000086ff107230 */ /* 0x000fc40000004100 */
[-C--:B------:R-:W-:Y:S01]  /*8e40*/  FMUL R5, R8, R163.reuse ;  /* 0x000000a308057220 */ /* 0x080fe20000400000 */
[----:B------:R-:W-:Y:S01]  /*8e50*/  HADD2.F32 R24, -RZ, R134.H1_H1 ;  /* 0x30000086ff187230 */ /* 0x000fe20000004100 */
[----:B------:R-:W-:Y:S01]  /*8e60*/  IADD3 R4, PT, PT, R158, 0x8, RZ ;  /* 0x000000089e047810 */ /* 0x000fe20007ffe0ff */
[----:B------:R-:W-:Y:S02]  /*8e70*/  HADD2.F32 R28, -RZ, R135.H1_H1 ;  /* 0x30000087ff1c7230 */ /* 0x000fe40000004100 */
[-C--:B------:R-:W-:Y:S01]  /*8e80*/  FFMA R8, R146, R0.reuse, R9 ;  /* 0x0000000092087223 */ /* 0x080fe20000000009 */
[-C--:B------:R-:W-:Y:S01]  /*8e90*/  FMUL R12, R12, R163.reuse ;  /* 0x000000a30c0c7220 */ /* 0x080fe20000400000 */
[-C--:B------:R-:W-:Y:S01]  /*8ea0*/  FMUL R9, R16, R163.reuse ;  /* 0x000000a310097220 */ /* 0x080fe20000400000 */
[-C--:B------:R-:W-:Y:S01]  /*8eb0*/  FMUL R24, R24, R163.reuse ;  /* 0x000000a318187220 */ /* 0x080fe20000400000 */
[----:B------:R-:W-:Y:S01]  /*8ec0*/  FMUL R28, R28, R163 ;  /* 0x000000a31c1c7220 */ /* 0x000fe20000400000 */
[----:B------:R-:W-:Y:S01]  /*8ed0*/  IADD3 R16, P1, PT, R166, UR4, RZ ;  /* 0x00000004a6107c10 */ /* 0x000fe2000ff3e0ff */
[-C--:B------:R-:W-:Y:S01]  /*8ee0*/  FFMA R5, R144, R0.reuse, R5 ;  /* 0x0000000090057223 */ /* 0x080fe20000000005 */
[----:B------:R-:W-:Y:S01]  /*8ef0*/  ISETP.LT.AND P2, PT, R4, R165, P5 ;  /* 0x000000a50400720c */ /* 0x000fe20002f41270 */
[-C--:B------:R-:W-:Y:S01]  /*8f00*/  FFMA R20, R145, R0.reuse, R20 ;  /* 0x0000000091147223 */ /* 0x080fe20000000014 */
[-C--:B------:R-:W-:Y:S01]  /*8f10*/  FFMA R13, R147, R0.reuse, R12 ;  /* 0x00000000930d7223 */ /* 0x080fe2000000000c */
[-C--:B-----5:R-:W-:Y:S01]  /*8f20*/  FFMA R9, R140, R0.reuse, R9 ;  /* 0x000000008c097223 */ /* 0x0a0fe20000000009 */
[-C--:B------:R-:W-:Y:S01]  /*8f30*/  FFMA R24, R141, R0.reuse, R24 ;  /* 0x000000008d187223 */ /* 0x080fe20000000018 */
[-C--:B------:R-:W-:Y:S01]  /*8f40*/  FFMA R21, R142, R0.reuse, R21 ;  /* 0x000000008e157223 */ /* 0x080fe20000000015 */
[----:B------:R-:W-:Y:S01]  /*8f50*/  FFMA R28, R143, R0, R28 ;  /* 0x000000008f1c7223 */ /* 0x000fe2000000001c */
[----:B------:R-:W-:Y:S01]  /*8f60*/  IADD3.X R17, PT, PT, R167, UR5, RZ, P1, !PT ;  /* 0x00000005a7117c10 */ /* 0x000fe20008ffe4ff */
[----:B------:R-:W1:Y:S01]  /*8f70*/  LDCU.64 UR4, c[0x0][0x458] ;  /* 0x00008b00ff0477ac */ /* 0x000e620008000a00 */
[----:B------:R-:W-:-:S02]  /*8f80*/  IADD3 R12, P1, PT, R2, R169, RZ ;  /* 0x000000a9020c7210 */ /* 0x000fc40007f3e0ff */
[----:B------:R-:W-:Y:S02]  /*8f90*/  F2FP.F16.F32.PACK_AB R144, R153, R152 ;  /* 0x000000989990723e */ /* 0x000fe400000000ff */
        /* <DEDUP_REMOVED lines=8> */
[----:B------:R-:W-:-:S03]  /*9020*/  IADD3.X R13, PT, PT, R3, R164, RZ, P1, !PT ;  /* 0x000000a4030d7210 */ /* 0x000fc60000ffe4ff */
[----:B------:R-:W-:Y:S04]  /*9030*/  @P3 STG.E.128 desc[UR36][R16.64], R140 ;  /* 0x0000008c10003986 */ /* 0x000fe8000c101d24 */
[----:B------:R-:W2:Y:S01]  /*9040*/  @P2 LDG.E.LTC128B.128 R136, desc[UR36][R12.64] ;  /* 0x000000240c882981 */ /* 0x000ea2000c1e1d20 */
[----:B------:R-:W-:Y:S02]  /*9050*/  IADD3 R8, PT, PT, R158, 0xa, RZ ;  /* 0x0000000a9e087810 */ /* 0x000fe40007ffe0ff */
[----:B------:R-:W-:Y:S02]  /*9060*/  IADD3 R20, P1, PT, R2, R170, RZ ;  /* 0x000000aa02147210 */ /* 0x000fe40007f3e0ff */
[----:B------:R-:W-:Y:S02]  /*9070*/  ISETP.LT.AND P2, PT, R8, R165, P5 ;  /* 0x000000a50800720c */ /* 0x000fe40002f41270 */
[----:B------:R-:W-:-:S11]  /*9080*/  IADD3.X R21, PT, PT, R3, R171, RZ, P1, !PT ;  /* 0x000000ab03157210 */ /* 0x000fd60000ffe4ff */
[----:B------:R-:W3:Y:S01]  /*9090*/  @P2 LDG.E.LTC128B.128 R132, desc[UR36][R20.64] ;  /* 0x0000002414842981 */ /* 0x000ee2000c1e1d20 */
[----:B------:R-:W-:Y:S01]  /*90a0*/  BAR.SYNC.DEFER_BLOCKING 0x0 ;  /* 0x0000000000007b1d */ /* 0x000fe20000010000 */
[-C--:B------:R-:W-:Y:S02]  /*90b0*/  ISETP.LT.AND P3, PT, R8, R165.reuse, P0 ;  /* 0x000000a50800720c */ /* 0x080fe40000761270 */
[----:B------:R-:W-:-:S03]  /*90c0*/  ISETP.LT.AND P4, PT, R4, R165, P0 ;  /* 0x000000a50400720c */ /* 0x000fc60000781270 */
[----:B------:R2:W-:Y:S04]  /*90d0*/  STS.64 [R162], R6 ;  /* 0x00000006a2007388 */ /* 0x0005e80000000a00 */
[----:B------:R-:W-:Y:S04]  /*90e0*/  STS.64 [R162+0x20], R10 ;  /* 0x0000200aa2007388 */ /* 0x000fe80000000a00 */
[----:B------:R4:W-:Y:S04]  /*90f0*/  STS.64 [R162+0x40], R14 ;  /* 0x0000400ea2007388 */ /* 0x0009e80000000a00 */
[----:B------:R5:W-:Y:S04]  /*9100*/  STS.64 [R162+0x60], R18 ;  /* 0x00006012a2007388 */ /* 0x000be80000000a00 */
[----:B------:R-:W-:Y:S04]  /*9110*/  STS.64 [R161+0x80], R22 ;  /* 0x00008016a1007388 */ /* 0x000fe80000000a00 */
[----:B------:R-:W-:Y:S04]  /*9120*/  STS.64 [R161+0xa0], R26 ;  /* 0x0000a01aa1007388 */ /* 0x000fe80000000a00 */
[----:B------:R-:W-:Y:S04]  /*9130*/  STS.64 [R161+0xc0], R30 ;  /* 0x0000c01ea1007388 */ /* 0x000fe80000000a00 */
[----:B------:R-:W-:Y:S01]  /*9140*/  STS.64 [R161+0xe0], R34 ;  /* 0x0000e022a1007388 */ /* 0x000fe20000000a00 */
[----:B------:R-:W-:Y:S06]  /*9150*/  BAR.SYNC.DEFER_BLOCKING 0x0 ;  /* 0x0000000000007b1d */ /* 0x000fec0000010000 */
[----:B------:R-:W1:Y:S04]  /*9160*/  LDS.128 R148, [R160] ;  /* 0x00000000a0947984 */ /* 0x000e680000000c00 */
[----:B------:R-:W1:Y:S04]  /*9170*/  LDS.128 R144, [R159] ;  /* 0x000000009f907984 */ /* 0x000e680000000c00 */
[----:B------:R-:W3:Y:S01]  /*9180*/  LDS.128 R140, [R160+0x440] ;  /* 0x00044000a08c7984 */ /* 0x000ee20000000c00 */
[----:B--2---:R-:W-:-:S02]  /*9190*/  HADD2.F32 R6, -RZ, R136.H0_H0 ;  /* 0x20000088ff067230 */ /* 0x004fc40000004100 */
[----:B----4-:R-:W-:Y:S02]  /*91a0*/  HADD2.F32 R14, -RZ, R136.H1_H1 ;  /* 0x30000088ff0e7230 */ /* 0x010fe40000004100 */
[----:B-----5:R-:W-:Y:S02]  /*91b0*/  HADD2.F32 R18, -RZ, R137.H0_H0 ;  /* 0x20000089ff127230 */ /* 0x020fe40000004100 */
[-C--:B------:R-:W-:Y:S01]  /*91c0*/  FMUL R5, R6, R163.reuse ;  /* 0x000000a306057220 */ /* 0x080fe20000400000 */
[----:B------:R-:W-:Y:S02]  /*91d0*/  HADD2.F32 R10, -RZ, R138.H0_H0 ;  /* 0x2000008aff0a7230 */ /* 0x000fe40000004100 */
[-C--:B------:R-:W-:Y:S01]  /*91e0*/  FMUL R14, R14, R163.reuse ;  /* 0x000000a30e0e7220 */ /* 0x080fe20000400000 */
[--C-:B------:R-:W-:Y:S02]  /*91f0*/  HADD2.F32 R24, -RZ, R139.reuse.H1_H1 ;  /* 0x3000008bff187230 */ /* 0x100fe40000004100 */
[-C--:B-1----:R-:W-:Y:S01]  /*9200*/  FFMA R8, R148, R0.reuse, R5 ;  /* 0x0000000094087223 */ /* 0x082fe20000000005 */
[-C--:B------:R-:W-:Y:S01]  /*9210*/  FMUL R9, R18, R163.reuse ;  /* 0x000000a312097220 */ /* 0x080fe20000400000 */
[----:B------:R-:W1:Y:S01]  /*9220*/  LDS.128 R4, [R159+0x440] ;  /* 0x000440009f047984 */ /* 0x000e620000000c00 */
[----:B------:R-:W-:Y:S01]  /*9230*/  FFMA R149, R149, R0, R14 ;  /* 0x0000000095957223 */ /* 0x000fe2000000000e */
[----:B------:R-:W-:Y:S01]  /*9240*/  FMUL R11, R10, R163 ;  /* 0x000000a30a0b7220 */ /* 0x000fe20000400000 */
[----:B------:R-:W-:-:S02]  /*9250*/  HADD2.F32 R14, -RZ, R139.H0_H0 ;  /* 0x2000008bff0e7230 */ /* 0x000fc40000004100 */
[-C--:B------:R-:W-:Y:S01]  /*9260*/  FMUL R24, R24, R163.reuse ;  /* 0x000000a318187220 */ /* 0x080fe20000400000 */
[----:B------:R-:W-:Y:S02]  /*9270*/  HADD2.F32 R18, -RZ, R138.H1_H1 ;  /* 0x3000008aff127230 */ /* 0x000fe40000004100 */
[----:B------:R-:W-:Y:S01]  /*9280*/  FFMA R10, R144, R0, R11 ;  /* 0x00000000900a7223 */ /* 0x000fe2000000000b */
[--C-:B---3--:R-:W-:Y:S02]  /*9290*/  HADD2.F32 R26, -RZ, R132.reuse.H0_H0 ;  /* 0x20000084ff1a7230 */ /* 0x108fe40000004100 */
[-C--:B------:R-:W-:Y:S01]  /*92a0*/  FMUL R11, R14, R163.reuse ;  /* 0x000000a30e0b7220 */ /* 0x080fe20000400000 */
[----:B------:R-:W-:Y:S02]  /*92b0*/  HADD2.F32 R14, -RZ, R132.H1_H1 ;  /* 0x30000084ff0e7230 */ /* 0x000fe40000004100 */
[----:B------:R-:W-:Y:S01]  /*92c0*/  FMUL R18, R18, R163 ;  /* 0x000000a312127220 */ /* 0x000fe20000400000 */
[----:B------:R-:W-:-:S02]  /*92d0*/  HADD2.F32 R28, -RZ, R134.H0_H0 ;  /* 0x20000086ff1c7230 */ /* 0x000fc40000004100 */
[-C--:B------:R-:W-:Y:S01]  /*92e0*/  FMUL R19, R26, R163.reuse ;  /* 0x000000a31a137220 */ /* 0x080fe20000400000 */
[----:B------:R-:W-:Y:S02]  /*92f0*/  HADD2.F32 R26, -RZ, R134.H1_H1 ;  /* 0x30000086ff1a7230 */ /* 0x000fe40000004100 */
[-C--:B------:R-:W-:Y:S01]  /*9300*/  FFMA R145, R145, R0.reuse, R18 ;  /* 0x0000000091917223 */ /* 0x080fe20000000012 */
[----:B------:R-:W-:Y:S02]  /*9310*/  HADD2.F32 R18, -RZ, R133.H0_H0 ;  /* 0x20000085ff127230 */ /* 0x000fe40000004100 */
[-C--:B------:R-:W-:Y:S01]  /*9320*/  FMUL R14, R14, R163.reuse ;  /* 0x000000a30e0e7220 */ /* 0x080fe20000400000 */
[-C--:B------:R-:W-:Y:S01]  /*9330*/  FFMA R140, R140, R0.reuse, R19 ;  /* 0x000000008c8c7223 */ /* 0x080fe20000000013 */
[----:B------:R-:W-:Y:S02]  /*9340*/  HADD2.F32 R22, -RZ, R137.H1_H1 ;  /* 0x30000089ff167230 */ /* 0x000fe40000004100 */
[-C--:B------:R-:W-:Y:S01]  /*9350*/  FMUL R19, R28, R163.reuse ;  /* 0x000000a31c137220 */ /* 0x080fe20000400000 */
[----:B------:R-:W-:Y:S01]  /*9360*/  FFMA R141, R141, R0, R14 ;  /* 0x000000008d8d7223 */ /* 0x000fe2000000000e */
[----:B------:R-:W-:Y:S01]  /*9370*/  FMUL R15, R18, R163 ;  /* 0x000000a3120f7220 */ /* 0x000fe20000400000 */
[----:B------:R-:W-:-:S02]  /*9380*/  HADD2.F32 R14, -RZ, R135.H0_H0 ;  /* 0x20000087ff0e7230 */ /* 0x000fc40000004100 */
[-C--:B------:R-:W-:Y:S01]  /*9390*/  FFMA R11, R146, R0.reuse, R11 ;  /* 0x00000000920b7223 */ /* 0x080fe2000000000b */
[-C--:B------:R-:W-:Y:S01]  /*93a0*/  FFMA R24, R147, R0.reuse, R24 ;  /* 0x0000000093187223 */ /* 0x080fe20000000018 */
[-C--:B------:R-:W-:Y:S01]  /*93b0*/  FMUL R26, R26, R163.reuse ;  /* 0x000000a31a1a7220 */ /* 0x080fe20000400000 */
[-C--:B------:R-:W-:Y:S01]  /*93c0*/  FFMA R142, R142, R0.reuse, R15 ;  /* 0x000000008e8e7223 */ /* 0x080fe2000000000f */
[-C--:B------:R-:W-:Y:S01]  /*93d0*/  FMUL R15, R14, R163.reuse ;  /* 0x000000a30e0f7220 */ /* 0x080fe20000400000 */
[----:B------:R-:W-:Y:S02]  /*93e0*/  HADD2.F32 R30, -RZ, R133.H1_H1 ;  /* 0x30000085ff1e7230 */ /* 0x000fe40000004100 */
[----:B------:R-:W-:Y:S01]  /*93f0*/  FMUL R22, R22, R163 ;  /* 0x000000a316167220 */ /* 0x000fe20000400000 */
[----:B------:R-:W-:Y:S01]  /*9400*/  HADD2.F32 R18, -RZ, R135.H1_H1 ;  /* 0x30000087ff127230 */ /* 0x000fe20000004100 */
[----:B------:R-:W-:Y:S01]  /*9410*/  F2FP.F16.F32.PACK_AB R11, R24, R11 ;  /* 0x0000000b180b723e */ /* 0x000fe200000000ff */
[-C--:B------:R-:W-:Y:S01]  /*9420*/  FFMA R9, R150, R0.reuse, R9 ;  /* 0x0000000096097223 */ /* 0x080fe20000000009 */
[----:B------:R-:W-:Y:S01]  /*9430*/  IADD3 R24, PT, PT, R158, 0x10, RZ ;  /* 0x000000109e187810 */ /* 0x000fe20007ffe0ff */
[----:B------:R-:W-:Y:S01]  /*9440*/  FFMA R22, R151, R0, R22 ;  /* 0x0000000097167223 */ /* 0x000fe20000000016 */
[-C--:B------:R-:W-:Y:S01]  /*9450*/  FMUL R30, R30, R163.reuse ;  /* 0x000000a31e1e7220 */ /* 0x080fe20000400000 */
[----:B------:R-:W-:Y:S01]  /*9460*/  FMUL R18, R18, R163 ;  /* 0x000000a312127220 */ /* 0x000fe20000400000 */
[----:B------:R-:W-:-:S02]  /*9470*/  IADD3 R28, P2, PT, R166, UR4, RZ ;  /* 0x00000004a61c7c10 */ /* 0x000fc4000ff5e0ff */
[-C--:B------:R-:W-:Y:S01]  /*9480*/  FFMA R143, R143, R0.reuse, R30 ;  /* 0x000000008f8f7223 */ /* 0x080fe2000000001e */
[-C--:B-1----:R-:W-:Y:S01]  /*9490*/  FFMA R14, R4, R0.reuse, R19 ;  /* 0x00000000040e7223 */ /* 0x082fe20000000013 */
[-C--:B------:R-:W-:Y:S01]  /*94a0*/  FFMA R19, R5, R0.reuse, R26 ;  /* 0x0000000005137223 */ /* 0x080fe2000000001a */
[----:B------:R-:W-:Y:S01]  /*94b0*/  IADD3 R26, P1, PT, R16, UR4, RZ ;  /* 0x00000004101a7c10 */ /* 0x000fe2000ff3e0ff */
[-C--:B------:R-:W-:Y:S01]  /*94c0*/  FFMA R15, R6, R0.reuse, R15 ;  /* 0x00000000060f7223 */ /* 0x080fe2000000000f */
[----:B------:R-:W-:Y:S01]  /*94d0*/  FFMA R18, R7, R0, R18 ;  /* 0x0000000007127223 */ /* 0x000fe20000000012 */
[----:B------:R-:W-:Y:S02]  /*94e0*/  F2FP.F16.F32.PACK_AB R9, R22, R9 ;  /* 0x000000091609723e */ /* 0x000fe400000000ff */
[----:B------:R-:W-:Y:S02]  /*94f0*/  IADD3.X R27, PT, PT, R17, UR5, RZ, P1, !PT ;  /* 0x00000005111b7c10 */ /* 0x000fe40008ffe4ff */
[----:B------:R-:W-:-:S02]  /*9500*/  ISETP.LT.AND P1, PT, R24, R165, P5 ;  /* 0x000000a51800720c */ /* 0x000fc40002f21270 */
[----:B------:R-:W-:Y:S02]  /*9510*/  IADD3.X R29, PT, PT, R167, UR5, RZ, P2, !PT ;  /* 0x00000005a71d7c10 */ /* 0x000fe400097fe4ff */
[----:B------:R-:W-:Y:S02]  /*9520*/  IADD3 R22, P2, PT, R2, R12, RZ ;  /* 0x0000000c02167210 */ /* 0x000fe40007f5e0ff */
        /* <DEDUP_REMOVED lines=9> */
[----:B------:R-:W1:Y:S01]  /*95c0*/  @P1 LDG.E.LTC128B.128 R136, desc[UR36][R22.64] ;  /* 0x0000002416881981 */ /* 0x000e62000c1e1d20 */
[----:B------:R-:W-:Y:S02]  /*95d0*/  IADD3 R30, PT, PT, R158, 0x12, RZ ;  /* 0x000000129e1e7810 */ /* 0x000fe40007ffe0ff */
[----:B------:R-:W-:Y:S02]  /*95e0*/  IADD3 R20, P1, PT, R2, R20, RZ ;  /* 0x0000001402147210 */ /* 0x000fe40007f3e0ff */
[----:B------:R-:W-:Y:S02]  /*95f0*/  ISETP.LT.AND P2, PT, R30, R165, P5 ;  /* 0x000000a51e00720c */ /* 0x000fe40002f41270 */
[----:B------:R-:W-:-:S11]  /*9600*/  IADD3.X R21, PT, PT, R3, R21, RZ, P1, !PT ;  /* 0x0000001503157210 */ /* 0x000fd60000ffe4ff */
[----:B------:R-:W2:Y:S01]  /*9610*/  @P2 LDG.E.LTC128B.128 R132, desc[UR36][R20.64] ;  /* 0x0000002414842981 */ /* 0x000ea2000c1e1d20 */
[----:B------:R-:W-:Y:S01]  /*9620*/  BAR.SYNC.DEFER_BLOCKING 0x0 ;  /* 0x0000000000007b1d */ /* 0x000fe20000010000 */
[-C--:B------:R-:W-:Y:S02]  /*9630*/  ISETP.LT.AND P3, PT, R30, R165.reuse, P0 ;  /* 0x000000a51e00720c */ /* 0x080fe40000761270 */
[----:B------:R-:W-:-:S03]  /*9640*/  ISETP.LT.AND P4, PT, R24, R165, P0 ;  /* 0x000000a51800720c */ /* 0x000fc60000781270 */
        /* <DEDUP_REMOVED lines=9> */
[----:B------:R-:W3:Y:S04]  /*96e0*/  LDS.128 R16, [R160] ;  /* 0x00000000a0107984 */ /* 0x000ee80000000c00 */
[----:B------:R-:W4:Y:S04]  /*96f0*/  LDS.128 R12, [R159] ;  /* 0x000000009f0c7984 */ /* 0x000f280000000c00 */
[----:B------:R-:W5:Y:S01]  /*9700*/  LDS.128 R8, [R160+0x440] ;  /* 0x00044000a0087984 */ /* 0x000f620000000c00 */
[----:B-1----:R-:W-:-:S02]  /*9710*/  HADD2.F32 R4, -RZ, R136.H0_H0 ;  /* 0x20000088ff047230 */ /* 0x002fc40000004100 */
[----:B------:R-:W-:Y:S02]  /*9720*/  HADD2.F32 R30, -RZ, R136.H1_H1 ;  /* 0x30000088ff1e7230 */ /* 0x000fe40000004100 */
[--C-:B------:R-:W-:Y:S02]  /*9730*/  HADD2.F32 R32, -RZ, R137.reuse.H0_H0 ;  /* 0x20000089ff207230 */ /* 0x100fe40000004100 */
[-C--:B------:R-:W-:Y:S01]  /*9740*/  FMUL R25, R4, R163.reuse ;  /* 0x000000a304197220 */ /* 0x080fe20000400000 */
[--C-:B------:R-:W-:Y:S01]  /*9750*/  HADD2.F32 R24, -RZ, R138.reuse.H0_H0 ;  /* 0x2000008aff187230 */ /* 0x100fe20000004100 */
[----:B------:R-:W1:Y:S01]  /*9760*/  LDS.128 R4, [R159+0x440] ;  /* 0x000440009f047984 */ /* 0x000e620000000c00 */
[----:B------:R-:W-:Y:S01]  /*9770*/  FMUL R30, R30, R163 ;  /* 0x000000a31e1e7220 */ /* 0x000fe20000400000 */
[----:B------:R-:W-:Y:S02]  /*9780*/  HADD2.F32 R34, -RZ, R138.H1_H1 ;  /* 0x3000008aff227230 */ /* 0x000fe40000004100 */
[----:B---3--:R-:W-:Y:S01]  /*9790*/  FFMA R25, R16, R0, R25 ;  /* 0x0000000010197223 */ /* 0x008fe20000000019 */
[----:B------:R-:W-:-:S02]  /*97a0*/  HADD2.F32 R16, -RZ, R137.H1_H1 ;  /* 0x30000089ff107230 */ /* 0x000fc40000004100 */
[-C--:B------:R-:W-:Y:S01]  /*97b0*/  FFMA R30, R17, R0.reuse, R30 ;  /* 0x00000000111e7223 */ /* 0x080fe2000000001e */
[-C--:B------:R-:W-:Y:S01]  /*97c0*/  FMUL R31, R32, R163.reuse ;  /* 0x000000a3201f7220 */ /* 0x080fe20000400000 */
[-C--:B------:R-:W-:Y:S01]  /*97d0*/  FMUL R17, R24, R163.reuse ;  /* 0x000000a318117220 */ /* 0x080fe20000400000 */
[-C--:B------:R-:W-:Y:S01]  /*97e0*/  FMUL R34, R34, R163.reuse ;  /* 0x000000a322227220 */ /* 0x080fe20000400000 */
[----:B------:R-:W-:Y:S02]  /*97f0*/  HADD2.F32 R24, -RZ, R139.H0_H0 ;  /* 0x2000008bff187230 */ /* 0x000fe40000004100 */
[-C--:B------:R-:W-:Y:S01]  /*9800*/  FMUL R16, R16, R163.reuse ;  /* 0x000000a310107220 */ /* 0x080fe20000400000 */
[-C--:B------:R-:W-:Y:S01]  /*9810*/  FFMA R18, R18, R0.reuse, R31 ;  /* 0x0000000012127223 */ /* 0x080fe2000000001f */
[-C--:B----4-:R-:W-:Y:S01]  /*9820*/  FFMA R31, R13, R0.reuse, R34 ;  /* 0x000000000d1f7223 */ /* 0x090fe20000000022 */
[--C-:B--2---:R-:W-:Y:S02]  /*9830*/  HADD2.F32 R34, -RZ, R132.reuse.H0_H0 ;  /* 0x20000084ff227230 */ /* 0x104fe40000004100 */
[----:B------:R-:W-:Y:S01]  /*9840*/  FMUL R13, R24, R163 ;  /* 0x000000a3180d7220 */ /* 0x000fe20000400000 */
[----:B------:R-:W-:Y:S01]  /*9850*/  FFMA R19, R19, R0, R16 ;  /* 0x0000000013137223 */ /* 0x000fe20000000010 */
[----:B------:R-:W-:-:S02]  /*9860*/  HADD2.F32 R24, -RZ, R132.H1_H1 ;  /* 0x30000084ff187230 */ /* 0x000fc40000004100 */
[-C--:B------:R-:W-:Y:S01]  /*9870*/  FFMA R16, R12, R0.reuse, R17 ;  /* 0x000000000c107223 */ /* 0x080fe20000000011 */
[----:B------:R-:W-:Y:S02]  /*9880*/  HADD2.F32 R12, -RZ, R133.H0_H0 ;  /* 0x20000085ff0c7230 */ /* 0x000fe40000004100 */
[-C--:B------:R-:W-:Y:S01]  /*9890*/  FMUL R17, R34, R163.reuse ;  /* 0x000000a322117220 */ /* 0x080fe20000400000 */
[-C--:B------:R-:W-:Y:S01]  /*98a0*/  FFMA R14, R14, R0.reuse, R13 ;  /* 0x000000000e0e7223 */ /* 0x080fe2000000000d */
[-C--:B------:R-:W-:Y:S01]  /*98b0*/  FMUL R24, R24, R163.reuse ;  /* 0x000000a318187220 */ /* 0x080fe20000400000 */
[----:B------:R-:W-:Y:S02]  /*98c0*/  HADD2.F32 R32, -RZ, R139.H1_H1 ;  /* 0x3000008bff207230 */ /* 0x000fe40000004100 */
[----:B------:R-:W-:Y:S01]  /*98d0*/  FMUL R13, R12, R163 ;  /* 0x000000a30c0d7220 */ /* 0x000fe20000400000 */
[-C--:B-----5:R-:W-:Y:S01]  /*98e0*/  FFMA R12, R8, R0.reuse, R17 ;  /* 0x00000000080c7223 */ /* 0x0a0fe20000000011 */
[----:B------:R-:W-:Y:S01]  /*98f0*/  FFMA R17, R9, R0, R24 ;  /* 0x0000000009117223 */ /* 0x000fe20000000018 */
[----:B------:R-:W-:-:S02]  /*9900*/  HADD2.F32 R8, -RZ, R134.H1_H1 ;  /* 0x30000086ff087230 */ /* 0x000fc40000004100 */
[-C--:B------:R-:W-:Y:S01]  /*9910*/  FFMA R13, R10, R0.reuse, R13 ;  /* 0x000000000a0d7223 */ /* 0x080fe2000000000d */
[----:B------:R-:W-:Y:S02]  /*9920*/  HADD2.F32 R24, -RZ, R134.H0_H0 ;  /* 0x20000086ff187230 */ /* 0x000fe40000004100 */
[-C--:B------:R-:W-:Y:S01]  /*9930*/  FMUL R32, R32, R163.reuse ;  /* 0x000000a320207220 */ /* 0x080fe20000400000 */
[----:B------:R-:W-:Y:S02]  /*9940*/  HADD2.F32 R34, -RZ, R133.H1_H1 ;  /* 0x30000085ff227230 */ /* 0x000fe40000004100 */
[-C--:B------:R-:W-:Y:S01]  /*9950*/  FMUL R8, R8, R163.reuse ;  /* 0x000000a308087220 */ /* 0x080fe20000400000 */
[--C-:B------:R-:W-:Y:S02]  /*9960*/  HADD2.F32 R10, -RZ, R135.reuse.H0_H0 ;  /* 0x20000087ff0a7230 */ /* 0x100fe40000004100 */
[-C--:B------:R-:W-:Y:S01]  /*9970*/  FMUL R9, R24, R163.reuse ;  /* 0x000000a318097220 */ /* 0x080fe20000400000 */
[----:B------:R-:W-:Y:S01]  /*9980*/  HADD2.F32 R36, -RZ, R135.H1_H1 ;  /* 0x30000087ff247230 */ /* 0x000fe20000004100 */
[----:B------:R-:W-:Y:S01]  /*9990*/  IADD3 R24, P1, PT, R28, UR4, RZ ;  /* 0x000000041c187c10 */ /* 0x000fe2000ff3e0ff */
[-C--:B------:R-:W-:Y:S01]  /*99a0*/  FMUL R34, R34, R163.reuse ;  /* 0x000000a322227220 */ /* 0x080fe20000400000 */
[----:B------:R-:W-:Y:S01]  /*99b0*/  IADD3 R28, PT, PT, R158, 0x18, RZ ;  /* 0x000000189e1c7810 */ /* 0x000fe20007ffe0ff */
[-C--:B------:R-:W-:Y:S01]  /*99c0*/  FMUL R33, R10, R163.reuse ;  /* 0x000000a30a217220 */ /* 0x080fe20000400000 */
[----:B------:R-:W-:Y:S01]  /*99d0*/  FMUL R36, R36, R163 ;  /* 0x000000a324247220 */ /* 0x000fe20000400000 */
[-C--:B-1----:R-:W-:Y:S01]  /*99e0*/  FFMA R35, R5, R0.reuse, R8 ;  /* 0x0000000005237223 */ /* 0x082fe20000000008 */
[----:B------:R-:W-:Y:S01]  /*99f0*/  F2FP.F16.F32.PACK_AB R8, R30, R25 ;  /* 0x000000191e08723e */ /* 0x000fe200000000ff */
[-C--:B------:R-:W-:Y:S01]  /*9a00*/  FFMA R15, R15, R0.reuse, R32 ;  /* 0x000000000f0f7223 */ /* 0x080fe20000000020 */
[----:B------:R-:W-:Y:S01]  /*9a10*/  IADD3.X R25, PT, PT, R29, UR5, RZ, P1, !PT ;  /* 0x000000051d197c10 */ /* 0x000fe20008ffe4ff */
[-C--:B------:R-:W-:Y:S01]  /*9a20*/  FFMA R34, R11, R0.reuse, R34 ;  /* 0x000000000b227223 */ /* 0x080fe20000000022 */
[----:B------:R-:W-:Y:S01]  /*9a30*/  IADD3 R26, P1, PT, R26, UR4, RZ ;  /* 0x000000041a1a7c10 */ /* 0x000fe2000ff3e0ff */
[-C--:B------:R-:W-:Y:S01]  /*9a40*/  FFMA R32, R4, R0.reuse, R9 ;  /* 0x0000000004207223 */ /* 0x080fe20000000009 */
[----:B------:R-:W-:Y:S01]  /*9a50*/  ISETP.LT.AND P2, PT, R28, R165, P5 ;  /* 0x000000a51c00720c */ /* 0x000fe20002f41270 */
[-C--:B------:R-:W-:Y:S01]  /*9a60*/  FFMA R33, R6, R0.reuse, R33 ;  /* 0x0000000006217223 */ /* 0x080fe20000000021 */
[----:B------:R-:W-:Y:S01]  /*9a70*/  FFMA R36, R7, R0, R36 ;  /* 0x0000000007247223 */ /* 0x000fe20000000024 */
[----:B------:R-:W-:-:S02]  /*9a80*/  IADD3.X R27, PT, PT, R27, UR5, RZ, P1, !PT ;  /* 0x000000051b1b7c10 */ /* 0x000fc40008ffe4ff */
        /* <DEDUP_REMOVED lines=11> */
[----:B------:R2:W3:Y:S01]  /*9b40*/  @P2 LDG.E.LTC128B.128 R136, desc[UR36][R22.64] ;  /* 0x0000002416882981 */ /* 0x0004e2000c1e1d20 */
[----:B------:R-:W-:Y:S02]  /*9b50*/  IADD3 R30, PT, PT, R158, 0x1a, RZ ;  /* 0x0000001a9e1e7810 */ /* 0x000fe40007ffe0ff */
[----:B------:R-:W-:Y:S02]  /*9b60*/  IADD3 R20, P1, PT, R2, R20, RZ ;  /* 0x0000001402147210 */ /* 0x000fe40007f3e0ff */
[----:B------:R-:W-:Y:S02]  /*9b70*/  ISETP.LT.AND P2, PT, R30, R165, P5 ;  /* 0x000000a51e00720c */ /* 0x000fe40002f41270 */
[----:B------:R-:W-:-:S11]  /*9b80*/  IADD3.X R21, PT, PT, R3, R21, RZ, P1, !PT ;  /* 0x0000001503157210 */ /* 0x000fd60000ffe4ff */
[----:B------:R4:W5:Y:S01]  /*9b90*/  @P2 LDG.E.LTC128B.128 R132, desc[UR36][R20.64] ;  /* 0x0000002414842981 */ /* 0x000962000c1e1d20 */
[----:B------:R-:W-:Y:S01]  /*9ba0*/  BAR.SYNC.DEFER_BLOCKING 0x0 ;  /* 0x0000000000007b1d */ /* 0x000fe20000010000 */
[-C--:B------:R-:W-:Y:S02]  /*9bb0*/  ISETP.LT.AND P3, PT, R30, R165.reuse, P0 ;  /* 0x000000a51e00720c */ /* 0x080fe40000761270 */
[----:B------:R-:W-:Y:S02]  /*9bc0*/  ISETP.LT.AND P4, PT, R28, R165, P0 ;  /* 0x000000a51c00720c */ /* 0x000fe40000781270 */
[----:B-1----:R-:W-:-:S04]  /*9bd0*/  IADD3 R26, P1, PT, R26, UR4, RZ ;  /* 0x000000041a1a7c10 */ /* 0x002fc8000ff3e0ff */
[----:B------:R-:W-:Y:S02]  /*9be0*/  IADD3.X R27, PT, PT, R27, UR5, RZ, P1, !PT ;  /* 0x000000051b1b7c10 */ /* 0x000fe40008ffe4ff */
[----:B--2---:R-:W-:-:S04]  /*9bf0*/  IADD3 R22, P1, PT, R2, R22, RZ ;  /* 0x0000001602167210 */ /* 0x004fc80007f3e0ff */
[----:B------:R-:W-:Y:S01]  /*9c00*/  IADD3.X R23, PT, PT, R3, R23, RZ, P1, !PT ;  /* 0x0000001703177210 */ /* 0x000fe20000ffe4ff */
        /* <DEDUP_REMOVED lines=11> */
[----:B------:R-:W2:Y:S01]  /*9cc0*/  LDS.128 R8, [R160+0x440] ;  /* 0x00044000a0087984 */ /* 0x000ea20000000c00 */
[----:B----4-:R-:W-:-:S04]  /*9cd0*/  IADD3 R20, P1, PT, R2, R20, RZ ;  /* 0x0000001402147210 */ /* 0x010fc80007f3e0ff */
[----:B------:R-:W-:Y:S01]  /*9ce0*/  IADD3.X R21, PT, PT, R3, R21, RZ, P1, !PT ;  /* 0x0000001503157210 */ /* 0x000fe20000ffe4ff */
[--C-:B---3--:R-:W-:Y:S02]  /*9cf0*/  HADD2.F32 R4, -RZ, R136.reuse.H0_H0 ;  /* 0x20000088ff047230 */ /* 0x108fe40000004100 */
[--C-:B------:R-:W-:Y:S02]  /*9d00*/  HADD2.F32 R34, -RZ, R137.reuse.H0_H0 ;  /* 0x20000089ff227230 */ /* 0x100fe40000004100 */
[----:B------:R-:W-:Y:S02]  /*9d10*/  HADD2.F32 R30, -RZ, R137.H1_H1 ;  /* 0x30000089ff1e7230 */ /* 0x000fe40000004100 */
[----:B------:R-:W-:Y:S01]  /*9d20*/  FMUL R29, R4, R163 ;  /* 0x000000a3041d7220 */ /* 0x000fe20000400000 */
[----:B------:R-:W-:Y:S01]  /*9d30*/  HADD2.F32 R36, -RZ, R139.H1_H1 ;  /* 0x3000008bff247230 */ /* 0x000fe20000004100 */
[----:B------:R-:W3:Y:S01]  /*9d40*/  LDS.128 R4, [R159+0x440] ;  /* 0x000440009f047984 */ /* 0x000ee20000000c00 */
[----:B------:R-:W-:-:S02]  /*9d50*/  HADD2.F32 R32, -RZ, R136.H1_H1 ;  /* 0x30000088ff207230 */ /* 0x000fc40000004100 */
[-C--:B-1----:R-:W-:Y:S01]  /*9d60*/  FFMA R28, R16, R0.reuse, R29 ;  /* 0x00000000101c7223 */ /* 0x082fe2000000001d */
[--C-:B------:R-:W-:Y:S02]  /*9d70*/  HADD2.F32 R16, -RZ, R138.reuse.H0_H0 ;  /* 0x2000008aff107230 */ /* 0x100fe40000004100 */
[-C--:B------:R-:W-:Y:S01]  /*9d80*/  FMUL R29, R34, R163.reuse ;  /* 0x000000a3221d7220 */ /* 0x080fe20000400000 */
[-C--:B------:R-:W-:Y:S01]  /*9d90*/  FMUL R30, R30, R163.reuse ;  /* 0x000000a31e1e7220 */ /* 0x080fe20000400000 */
[----:B------:R-:W-:Y:S02]  /*9da0*/  HADD2.F32 R34, -RZ, R138.H1_H1 ;  /* 0x3000008aff227230 */ /* 0x000fe40000004100 */
[-C--:B------:R-:W-:Y:S01]  /*9db0*/  FMUL R36, R36, R163.reuse ;  /* 0x000000a324247220 */ /* 0x080fe20000400000 */
[-C--:B------:R-:W-:Y:S01]  /*9dc0*/  FFMA R29, R18, R0.reuse, R29 ;  /* 0x00000000121d7223 */ /* 0x080fe2000000001d */
[----:B------:R-:W-:Y:S01]  /*9dd0*/  FFMA R30, R19, R0, R30 ;  /* 0x00000000131e7223 */ /* 0x000fe2000000001e */
[-C--:B------:R-:W-:Y:S01]  /*9de0*/  FMUL R19, R16, R163.reuse ;  /* 0x000000a310137220 */ /* 0x080fe20000400000 */
[----:B------:R-:W-:Y:S01]  /*9df0*/  FMUL R34, R34, R163 ;  /* 0x000000a322227220 */ /* 0x000fe20000400000 */
[----:B------:R-:W-:-:S02]  /*9e00*/  HADD2.F32 R16, -RZ, R139.H0_H0 ;  /* 0x2000008bff107230 */ /* 0x000fc40000004100 */
[-C--:B------:R-:W-:Y:S01]  /*9e10*/  FMUL R32, R32, R163.reuse ;  /* 0x000000a320207220 */ /* 0x080fe20000400000 */
[--C-:B-----5:R-:W-:Y:S02]  /*9e20*/  HADD2.F32 R18, -RZ, R132.reuse.H0_H0 ;  /* 0x20000084ff127230 */ /* 0x120fe40000004100 */
[-C--:B--2---:R-:W-:Y:S01]  /*9e30*/  FFMA R19, R12, R0.reuse, R19 ;  /* 0x000000000c137223 */ /* 0x084fe20000000013 */
[-C--:B------:R-:W-:Y:S01]  /*9e40*/  FFMA R34, R13, R0.reuse, R34 ;  /* 0x000000000d227223 */ /* 0x080fe20000000022 */
[-C--:B------:R-:W-:Y:S01]  /*9e50*/  FMUL R13, R16, R163.reuse ;  /* 0x000000a3100d7220 */ /* 0x080fe20000400000 */
[----:B------:R-:W-:Y:S02]  /*9e60*/  HADD2.F32 R12, -RZ, R132.H1_H1 ;  /* 0x30000084ff0c7230 */ /* 0x000fe40000004100 */
[-C--:B------:R-:W-:Y:S01]  /*9e70*/  FFMA R33, R15, R0.reuse, R36 ;  /* 0x000000000f217223 */ /* 0x080fe20000000024 */
[----:B------:R-:W-:Y:S02]  /*9e80*/  HADD2.F32 R16, -RZ, R133.H0_H0 ;  /* 0x20000085ff107230 */ /* 0x000fe40000004100 */
[-C--:B------:R-:W-:Y:S01]  /*9e90*/  FMUL R15, R18, R163.reuse ;  /* 0x000000a3120f7220 */ /* 0x080fe20000400000 */
[-C--:B------:R-:W-:Y:S01]  /*9ea0*/  FFMA R31, R17, R0.reuse, R32 ;  /* 0x00000000111f7223 */ /* 0x080fe20000000020 */
[-C--:B------:R-:W-:Y:S01]  /*9eb0*/  FFMA R32, R14, R0.reuse, R13 ;  /* 0x000000000e207223 */ /* 0x080fe2000000000d */
[-C--:B------:R-:W-:Y:S01]  /*9ec0*/  FMUL R12, R12, R163.reuse ;  /* 0x000000a30c0c7220 */ /* 0x080fe20000400000 */
[----:B------:R-:W-:Y:S01]  /*9ed0*/  FMUL R13, R16, R163 ;  /* 0x000000a3100d7220 */ /* 0x000fe20000400000 */
[----:B------:R-:W-:Y:S01]  /*9ee0*/  FFMA R14, R8, R0, R15 ;  /* 0x00000000080e7223 */ /* 0x000fe2000000000f */
[----:B------:R-:W-:-:S02]  /*9ef0*/  HADD2.F32 R8, -RZ, R135.H1_H1 ;  /* 0x30000087ff087230 */ /* 0x000fc40000004100 */
[-C--:B------:R-:W-:Y:S01]  /*9f00*/  FFMA R17, R9, R0.reuse, R12 ;  /* 0x0000000009117223 */ /* 0x080fe2000000000c */
[----:B------:R-:W-:Y:S01]  /*9f10*/  FFMA R12, R10, R0, R13 ;  /* 0x000000000a0c7223 */ /* 0x000fe2000000000d */
[----:B------:R-:W-:Y:S02]  /*9f20*/  HADD2.F32 R10, -RZ, R135.H0_H0 ;  /* 0x20000087ff0a7230 */ /* 0x000fe40000004100 */
[-C--:B------:R-:W-:Y:S01]  /*9f30*/  FMUL R8, R8, R163.reuse ;  /* 0x000000a308087220 */ /* 0x080fe20000400000 */
[--C-:B------:R-:W-:Y:S02]  /*9f40*/  HADD2.F32 R16, -RZ, R134.reuse.H0_H0 ;  /* 0x20000086ff107230 */ /* 0x100fe40000004100 */
[----:B------:R-:W-:Y:S02]  /*9f50*/  HADD2.F32 R36, -RZ, R133.H1_H1 ;  /* 0x30000085ff247230 */ /* 0x000fe40000004100 */
[----:B------:R-:W-:Y:S01]  /*9f60*/  FMUL R9, R10, R163 ;  /* 0x000000a30a097220 */ /* 0x000fe20000400000 */
[----:B------:R-:W-:-:S02]  /*9f70*/  HADD2.F32 R18, -RZ, R134.H1_H1 ;  /* 0x30000086ff127230 */ /* 0x000fc40000004100 */
[----:B------:R-:W-:Y:S01]  /*9f80*/  FMUL R13, R16, R163 ;  /* 0x000000a3100d7220 */ /* 0x000fe20000400000 */
[----:B------:R-:W-:Y:S01]  /*9f90*/  F2FP.F16.F32.PACK_AB R10, R34, R19 ;  /* 0x00000013220a723e */ /* 0x000fe200000000ff */
[----:B---3--:R-:W-:Y:S01]  /*9fa0*/  FFMA R7, R7, R0, R8 ;  /* 0x0000000007077223 */ /* 0x008fe20000000008 */
[----:B------:R-:W-:Y:S01]  /*9fb0*/  F2FP.F16.F32.PACK_AB R8, R31, R28 ;  /* 0x0000001c1f08723e */ /* 0x000fe200000000ff */
[-C--:B------:R-:W-:Y:S01]  /*9fc0*/  FFMA R16, R6, R0.reuse, R9 ;  /* 0x0000000006107223 */ /* 0x080fe20000000009 */
[----:B------:R-:W-:Y:S01]  /*9fd0*/  IADD3 R28, P2, PT, R24, UR4, RZ ;  /* 0x00000004181c7c10 */ /* 0x000fe2000ff5e0ff */
[-C--:B------:R-:W-:Y:S01]  /*9fe0*/  FMUL R36, R36, R163.reuse ;  /* 0x000000a324247220 */ /* 0x080fe20000400000 */
[----:B------:R-:W-:Y:S01]  /*9ff0*/  IADD3 R24, PT, PT, R158, 0x20, RZ ;  /* 0x000000209e187810 */ /* 0x000fe20007ffe0ff */
[----:B------:R-:W-:Y:S01]  /*a000*/  FMUL R18, R18, R163 ;  /* 0x000000a312127220 */ /* 0x000fe20000400000 */
[----:B------:R-:W-:Y:S01]  /*a010*/  F2FP.F16.F32.PACK_AB R9, R30, R29 ;  /* 0x0000001d1e09723e */ /* 0x000fe200000000ff */
[-C--:B------:R-:W-:Y:S01]  /*a020*/  FFMA R15, R11, R0.reuse, R36 ;  /* 0x000000000b0f7223 */ /* 0x080fe20000000024 */
[----:B------:R-:W-:Y:S01]  /*a030*/  IADD3.X R29, PT, PT, R25, UR5, RZ, P2, !PT ;  /* 0x00000005191d7c10 */ /* 0x000fe200097fe4ff */
[-C--:B------:R-:W-:Y:S01]  /*a040*/  FFMA R13, R4, R0.reuse, R13 ;  /* 0x00000000040d7223 */ /* 0x080fe2000000000d */
[----:B------:R-:W-:Y:S01]  /*a050*/  ISETP.LT.AND P2, PT, R24, R165, P5 ;  /* 0x000000a51800720c */ /* 0x000fe20002f41270 */
[----:B------:R-:W-:Y:S01]  /*a060*/  FFMA R18, R5, R0, R18 ;  /* 0x0000000005127223 */ /* 0x000fe20000000012 */
[----:B------:R-:W-:-:S02]  /*a070*/  F2FP.F16.F32.PACK_AB R11, R33, R32 ;  /* 0x00000020210b723e */ /* 0x000fc400000000ff */
[----:B------:R-:W-:Y:S02]  /*a080*/  F2FP.F16.F32.PACK_AB R4, R17, R14 ;  /* 0x0000000e1104723e */ /* 0x000fe400000000ff */
[----:B------:R-:W-:Y:S01]  /*a090*/  F2FP.F16.F32.PACK_AB R5, R15, R12 ;  /* 0x0000000c0f05723e */ /* 0x000fe200000000ff */
[----:B------:R-:W-:Y:S01]  /*a0a0*/  @P4 STG.E.128 desc[UR36][R28.64], R8 ;  /* 0x000000081c004986 */ /* 0x000fe2000c101d24 */
[----:B------:R-:W-:Y:S02]  /*a0b0*/  F2FP.F16.F32.PACK_AB R6, R18, R13 ;  /* 0x0000000d1206723e */ /* 0x000fe400000000ff */
[----:B------:R-:W-:-:S05]  /*a0c0*/  F2FP.F16.F32.PACK_AB R7, R7, R16 ;  /* 0x000000100707723e */ /* 0x000fca00000000ff */
[----:B------:R1:W-:Y:S04]  /*a0d0*/  @P3 STG.E.128 desc[UR36][R26.64], R4 ;  /* 0x000000041a003986 */ /* 0x0003e8000c101d24 */
[----:B------:R-:W1:Y:S01]  /*a0e0*/  @P2 LDG.E.LTC128B.128 R136, desc[UR36][R22.64] ;  /* 0x0000002416882981 */ /* 0x000e62000c1e1d20 */
[----:B------:R-:W-:-:S04]  /*a0f0*/  IADD3 R30, PT, PT, R158, 0x22, RZ ;  /* 0x000000229e1e7810 */ /* 0x000fc80007ffe0ff */
[----:B------:R-:W-:-:S13]  /*a100*/  ISETP.LT.AND P2, PT, R30, R165, P5 ;  /* 0x000000a51e00720c */ /* 0x000fda0002f41270 */
        /* <DEDUP_REMOVED lines=196> */
[----:B------:R-:W-:Y:S01]  /*ad50*/  HADD2.F32 R34, -RZ, R138.H1_H1 ;  /* 0x3000008aff227230 */ /* 0x000fe20000004100 */
[----:B------:R-:W1:Y:S01]  /*ad60*/  LDS.128 R4, [R159+0x440] ;  /* 0x000440009f047984 */ /* 0x000e620000000c00 */
[-C--:B------:R-:W-:Y:S01]  /*ad70*/  FMUL R30, R30, R163.reuse ;  /* 0x000000a31e1e7220 */ /* 0x080fe20000400000 */
[----:B---3--:R-:W-:Y:S01]  /*ad80*/  FFMA R25, R16, R0, R25 ;  /* 0x0000000010197223 */ /* 0x008fe20000000019 */
[--C-:B------:R-:W-:Y:S02]  /*ad90*/  HADD2.F32 R16, -RZ, R137.reuse.H1_H1 ;  /* 0x30000089ff107230 */ /* 0x100fe40000004100 */
[----:B------:R-:W-:Y:S01]  /*ada0*/  FMUL R34, R34, R163 ;  /* 0x000000a322227220 */ /* 0x000fe20000400000 */
[----:B------:R-:W-:-:S02]  /*adb0*/  HADD2.F32 R32, -RZ, R137.H0_H0 ;  /* 0x20000089ff207230 */ /* 0x000fc40000004100 */
[-C--:B------:R-:W-:Y:S01]  /*adc0*/  FFMA R30, R17, R0.reuse, R30 ;  /* 0x00000000111e7223 */ /* 0x080fe2000000001e */
[-C--:B------:R-:W-:Y:S01]  /*add0*/  FMUL R17, R24, R163.reuse ;  /* 0x000000a318117220 */ /* 0x080fe20000400000 */
[-C--:B------:R-:W-:Y:S01]  /*ade0*/  FMUL R16, R16, R163.reuse ;  /* 0x000000a310107220 */ /* 0x080fe20000400000 */
[--C-:B------:R-:W-:Y:S02]  /*adf0*/  HADD2.F32 R24, -RZ, R139.reuse.H1_H1 ;  /* 0x3000008bff187230 */ /* 0x100fe40000004100 */
[----:B------:R-:W-:Y:S01]  /*ae00*/  FMUL R31, R32, R163 ;  /* 0x000000a3201f7220 */ /* 0x000fe20000400000 */
[----:B------:R-:W-:Y:S02]  /*ae10*/  HADD2.F32 R32, -RZ, R139.H0_H0 ;  /* 0x2000008bff207230 */ /* 0x000fe40000004100 */
[-C--:B------:R-:W-:Y:S01]  /*ae20*/  FFMA R19, R19, R0.reuse, R16 ;  /* 0x0000000013137223 */ /* 0x080fe20000000010 */
[-C--:B----4-:R-:W-:Y:S01]  /*ae30*/  FFMA R16, R12, R0.reuse, R17 ;  /* 0x000000000c107223 */ /* 0x090fe20000000011 */
[----:B------:R-:W-:Y:S01]  /*ae40*/  FFMA R13, R13, R0, R34 ;  /* 0x000000000d0d7223 */ /* 0x000fe20000000022 */
[----:B--2---:R-:W-:-:S02]  /*ae50*/  HADD2.F32 R12, -RZ, R133.H0_H0 ;  /* 0x20000085ff0c7230 */ /* 0x004fc40000004100 */
[-C--:B------:R-:W-:Y:S01]  /*ae60*/  FFMA R18, R18, R0.reuse, R31 ;  /* 0x0000000012127223 */ /* 0x080fe2000000001f */
[----:B------:R-:W-:Y:S02]  /*ae70*/  HADD2.F32 R34, -RZ, R132.H0_H0 ;  /* 0x20000084ff227230 */ /* 0x000fe40000004100 */
[-C--:B------:R-:W-:Y:S01]  /*ae80*/  FMUL R17, R32, R163.reuse ;  /* 0x000000a320117220 */ /* 0x080fe20000400000 */
[-C--:B------:R-:W-:Y:S01]  /*ae90*/  FMUL R24, R24, R163.reuse ;  /* 0x000000a318187220 */ /* 0x080fe20000400000 */
[-C--:B------:R-:W-:Y:S01]  /*aea0*/  FMUL R31, R12, R163.reuse ;  /* 0x000000a30c1f7220 */ /* 0x080fe20000400000 */
[----:B------:R-:W-:Y:S02]  /*aeb0*/  HADD2.F32 R12, -RZ, R134.H0_H0 ;  /* 0x20000086ff0c7230 */ /* 0x000fe40000004100 */
[----:B------:R-:W-:Y:S01]  /*aec0*/  FMUL R33, R34, R163 ;  /* 0x000000a322217220 */ /* 0x000fe20000400000 */
[-C--:B------:R-:W-:Y:S01]  /*aed0*/  FFMA R14, R14, R0.reuse, R17 ;  /* 0x000000000e0e7223 */ /* 0x080fe20000000011 */
[-C--:B------:R-:W-:Y:S01]  /*aee0*/  FFMA R17, R15, R0.reuse, R24 ;  /* 0x000000000f117223 */ /* 0x080fe20000000018 */
[-C--:B-----5:R-:W-:Y:S01]  /*aef0*/  FFMA R31, R10, R0.reuse, R31 ;  /* 0x000000000a1f7223 */ /* 0x0a0fe2000000001f */
[----:B------:R-:W-:Y:S01]  /*af00*/  FFMA R15, R8, R0, R33 ;  /* 0x00000000080f7223 */ /* 0x000fe20000000021 */
[----:B------:R-:W-:-:S02]  /*af10*/  HADD2.F32 R8, -RZ, R135.H1_H1 ;  /* 0x30000087ff087230 */ /* 0x000fc40000004100 */
[-C--:B------:R-:W-:Y:S01]  /*af20*/  FMUL R33, R12, R163.reuse ;  /* 0x000000a30c217220 */ /* 0x080fe20000400000 */
[----:B------:R-:W-:Y:S01]  /*af30*/  HADD2.F32 R32, -RZ, R132.H1_H1 ;  /* 0x30000084ff207230 */ /* 0x000fe20000004100 */
[----:B------:R-:W-:Y:S01]  /*af40*/  IADD3 R24, P1, PT, R28, UR4, RZ ;  /* 0x000000041c187c10 */ /* 0x000fe2000ff3e0ff */
[----:B------:R-:W-:Y:S01]  /*af50*/  HADD2.F32 R34, -RZ, R133.H1_H1 ;  /* 0x30000085ff227230 */ /* 0x000fe20000004100 */
[----:B------:R-:W-:Y:S01]  /*af60*/  IADD3 R12, PT, PT, R158, 0x38, RZ ;  /* 0x000000389e0c7810 */ /* 0x000fe20007ffe0ff */
[----:B------:R-:W-:Y:S02]  /*af70*/  HADD2.F32 R36, -RZ, R134.H1_H1 ;  /* 0x30000086ff247230 */ /* 0x000fe40000004100 */
[-C--:B------:R-:W-:Y:S01]  /*af80*/  FMUL R32, R32, R163.reuse ;  /* 0x000000a320207220 */ /* 0x080fe20000400000 */
[----:B------:R-:W-:Y:S02]  /*af90*/  HADD2.F32 R10, -RZ, R135.H0_H0 ;  /* 0x20000087ff0a7230 */ /* 0x000fe40000004100 */
[----:B------:R-:W-:Y:S01]  /*afa0*/  FMUL R34, R34, R163 ;  /* 0x000000a322227220 */ /* 0x000fe20000400000 */
[----:B------:R-:W-:Y:S01]  /*afb0*/  ISETP.LT.AND P2, PT, R12, R165, P5 ;  /* 0x000000a50c00720c */ /* 0x000fe20002f41270 */
[-C--:B------:R-:W-:Y:S01]  /*afc0*/  FMUL R36, R36, R163.reuse ;  /* 0x000000a324247220 */ /* 0x080fe20000400000 */
[-C--:B------:R-:W-:Y:S01]  /*afd0*/  FFMA R32, R9, R0.reuse, R32 ;  /* 0x0000000009207223 */ /* 0x080fe20000000020 */
[-C--:B-1----:R-:W-:Y:S01]  /*afe0*/  FFMA R33, R4, R0.reuse, R33 ;  /* 0x0000000004217223 */ /* 0x082fe20000000021 */
[----:B------:R-:W-:Y:S01]  /*aff0*/  FMUL R4, R8, R163 ;  /* 0x000000a308047220 */ /* 0x000fe20000400000 */
[----:B------:R-:W-:Y:S01]  /*b000*/  F2FP.F16.F32.PACK_AB R8, R30, R25 ;  /* 0x000000191e08723e */ /* 0x000fe200000000ff */
[----:B------:R-:W-:Y:S01]  /*b010*/  FMUL R35, R10, R163 ;  /* 0x000000a30a237220 */ /* 0x000fe20000400000 */
[----:B------:R-:W-:Y:S01]  /*b020*/  IADD3.X R25, PT, PT, R29, UR5, RZ, P1, !PT ;  /* 0x000000051d197c10 */ /* 0x000fe20008ffe4ff */
[-C--:B------:R-:W-:Y:S01]  /*b030*/  FFMA R34, R11, R0.reuse, R34 ;  /* 0x000000000b227223 */ /* 0x080fe20000000022 */
[----:B------:R-:W-:Y:S01]  /*b040*/  IADD3 R26, P1, PT, R26, UR4, RZ ;  /* 0x000000041a1a7c10 */ /* 0x000fe2000ff3e0ff */
[-C--:B------:R-:W-:Y:S01]  /*b050*/  FFMA R36, R5, R0.reuse, R36 ;  /* 0x0000000005247223 */ /* 0x080fe20000000024 */
[-C--:B------:R-:W-:Y:S01]  /*b060*/  FFMA R35, R6, R0.reuse, R35 ;  /* 0x0000000006237223 */ /* 0x080fe20000000023 */
[----:B------:R-:W-:Y:S01]  /*b070*/  FFMA R28, R7, R0, R4 ;  /* 0x00000000071c7223 */ /* 0x000fe20000000004 */
[----:B------:R-:W-:-:S02]  /*b080*/  F2FP.F16.F32.PACK_AB R10, R13, R16 ;  /* 0x000000100d0a723e */ /* 0x000fc400000000ff */
        /* <DEDUP_REMOVED lines=16> */
[----:B------:R1:W3:Y:S01]  /*b190*/  @P5 LDG.E.LTC128B.128 R132, desc[UR36][R2.64] ;  /* 0x0000002402845981 */ /* 0x0002e2000c1e1d20 */
        /* <DEDUP_REMOVED lines=12> */
[----:B------:R-:W4:Y:S04]  /*b260*/  LDS.128 R8, [R160] ;  /* 0x00000000a0087984 */ /* 0x000f280000000c00 */
[----:B------:R-:W5:Y:S01]  /*b270*/  LDS.128 R4, [R159] ;  /* 0x000000009f047984 */ /* 0x000f620000000c00 */
[----:B--2---:R-:W-:-:S02]  /*b280*/  HADD2.F32 R12, -RZ, R136.H0_H0 ;  /* 0x20000088ff0c7230 */ /* 0x004fc40000004100 */
[--C-:B------:R-:W-:Y:S02]  /*b290*/  HADD2.F32 R16, -RZ, R137.reuse.H0_H0 ;  /* 0x20000089ff107230 */ /* 0x100fe40000004100 */
[----:B------:R-:W-:Y:S02]  /*b2a0*/  HADD2.F32 R18, -RZ, R137.H1_H1 ;  /* 0x30000089ff127230 */ /* 0x000fe40000004100 */
[-C--:B-1----:R-:W-:Y:S01]  /*b2b0*/  FMUL R3, R12, R163.reuse ;  /* 0x000000a30c037220 */ /* 0x082fe20000400000 */
[----:B------:R-:W-:Y:S01]  /*b2c0*/  HADD2.F32 R136, -RZ, R136.H1_H1 ;  /* 0x30000088ff887230 */ /* 0x000fe20000004100 */
[----:B------:R-:W1:Y:S01]  /*b2d0*/  LDS.128 R12, [R160+0x440] ;  /* 0x00044000a00c7984 */ /* 0x000e620000000c00 */
[--C-:B------:R-:W-:Y:S02]  /*b2e0*/  HADD2.F32 R20, -RZ, R139.reuse.H0_H0 ;  /* 0x2000008bff147230 */ /* 0x100fe40000004100 */
[----:B----4-:R-:W-:Y:S01]  /*b2f0*/  FFMA R8, R8, R0, R3 ;  /* 0x0000000008087223 */ /* 0x010fe20000000003 */
[-C--:B------:R-:W-:Y:S01]  /*b300*/  FMUL R3, R16, R163.reuse ;  /* 0x000000a310037220 */ /* 0x080fe20000400000 */
[----:B------:R-:W-:Y:S01]  /*b310*/  FMUL R28, R18, R163 ;  /* 0x000000a3121c7220 */ /* 0x000fe20000400000 */
[----:B------:R-:W-:Y:S01]  /*b320*/  HADD2.F32 R22, -RZ, R139.H1_H1 ;  /* 0x3000008bff167230 */ /* 0x000fe20000004100 */
[----:B------:R-:W2:Y:S01]  /*b330*/  LDS.128 R16, [R159+0x440] ;  /* 0x000440009f107984 */ /* 0x000ea20000000c00 */
[----:B------:R-:W-:-:S02]  /*b340*/  HADD2.F32 R2, -RZ, R138.H0_H0 ;  /* 0x2000008aff027230 */ /* 0x000fc40000004100 */
[-C--:B------:R-:W-:Y:S01]  /*b350*/  FMUL R136, R136, R163.reuse ;  /* 0x000000a388887220 */ /* 0x080fe20000400000 */
[----:B------:R-:W-:Y:S02]  /*b360*/  HADD2.F32 R138, -RZ, R138.H1_H1 ;  /* 0x3000008aff8a7230 */ /* 0x000fe40000004100 */
[-C--:B------:R-:W-:Y:S01]  /*b370*/  FMUL R21, R20, R163.reuse ;  /* 0x000000a314157220 */ /* 0x080fe20000400000 */
[-C--:B------:R-:W-:Y:S01]  /*b380*/  FMUL R22, R22, R163.reuse ;  /* 0x000000a316167220 */ /* 0x080fe20000400000 */
[-C--:B------:R-:W-:Y:S01]  /*b390*/  FFMA R28, R11, R0.reuse, R28 ;  /* 0x000000000b1c7223 */ /* 0x080fe2000000001c */
[-C--:B------:R-:W-:Y:S01]  /*b3a0*/  FMUL R11, R2, R163.reuse ;  /* 0x000000a3020b7220 */ /* 0x080fe20000400000 */
[----:B------:R-:W-:Y:S01]  /*b3b0*/  FMUL R138, R138, R163 ;  /* 0x000000a38a8a7220 */ /* 0x000fe20000400000 */
[-C--:B------:R-:W-:Y:S01]  /*b3c0*/  FFMA R9, R9, R0.reuse, R136 ;  /* 0x0000000009097223 */ /* 0x080fe20000000088 */
[-C--:B------:R-:W-:Y:S01]  /*b3d0*/  FFMA R3, R10, R0.reuse, R3 ;  /* 0x000000000a037223 */ /* 0x080fe20000000003 */
[-C--:B-----5:R-:W-:Y:S01]  /*b3e0*/  FFMA R21, R6, R0.reuse, R21 ;  /* 0x0000000006157223 */ /* 0x0a0fe20000000015 */
[-C--:B------:R-:W-:Y:S01]  /*b3f0*/  FFMA R22, R7, R0.reuse, R22 ;  /* 0x0000000007167223 */ /* 0x080fe20000000016 */
[-C--:B------:R-:W-:Y:S01]  /*b400*/  FFMA R11, R4, R0.reuse, R11 ;  /* 0x00000000040b7223 */ /* 0x080fe2000000000b */
[----:B------:R-:W-:Y:S01]  /*b410*/  FFMA R138, R5, R0, R138 ;  /* 0x00000000058a7223 */ /* 0x000fe2000000008a */
[----:B------:R-:W-:Y:S01]  /*b420*/  IADD3 R2, P0, PT, R24, UR4, RZ ;  /* 0x0000000418027c10 */ /* 0x000fe2000ff1e0ff */
[--C-:B---3--:R-:W-:Y:S01]  /*b430*/  HADD2.F32 R10, -RZ, R133.reuse.H0_H0 ;  /* 0x20000085ff0a7230 */ /* 0x108fe20000004100 */
[----:B------:R-:W-:Y:S01]  /*b440*/  F2FP.F16.F32.PACK_AB R4, R9, R8 ;  /* 0x000000080904723e */ /* 0x000fe200000000ff */
[----:B------:R-:W-:Y:S01]  /*b450*/  HADD2.F32 R8, -RZ, R132.H0_H0 ;  /* 0x20000084ff087230 */ /* 0x000fe20000004100 */
[----:B------:R-:W-:Y:S01]  /*b460*/  F2FP.F16.F32.PACK_AB R5, R28, R3 ;  /* 0x000000031c05723e */ /* 0x000fe200000000ff */
[----:B------:R-:W-:Y:S01]  /*b470*/  HADD2.F32 R28, -RZ, R134.H0_H0 ;  /* 0x20000086ff1c7230 */ /* 0x000fe20000004100 */
[----:B------:R-:W-:Y:S01]  /*b480*/  F2FP.F16.F32.PACK_AB R7, R22, R21 ;  /* 0x000000151607723e */ /* 0x000fe200000000ff */
[----:B------:R-:W-:Y:S01]  /*b490*/  HADD2.F32 R132, -RZ, R132.H1_H1 ;  /* 0x30000084ff847230 */ /* 0x000fe20000004100 */
[----:B------:R-:W-:Y:S01]  /*b4a0*/  F2FP.F16.F32.PACK_AB R6, R138, R11 ;  /* 0x0000000b8a06723e */ /* 0x000fe200000000ff */
[----:B------:R-:W-:Y:S01]  /*b4b0*/  HADD2.F32 R22, -RZ, R133.H1_H1 ;  /* 0x30000085ff167230 */ /* 0x000fe20000004100 */
[----:B------:R-:W-:Y:S01]  /*b4c0*/  IADD3.X R3, PT, PT, R25, UR5, RZ, P0, !PT ;  /* 0x0000000519037c10 */ /* 0x000fe200087fe4ff */
[----:B------:R-:W-:-:S02]  /*b4d0*/  HADD2.F32 R20, -RZ, R135.H0_H0 ;  /* 0x20000087ff147230 */ /* 0x000fc40000004100 */
[-C--:B------:R-:W-:Y:S01]  /*b4e0*/  FMUL R9, R8, R163.reuse ;  /* 0x000000a308097220 */ /* 0x080fe20000400000 */
[----:B------:R-:W-:Y:S02]  /*b4f0*/  HADD2.F32 R24, -RZ, R135.H1_H1 ;  /* 0x30000087ff187230 */ /* 0x000fe40000004100 */
        /* <DEDUP_REMOVED lines=11> */
[-C--:B------:R-:W-:Y:S01]  /*b5b0*/  FFMA R22, R15, R0.reuse, R22 ;  /* 0x000000000f167223 */ /* 0x080fe20000000016 */
[-C--:B--2---:R-:W-:Y:S01]  /*b5c0*/  FFMA R17, R17, R0.reuse, R134 ;  /* 0x0000000011117223 */ /* 0x084fe20000000086 */
[-C--:B------:R-:W-:Y:S01]  /*b5d0*/  FFMA R24, R19, R0.reuse, R24 ;  /* 0x0000000013187223 */ /* 0x080fe20000000018 */
[----:B---3--:R-:W-:Y:S01]  /*b5e0*/  IADD3 R2, P0, PT, R26, UR4, RZ ;  /* 0x000000041a027c10 */ /* 0x008fe2000ff1e0ff */
[-C--:B------:R-:W-:Y:S01]  /*b5f0*/  FFMA R5, R14, R0.reuse, R11 ;  /* 0x000000000e057223 */ /* 0x080fe2000000000b */
[-C--:B------:R-:W-:Y:S01]  /*b600*/  FFMA R6, R16, R0.reuse, R23 ;  /* 0x0000000010067223 */ /* 0x080fe20000000017 */
[----:B------:R-:W-:Y:S01]  /*b610*/  FFMA R7, R18, R0, R21 ;  /* 0x0000000012077223 */ /* 0x000fe20000000015 */
[----:B------:R-:W-:-:S02]  /*b620*/  IADD3.X R3, PT, PT, R27, UR5, RZ, P0, !PT ;  /* 0x000000051b037c10 */ /* 0x000fc400087fe4ff */
[----:B------:R-:W-:Y:S02]  /*b630*/  F2FP.F16.F32.PACK_AB R4, R132, R9 ;  /* 0x000000098404723e */ /* 0x000fe400000000ff */
[----:B------:R-:W-:Y:S02]  /*b640*/  F2FP.F16.F32.PACK_AB R5, R22, R5 ;  /* 0x000000051605723e */ /* 0x000fe400000000ff */
[----:B------:R-:W-:Y:S02]  /*b650*/  F2FP.F16.F32.PACK_AB R6, R17, R6 ;  /* 0x000000061106723e */ /* 0x000fe400000000ff */
[----:B------:R-:W-:Y:S01]  /*b660*/  F2FP.F16.F32.PACK_AB R7, R24, R7 ;  /* 0x000000071807723e */ /* 0x000fe200000000ff */
[----:B------:R-:W-:Y:S06]  /*b670*/  @!P2 BRA `(.L_x_1880) ;  /* 0x000000180014a947 */ /* 0x000fec0003800000 */
[----:B------:R2:W-:Y:S01]  /*b680*/  STG.E.128 desc[UR36][R2.64], R4 ;  /* 0x0000000402007986 */ /* 0x0005e2000c101d24 */
[----:B------:R-:W-:Y:S05]  /*b690*/  BRA `(.L_x_1880) ;  /* 0x00000018000c7947 */ /* 0x000fea0003800000 */
.L_x_1879:
[----:B------:R-:W-:Y:S05]  /*b6a0*/  WARPSYNC.ALL ;  /* 0x0000000000007948 */ /* 0x000fea0003800000 */
[----:B------:R-:W-:Y:S01]  /*b6b0*/  BAR.SYNC.DEFER_BLOCKING 0x0 ;  /* 0x0000000000007b1d */ /* 0x000fe20000010000 */
[----:B---3--:R-:W-:-:S05]  /*b6c0*/  IADD3 R2, PT, PT, R158, 0x2, RZ ;  /* 0x000000029e027810 */ /* 0x008fca0007ffe0ff */
[----:B------:R-:W3:Y:S01]  /*b6d0*/  LDCU UR6, c[0x0][0x380] ;  /* 0x00007000ff0677ac */ /* 0x000ee20008000800 */
[----:B------:R-:W5:Y:S01]  /*b6e0*/  LDCU.64 UR4, c[0x0][0x440] ;  /* 0x00008800ff0477ac */ /* 0x000f620008000a00 */
[----:B------:R-:W-:Y:S01]  /*b6f0*/  STS.64 [R162], R4 ;  /* 0x00000004a2007388 */ /* 0x000fe20000000a00 */
[----:B---3--:R-:W-:Y:S02]  /*b700*/  ISETP.LT.AND P3, PT, R158, UR6, P0 ;  /* 0x000000069e007c0c */ /* 0x008fe40008761270 */
[----:B------:R-:W-:Y:S01]  /*b710*/  ISETP.LT.AND P1, PT, R2, UR6, P0 ;  /* 0x0000000602007c0c */ /* 0x000fe20008721270 */
[----:B------:R-:W-:Y:S01]  /*b720*/  STS.64 [R162+0x20], R8 ;  /* 0x00002008a2007388 */ /* 0x000fe20000000a00 */
[----:B-----5:R-:W-:-:S03]  /*b730*/  IADD3 R2, P2, PT, R166, UR4, RZ ;  /* 0x00000004a6027c10 */ /* 0x020fc6000ff5e0ff */
[----:B------:R-:W-:Y:S01]  /*b740*/  STS.64 [R162+0x40], R12 ;  /* 0x0000400ca2007388 */ /* 0x000fe20000000a00 */
[----:B-1----:R-:W-:Y:S01]  /*b750*/  IADD3.X R3, PT, PT, R167, UR5, RZ, P2, !PT ;  /* 0x00000005a7037c10 */ /* 0x002fe200097fe4ff */
[----:B------:R-:W1:Y:S02]  /*b760*/  LDCU.64 UR4, c[0x0][0x458] ;  /* 0x00008b00ff0477ac */ /* 0x000e640008000a00 */
[----:B------:R-:W-:Y:S04]  /*b770*/  STS.64 [R162+0x60], R16 ;  /* 0x00006010a2007388 */ /* 0x000fe80000000a00 */
[----:B------:R-:W-:Y:S04]  /*b780*/  STS.64 [R161+0x80], R20 ;  /* 0x00008014a1007388 */ /* 0x000fe80000000a00 */
[----:B------:R-:W-:Y:S04]  /*b790*/  STS.64 [R161+0xa0], R24 ;  /* 0x0000a018a1007388 */ /* 0x000fe80000000a00 */
[----:B------:R-:W-:Y:S04]  /*b7a0*/  STS.64 [R161+0xc0], R28 ;  /* 0x0000c01ca1007388 */ /* 0x000fe80000000a00 */
[----:B------:R-:W-:Y:S01]  /*b7b0*/  STS.64 [R161+0xe0], R32 ;  /* 0x0000e020a1007388 */ /* 0x000fe20000000a00 */
[----:B------:R-:W-:Y:S06]  /*b7c0*/  BAR.SYNC.DEFER_BLOCKING 0x0 ;  /* 0x0000000000007b1d */ /* 0x000fec0000010000 */
[----:B------:R-:W3:Y:S04]  /*b7d0*/  LDS.128 R136, [R160+0x440] ;  /* 0x00044000a0887984 */ /* 0x000ee80000000c00 */
[----:B------:R-:W5:Y:S04]  /*b7e0*/  LDS.128 R144, [R160] ;  /* 0x00000000a0907984 */ /* 0x000f680000000c00 */
[----:B------:R-:W1:Y:S04]  /*b7f0*/  LDS.128 R140, [R159] ;  /* 0x000000009f8c7984 */ /* 0x000e680000000c00 */
[----:B--2-4-:R-:W2:Y:S01]  /*b800*/  LDS.128 R132, [R159+0x440] ;  /* 0x000440009f847984 */ /* 0x014ea20000000c00 */
[-C--:B---3--:R-:W-:Y:S01]  /*b810*/  FMUL R4, R136, R0.reuse ;  /* 0x0000000088047220 */ /* 0x088fe20000400000 */
[-C--:B------:R-:W-:Y:S01]  /*b820*/  FMUL R9, R137, R0.reuse ;  /* 0x0000000089097220 */ /* 0x080fe20000400000 */
[-C--:B------:R-:W-:Y:S01]  /*b830*/  FMUL R5, R138, R0.reuse ;  /* 0x000000008a057220 */ /* 0x080fe20000400000 */
[-C--:B------:R-:W-:Y:S01]  /*b840*/  FMUL R12, R139, R0.reuse ;  /* 0x000000008b0c7220 */ /* 0x080fe20000400000 */
[-C--:B-----5:R-:W-:Y:S01]  /*b850*/  FMUL R144, R144, R0.reuse ;  /* 0x0000000090907220 */ /* 0x0a0fe20000400000 */
[-C--:B------:R-:W-:Y:S01]  /*b860*/  FMUL R145, R145, R0.reuse ;  /* 0x0000000091917220 */ /* 0x080fe20000400000 */
[-C--:B------:R-:W-:Y:S01]  /*b870*/  FMUL R146, R146, R0.reuse ;  /* 0x0000000092927220 */ /* 0x080fe20000400000 */
[-C--:B------:R-:W-:Y:S01]  /*b880*/  FMUL R147, R147, R0.reuse ;  /* 0x0000000093937220 */ /* 0x080fe20000400000 */
[-C--:B-1----:R-:W-:Y:S01]  /*b890*/  FMUL R140, R140, R0.reuse ;  /* 0x000000008c8c7220 */ /* 0x082fe20000400000 */
[-C--:B------:R-:W-:Y:S01]  /*b8a0*/  FMUL R141, R141, R0.reuse ;  /* 0x000000008d8d7220 */ /* 0x080fe20000400000 */
[-C--:B------:R-:W-:Y:S01]  /*b8b0*/  FMUL R142, R142, R0.reuse ;  /* 0x000000008e8e7220 */ /* 0x080fe20000400000 */
[-C--:B------:R-:W-:Y:S01]  /*b8c0*/  FMUL R143, R143, R0.reuse ;  /* 0x000000008f8f7220 */ /* 0x080fe20000400000 */
[-C--:B--2---:R-:W-:Y:S01]  /*b8d0*/  FMUL R8, R132, R0.reuse ;  /* 0x0000000084087220 */ /* 0x084fe20000400000 */
        /* <DEDUP_REMOVED lines=8> */
[----:B------:R-:W-:Y:S02]  /*b960*/  F2FP.F16.F32.PACK_AB R139, R143, R142 ;  /* 0x0000008e8f8b723e */ /* 0x000fe400000000ff */
[----:B------:R-:W-:-:S02]  /*b970*/  @P3 MOV R4, R166 ;  /* 0x000000a600043202 */ /* 0x000fc40000000f00 */
[----:B------:R-:W-:Y:S02]  /*b980*/  @P3 MOV R5, R167 ;  /* 0x000000a700053202 */ /* 0x000fe40000000f00 */
[----:B------:R-:W-:Y:S02]  /*b990*/  F2FP.F16.F32.PACK_AB R134, R17, R8 ;  /* 0x000000081186723e */ /* 0x000fe400000000ff */
[----:B------:R-:W-:Y:S01]  /*b9a0*/  F2FP.F16.F32.PACK_AB R135, R16, R13 ;  /* 0x0000000d1087723e */ /* 0x000fe200000000ff */
[----:B------:R-:W-:Y:S01]  /*b9b0*/  @P3 STG.E.128 desc[UR36][R4.64], R136 ;  /* 0x0000008804003986 */ /* 0x000fe2000c101d24 */
[C---:B------:R-:W-:Y:S02]  /*b9c0*/  IADD3 R9, PT, PT, R158.reuse, 0x8, RZ ;  /* 0x000000089e097810 */ /* 0x040fe40007ffe0ff */
[----:B------:R-:W-:Y:S01]  /*b9d0*/  IADD3 R8, PT, PT, R158, 0xa, RZ ;  /* 0x0000000a9e087810 */ /* 0x000fe20007ffe0ff */
[----:B------:R1:W-:Y:S01]  /*b9e0*/  @P1 STG.E.128 desc[UR36][R2.64], R132 ;  /* 0x0000008402001986 */ /* 0x0003e2000c101d24 */
[----:B------:R-:W-:Y:S01]  /*b9f0*/  BAR.SYNC.DEFER_BLOCKING 0x0 ;  /* 0x0000000000007b1d */ /* 0x000fe20000010000 */
[----:B------:R-:W-:-:S02]  /*ba00*/  ISETP.LT.AND P2, PT, R9, UR6, P0 ;  /* 0x0000000609007c0c */ /* 0x000fc40008741270 */
[----:B------:R-:W-:Y:S02]  /*ba10*/  ISETP.LT.AND P1, PT, R8, UR6, P0 ;  /* 0x0000000608007c0c */ /* 0x000fe40008721270 */
[----:B------:R-:W-:-:S04]  /*ba20*/  IADD3 R20, P3, PT, R166, UR4, RZ ;  /* 0x00000004a6147c10 */ /* 0x000fc8000ff7e0ff */
[----:B------:R-:W-:Y:S01]  /*ba30*/  IADD3.X R21, PT, PT, R167, UR5, RZ, P3, !PT ;  /* 0x00000005a7157c10 */ /* 0x000fe20009ffe4ff */
[----:B------:R-:W-:Y:S04]  /*ba40*/  STS.64 [R162], R6 ;  /* 0x00000006a2007388 */ /* 0x000fe80000000a00 */
[----:B------:R-:W-:Y:S01]  /*ba50*/  STS.64 [R162+0x20], R10 ;  /* 0x0000200aa2007388 */ /* 0x000fe20000000a00 */
[----:B-1----:R-:W-:-:S03]  /*ba60*/  IADD3 R2, P4, PT, R2, UR4, RZ ;  /* 0x0000000402027c10 */ /* 0x002fc6000ff9e0ff */
[----:B------:R-:W-:Y:S01]  /*ba70*/  STS.64 [R162+0x40], R14 ;  /* 0x0000400ea2007388 */ /* 0x000fe20000000a00 */
[----:B------:R-:W-:-:S03]  /*ba80*/  IADD3.X R3, PT, PT, R3, UR5, RZ, P4, !PT ;  /* 0x0000000503037c10 */ /* 0x000fc6000a7fe4ff */
[----:B------:R-:W-:Y:S04]  /*ba90*/  STS.64 [R162+0x60], R18 ;  /* 0x00006012a2007388 */ /* 0x000fe80000000a00 */
[----:B------:R1:W-:Y:S04]  /*baa0*/  STS.64 [R161+0x80], R22 ;  /* 0x00008016a1007388 */ /* 0x0003e80000000a00 */
[----:B------:R-:W-:Y:S04]  /*bab0*/  STS.64 [R161+0xa0], R26 ;  /* 0x0000a01aa1007388 */ /* 0x000fe80000000a00 */
[----:B------:R-:W-:Y:S04]  /*bac0*/  STS.64 [R161+0xc0], R30 ;  /* 0x0000c01ea1007388 */ /* 0x000fe80000000a00 */
[----:B------:R-:W-:Y:S01]  /*bad0*/  STS.64 [R161+0xe0], R34 ;  /* 0x0000e022a1007388 */ /* 0x000fe20000000a00 */
[----:B------:R-:W-:Y:S01]  /*bae0*/  BAR.SYNC.DEFER_BLOCKING 0x0 ;  /* 0x0000000000007b1d */ /* 0x000fe20000010000 */
[----:B-1----:R-:W-:-:S02]  /*baf0*/  IADD3 R23, PT, PT, R158, 0x10, RZ ;  /* 0x000000109e177810 */ /* 0x002fc40007ffe0ff */
[----:B------:R-:W-:-:S03]  /*bb00*/  IADD3 R22, PT, PT, R158, 0x12, RZ ;  /* 0x000000129e167810 */ /* 0x000fc60007ffe0ff */
        /* <DEDUP_REMOVED lines=28> */
[----:B------:R-:W-:Y:S02]  /*bcd0*/  F2FP.F16.F32.PACK_AB R7, R16, R13 ;  /* 0x0000000d1007723e */ /* 0x000fe400000000ff */
[----:B------:R-:W-:-:S03]  /*bce0*/  ISETP.LT.AND P2, PT, R23, UR6, P0 ;  /* 0x0000000617007c0c */ /* 0x000fc60008741270 */
[----:B------:R2:W-:Y:S01]  /*bcf0*/  @P1 STG.E.128 desc[UR36][R2.64], R4 ;  /* 0x0000000402001986 */ /* 0x0005e2000c101d24 */
[----:B------:R-:W-:Y:S01]  /*bd00*/  BAR.SYNC.DEFER_BLOCKING 0x0 ;  /* 0x0000000000007b1d */ /* 0x000fe20000010000 */
[----:B------:R-:W-:Y:S02]  /*bd10*/  ISETP.LT.AND P1, PT, R22, UR6, P0 ;  /* 0x0000000616007c0c */ /* 0x000fe40008721270 */
[----:B-1----:R-:W-:-:S03]  /*bd20*/  IADD3 R20, P4, PT, R20, UR4, RZ ;  /* 0x0000000414147c10 */ /* 0x002fc6000ff9e0ff */
[----:B------:R-:W-:Y:S01]  /*bd30*/  STS.64 [R162], R64 ;  /* 0x00000040a2007388 */ /* 0x000fe20000000a00 */
[----:B------:R-:W-:-:S03]  /*bd40*/  IADD3.X R21, PT, PT, R21, UR5, RZ, P4, !PT ;  /* 0x0000000515157c10 */ /* 0x000fc6000a7fe4ff */
[----:B------:R-:W-:Y:S01]  /*bd50*/  STS.64 [R162+0x20], R60 ;  /* 0x0000203ca2007388 */ /* 0x000fe20000000a00 */
[----:B--2---:R-:W-:-:S03]  /*bd60*/  IADD3 R2, P3, PT, R2, UR4, RZ ;  /* 0x0000000402027c10 */ /* 0x004fc6000ff7e0ff */
[----:B------:R-:W-:Y:S01]  /*bd70*/  STS.64 [R162+0x40], R56 ;  /* 0x00004038a2007388 */ /* 0x000fe20000000a00 */
[----:B------:R-:W-:-:S03]  /*bd80*/  IADD3.X R3, PT, PT, R3, UR5, RZ, P3, !PT ;  /* 0x0000000503037c10 */ /* 0x000fc60009ffe4ff */
        /* <DEDUP_REMOVED lines=35> */
[C---:B------:R-:W-:Y:S02]  /*bfc0*/  IADD3 R23, PT, PT, R158.reuse, 0x18, RZ ;  /* 0x000000189e177810 */ /* 0x040fe40007ffe0ff */
[----:B------:R-:W-:Y:S01]  /*bfd0*/  IADD3 R22, PT, PT, R158, 0x1a, RZ ;  /* 0x0000001a9e167810 */ /* 0x000fe20007ffe0ff */
[----:B------:R2:W-:Y:S01]  /*bfe0*/  @P1 STG.E.128 desc[UR36][R2.64], R4 ;  /* 0x0000000402001986 */ /* 0x0005e2000c101d24 */
[----:B------:R-:W-:Y:S01]  /*bff0*/  BAR.SYNC.DEFER_BLOCKING 0x0 ;  /* 0x0000000000007b1d */ /* 0x000fe20000010000 */
[----:B------:R-:W-:Y:S02]  /*c000*/  ISETP.LT.AND P2, PT, R23, UR6, P0 ;  /* 0x0000000617007c0c */ /* 0x000fe40008741270 */
[----:B------:R-:W-:Y:S02]  /*c010*/  ISETP.LT.AND P1, PT, R22, UR6, P0 ;  /* 0x0000000616007c0c */ /* 0x000fe40008721270 */
[----:B-1----:R-:W-:Y:S01]  /*c020*/  IADD3 R20, P4, PT, R20, UR4, RZ ;  /* 0x0000000414147c10 */ /* 0x002fe2000ff9e0ff */
[----:B------:R-:W-:Y:S03]  /*c030*/  STS.64 [R162], R66 ;  /* 0x00000042a2007388 */ /* 0x000fe60000000a00 */
[----:B------:R-:W-:Y:S01]  /*c040*/  IADD3.X R21, PT, PT, R21, UR5, RZ, P4, !PT ;  /* 0x0000000515157c10 */ /* 0x000fe2000a7fe4ff */
        /* <DEDUP_REMOVED lines=232> */
.L_x_1880:
        /* <DEDUP_REMOVED lines=19> */
.L_x_1796:
[----:B------:R-:W-:Y:S01]  /*d000*/  IMAD.MOV.U32 R13, RZ, RZ, R22 ;  /* 0x000000ffff0d7224 */ /* 0x000fe200078e0016 */
[----:B------:R-:W-:Y:S01]  /*d010*/  MOV R11, 0x1f ;  /* 0x0000001f000b7802 */ /* 0x000fe20000000f00 */
[----:B------:R-:W-:Y:S01]  /*d020*/  IMAD.MOV.U32 R12, RZ, RZ, RZ ;  /* 0x000000ffff0c7224 */ /* 0x000fe200078e00ff */
[----:B------:R-:W-:-:S07]  /*d030*/  MOV R15, 0xffffffff ;  /* 0xffffffff000f7802 */ /* 0x000fce0000000f00 */
[----:B--2--5:R-:W-:Y:S05]  /*d040*/  WARPSYNC.COLLECTIVE R15, `(.L_x_1881) ;  /* 0x000000000f087348 */ /* 0x024fea0003c00000 */
[----:B------:R1:W3:Y:S02]  /*d050*/  SHFL.IDX P6, R14, R13, R12, R11 ;  /* 0x0000000c0d0e7389 */ /* 0x0002e400000c000b */
[----:B-123-5:R-:W-:Y:S05]  /*d060*/  ENDCOLLECTIVE ;  /* 0x000000000000791b */ /* 0x02efea0003800000 */
.L_x_1881:
[----:B------:R-:W-:Y:S05]  /*d070*/  BRA `(.L_x_1882) ;  /* 0xffffff3800787947 */ /* 0x000fea000383ffff */
.L_x_1883:
        /* <DEDUP_REMOVED lines=16> */
.L_x_4316:


//--------------------- .text._ZN7cutlass7Kernel2INS_4gemm6kernel20DefaultGemmUniversalINS_6half_tENS_6layout8RowMajorELNS_16ComplexTransformE0ELi8ES4_S6_LS7_0ELi8ES4_S6_fNS_4arch15OpClassTensorOpENS8_4Sm80ENS1_9GemmShapeILi128ELi128ELi32EEENSB_ILi64ELi64ELi32EEENSB_ILi16ELi8ELi16EEENS_8epilogue6thread17LinearCombinationIS4_Li8EffLNSG_9ScaleType4KindE0ELNS_15FloatRoundStyleE2ES4_EENS1_11threadblock30GemmIdentityThreadblockSwizzleILi8EEELi4ENS8_13OpMultiplyAddELNS1_23SharedMemoryClearOptionE0ELb0ELb0ELb0ENS5_33Tensor4DPermuteBMM0321ColumnMajorILi12EEENS5_9NoPermuteEST_vE10SelectBaseISO_vEEEEvNT_6ParamsE --------------------------
	.section	.text._ZN7cutlass7Kernel2INS_4gemm6kernel20DefaultGemmUniversalINS_6half_tENS_6layout8RowMajorELNS_16ComplexTransformE0ELi8ES4_S6_LS7_0ELi8ES4_S6_fNS_4arch15OpClassTensorOpENS8_4Sm80ENS1_9GemmShapeILi128ELi128ELi32EEENSB_ILi64ELi64ELi32EEENSB_ILi16ELi8ELi16EEENS_8epilogue6thread17LinearCombinationIS4_Li8EffLNSG_9ScaleType4KindE0ELNS_15FloatRoundStyleE2ES4_EENS1_11threadblock30GemmIdentityThreadblockSwizzleILi8EEELi4ENS8_13OpMultiplyAddELNS1_23SharedMemoryClearOptionE0ELb0ELb0ELb0ENS5_33Tensor4DPermuteBMM0321ColumnMajorILi12EEENS5_9NoPermuteEST_vE10SelectBaseISO_vEEEEvNT_6ParamsE,"ax",@progbits
	.align	128
.text._ZN7cutlass7Kernel2INS_4gemm6kernel20DefaultGemmUniversalINS_6half_tENS_6layout8RowMajorELNS_16ComplexTransformE0ELi8ES4_S6_LS7_0ELi8ES4_S6_fNS_4arch15OpClassTensorOpENS8_4Sm80ENS1_9GemmShapeILi128ELi128ELi32EEENSB_ILi64ELi64ELi32EEENSB_ILi16ELi8ELi16EEENS_8epilogue6thread17LinearCombinationIS4_Li8EffLNSG_9ScaleType4KindE0ELNS_15FloatRoundStyleE2ES4_EENS1_11threadblock30GemmIdentityThreadblockSwizzleILi8EEELi4ENS8_13OpMultiplyAddELNS1_23SharedMemoryClearOptionE0ELb0ELb0ELb0ENS5_33Tensor4DPermuteBMM0321ColumnMajorILi12EEENS5_9NoPermuteEST_vE10SelectBaseISO_vEEEEvNT_6ParamsE:
        .type           _ZN7cutlass7Kernel2INS_4gemm6kernel20DefaultGemmUniversalINS_6half_tENS_6layout8RowMajorELNS_16ComplexTransformE0ELi8ES4_S6_LS7_0ELi8ES4_S6_fNS_4arch15OpClassTensorOpENS8_4Sm80ENS1_9GemmShapeILi128ELi128ELi32EEENSB_ILi64ELi64ELi32EEENSB_ILi16ELi8ELi16EEENS_8epilogue6thread17LinearCombinationIS4_Li8EffLNSG_9ScaleType4KindE0ELNS_15FloatRoundStyleE2ES4_EENS1_11threadblock30GemmIdentityThreadblockSwizzleILi8EEELi4ENS8_13OpMultiplyAddELNS1_23SharedMemoryClearOptionE0ELb0ELb0ELb0ENS5_33Tensor4DPermuteBMM0321ColumnMajorILi12EEENS5_9NoPermuteEST_vE10SelectBaseISO_vEEEEvNT_6ParamsE,@function
        .size           _ZN7cutlass7Kernel2INS_4gemm6kernel20DefaultGemmUniversalINS_6half_tENS_6layout8RowMajorELNS_16ComplexTransformE0ELi8ES4_S6_LS7_0ELi8ES4_S6_fNS_4arch15OpClassTensorOpENS8_4Sm80ENS1_9GemmShapeILi128ELi128ELi32EEENSB_ILi64ELi64ELi32EEENSB_ILi16ELi8ELi16EEENS_8epilogue6thread17LinearCombinationIS4_Li8EffLNSG_9ScaleType4KindE0ELNS_15FloatRoundStyleE2ES4_EENS1_11threadblock30GemmIdentityThreadblockSwizzleILi8EEELi4ENS8_13OpMultiplyAddELNS1_23SharedMemoryClearOptionE0ELb0ELb0ELb0ENS5_33Tensor4DPermuteBMM0321ColumnMajorILi12EEENS5_9NoPermuteEST_vE10SelectBaseISO_vEEEEvNT_6ParamsE,(.L_x_4317 - _ZN7cutlass7Kernel2INS_4gemm6kernel20DefaultGemmUniversalINS_6half_tENS_6layout8RowMajorELNS_16ComplexTransformE0ELi8ES4_S6_LS7_0ELi8ES4_S6_fNS_4arch15OpClassTensorOpENS8_4Sm80ENS1_9GemmShapeILi128ELi128ELi32EEENSB_ILi64ELi64ELi32EEENSB_ILi16ELi8ELi16EEENS_8epilogue6thread17LinearCombinationIS4_Li8EffLNSG_9ScaleType4KindE0ELNS_15FloatRoundStyleE2ES4_EENS1_11threadblock30GemmIdentityThreadblockSwizzleILi8EEELi4ENS8_13OpMultiplyAddELNS1_23SharedMemoryClearOptionE0ELb0ELb0ELb0ENS5_33Tensor4DPermuteBMM0321ColumnMajorILi12EEENS5_9NoPermuteEST_vE10SelectBaseISO_vEEEEvNT_6ParamsE)
        .other          _ZN7cutlass7Kernel2INS_4gemm6kernel20DefaultGemmUniversalINS_6half_tENS_6layout8RowMajorELNS_16ComplexTransformE0ELi8ES4_S6_LS7_0ELi8ES4_S6_fNS_4arch15OpClassTensorOpENS8_4Sm80ENS1_9GemmShapeILi128ELi128ELi32EEENSB_ILi64ELi64ELi32EEENSB_ILi16ELi8ELi16EEENS_8epilogue6thread17LinearCombinationIS4_Li8EffLNSG_9ScaleType4KindE0ELNS_15FloatRoundStyleE2ES4_EENS1_11threadblock30GemmIdentityThreadblockSwizzleILi8EEELi4ENS8_13OpMultiplyAddELNS1_23SharedMemoryClearOptionE0ELb0ELb0ELb0ENS5_33Tensor4DPermuteBMM0321ColumnMajorILi12EEENS5_9NoPermuteEST_vE10SelectBaseISO_vEEEEvNT_6ParamsE,@"STO_CUDA_ENTRY STV_DEFAULT"
_ZN7cutlass7Kernel2INS_4gemm6kernel20DefaultGemmUniversalINS_6half_tENS_6layout8RowMajorELNS_16ComplexTransformE0ELi8ES4_S6_LS7_0ELi8ES4_S6_fNS_4arch15OpClassTensorOpENS8_4Sm80ENS1_9GemmShapeILi128ELi128ELi32EEENSB_ILi64ELi64ELi32EEENSB_ILi16ELi8ELi16EEENS_8epilogue6thread17LinearCombinationIS4_Li8EffLNSG_9ScaleType4KindE0ELNS_15FloatRoundStyleE2ES4_EENS1_11threadblock30GemmIdentityThreadblockSwizzleILi8EEELi4ENS8_13OpMultiplyAddELNS1_23SharedMemoryClearOptionE0ELb0ELb0ELb0ENS5_33Tensor4DPermuteBMM0321ColumnMajorILi12EEENS5_9NoPermuteEST_vE10SelectBaseISO_vEEEEvNT_6ParamsE:
[----:B------:R-:W-:Y:S01]  /*0000*/  LDC R1, c[0x0][0x37c] ;  /* 0x0000df00ff017b82 */ /* 0x000fe20000000800 */
[----:B------:R-:W1:Y:S07]  /*0010*/  S2R R7, SR_CTAID.Y ;  /* 0x0000000000077919 */ /* 0x000e6e0000002600 */
[----:B------:R-:W2:Y:S01]  /*0020*/  LDC R16, c[0x0][0x398] ;  /* 0x0000e600ff107b82 */ /* 0x000ea20000000800 */
[----:B------:R-:W-:Y:S01]  /*0030*/  IMAD.MOV.U32 R5, RZ, RZ, -0x1 ;  /* 0xffffffffff057424 */ /* 0x000fe200078e00ff */
[----:B------:R-:W3:Y:S01]  /*0040*/  LDCU UR5, c[0x0][0x390] ;  /* 0x00007200ff0577ac */ /* 0x000ee20008000800 */
[----:B------:R-:W4:Y:S01]  /*0050*/  S2R R3, SR_CTAID.X ;  /* 0x0000000000037919 */ /* 0x000f220000002500 */
[----:B------:R-:W5:Y:S02]  /*0060*/  LDCU UR4, c[0x0][0x38c] ;  /* 0x00007180ff0477ac */ /* 0x000f640008000800 */
[----:B--2---:R-:W-:-:S02]  /*0070*/  SHF.L.U32 R0, R5, R16, RZ ;  /* 0x0000001005007219 */ /* 0x004fc400000006ff */
[----:B-1----:R-:W-:Y:S02]  /*0080*/  SHF.L.U32 R7, R7, R16, RZ ;  /* 0x0000001007077219 */ /* 0x002fe400000006ff */
[----:B----4-:R-:W-:Y:S02]  /*0090*/  LOP3.LUT R0, R3, R0, RZ, 0x30, !PT ;  /* 0x0000000003007212 */ /* 0x010fe400078e30ff */
[----:B------:R-:W-:-:S03]  /*00a0*/  SHF.R.U32.HI R16, RZ, R16, R3 ;  /* 0x00000010ff107219 */ /* 0x000fc60000011603 */
[----:B------:R-:W-:-:S05]  /*00b0*/  IMAD.IADD R20, R7, 0x1, R0 ;  /* 0x0000000107147824 */ /* 0x000fca00078e0200 */
[----:B---3--:R-:W-:-:S04]  /*00c0*/  ISETP.GE.AND P0, PT, R20, UR5, PT ;  /* 0x0000000514007c0c */ /* 0x008fc8000bf06270 */
[----:B-----5:R-:W-:-:S13]  /*00d0*/  ISETP.GE.OR P0, PT, R16, UR4, P0 ;  /* 0x0000000410007c0c */ /* 0x020fda0008706670 */
[----:B------:R-:W-:Y:S05]  /*00e0*/  @P0 EXIT ;  /* 0x000000000000094d */ /* 0x000fea0003800000 */
        /* <DEDUP_REMOVED lines=21> */
.L_x_1884:
        /* <DEDUP_REMOVED lines=18> */
.L_x_1886:
[----:B------:R-:W2:Y:S08]  /*0360*/  LDC.64 R2, c[0x0][0x4a0] ;  /* 0x00012800ff027b82 */ /* 0x000eb00000000a00 */
[----:B------:R-:W1:Y:S01]  /*0370*/  LDC.64 R4, c[0x0][0x4a8] ;  /* 0x00012a00ff047b82 */ /* 0x000e620000000a00 */
[----:B--2---:R-:W-:-:S06]  /*0380*/  IMAD.WIDE.U32 R2, R0, 0x8, R2 ;  /* 0x0000000800027825 */ /* 0x004fcc00078e0002 */
[----:B------:R-:W5:Y:S01]  /*0390*/  LDG.E.64 R2, desc[UR20][R2.64] ;  /* 0x0000001402027981 */ /* 0x000f62000c1e1b00 */
[----:B-1----:R-:W-:-:S06]  /*03a0*/  IMAD.WIDE.U32 R4, R0, 0x8, R4 ;  /* 0x0000000800047825 */ /* 0x002fcc00078e0004 */
[----:B------:R-:W5:Y:S02]  /*03b0*/  LDG.E.64 R4, desc[UR20][R4.64] ;  /* 0x0000001404047981 */ /* 0x000f64000c1e1b00 */
.L_x_1885:
[----:B------:R-:W3:Y:S01]  /*03c0*/  S2R R206, SR_TID.X ;  /* 0x0000000000ce7919 */ /* 0x000ee20000002100 */
[----:B-12---:R-:W-:Y:S01]  /*03d0*/  IMAD.IADD R0, R18, 0x1, -R9 ;  /* 0x0000000112007824 */ /* 0x006fe200078e0a09 */
[----:B------:R-:W1:Y:S01]  /*03e0*/  LDCU.64 UR8, c[0x0][0x3d8] ;  /* 0x00007b00ff0877ac */ /* 0x000e620008000a00 */
[----:B------:R-:W2:Y:S01]  /*03f0*/  S2UR UR11, SR_CgaCtaId ;  /* 0x00000000000b79c3 */ /* 0x000ea20000008800 */
[----:B------:R-:W-:Y:S01]  /*0400*/  CS2R R102, SRZ ;  /* 0x0000000000667805 */ /* 0x000fe2000001ff00 */
[C---:B------:R-:W-:Y:S01]  /*0410*/  VIADD R8, R0.reuse, 0x3e ;  /* 0x0000003e00087836 */ /* 0x040fe20000000000 */
[----:B------:R-:W-:Y:S01]  /*0420*/  SHF.R.S32.HI R13, RZ, 0x1f, R0 ;  /* 0x0000001fff0d7819 */ /* 0x000fe20000011400 */
[C---:B------:R-:W-:Y:S01]  /*0430*/  VIADD R7, R0.reuse, 0xffffffff ;  /* 0xffffffff00077836 */ /* 0x040fe20000000000 */
[----:B------:R-:W4:Y:S01]  /*0440*/  LDCU.64 UR6, c[0x0][0x380] ;  /* 0x00007000ff0677ac */ /* 0x000f220008000a00 */
[----:B------:R-:W-:Y:S01]  /*0450*/  VIADD R6, R0, 0xffffffdf ;  /* 0xffffffdf00067836 */ /* 0x000fe20000000000 */
[----:B------:R-:W-:Y:S01]  /*0460*/  ISETP.GE.U32.AND P6, PT, R8, 0x3f, PT ;  /* 0x0000003f0800780c */ /* 0x000fe20003fc6070 */
[----:B------:R-:W2:Y:S01]  /*0470*/  LDC.64 R164, c[0x0][0x3c8] ;  /* 0x0000f200ffa47b82 */ /* 0x000ea20000000a00 */
[----:B------:R-:W-:Y:S01]  /*0480*/  LEA.HI R8, R13, R0, RZ, 0x5 ;  /* 0x000000000d087211 */ /* 0x000fe200078f28ff */
[----:B------:R-:W2:Y:S01]  /*0490*/  LDCU.64 UR4, c[0x0][0x3b8] ;  /* 0x00007700ff0477ac */ /* 0x000ea20008000a00 */
[----:B------:R-:W-:-:S02]  /*04a0*/  ISETP.GE.U32.AND P3, PT, R7, 0x20, PT ;  /* 0x000000200700780c */ /* 0x000fc40003f66070 */
[----:B------:R-:W-:Y:S02]  /*04b0*/  CS2R R100, SRZ ;  /* 0x0000000000647805 */ /* 0x000fe4000001ff00 */
[----:B------:R-:W-:Y:S02]  /*04c0*/  LOP3.LUT R13, R8, 0xffffffe0, RZ, 0xc0, !PT ;  /* 0xffffffe0080d7812 */ /* 0x000fe400078ec0ff */
[----:B------:R-:W-:Y:S02]  /*04d0*/  CS2R R98, SRZ ;  /* 0x0000000000627805 */ /* 0x000fe4000001ff00 */
[----:B------:R-:W-:Y:S02]  /*04e0*/  ISETP.GE.U32.AND P1, PT, R6, 0x20, PT ;  /* 0x000000200600780c */ /* 0x000fe40003f26070 */
[----:B------:R-:W-:Y:S02]  /*04f0*/  CS2R R96, SRZ ;  /* 0x0000000000607805 */ /* 0x000fe4000001ff00 */
[----:B------:R-:W-:Y:S01]  /*0500*/  CS2R R38, SRZ ;  /* 0x0000000000267805 */ /* 0x000fe2000001ff00 */
[----:B------:R-:W-:Y:S01]  /*0510*/  IMAD.IADD R8, R0, 0x1, -R13 ;  /* 0x0000000100087824 */ /* 0x000fe200078e0a0d */
[----:B------:R-:W-:-:S02]  /*0520*/  CS2R R36, SRZ ;  /* 0x0000000000247805 */ /* 0x000fc4000001ff00 */
[----:B------:R-:W-:Y:S02]  /*0530*/  CS2R R34, SRZ ;  /* 0x0000000000227805 */ /* 0x000fe4000001ff00 */
[----:B------:R-:W-:Y:S02]  /*0540*/  CS2R R32, SRZ ;  /* 0x0000000000207805 */ /* 0x000fe4000001ff00 */
[----:B------:R-:W-:Y:S02]  /*0550*/  CS2R R106, SRZ ;  /* 0x00000000006a7805 */ /* 0x000fe4000001ff00 */
[----:B------:R-:W-:Y:S02]  /*0560*/  ISETP.NE.AND P0, PT, R8, RZ, PT ;  /* 0x000000ff0800720c */ /* 0x000fe40003f05270 */
[----:B------:R-:W-:Y:S02]  /*0570*/  CS2R R104, SRZ ;  /* 0x0000000000687805 */ /* 0x000fe4000001ff00 */
[----:B------:R-:W-:-:S02]  /*0580*/  CS2R R94, SRZ ;  /* 0x00000000005e7805 */ /* 0x000fc4000001ff00 */
[----:B------:R-:W-:Y:S02]  /*0590*/  CS2R R92, SRZ ;  /* 0x00000000005c7805 */ /* 0x000fe4000001ff00 */
[----:B------:R-:W-:Y:S02]  /*05a0*/  SEL R8, R8, 0x20, P0 ;  /* 0x0000002008087807 */ /* 0x000fe40000000000 */
[----:B------:R-:W-:Y:S02]  /*05b0*/  CS2R R42, SRZ ;  /* 0x00000000002a7805 */ /* 0x000fe4000001ff00 */
[--C-:B---3--:R-:W-:Y:S01]  /*05c0*/  SHF.R.U32.HI R11, RZ, 0x5, R206.reuse ;  /* 0x00000005ff0b7819 */ /* 0x108fe200000116ce */
[C---:B------:R-:W-:Y:S01]  /*05d0*/  IMAD.SHL.U32 R28, R206.reuse, 0x8, RZ ;  /* 0x00000008ce1c7824 */ /* 0x040fe200078e00ff */
[--C-:B------:R-:W-:Y:S01]  /*05e0*/  SHF.R.U32.HI R207, RZ, 0x3, R206.reuse ;  /* 0x00000003ffcf7819 */ /* 0x100fe200000116ce */
[C---:B------:R-:W-:Y:S01]  /*05f0*/  IMAD.SHL.U32 R215, R206.reuse, 0x10, RZ ;  /* 0x00000010ced77824 */ /* 0x040fe200078e00ff */
[----:B------:R-:W-:Y:S01]  /*0600*/  SHF.R.U32.HI R25, RZ, 0x2, R206 ;  /* 0x00000002ff197819 */ /* 0x000fe200000116ce */
[----:B------:R3:W2:Y:S01]  /*0610*/  SHFL.IDX PT, R12, R11, RZ, 0x1f ;  /* 0x00001fff0b0c7589 */ /* 0x0006a200000e0000 */
[----:B------:R-:W-:Y:S01]  /*0620*/  LOP3.LUT R10, R207, 0x3, RZ, 0xc0, !PT ;  /* 0x00000003cf0a7812 */ /* 0x000fe200078ec0ff */
[C---:B------:R-:W-:Y:S01]  /*0630*/  IMAD.SHL.U32 R166, R206.reuse, 0x40, RZ ;  /* 0x00000040cea67824 */ /* 0x040fe200078e00ff */
[----:B------:R-:W-:-:S02]  /*0640*/  LOP3.LUT R7, R206, R207, RZ, 0x3c, !PT ;  /* 0x000000cfce077212 */ /* 0x000fc400078e3cff */
[----:B------:R-:W-:Y:S02]  /*0650*/  CS2R R40, SRZ ;  /* 0x0000000000287805 */ /* 0x000fe4000001ff00 */
[----:B------:R-:W-:Y:S01]  /*0660*/  LOP3.LUT R21, R28, 0x38, RZ, 0xc0, !PT ;  /* 0x000000381c157812 */ /* 0x000fe200078ec0ff */
[----:B------:R-:W-:Y:S01]  /*0670*/  IMAD R10, R11, 0x8, R10 ;  /* 0x000000080b0a7824 */ /* 0x000fe200078e020a */
[----:B------:R-:W-:Y:S02]  /*0680*/  LOP3.LUT R6, R215, 0x40, RZ, 0xc, !PT ;  /* 0x00000040d7067812 */ /* 0x000fe400078e0cff */
[----:B------:R-:W-:Y:S02]  /*0690*/  CS2R R30, SRZ ;  /* 0x00000000001e7805 */ /* 0x000fe4000001ff00 */
[----:B------:R-:W-:Y:S01]  /*06a0*/  LOP3.LUT R25, R25, 0x7, RZ, 0xc0, !PT ;  /* 0x0000000719197812 */ /* 0x000fe200078ec0ff */
[----:B------:R-:W-:Y:S01]  /*06b0*/  IMAD.IADD R13, R10, 0x1, R9 ;  /* 0x000000010a0d7824 */ /* 0x000fe200078e0209 */
[----:B------:R-:W-:Y:S01]  /*06c0*/  VIADDMNMX R18, R9, R8, R18, PT ;  /* 0x0000000809127246 */ /* 0x000fe20003800112 */
[----:B------:R-:W-:Y:S01]  /*06d0*/  IMAD R20, R20, 0x80, R21 ;  /* 0x0000008014147824 */ /* 0x000fe200078e0215 */
[----:B------:R-:W-:-:S02]  /*06e0*/  LOP3.LUT R25, R25, 0x3e0, R206, 0xf8, !PT ;  /* 0x000003e019197812 */ /* 0x000fc400078ef8ce */
[----:B------:R-:W-:Y:S02]  /*06f0*/  CS2R R110, SRZ ;  /* 0x00000000006e7805 */ /* 0x000fe4000001ff00 */
[----:B------:R-:W-:Y:S02]  /*0700*/  SHF.R.S32.HI R14, RZ, 0x1f, R13 ;  /* 0x0000001fff0e7819 */ /* 0x000fe4000001140d */
[----:B------:R-:W-:Y:S02]  /*0710*/  CS2R R108, SRZ ;  /* 0x00000000006c7805 */ /* 0x000fe4000001ff00 */
[----:B------:R-:W-:Y:S01]  /*0720*/  SHF.R.S32.HI R21, RZ, 0x1f, R20 ;  /* 0x0000001fff157819 */ /* 0x000fe20000011414 */
[----:B------:R-:W-:Y:S01]  /*0730*/  IMAD R16, R16, 0x80, R25 ;  /* 0x0000008010107824 */ /* 0x000fe200078e0219 */
[----:B----4-:R-:W-:Y:S01]  /*0740*/  ISETP.GE.AND P4, PT, R20, UR7, PT ;  /* 0x0000000714007c0c */ /* 0x010fe2000bf86270 */
[----:B-1----:R-:W-:Y:S01]  /*0750*/  IMAD R14, R14, UR8, RZ ;  /* 0x000000080e0e7c24 */ /* 0x002fe2000f8e02ff */
[----:B------:R-:W-:-:S02]  /*0760*/  LOP3.LUT R28, R28, 0x18, RZ, 0xc0, !PT ;  /* 0x000000181c1c7812 */ /* 0x000fc400078ec0ff */
[----:B------:R-:W-:Y:S01]  /*0770*/  CS2R R90, SRZ ;  /* 0x00000000005a7805 */ /* 0x000fe2000001ff00 */
[----:B---3--:R-:W-:Y:S01]  /*0780*/  IMAD.SHL.U32 R11, R7, 0x10, RZ ;  /* 0x00000010070b7824 */ /* 0x008fe200078e00ff */
[----:B--2---:R-:W-:Y:S01]  /*0790*/  R2UR UR10, R12 ;  /* 0x000000000c0a72ca */ /* 0x004fe200000e0000 */
[C---:B------:R-:W-:Y:S01]  /*07a0*/  IMAD R14, R13.reuse, UR9, R14 ;  /* 0x000000090d0e7c24 */ /* 0x040fe2000f8e020e */
[----:B------:R-:W-:Y:S01]  /*07b0*/  ISETP.LT.AND P5, PT, R13, R18, !P4 ;  /* 0x000000120d00720c */ /* 0x000fe200067a1270 */
[----:B------:R-:W-:Y:S01]  /*07c0*/  IMAD.IADD R28, R28, 0x1, R9 ;  /* 0x000000011c1c7824 */ /* 0x000fe200078e0209 */
[----:B------:R-:W-:Y:S02]  /*07d0*/  LOP3.LUT R6, R6, 0x30, R11, 0xf8, !PT ;  /* 0x0000003006067812 */ /* 0x000fe400078ef80b */
[----:B------:R-:W-:Y:S02]  /*07e0*/  CS2R R88, SRZ ;  /* 0x0000000000587805 */ /* 0x000fe4000001ff00 */
[----:B------:R-:W-:Y:S01]  /*07f0*/  LOP3.LUT R11, R7, 0x3, RZ, 0xc0, !PT ;  /* 0x00000003070b7812 */ /* 0x000fe200078ec0ff */
[----:B------:R-:W-:Y:S01]  /*0800*/  VIADD R7, R20, 0x40 ;  /* 0x0000004014077836 */ /* 0x000fe20000000000 */
[----:B------:R-:W-:Y:S01]  /*0810*/  SEL R9, RZ, 0x1, P4 ;  /* 0x00000001ff097807 */ /* 0x000fe20002000000 */
[----:B------:R-:W-:Y:S01]  /*0820*/  IMAD.WIDE.U32 R20, R13, UR8, R20 ;  /* 0x000000080d147c25 */ /* 0x000fe2000f8e0014 */
[----:B------:R-:W-:-:S02]  /*0830*/  LOP3.LUT R12, R11, 0x4, R206, 0xf8, !PT ;  /* 0x000000040b0c7812 */ /* 0x000fc400078ef8ce */
[----:B------:R-:W-:Y:S02]  /*0840*/  CS2R R46, SRZ ;  /* 0x00000000002e7805 */ /* 0x000fe4000001ff00 */
[----:B------:R-:W-:Y:S01]  /*0850*/  ISETP.GE.AND P2, PT, R7, UR7, PT ;  /* 0x0000000707007c0c */ /* 0x000fe2000bf46270 */
[----:B------:R-:W-:Y:S01]  /*0860*/  IMAD.SHL.U32 R11, R10, 0x100, RZ ;  /* 0x000001000a0b7824 */ /* 0x000fe200078e00ff */
[----:B-----5:R-:W-:Y:S01]  /*0870*/  LEA R10, P0, R20, R4, 0x1 ;  /* 0x00000004140a7211 */ /* 0x020fe200078008ff */
[----:B------:R-:W-:Y:S01]  /*0880*/  IMAD.IADD R14, R21, 0x1, R14 ;  /* 0x00000001150e7824 */ /* 0x000fe200078e020e */
[----:B------:R-:W-:Y:S01]  /*0890*/  SEL R4, RZ, 0x1, !P5 ;  /* 0x00000001ff047807 */ /* 0x000fe20006800000 */
[----:B------:R-:W-:Y:S01]  /*08a0*/  IMAD R7, R12, 0x10, R11 ;  /* 0x000000100c077824 */ /* 0x000fe200078e020b */
[----:B------:R-:W-:Y:S01]  /*08b0*/  LOP3.LUT R6, R11, R6, RZ, 0xfc, !PT ;  /* 0x000000060b067212 */ /* 0x000fe200078efcff */
[----:B------:R-:W-:Y:S01]  /*08c0*/  VIADD R11, R16, 0x8 ;  /* 0x00000008100b7836 */ /* 0x000fe20000000000 */
[----:B------:R-:W-:Y:S01]  /*08d0*/  SEL R12, RZ, 0x4, P4 ;  /* 0x00000004ff0c7807 */ /* 0x000fe20002000000 */
[----:B------:R-:W-:Y:S01]  /*08e0*/  USHF.R.S32.HI UR19, URZ, 0x1f, UR10 ;  /* 0x0000001fff137899 */ /* 0x000fe2000801140a */
[----:B------:R-:W-:-:S02]  /*08f0*/  SEL R17, RZ, 0x2, P2 ;  /* 0x00000002ff117807 */ /* 0x000fc40001000000 */
[----:B------:R-:W-:Y:S02]  /*0900*/  CS2R R44, SRZ ;  /* 0x00000000002c7805 */ /* 0x000fe4000001ff00 */
[C---:B------:R-:W-:Y:S01]  /*0910*/  ISETP.GE.AND P5, PT, R13.reuse, R18, PT ;  /* 0x000000120d00720c */ /* 0x040fe20003fa6270 */
[----:B------:R-:W-:Y:S01]  /*0920*/  VIADD R13, R13, 0x4 ;  /* 0x000000040d0d7836 */ /* 0x000fe20000000000 */
[----:B------:R-:W-:Y:S01]  /*0930*/  ISETP.GE.AND P4, PT, R11, UR6, PT ;  /* 0x000000060b007c0c */ /* 0x000fe2000bf86270 */
[----:B------:R-:W-:Y:S01]  /*0940*/  ULEA.HI UR19, UR19, UR10, URZ, 0x2 ;  /* 0x0000000a13137291 */ /* 0x000fe2000f8f10ff */
[----:B------:R-:W-:Y:S01]  /*0950*/  LEA.HI.X R11, R20, R5, R14, 0x1, P0 ;  /* 0x00000005140b7211 */ /* 0x000fe200000f0c0e */
[C---:B------:R-:W-:Y:S01]  /*0960*/  VIADD R14, R16.reuse, 0x10 ;  /* 0x00000010100e7836 */ /* 0x040fe20000000000 */
[----:B------:R-:W-:Y:S02]  /*0970*/  ISETP.GE.AND P0, PT, R16, UR6, PT ;  /* 0x0000000610007c0c */ /* 0x000fe4000bf06270 */
[----:B------:R-:W-:-:S02]  /*0980*/  CS2R R114, SRZ ;  /* 0x0000000000727805 */ /* 0x000fc4000001ff00 */
[----:B------:R-:W-:Y:S02]  /*0990*/  SEL R5, R17, RZ, !P5 ;  /* 0x000000ff11057207 */ /* 0x000fe40006800000 */
[----:B------:R-:W-:Y:S02]  /*09a0*/  CS2R R112, SRZ ;  /* 0x0000000000707805 */ /* 0x000fe4000001ff00 */
[----:B------:R-:W-:Y:S02]  /*09b0*/  SHF.R.S32.HI R29, RZ, 0x1f, R28 ;  /* 0x0000001fff1d7819 */ /* 0x000fe4000001141c */
[----:B------:R-:W-:Y:S02]  /*09c0*/  CS2R R86, SRZ ;  /* 0x0000000000567805 */ /* 0x000fe4000001ff00 */
[----:B------:R-:W-:Y:S02]  /*09d0*/  ISETP.GE.AND P5, PT, R28, R18, PT ;  /* 0x000000121c00720c */ /* 0x000fe40003fa6270 */
[----:B------:R-:W-:-:S02]  /*09e0*/  CS2R R84, SRZ ;  /* 0x0000000000547805 */ /* 0x000fc4000001ff00 */
[----:B------:R-:W-:Y:S01]  /*09f0*/  SHF.R.U32.HI R26, RZ, 0x1, R25 ;  /* 0x00000001ff1a7819 */ /* 0x000fe20000011619 */
[----:B------:R-:W-:Y:S01]  /*0a00*/  IMAD.WIDE.U32 R28, R16, UR4, R28 ;  /* 0x00000004101c7c25 */ /* 0x000fe2000f8e001c */
[----:B------:R-:W-:Y:S02]  /*0a10*/  SEL R21, RZ, 0x1, P0 ;  /* 0x00000001ff157807 */ /* 0x000fe40000000000 */
[----:B------:R-:W-:Y:S02]  /*0a20*/  CS2R R50, SRZ ;  /* 0x0000000000327805 */ /* 0x000fe4000001ff00 */
[----:B------:R-:W-:Y:S01]  /*0a30*/  ISETP.GE.AND P0, PT, R14, UR6, PT ;  /* 0x000000060e007c0c */ /* 0x000fe2000bf06270 */
[C---:B------:R-:W-:Y:S01]  /*0a40*/  VIADD R14, R16.reuse, 0x18 ;  /* 0x00000018100e7836 */ /* 0x040fe20000000000 */
[----:B------:R-:W-:Y:S01]  /*0a50*/  SEL R24, RZ, 0x2, P5 ;  /* 0x00000002ff187807 */ /* 0x000fe20002800000 */
[----:B------:R-:W-:Y:S01]  /*0a60*/  IMAD R20, R16, UR5, R29 ;  /* 0x0000000510147c24 */ /* 0x000fe2000f8e021d */
[----:B------:R-:W-:Y:S01]  /*0a70*/  LOP3.LUT R15, R26, 0x3, R206, 0x48, !PT ;  /* 0x000000031a0f7812 */ /* 0x000fe200078e48ce */
[----:B------:R-:W1:Y:S01]  /*0a80*/  LDCU.64 UR4, c[0x0][0x3f0] ;  /* 0x00007e00ff0477ac */ /* 0x000e620008000a00 */
[----:B------:R-:W-:-:S02]  /*0a90*/  SEL R23, RZ, 0x4, P5 ;  /* 0x00000004ff177807 */ /* 0x000fc40002800000 */
[----:B------:R-:W-:Y:S02]  /*0aa0*/  CS2R R48, SRZ ;  /* 0x0000000000307805 */ /* 0x000fe4000001ff00 */
[----:B------:R-:W-:Y:S02]  /*0ab0*/  SEL R24, R24, RZ, !P4 ;  /* 0x000000ff18187207 */ /* 0x000fe40006000000 */
[----:B------:R-:W-:Y:S02]  /*0ac0*/  CS2R R118, SRZ ;  /* 0x0000000000767805 */ /* 0x000fe4000001ff00 */
[----:B------:R-:W-:Y:S02]  /*0ad0*/  SEL R22, RZ, 0x2, P4 ;  /* 0x00000002ff167807 */ /* 0x000fe40002000000 */
[----:B------:R-:W-:Y:S02]  /*0ae0*/  CS2R R116, SRZ ;  /* 0x0000000000747805 */ /* 0x000fe4000001ff00 */
[----:B------:R-:W-:-:S02]  /*0af0*/  LOP3.LUT R15, R15, 0x4, R206, 0xf8, !PT ;  /* 0x000000040f0f7812 */ /* 0x000fc400078ef8ce */
[----:B------:R-:W-:Y:S02]  /*0b00*/  CS2R R82, SRZ ;  /* 0x0000000000527805 */ /* 0x000fe4000001ff00 */
[----:B------:R-:W-:Y:S02]  /*0b10*/  ISETP.GE.AND P4, PT, R14, UR6, PT ;  /* 0x000000060e007c0c */ /* 0x000fe4000bf86270 */
[----:B------:R-:W-:Y:S02]  /*0b20*/  CS2R R80, SRZ ;  /* 0x0000000000507805 */ /* 0x000fe4000001ff00 */
[----:B------:R-:W-:Y:S02]  /*0b30*/  SEL R23, R23, RZ, !P0 ;  /* 0x000000ff17177207 */ /* 0x000fe40004000000 */
[----:B------:R-:W-:Y:S02]  /*0b40*/  CS2R R54, SRZ ;  /* 0x0000000000367805 */ /* 0x000fe4000001ff00 */
[----:B------:R-:W-:-:S02]  /*0b50*/  SEL R19, RZ, 0x4, P0 ;  /* 0x00000004ff137807 */ /* 0x000fc40000000000 */
[----:B------:R-:W-:Y:S02]  /*0b60*/  CS2R R52, SRZ ;  /* 0x0000000000347805 */ /* 0x000fe4000001ff00 */
[----:B------:R-:W-:Y:S02]  /*0b70*/  LEA R14, P0, R28, R2, 0x1 ;  /* 0x000000021c0e7211 */ /* 0x000fe400078008ff */
[----:B------:R-:W-:Y:S02]  /*0b80*/  CS2R R122, SRZ ;  /* 0x00000000007a7805 */ /* 0x000fe4000001ff00 */
[----:B------:R-:W-:Y:S02]  /*0b90*/  LOP3.LUT R25, R25, 0x8, RZ, 0xfc, !PT ;  /* 0x0000000819197812 */ /* 0x000fe400078efcff */
[----:B------:R-:W-:Y:S02]  /*0ba0*/  CS2R R120, SRZ ;  /* 0x0000000000787805 */ /* 0x000fe4000001ff00 */
[----:B------:R-:W-:Y:S01]  /*0bb0*/  IADD3 R17, PT, PT, R12, R17, R9 ;  /* 0x000000110c117210 */ /* 0x000fe20007ffe009 */
[----:B------:R-:W-:Y:S01]  /*0bc0*/  IMAD R9, R26, 0x20, R15 ;  /* 0x000000201a097824 */ /* 0x000fe200078e020f */
[----:B------:R-:W-:Y:S01]  /*0bd0*/  LEA.HI.X R15, R28, R3, R20, 0x1, P0 ;  /* 0x000000031c0f7211 */ /* 0x000fe200000f0c14 */
[----:B------:R-:W-:Y:S01]  /*0be0*/  IMAD.WIDE.U32 R28, R8, UR8, RZ ;  /* 0x00000008081c7c25 */ /* 0x000fe2000f8e00ff */
[----:B------:R-:W-:-:S02]  /*0bf0*/  SEL R20, RZ, 0x8, P5 ;  /* 0x00000008ff147807 */ /* 0x000fc40002800000 */
[----:B------:R-:W-:Y:S02]  /*0c00*/  CS2R R78, SRZ ;  /* 0x00000000004e7805 */ /* 0x000fe4000001ff00 */
[----:B------:R-:W-:Y:S02]  /*0c10*/  SHF.R.U32.HI R25, RZ, 0x1, R25 ;  /* 0x00000001ff197819 */ /* 0x000fe40000011619 */
[----:B------:R-:W-:Y:S02]  /*0c20*/  CS2R R76, SRZ ;  /* 0x00000000004c7805 */ /* 0x000fe4000001ff00 */
[----:B------:R-:W-:Y:S01]  /*0c30*/  ISETP.LT.AND P5, PT, R16, UR6, !P5 ;  /* 0x0000000610007c0c */ /* 0x000fe2000efa1270 */
[----:B------:R-:W1:Y:S01]  /*0c40*/  LDCU.64 UR6, c[0x0][0x3e8] ;  /* 0x00007d00ff0677ac */ /* 0x000e620008000a00 */
[----:B------:R-:W-:Y:S02]  /*0c50*/  LOP3.LUT R3, R25, 0x3, R206, 0x48, !PT ;  /* 0x0000000319037812 */ /* 0x000fe400078e48ce */
[----:B------:R-:W-:-:S02]  /*0c60*/  CS2R R58, SRZ ;  /* 0x00000000003a7805 */ /* 0x000fc4000001ff00 */
[----:B------:R-:W-:Y:S02]  /*0c70*/  SEL R2, RZ, 0x1, !P5 ;  /* 0x00000001ff027807 */ /* 0x000fe40006800000 */
[----:B------:R-:W-:Y:S02]  /*0c80*/  CS2R R56, SRZ ;  /* 0x0000000000387805 */ /* 0x000fe4000001ff00 */
[----:B------:R-:W-:Y:S02]  /*0c90*/  LOP3.LUT R16, R3, 0x4, R206, 0xf8, !PT ;  /* 0x0000000403107812 */ /* 0x000fe400078ef8ce */
[----:B------:R-:W-:Y:S02]  /*0ca0*/  CS2R R126, SRZ ;  /* 0x00000000007e7805 */ /* 0x000fe4000001ff00 */
[----:B------:R-:W-:Y:S02]  /*0cb0*/  IADD3 R23, PT, PT, R23, R24, R2 ;  /* 0x0000001817177210 */ /* 0x000fe40007ffe002 */
[----:B------:R-:W-:-:S02]  /*0cc0*/  CS2R R124, SRZ ;  /* 0x00000000007c7805 */ /* 0x000fc4000001ff00 */
[----:B------:R-:W-:Y:S01]  /*0cd0*/  ISETP.GE.AND P0, PT, R13, R18, PT ;  /* 0x000000120d00720c */ /* 0x000fe20003f06270 */
[----:B------:R-:W2:Y:S01]  /*0ce0*/  LDC.64 R2, c[0x0][0x3c0] ;  /* 0x0000f000ff027b82 */ /* 0x000ea20000000a00 */
[----:B------:R-:W-:Y:S01]  /*0cf0*/  SEL R20, R20, RZ, !P4 ;  /* 0x000000ff14147207 */ /* 0x000fe20006000000 */
[----:B------:R-:W-:Y:S01]  /*0d00*/  IMAD R25, R25, 0x20, R16 ;  /* 0x0000002019197824 */ /* 0x000fe200078e0210 */
[----:B------:R-:W-:Y:S02]  /*0d10*/  SEL R13, R12, RZ, !P0 ;  /* 0x000000ff0c0d7207 */ /* 0x000fe40004000000 */
[----:B------:R-:W-:Y:S02]  /*0d20*/  CS2R R74, SRZ ;  /* 0x00000000004a7805 */ /* 0x000fe4000001ff00 */
[----:B------:R-:W-:Y:S01]  /*0d30*/  IADD3 R18, PT, PT, R19, R22, R21 ;  /* 0x0000001613127210 */ /* 0x000fe20007ffe015 */
[----:B------:R-:W-:Y:S01]  /*0d40*/  IMAD.IADD R20, R23, 0x1, R20 ;  /* 0x0000000117147824 */ /* 0x000fe200078e0214 */
[----:B------:R-:W-:Y:S01]  /*0d50*/  IADD3 R4, PT, PT, R13, R5, R4 ;  /* 0x000000050d047210 */ /* 0x000fe20007ffe004 */
[----:B-1----:R-:W-:Y:S01]  /*0d60*/  UIADD3 UR4, UP0, UPT, UR6, -UR4, URZ ;  /* 0x8000000406047290 */ /* 0x002fe2000ff1e0ff */
[----:B------:R-:W-:-:S02]  /*0d70*/  SEL R5, RZ, 0x8, P4 ;  /* 0x00000008ff057807 */ /* 0x000fc40002000000 */
[----:B------:R-:W-:Y:S02]  /*0d80*/  CS2R R72, SRZ ;  /* 0x0000000000487805 */ /* 0x000fe4000001ff00 */
[----:B------:R-:W-:Y:S01]  /*0d90*/  SEL R12, RZ, 0x8, P2 ;  /* 0x00000008ff0c7807 */ /* 0x000fe20001000000 */
[----:B------:R-:W-:Y:S01]  /*0da0*/  UIADD3.X UR5, UPT, UPT, UR7, ~UR5, URZ, UP0, !UPT ;  /* 0x8000000507057290 */ /* 0x000fe200087fe4ff */
[----:B------:R-:W-:Y:S01]  /*0db0*/  SEL R20, R20, RZ, P6 ;  /* 0x000000ff14147207 */ /* 0x000fe20003000000 */
[----:B------:R-:W-:Y:S01]  /*0dc0*/  IMAD.IADD R18, R18, 0x1, R5 ;  /* 0x0000000112127824 */ /* 0x000fe200078e0205 */
[C---:B------:R-:W-:Y:S01]  /*0dd0*/  SEL R19, R12.reuse, RZ, !P0 ;  /* 0x000000ff0c137207 */ /* 0x040fe20004000000 */
[----:B------:R-:W-:Y:S01]  /*0de0*/  IMAD.IADD R17, R12, 0x1, R17 ;  /* 0x000000010c117824 */ /* 0x000fe200078e0211 */
[----:B------:R-:W-:Y:S01]  /*0df0*/  SHF.R.S32.HI R5, RZ, 0x1f, R8 ;  /* 0x0000001fff057819 */ /* 0x000fe20000011408 */
[----:B------:R-:W-:Y:S01]  /*0e00*/  IMAD.SHL.U32 R12, R20, 0x10, RZ ;  /* 0x00000010140c7824 */ /* 0x000fe200078e00ff */
[----:B------:R-:W-:Y:S01]  /*0e10*/  LEA R16, P0, R28, UR4, 0x1 ;  /* 0x000000041c107c11 */ /* 0x000fe2000f8008ff */
[----:B------:R-:W-:Y:S01]  /*0e20*/  IMAD.IADD R19, R4, 0x1, R19 ;  /* 0x0000000104137824 */ /* 0x000fe200078e0213 */
[----:B------:R-:W-:Y:S01]  /*0e30*/  SEL R17, R17, RZ, P3 ;  /* 0x000000ff11117207 */ /* 0x000fe20001800000 */
[----:B------:R-:W-:Y:S01]  /*0e40*/  IMAD.SHL.U32 R4, R20, 0x8, RZ ;  /* 0x0000000814047824 */ /* 0x000fe200078e00ff */
[----:B------:R-:W-:Y:S01]  /*0e50*/  LOP3.LUT P5, RZ, R12, 0x10, RZ, 0xc0, !PT ;  /* 0x000000100cff7812 */ /* 0x000fe200078ac0ff */
[----:B------:R-:W-:Y:S01]  /*0e60*/  IMAD R5, R5, UR8, RZ ;  /* 0x0000000805057c24 */ /* 0x000fe2000f8e02ff */
[-C--:B--2---:R-:W-:Y:S01]  /*0e70*/  IADD3 R26, P2, PT, R14, R2.reuse, RZ ;  /* 0x000000020e1a7210 */ /* 0x084fe20007f5e0ff */
[----:B------:R-:W-:Y:S01]  /*0e80*/  UMOV UR8, 0x400 ;  /* 0x0000040000087882 */ /* 0x000fe20000000000 */
[----:B------:R-:W-:Y:S01]  /*0e90*/  LOP3.LUT P4, RZ, R4, 0x10, RZ, 0xc0, !PT ;  /* 0x0000001004ff7812 */ /* 0x000fe2000788c0ff */
[----:B------:R-:W-:Y:S01]  /*0ea0*/  IMAD R12, R8, UR9, R5 ;  /* 0x00000009080c7c24 */ /* 0x000fe2000f8e0205 */
[----:B------:R-:W-:Y:S01]  /*0eb0*/  SEL R19, R19, RZ, P6 ;  /* 0x000000ff13137207 */ /* 0x000fe20003000000 */
[----:B------:R-:W1:Y:S01]  /*0ec0*/  LDC.64 R4, c[0x0][0x3d0] ;  /* 0x0000f400ff047b82 */ /* 0x000e620000000a00 */
[--C-:B------:R-:W-:Y:S01]  /*0ed0*/  IMAD.X R27, R15, 0x1, R3.reuse, P2 ;  /* 0x000000010f1b7824 */ /* 0x100fe200010e0603 */
[----:B------:R-:W-:Y:S01]  /*0ee0*/  IADD3 R22, P2, PT, R26, R2, RZ ;  /* 0x000000021a167210 */ /* 0x000fe20007f5e0ff */
[----:B------:R-:W-:Y:S01]  /*0ef0*/  IMAD.IADD R12, R29, 0x1, R12 ;  /* 0x000000011d0c7824 */ /* 0x000fe200078e020c */
[----:B------:R-:W-:Y:S01]  /*0f00*/  ULEA UR11, UR11, UR8, 0x18 ;  /* 0x000000080b0b7291 */ /* 0x000fe2000f8ec0ff */
[----:B------:R-:W-:Y:S01]  /*0f10*/  IMAD.SHL.U32 R21, R20, 0x4, RZ ;  /* 0x0000000414157824 */ /* 0x000fe200078e00ff */
[----:B------:R-:W-:Y:S01]  /*0f20*/  SEL R18, R18, RZ, P3 ;  /* 0x000000ff12127207 */ /* 0x000fe20001800000 */
[----:B------:R-:W-:Y:S01]  /*0f30*/  IMAD.SHL.U32 R13, R19, 0x10, RZ ;  /* 0x00000010130d7824 */ /* 0x000fe200078e00ff */
[----:B------:R-:W-:Y:S01]  /*0f40*/  LEA.HI.X R12, R28, UR5, R12, 0x1, P0 ;  /* 0x000000051c0c7c11 */ /* 0x000fe200080f0c0c */
[----:B------:R-:W-:Y:S01]  /*0f50*/  IMAD.X R23, R27, 0x1, R3, P2 ;  /* 0x000000011b177824 */ /* 0x000fe200010e0603 */
[----:B------:R-:W-:Y:S01]  /*0f60*/  LOP3.LUT P0, RZ, R21, 0x10, RZ, 0xc0, !PT ;  /* 0x0000001015ff7812 */ /* 0x000fe2000780c0ff */
[----:B------:R-:W-:Y:S01]  /*0f70*/  IMAD.SHL.U32 R20, R20, 0x2, RZ ;  /* 0x0000000214147824 */ /* 0x000fe200078e00ff */
[----:B------:R-:W-:Y:S01]  /*0f80*/  LOP3.LUT P2, RZ, R13, 0x10, RZ, 0xc0, !PT ;  /* 0x000000100dff7812 */ /* 0x000fe2000784c0ff */
[----:B------:R-:W2:Y:S01]  /*0f90*/  LDCU.64 UR4, c[0x0][0x3e0] ;  /* 0x00007c00ff0477ac */ /* 0x000ea20008000a00 */
[----:B------:R-:W-:Y:S01]  /*0fa0*/  LEA R13, R9, UR11, 0x4 ;  /* 0x0000000b090d7c11 */ /* 0x000fe2000f8e20ff */
[----:B------:R-:W-:Y:S01]  /*0fb0*/  BAR.SYNC.DEFER_BLOCKING 0x0 ;  /* 0x0000000000007b1d */ /* 0x000fe20000010000 */
[----:B------:R-:W-:Y:S01]  /*0fc0*/  LEA R9, R25, UR11, 0x4 ;  /* 0x0000000b19097c11 */ /* 0x000fe2000f8e20ff */
[----:B------:R-:W-:Y:S01]  /*0fd0*/  VIADD R7, R7, UR11 ;  /* 0x0000000b07077c36 */ /* 0x000fe20008000000 */
[----:B------:R-:W-:Y:S01]  /*0fe0*/  SEL R213, R17, RZ, P1 ;  /* 0x000000ff11d57207 */ /* 0x000fe20000800000 */
[----:B------:R-:W-:Y:S01]  /*0ff0*/  VIADD R6, R6, UR11 ;  /* 0x0000000b06067c36 */ /* 0x000fe20008000000 */
[----:B------:R-:W-:-:S02]  /*1000*/  SEL R212, R18, RZ, P1 ;  /* 0x000000ff12d47207 */ /* 0x000fc40000800000 */
[----:B------:R-:W-:Y:S02]  /*1010*/  CS2R R62, SRZ ;  /* 0x00000000003e7805 */ /* 0x000fe4000001ff00 */
[----:B------:R-:W-:Y:S02]  /*1020*/  LOP3.LUT R171, R206, 0x1f, RZ, 0xc0, !PT ;  /* 0x0000001fceab7812 */ /* 0x000fe400078ec0ff */
[----:B------:R-:W-:Y:S02]  /*1030*/  CS2R R60, SRZ ;  /* 0x00000000003c7805 */ /* 0x000fe4000001ff00 */
[----:B------:R-:W-:Y:S02]  /*1040*/  LOP3.LUT R199, R166, 0x40, RZ, 0xc0, !PT ;  /* 0x00000040a6c77812 */ /* 0x000fe400078ec0ff */
[----:B------:R-:W-:Y:S02]  /*1050*/  CS2R R130, SRZ ;  /* 0x0000000000827805 */ /* 0x000fe4000001ff00 */
[----:B------:R-:W-:-:S02]  /*1060*/  SHF.R.U32.HI R171, RZ, 0x4, R171 ;  /* 0x00000004ffab7819 */ /* 0x000fc400000116ab */
[----:B------:R-:W-:Y:S02]  /*1070*/  CS2R R128, SRZ ;  /* 0x0000000000807805 */ /* 0x000fe4000001ff00 */
[----:B------:R-:W-:Y:S02]  /*1080*/  CS2R R70, SRZ ;  /* 0x0000000000467805 */ /* 0x000fe4000001ff00 */
[----:B------:R-:W-:Y:S02]  /*1090*/  CS2R R68, SRZ ;  /* 0x0000000000447805 */ /* 0x000fe4000001ff00 */
[----:B------:R-:W-:Y:S01]  /*10a0*/  CS2R R66, SRZ ;  /* 0x0000000000427805 */ /* 0x000fe2000001ff00 */
[----:B------:R-:W-:Y:S01]  /*10b0*/  VIADD R169, R171, 0x2 ;  /* 0x00000002aba97836 */ /* 0x000fe20000000000 */
[----:B------:R-:W-:-:S04]  /*10c0*/  CS2R R64, SRZ ;  /* 0x0000000000407805 */ /* 0x000fc8000001ff00 */
[--C-:B------:R-:W-:Y:S01]  /*10d0*/  LOP3.LUT R169, R169, 0x3, R206.reuse, 0x78, !PT ;  /* 0x00000003a9a97812 */ /* 0x100fe200078e78ce */
[----:B------:R-:W-:Y:S01]  /*10e0*/  @!PT LDS RZ, [RZ] ;  /* 0x00000000fffff984 */ /* 0x000fe20000000800 */
[----:B------:R-:W-:Y:S01]  /*10f0*/  @!PT LDS RZ, [RZ] ;  /* 0x00000000fffff984 */ /* 0x000fe20000000800 */
[----:B------:R-:W-:Y:S01]  /*1100*/  @!PT LDS RZ, [RZ] ;  /* 0x00000000fffff984 */ /* 0x000fe20000000800 */
[----:B------:R3:W-:Y:S01]  /*1110*/  LDGSTS.E.BYPASS.LTC128B.128 [R13], desc[UR20][R14.64], P5 ;  /* 0x000000000e0d7fae */ /* 0x0007e2000a981a14 */
[----:B------:R-:W-:Y:S01]  /*1120*/  LOP3.LUT P5, RZ, R20, 0x10, RZ, 0xc0, !PT ;  /* 0x0000001014ff7812 */ /* 0x000fe200078ac0ff */
[----:B------:R-:W-:Y:S01]  /*1130*/  IMAD.SHL.U32 R20, R19, 0x8, RZ ;  /* 0x0000000813147824 */ /* 0x000fe200078e00ff */
[C-C-:B------:R-:W-:Y:S01]  /*1140*/  LOP3.LUT R140, R169.reuse, 0x4, R206.reuse, 0xf8, !PT ;  /* 0x00000004a98c7812 */ /* 0x140fe200078ef8ce */
[----:B------:R4:W-:Y:S01]  /*1150*/  LDGSTS.E.BYPASS.LTC128B.128 [R9], desc[UR20][R26.64], P4 ;  /* 0x000000001a097fae */ /* 0x0009e2000a181a14 */
[----:B------:R-:W-:Y:S02]  /*1160*/  IADD3 R24, P4, PT, R22, R2, RZ ;  /* 0x0000000216187210 */ /* 0x000fe40007f9e0ff */
[----:B------:R-:W-:Y:S01]  /*1170*/  LOP3.LUT R148, R169, 0x4, R206, 0xf4, !PT ;  /* 0x00000004a9947812 */ /* 0x000fe200078ef4ce */
[----:B------:R-:W-:Y:S01]  /*1180*/  LDGSTS.E.BYPASS.LTC128B.128 [R13+0x1000], desc[UR20][R22.64], P0 ;  /* 0x01000000160d7fae */ /* 0x000fe20008181a14 */
[----:B-1----:R-:W-:Y:S01]  /*1190*/  IADD3 R28, P0, PT, R164, -R4, RZ ;  /* 0x80000004a41c7210 */ /* 0x002fe20007f1e0ff */
[----:B------:R-:W-:Y:S01]  /*11a0*/  IMAD.X R25, R23, 0x1, R3, P4 ;  /* 0x0000000117197824 */ /* 0x000fe200020e0603 */
[----:B------:R-:W-:Y:S01]  /*11b0*/  LOP3.LUT P4, RZ, R20, 0x10, RZ, 0xc0, !PT ;  /* 0x0000001014ff7812 */ /* 0x000fe2000788c0ff */
[----:B------:R-:W-:Y:S01]  /*11c0*/  IMAD.SHL.U32 R4, R17, 0x10, RZ ;  /* 0x0000001011047824 */ /* 0x000fe200078e00ff */
[----:B--2---:R-:W-:Y:S01]  /*11d0*/  IADD3 R20, P3, PT, R10, UR4, RZ ;  /* 0x000000040a147c10 */ /* 0x004fe2000ff7e0ff */
[----:B------:R-:W-:Y:S01]  /*11e0*/  IMAD.X R29, R165, 0x1, ~R5, P0 ;  /* 0x00000001a51d7824 */ /* 0x000fe200000e0e05 */
[----:B------:R1:W-:Y:S01]  /*11f0*/  LDGSTS.E.BYPASS.LTC128B.128 [R9+0x1000], desc[UR20][R24.64], P5 ;  /* 0x0100000018097fae */ /* 0x0003e2000a981a14 */
[----:B------:R-:W-:Y:S01]  /*1200*/  IMAD.SHL.U32 R5, R19, 0x4, RZ ;  /* 0x0000000413057824 */ /* 0x000fe200078e00ff */
[----:B------:R-:W-:Y:S01]  /*1210*/  LOP3.LUT P0, RZ, R4, 0x10, RZ, 0xc0, !PT ;  /* 0x0000001004ff7812 */ /* 0x000fe2000780c0ff */
[----:B------:R-:W-:Y:S01]  /*1220*/  IMAD.WIDE R28, R8, 0x2, R28 ;  /* 0x00000002081c7825 */ /* 0x000fe200078e021c */
[----:B------:R-:W-:Y:S01]  /*1230*/  LDGSTS.E.BYPASS.LTC128B.128 [R7+0x8000], desc[UR20][R10.64], P2 ;  /* 0x080000000a077fae */ /* 0x000fe20009181a14 */
[----:B------:R-:W-:-:S02]  /*1240*/  IADD3.X R21, PT, PT, R11, UR5, RZ, P3, !PT ;  /* 0x000000050b157c10 */ /* 0x000fc40009ffe4ff */
[----:B------:R-:W-:Y:S01]  /*1250*/  IMAD.SHL.U32 R19, R19, 0x2, RZ ;  /* 0x0000000213137824 */ /* 0x000fe200078e00ff */
[----:B------:R-:W-:Y:S01]  /*1260*/  LOP3.LUT P5, RZ, R5, 0x10, RZ, 0xc0, !PT ;  /* 0x0000001005ff7812 */ /* 0x000fe200078ac0ff */
[----:B------:R2:W-:Y:S01]  /*1270*/  LDGSTS.E.BYPASS.LTC128B.128 [R7+0x8080], desc[UR20][R10.64+0x80], P4 ;  /* 0x080800800a077fae */ /* 0x0005e2000a181a14 */
[----:B------:R-:W-:Y:S01]  /*1280*/  IMAD.SHL.U32 R4, R17, 0x8, RZ ;  /* 0x0000000811047824 */ /* 0x000fe200078e00ff */
[----:B------:R-:W-:Y:S01]  /*1290*/  LOP3.LUT R140, R140, 0xf0, R215, 0xf8, !PT ;  /* 0x000000f08c8c7812 */ /* 0x000fe200078ef8d7 */
[----:B------:R-:W-:Y:S01]  /*12a0*/  IMAD.SHL.U32 R5, R18, 0x10, RZ ;  /* 0x0000001012057824 */ /* 0x000fe200078e00ff */
[----:B---3--:R-:W-:Y:S01]  /*12b0*/  IADD3 R14, P4, PT, R28, R24, RZ ;  /* 0x000000181c0e7210 */ /* 0x008fe20007f9e0ff */
[----:B------:R-:W-:Y:S01]  /*12c0*/  IMAD.SHL.U32 R8, R18, 0x8, RZ ;  /* 0x0000000812087824 */ /* 0x000fe200078e00ff */
[----:B------:R-:W-:Y:S02]  /*12d0*/  LOP3.LUT P2, RZ, R19, 0x10, RZ, 0xc0, !PT ;  /* 0x0000001013ff7812 */ /* 0x000fe4000784c0ff */
[----:B----4-:R-:W-:-:S02]  /*12e0*/  CS2R R26, SRZ ;  /* 0x00000000001a7805 */ /* 0x010fc4000001ff00 */
[----:B------:R-:W-:Y:S01]  /*12f0*/  LOP3.LUT P6, RZ, R4, 0x10, RZ, 0xc0, !PT ;  /* 0x0000001004ff7812 */ /* 0x000fe200078cc0ff */
[----:B------:R-:W-:Y:S01]  /*1300*/  IMAD.X R15, R29, 0x1, R25, P4 ;  /* 0x000000011d0f7824 */ /* 0x000fe200020e0619 */
[----:B------:R-:W-:Y:S02]  /*1310*/  IADD3 R4, P3, PT, R16, R20, RZ ;  /* 0x0000001410047210 */ /* 0x000fe40007f7e0ff */
[----:B------:R-:W-:Y:S02]  /*1320*/  CS2R R28, SRZ ;  /* 0x00000000001c7805 */ /* 0x000fe4000001ff00 */
[----:B------:R-:W-:Y:S01]  /*1330*/  LOP3.LUT P4, RZ, R5, 0x10, RZ, 0xc0, !PT ;  /* 0x0000001005ff7812 */ /* 0x000fe2000788c0ff */
[----:B------:R-:W-:Y:S01]  /*1340*/  LDGSTS.E.BYPASS.LTC128B.128 [R6+0x8400], desc[UR20][R20.64], P5 ;  /* 0x0840000014067fae */ /* 0x000fe2000a981a14 */
[----:B------:R-:W-:Y:S01]  /*1350*/  LOP3.LUT R148, R148, 0xf0, R215, 0xf8, !PT ;  /* 0x000000f094947812 */ /* 0x000fe200078ef8d7 */
[----:B------:R-:W-:Y:S01]  /*1360*/  IMAD.X R5, R12, 0x1, R21, P3 ;  /* 0x000000010c057824 */ /* 0x000fe200018e0615 */
[----:B------:R-:W-:Y:S01]  /*1370*/  LOP3.LUT P3, RZ, R8, 0x10, RZ, 0xc0, !PT ;  /* 0x0000001008ff7812 */ /* 0x000fe2000786c0ff */
[----:B------:R-:W-:Y:S01]  /*1380*/  IMAD.SHL.U32 R8, R18, 0x2, RZ ;  /* 0x0000000212087824 */ /* 0x000fe200078e00ff */
[----:B------:R3:W-:Y:S01]  /*1390*/  LDGSTS.E.BYPASS.LTC128B.128 [R6+0x8480], desc[UR20][R20.64+0x80], P2 ;  /* 0x0848008014067fae */ /* 0x0007e20009181a14 */
[----:B-1----:R-:W-:-:S03]  /*13a0*/  IADD3 R24, P2, PT, R14, R2, RZ ;  /* 0x000000020e187210 */ /* 0x002fc60007f5e0ff */
[----:B------:R-:W0:Y:S02]  /*13b0*/  LDGDEPBAR ;  /* 0x00000000000079af */ /* 0x000e240000000000 */
[--C-:B------:R-:W-:Y:S01]  /*13c0*/  IMAD.X R25, R15, 0x1, R3.reuse, P2 ;  /* 0x000000010f197824 */ /* 0x100fe200010e0603 */
[-C--:B------:R-:W-:Y:S01]  /*13d0*/  IADD3 R22, P2, PT, R24, R2.reuse, RZ ;  /* 0x0000000218167210 */ /* 0x080fe20007f5e0ff */
[----:B--2---:R-:W-:Y:S01]  /*13e0*/  IMAD.SHL.U32 R10, R18, 0x4, RZ ;  /* 0x00000004120a7824 */ /* 0x004fe200078e00ff */
[----:B------:R-:W-:Y:S01]  /*13f0*/  LDGSTS.E.BYPASS.LTC128B.128 [R13+0x80], desc[UR20][R14.64], P4 ;  /* 0x000800000e0d7fae */ /* 0x000fe2000a181a14 */
[----:B------:R-:W-:Y:S01]  /*1400*/  LOP3.LUT P4, RZ, R8, 0x10, RZ, 0xc0, !PT ;  /* 0x0000001008ff7812 */ /* 0x000fe2000788c0ff */
[----:B------:R-:W-:Y:S01]  /*1410*/  IMAD.SHL.U32 R8, R17, 0x4, RZ ;  /* 0x0000000411087824 */ /* 0x000fe200078e00ff */
[----:B------:R-:W-:Y:S02]  /*1420*/  CS2R R18, SRZ ;  /* 0x0000000000127805 */ /* 0x000fe4000001ff00 */
[----:B------:R-:W-:Y:S01]  /*1430*/  LOP3.LUT P5, RZ, R10, 0x10, RZ, 0xc0, !PT ;  /* 0x000000100aff7812 */ /* 0x000fe200078ac0ff */
[----:B------:R1:W-:Y:S01]  /*1440*/  LDGSTS.E.BYPASS.LTC128B.128 [R9+0x80], desc[UR20][R24.64], P3 ;  /* 0x0008000018097fae */ /* 0x0003e20009981a14 */
[----:B------:R-:W-:Y:S01]  /*1450*/  IMAD.X R23, R25, 0x1, R3, P2 ;  /* 0x0000000119177824 */ /* 0x000fe200010e0603 */
[----:B------:R-:W-:Y:S01]  /*1460*/  LOP3.LUT P3, RZ, R8, 0x10, RZ, 0xc0, !PT ;  /* 0x0000001008ff7812 */ /* 0x000fe2000786c0ff */
[----:B------:R-:W-:Y:S01]  /*1470*/  IMAD.SHL.U32 R8, R213, 0x10, RZ ;  /* 0x00000010d5087824 */ /* 0x000fe200078e00ff */
[----:B------:R-:W-:Y:S01]  /*1480*/  IADD3 R16, P2, PT, R22, R2, RZ ;  /* 0x0000000216107210 */ /* 0x000fe20007f5e0ff */
[----:B------:R-:W-:-:S04]  /*1490*/  IMAD.SHL.U32 R10, R17, 0x2, RZ ;  /* 0x00000002110a7824 */ /* 0x000fc800078e00ff */
[----:B------:R-:W-:Y:S01]  /*14a0*/  IMAD.X R17, R23, 0x1, R3, P2 ;  /* 0x0000000117117824 */ /* 0x000fe200010e0603 */
[----:B------:R-:W-:Y:S02]  /*14b0*/  LOP3.LUT P2, RZ, R10, 0x10, RZ, 0xc0, !PT ;  /* 0x000000100aff7812 */ /* 0x000fe4000784c0ff */
[----:B------:R2:W-:Y:S01]  /*14c0*/  LDGSTS.E.BYPASS.LTC128B.128 [R13+0x1080], desc[UR20][R22.64], P5 ;  /* 0x01080000160d7fae */ /* 0x0005e2000a981a14 */
[----:B------:R-:W-:Y:S01]  /*14d0*/  LOP3.LUT P5, RZ, R8, 0x10, RZ, 0xc0, !PT ;  /* 0x0000001008ff7812 */ /* 0x000fe200078ac0ff */
[----:B------:R-:W-:Y:S01]  /*14e0*/  IMAD.SHL.U32 R8, R213, 0x8, RZ ;  /* 0x00000008d5087824 */ /* 0x000fe200078e00ff */
[----:B------:R-:W-:Y:S01]  /*14f0*/  IADD3 R10, P1, PT, R4, UR4, RZ ;  /* 0x00000004040a7c10 */ /* 0x000fe2000ff3e0ff */
[----:B------:R4:W-:Y:S01]  /*1500*/  LDGSTS.E.BYPASS.LTC128B.128 [R9+0x1080], desc[UR20][R16.64], P4 ;  /* 0x0108000010097fae */ /* 0x0009e2000a181a14 */
[----:B---3--:R-:W-:Y:S02]  /*1510*/  CS2R R20, SRZ ;  /* 0x0000000000147805 */ /* 0x008fe4000001ff00 */
[----:B------:R-:W-:Y:S01]  /*1520*/  LOP3.LUT P4, RZ, R8, 0x10, RZ, 0xc0, !PT ;  /* 0x0000001008ff7812 */ /* 0x000fe2000788c0ff */
[----:B------:R-:W-:Y:S01]  /*1530*/  IMAD.SHL.U32 R8, R212, 0x10, RZ ;  /* 0x00000010d4087824 */ /* 0x000fe200078e00ff */
[----:B------:R-:W-:Y:S01]  /*1540*/  LDGSTS.E.BYPASS.LTC128B.128 [R7+0xa000], desc[UR20][R4.64], P0 ;  /* 0x0a00000004077fae */ /* 0x000fe20008181a14 */
[----:B------:R-:W-:-:S02]  /*1550*/  IADD3.X R11, PT, PT, R5, UR5, RZ, P1, !PT ;  /* 0x00000005050b7c10 */ /* 0x000fc40008ffe4ff */
[----:B------:R-:W-:Y:S01]  /*1560*/  IADD3 R208, P1, PT, R16, R164, RZ ;  /* 0x000000a410d07210 */ /* 0x000fe20007f3e0ff */
[----:B------:R3:W-:Y:S01]  /*1570*/  LDGSTS.E.BYPASS.LTC128B.128 [R7+0xa080], desc[UR20][R4.64+0x80], P6 ;  /* 0x0a08008004077fae */ /* 0x0007e2000b181a14 */
[----:B------:R-:W-:Y:S01]  /*1580*/  LOP3.LUT P0, RZ, R8, 0x10, RZ, 0xc0, !PT ;  /* 0x0000001008ff7812 */ /* 0x000fe2000780c0ff */
[----:B------:R-:W-:Y:S01]  /*1590*/  IMAD.SHL.U32 R8, R212, 0x8, RZ ;  /* 0x00000008d4087824 */ /* 0x000fe200078e00ff */
[----:B-1----:R-:W-:Y:S01]  /*15a0*/  CS2R R24, SRZ ;  /* 0x0000000000187805 */ /* 0x002fe2000001ff00 */
[----:B------:R-:W-:Y:S01]  /*15b0*/  IMAD.X R209, R17, 0x1, R165, P1 ;  /* 0x0000000111d17824 */ /* 0x000fe200008e06a5 */
[----:B------:R-:W-:Y:S02]  /*15c0*/  LDGSTS.E.BYPASS.LTC128B.128 [R6+0xa400], desc[UR20][R10.64], P3 ;  /* 0x0a4000000a067fae */ /* 0x000fe40009981a14 */
[----:B------:R-:W-:Y:S01]  /*15d0*/  LOP3.LUT P6, RZ, R8, 0x10, RZ, 0xc0, !PT ;  /* 0x0000001008ff7812 */ /* 0x000fe200078cc0ff */
[----:B------:R-:W-:Y:S01]  /*15e0*/  IMAD.SHL.U32 R8, R212, 0x4, RZ ;  /* 0x00000004d4087824 */ /* 0x000fe200078e00ff */
[----:B------:R1:W-:Y:S04]  /*15f0*/  LDGSTS.E.BYPASS.LTC128B.128 [R6+0xa480], desc[UR20][R10.64+0x80], P2 ;  /* 0x0a4800800a067fae */ /* 0x0003e80009181a14 */
[----:B------:R-:W0:Y:S01]  /*1600*/  LDGDEPBAR ;  /* 0x00000000000079af */ /* 0x000e220000000000 */
[----:B------:R-:W-:-:S02]  /*1610*/  LOP3.LUT P1, RZ, R8, 0x10, RZ, 0xc0, !PT ;  /* 0x0000001008ff7812 */ /* 0x000fc4000782c0ff */
[----:B--2---:R-:W-:Y:S01]  /*1620*/  CS2R R22, SRZ ;  /* 0x0000000000167805 */ /* 0x004fe2000001ff00 */
[----:B------:R-:W-:Y:S01]  /*1630*/  LDGSTS.E.BYPASS.LTC128B.128 [R13+0x100], desc[UR20][R208.64], P0 ;  /* 0x00100000d00d7fae */ /* 0x000fe20008181a14 */
[----:B----4-:R-:W-:-:S04]  /*1640*/  IADD3 R16, P2, PT, R208, R2, RZ ;  /* 0x00000002d0107210 */ /* 0x010fc80007f5e0ff */
[----:B------:R-:W-:Y:S01]  /*1650*/  IADD3 R14, P0, PT, R16, R2, RZ ;  /* 0x00000002100e7210 */ /* 0x000fe20007f1e0ff */
[----:B------:R-:W-:Y:S02]  /*1660*/  IMAD.X R17, R209, 0x1, R3, P2 ;  /* 0x00000001d1117824 */ /* 0x000fe400010e0603 */
[----:B---3--:R-:W-:-:S03]  /*1670*/  IMAD.SHL.U32 R4, R213, 0x2, RZ ;  /* 0x00000002d5047824 */ /* 0x008fc600078e00ff */
[----:B------:R2:W-:Y:S01]  /*1680*/  LDGSTS.E.BYPASS.LTC128B.128 [R9+0x100], desc[UR20][R16.64], P6 ;  /* 0x0010000010097fae */ /* 0x0005e2000b181a14 */
[----:B------:R-:W-:Y:S02]  /*1690*/  IMAD.SHL.U32 R5, R213, 0x4, RZ ;  /* 0x00000004d5057824 */ /* 0x000fe400078e00ff */
[----:B------:R-:W-:Y:S01]  /*16a0*/  IMAD.X R15, R17, 0x1, R3, P0 ;  /* 0x00000001110f7824 */ /* 0x000fe200000e0603 */
[----:B------:R-:W-:Y:S01]  /*16b0*/  LOP3.LUT P2, RZ, R4, 0x10, RZ, 0xc0, !PT ;  /* 0x0000001004ff7812 */ /* 0x000fe2000784c0ff */
[----:B------:R-:W-:Y:S01]  /*16c0*/  IMAD.SHL.U32 R4, R212, 0x2, RZ ;  /* 0x00000002d4047824 */ /* 0x000fe200078e00ff */
[----:B------:R-:W-:Y:S02]  /*16d0*/  IADD3 R172, P0, PT, R10, UR6, RZ ;  /* 0x000000060aac7c10 */ /* 0x000fe4000ff1e0ff */
[----:B------:R-:W-:Y:S01]  /*16e0*/  LOP3.LUT P3, RZ, R5, 0x10, RZ, 0xc0, !PT ;  /* 0x0000001005ff7812 */ /* 0x000fe2000786c0ff */
[----:B------:R-:W-:Y:S01]  /*16f0*/  VIADD R5, R0, 0x1f ;  /* 0x0000001f00057836 */ /* 0x000fe20000000000 */
[----:B------:R-:W-:Y:S01]  /*1700*/  LOP3.LUT P6, RZ, R4, 0x10, RZ, 0xc0, !PT ;  /* 0x0000001004ff7812 */ /* 0x000fe200078cc0ff */
[----:B------:R3:W-:Y:S01]  /*1710*/  LDGSTS.E.BYPASS.LTC128B.128 [R13+0x1100], desc[UR20][R14.64], P1 ;  /* 0x011000000e0d7fae */ /* 0x0007e20008981a14 */
[----:B------:R-:W-:-:S02]  /*1720*/  IADD3.X R173, PT, PT, R11, UR7, RZ, P0, !PT ;  /* 0x000000070bad7c10 */ /* 0x000fc400087fe4ff */
[----:B-1----:R-:W-:Y:S02]  /*1730*/  IADD3 R10, P0, PT, R14, R2, RZ ;  /* 0x000000020e0a7210 */ /* 0x002fe40007f1e0ff */
[----:B------:R-:W-:Y:S02]  /*1740*/  SHF.R.S32.HI R214, RZ, 0x1f, R5 ;  /* 0x0000001fffd67819 */ /* 0x000fe40000011405 */
[----:B------:R-:W-:Y:S01]  /*1750*/  ISETP.GE.AND P1, PT, R5, 0x20, PT ;  /* 0x000000200500780c */ /* 0x000fe20003f26270 */
[----:B------:R-:W-:Y:S01]  /*1760*/  IMAD.X R11, R15, 0x1, R3, P0 ;  /* 0x000000010f0b7824 */ /* 0x000fe200000e0603 */
[----:B------:R-:W-:Y:S01]  /*1770*/  IADD3 R4, P0, PT, R172, UR4, RZ ;  /* 0x00000004ac047c10 */ /* 0x000fe2000ff1e0ff */
[----:B------:R-:W-:Y:S01]  /*1780*/  ULOP3.LUT UR4, UR19, 0xfffc, URZ, 0xc0, !UPT ;  /* 0x0000fffc13047892 */ /* 0x000fe2000f8ec0ff */
[----:B------:R-:W-:Y:S01]  /*1790*/  LEA.HI R214, R214, R5, RZ, 0x5 ;  /* 0x00000005d6d67211 */ /* 0x000fe200078f28ff */
[----:B------:R-:W-:Y:S01]  /*17a0*/  USHF.R.S32.HI UR19, URZ, 0x2, UR19 ;  /* 0x00000002ff137899 */ /* 0x000fe20008011413 */
[----:B------:R-:W-:Y:S01]  /*17b0*/  IADD3.X R5, PT, PT, R173, UR5, RZ, P0, !PT ;  /* 0x00000005ad057c10 */ /* 0x000fe200087fe4ff */
[----:B------:R1:W-:Y:S01]  /*17c0*/  LDGSTS.E.BYPASS.LTC128B.128 [R9+0x1100], desc[UR20][R10.64], P6 ;  /* 0x011000000a097fae */ /* 0x0003e2000b181a14 */
[----:B------:R-:W-:Y:S01]  /*17d0*/  UIADD3 UR10, UPT, UPT, UR10, -UR4, URZ ;  /* 0x800000040a0a7290 */ /* 0x000fe2000fffe0ff */
[----:B------:R-:W-:Y:S01]  /*17e0*/  SHF.R.U32.HI R0, RZ, 0x1, R206 ;  /* 0x00000001ff007819 */ /* 0x000fe200000116ce */
[----:B------:R-:W-:Y:S01]  /*17f0*/  UIADD3 UR4, UPT, UPT, UR11, 0x8000, URZ ;  /* 0x000080000b047890 */ /* 0x000fe2000fffe0ff */
[----:B------:R-:W-:Y:S01]  /*1800*/  LDGSTS.E.BYPASS.LTC128B.128 [R7+0xc000], desc[UR20][R172.64], P5 ;  /* 0x0c000000ac077fae */ /* 0x000fe2000a981a14 */
[----:B------:R-:W-:Y:S01]  /*1810*/  ULOP3.LUT UR17, UR10, 0x80, URZ, 0xc0, !UPT ;  /* 0x000000800a117892 */ /* 0x000fe2000f8ec0ff */
[----:B------:R-:W-:-:S02]  /*1820*/  LOP3.LUT R0, R171, 0x3, R0, 0x78, !PT ;  /* 0x00000003ab007812 */ /* 0x000fc400078e7800 */
[----:B--2---:R-:W-:Y:S01]  /*1830*/  CS2R R16, SRZ ;  /* 0x0000000000107805 */ /* 0x004fe2000001ff00 */
[----:B------:R-:W-:Y:S01]  /*1840*/  LDGSTS.E.BYPASS.LTC128B.128 [R7+0xc080], desc[UR20][R172.64+0x80], P4 ;  /* 0x0c080080ac077fae */ /* 0x000fe2000a181a14 */
[----:B------:R-:W-:Y:S01]  /*1850*/  ULEA.HI UR17, UR17, UR10, URZ, 0x19 ;  /* 0x0000000a11117291 */ /* 0x000fe2000f8fc8ff */
[--C-:B------:R-:W-:Y:S01]  /*1860*/  LOP3.LUT R171, R171, 0x3, R206.reuse, 0x78, !PT ;  /* 0x00000003abab7812 */ /* 0x100fe200078e78ce */
[----:B------:R-:W-:Y:S01]  /*1870*/  IMAD R199, R0, 0x10, R199 ;  /* 0x0000001000c77824 */ /* 0x000fe200078e02c7 */
[----:B------:R-:W-:Y:S01]  /*1880*/  LDGSTS.E.BYPASS.LTC128B.128 [R6+0xc400], desc[UR20][R4.64], P3 ;  /* 0x0c40000004067fae */ /* 0x000fe20009981a14 */
[----:B------:R-:W-:Y:S01]  /*1890*/  ULOP3.LUT UR6, UR17, 0xfffe, URZ, 0xc0, !UPT ;  /* 0x0000fffe11067892 */ /* 0x000fe2000f8ec0ff */
[C-C-:B------:R-:W-:Y:S01]  /*18a0*/  LOP3.LUT R136, R171.reuse, 0x4, R206.reuse, 0xf8, !PT ;  /* 0x00000004ab887812 */ /* 0x140fe200078ef8ce */
[----:B------:R-:W-:Y:S01]  /*18b0*/  UPRMT UR17, UR17, 0x8880, URZ ;  /* 0x0000888011117896 */ /* 0x000fe200080000ff */
[----:B------:R2:W-:Y:S01]  /*18c0*/  LDGSTS.E.BYPASS.LTC128B.128 [R6+0xc480], desc[UR20][R4.64+0x80], P2 ;  /* 0x0c48008004067fae */ /* 0x0005e20009181a14 */
[----:B------:R-:W-:Y:S01]  /*18d0*/  UIADD3 UR6, UPT, UPT, URZ, -UR6, URZ ;  /* 0x80000006ff067290 */ /* 0x000fe2000fffe0ff */
[----:B------:R-:W-:Y:S01]  /*18e0*/  LOP3.LUT R144, R171, 0x4, R206, 0xf4, !PT ;  /* 0x00000004ab907812 */ /* 0x000fe200078ef4ce */
[----:B------:R-:W-:Y:S01]  /*18f0*/  USHF.R.S32.HI UR17, URZ, 0x1, UR17 ;  /* 0x00000001ff117899 */ /* 0x000fe20008011411 */
[----:B------:R-:W0:Y:S01]  /*1900*/  LDGDEPBAR ;  /* 0x00000000000079af */ /* 0x000e220000000000 */
[----:B------:R-:W-:Y:S01]  /*1910*/  UPRMT UR6, UR6, 0x7710, URZ ;  /* 0x0000771006067896 */ /* 0x000fe200080000ff */
[----:B------:R-:W-:Y:S01]  /*1920*/  IMAD.SHL.U32 R0, R206, 0x100, RZ ;  /* 0x00000100ce007824 */ /* 0x000fe200078e00ff */
[----:B------:R-:W-:Y:S01]  /*1930*/  UPRMT UR17, UR17, 0x9910, URZ ;  /* 0x0000991011117896 */ /* 0x000fe200080000ff */
[--C-:B------:R-:W-:Y:S01]  /*1940*/  LOP3.LUT R136, R136, 0xf0, R215.reuse, 0xf8, !PT ;  /* 0x000000f088887812 */ /* 0x100fe200078ef8d7 */
[----:B------:R-:W-:Y:S01]  /*1950*/  UIADD3 UR6, UPT, UPT, UR10, UR6, URZ ;  /* 0x000000060a067290 */ /* 0x000fe2000fffe0ff */
[----:B------:R-:W-:Y:S01]  /*1960*/  LOP3.LUT R144, R144, 0xf0, R215, 0xf8, !PT ;  /* 0x000000f090907812 */ /* 0x000fe200078ef8d7 */
[----:B------:R-:W-:Y:S01]  /*1970*/  ULEA UR7, UR19, UR17, 0x6 ;  /* 0x0000001113077291 */ /* 0x000fe2000f8e30ff */
[----:B------:R-:W-:Y:S01]  /*1980*/  LEA R136, R136, UR4, 0x4 ;  /* 0x0000000488887c11 */ /* 0x000fe2000f8e20ff */
[----:B------:R-:W-:Y:S01]  /*1990*/  UPRMT UR5, UR6, 0x8880, URZ ;  /* 0x0000888006057896 */ /* 0x000fe200080000ff */
[----:B------:R-:W-:Y:S01]  /*19a0*/  LEA R144, R144, UR4, 0x4 ;  /* 0x0000000490907c11 */ /* 0x000fe2000f8e20ff */
[----:B------:R-:W-:Y:S01]  /*19b0*/  ULOP3.LUT UR18, UR6, 0xffff, URZ, 0xc0, !UPT ;  /* 0x0000ffff06127892 */ /* 0x000fe2000f8ec0ff */
[----:B------:R-:W-:Y:S01]  /*19c0*/  LEA R140, R140, UR4, 0x4 ;  /* 0x000000048c8c7c11 */ /* 0x000fe2000f8e20ff */
[----:B------:R-:W-:Y:S01]  /*19d0*/  ULEA UR5, UR5, UR19, 0x7 ;  /* 0x0000001305057291 */ /* 0x000fe2000f8e38ff */
[----:B------:R-:W-:Y:S01]  /*19e0*/  LEA R148, R148, UR4, 0x4 ;  /* 0x0000000494947c11 */ /* 0x000fe2000f8e20ff */
[----:B------:R-:W-:Y:S01]  /*19f0*/  USHF.L.U32 UR4, UR7, 0x7, URZ ;  /* 0x0000000707047899 */ /* 0x000fe200080006ff */
[----:B------:R-:W-:Y:S01]  /*1a00*/  LOP3.LUT R0, R0, 0xe00, RZ, 0xc0, !PT ;  /* 0x00000e0000007812 */ /* 0x000fe200078ec0ff */
[----:B------:R-:W-:Y:S01]  /*1a10*/  USHF.L.U32 UR5, UR5, 0x3, URZ ;  /* 0x0000000305057899 */ /* 0x000fe200080006ff */
[----:B---3--:R-:W-:Y:S01]  /*1a20*/  CS2R R14, SRZ ;  /* 0x00000000000e7805 */ /* 0x008fe2000001ff00 */
[----:B------:R-:W-:Y:S01]  /*1a30*/  UPRMT UR18, UR18, 0x8880, URZ ;  /* 0x0000888012127896 */ /* 0x000fe200080000ff */
[----:B------:R-:W-:Y:S01]  /*1a40*/  CS2R R12, SRZ ;  /* 0x00000000000c7805 */ /* 0x000fe2000001ff00 */
[----:B------:R-:W-:Y:S01]  /*1a50*/  ULEA UR5, UR5, UR11, 0x4 ;  /* 0x0000000b05057291 */ /* 0x000fe2000f8e20ff */
[----:B-1----:R-:W-:-:S02]  /*1a60*/  CS2R R10, SRZ ;  /* 0x00000000000a7805 */ /* 0x002fc4000001ff00 */
[----:B------:R-:W-:Y:S01]  /*1a70*/  CS2R R8, SRZ ;  /* 0x0000000000087805 */ /* 0x000fe2000001ff00 */
[----:B------:R-:W-:-:S04]  /*1a80*/  DEPBAR.LE SB0, 0x2 ;  /* 0x000080800000791a */ /* 0x000fc80000000000 */
[----:B------:R-:W-:Y:S01]  /*1a90*/  BAR.SYNC.DEFER_BLOCKING 0x0 ;  /* 0x0000000000007b1d */ /* 0x000fe20000010000 */
[----:B--2---:R-:W-:Y:S02]  /*1aa0*/  IADD3 R4, PT, PT, R0, UR5, R199 ;  /* 0x0000000500047c10 */ /* 0x004fe4000fffe0c7 */
[----:B------:R-:W-:Y:S02]  /*1ab0*/  CS2R R6, SRZ ;  /* 0x0000000000067805 */ /* 0x000fe4000001ff00 */
[----:B------:R-:W-:Y:S01]  /*1ac0*/  LEA.HI.SX32 R214, R214, 0xfffffffd, 0x1b ;  /* 0xfffffffdd6d67811 */ /* 0x000fe200078fdaff */
[----:B------:R-:W1:Y:S04]  /*1ad0*/  LDSM.16.M88.4 R132, [R4] ;  /* 0x000000000484783b */ /* 0x000e680000000200 */
[----:B------:R-:W2:Y:S04]  /*1ae0*/  LDSM.16.M88.4 R152, [R4+0x1000] ;  /* 0x001000000498783b */ /* 0x000ea80000000200 */
[----:B------:R-:W3:Y:S04]  /*1af0*/  LDSM.16.M88.4 R156, [R4+0x2000] ;  /* 0x00200000049c783b */ /* 0x000ee80000000200 */
[----:B------:R4:W1:Y:S04]  /*1b00*/  LDSM.16.M88.4 R160, [R4+0x3000] ;  /* 0x0030000004a0783b */ /* 0x0008680000000200 */
[----:B------:R-:W1:Y:S04]  /*1b10*/  LDSM.16.MT88.4 R136, [R136+UR4] ;  /* 0x000000048888783b */ /* 0x000e680008004200 */
[----:B------:R-:W1:Y:S04]  /*1b20*/  LDSM.16.MT88.4 R140, [R140+UR4] ;  /* 0x000000048c8c783b */ /* 0x000e680008004200 */
[----:B------:R-:W1:Y:S04]  /*1b30*/  LDSM.16.MT88.4 R144, [R144+UR4] ;  /* 0x000000049090783b */ /* 0x000e680008004200 */
[----:B------:R-:W1:Y:S01]  /*1b40*/  LDSM.16.MT88.4 R148, [R148+UR4] ;  /* 0x000000049494783b */ /* 0x000e620008004200 */
[----:B----4-:R-:W-:Y:S01]  /*1b50*/  CS2R R4, SRZ ;  /* 0x0000000000047805 */ /* 0x010fe2000001ff00 */
[----:B------:R-:W-:Y:S06]  /*1b60*/  @!P1 BRA `(.L_x_1887) ;  /* 0x0000000c006c9947 */ /* 0x000fec0003800000 */
[----:B------:R-:W4:Y:S01]  /*1b70*/  S2R R216, SR_CgaCtaId ;  /* 0x0000000000d87919 */ /* 0x000f220000008800 */
[----:B------:R-:W-:Y:S01]  /*1b80*/  SHF.R.U32.HI R167, RZ, 0x2, R206 ;  /* 0x00000002ffa77819 */ /* 0x000fe200000116ce */
[----:B------:R-:W-:Y:S01]  /*1b90*/  IMAD.IADD R199, R0, 0x1, R199 ;  /* 0x0000000100c77824 */ /* 0x000fe200078e02c7 */
[C---:B------:R-:W-:Y:S01]  /*1ba0*/  LEA R205, P0, R2.reuse, R164, 0x1 ;  /* 0x000000a402cd7211 */ /* 0x040fe200078008ff */
[----:B------:R-:W-:Y:S01]  /*1bb0*/  IMAD.MOV.U32 R211, RZ, RZ, R172 ;  /* 0x000000ffffd37224 */ /* 0x000fe200078e00ac */
[----:B------:R-:W-:Y:S01]  /*1bc0*/  LOP3.LUT R167, R167, 0x7, RZ, 0xc0, !PT ;  /* 0x00000007a7a77812 */ /* 0x000fe200078ec0ff */
[----:B------:R-:W-:Y:S01]  /*1bd0*/  IMAD.MOV.U32 R210, RZ, RZ, R173 ;  /* 0x000000ffffd27224 */ /* 0x000fe200078e00ad */
[----:B------:R-:W-:Y:S01]  /*1be0*/  LEA.HI.X R204, R2, R165, R3, 0x1, P0 ;  /* 0x000000a502cc7211 */ /* 0x000fe200000f0c03 */
[----:B------:R-:W-:Y:S01]  /*1bf0*/  UMOV UR16, 0x180 ;  /* 0x0000018000107882 */ /* 0x000fe20000000000 */
[--C-:B------:R-:W-:Y:S01]  /*1c00*/  LOP3.LUT R167, R167, 0x3e0, R206.reuse, 0xf8, !PT ;  /* 0x000003e0a7a77812 */ /* 0x100fe200078ef8ce */
[----:B------:R-:W-:Y:S01]  /*1c10*/  UMOV UR15, 0x6000 ;  /* 0x00006000000f7882 */ /* 0x000fe20000000000 */
[----:B------:R-:W-:Y:S01]  /*1c20*/  IADD3 R205, P0, PT, R205, R2, RZ ;  /* 0x00000002cdcd7210 */ /* 0x000fe20007f1e0ff */
[----:B------:R-:W-:Y:S01]  /*1c30*/  UMOV UR14, 0x3 ;  /* 0x00000003000e7882 */ /* 0x000fe20000000000 */
[----:B------:R-:W-:Y:S01]  /*1c40*/  SHF.R.U32.HI R217, RZ, 0x1, R167 ;  /* 0x00000001ffd97819 */ /* 0x000fe200000116a7 */
[----:B------:R-:W1:Y:S01]  /*1c50*/  LDCU.64 UR6, c[0x0][0x3c0] ;  /* 0x00007800ff0677ac */ /* 0x000e620008000a00 */
[----:B------:R-:W-:Y:S01]  /*1c60*/  MOV R103, 0x400 ;  /* 0x0000040000677802 */ /* 0x000fe20000000f00 */
[----:B------:R-:W-:Y:S01]  /*1c70*/  IMAD.X R204, R204, 0x1, R3, P0 ;  /* 0x00000001cccc7824 */ /* 0x000fe200000e0603 */
[--C-:B------:R-:W-:Y:S01]  /*1c80*/  LOP3.LUT R175, R217, 0x3, R206.reuse, 0x48, !PT ;  /* 0x00000003d9af7812 */ /* 0x100fe200078e48ce */
[----:B------:R-:W-:Y:S01]  /*1c90*/  UMOV UR11, URZ ;  /* 0x000000ff000b7c82 */ /* 0x000fe20008000000 */
[--C-:B------:R-:W-:Y:S01]  /*1ca0*/  LOP3.LUT R196, R171, 0x4, R206.reuse, 0xf8, !PT ;  /* 0x00000004abc47812 */ /* 0x100fe200078ef8ce */
[----:B------:R-:W-:Y:S01]  /*1cb0*/  UMOV UR8, 0xffffa000 ;  /* 0xffffa00000087882 */ /* 0x000fe20000000000 */
[----:B------:R-:W-:-:S02]  /*1cc0*/  LOP3.LUT R2, R175, 0x4, R206, 0xf8, !PT ;  /* 0x00000004af027812 */ /* 0x000fc400078ef8ce */
[C-C-:B------:R-:W-:Y:S02]  /*1cd0*/  LOP3.LUT R164, R169.reuse, 0x4, R206.reuse, 0xf8, !PT ;  /* 0x00000004a9a47812 */ /* 0x140fe400078ef8ce */
[----:B------:R-:W-:Y:S01]  /*1ce0*/  LOP3.LUT R0, R169, 0x4, R206, 0xf4, !PT ;  /* 0x00000004a9007812 */ /* 0x000fe200078ef4ce */
[----:B------:R-:W-:Y:S01]  /*1cf0*/  IMAD R217, R217, 0x20, R2 ;  /* 0x00000020d9d97824 */ /* 0x000fe200078e0202 */
[----:B------:R-:W-:Y:S02]  /*1d00*/  LOP3.LUT R2, R171, 0x4, R206, 0xf4, !PT ;  /* 0x00000004ab027812 */ /* 0x000fe400078ef4ce */
[--C-:B------:R-:W-:Y:S02]  /*1d10*/  LOP3.LUT R196, R196, 0xf0, R215.reuse, 0xf8, !PT ;  /* 0x000000f0c4c47812 */ /* 0x100fe400078ef8d7 */
[--C-:B------:R-:W-:Y:S02]  /*1d20*/  LOP3.LUT R2, R2, 0xf0, R215.reuse, 0xf8, !PT ;  /* 0x000000f002027812 */ /* 0x100fe400078ef8d7 */
[----:B----4-:R-:W-:Y:S01]  /*1d30*/  LEA R216, R216, R103, 0x18 ;  /* 0x00000067d8d87211 */ /* 0x010fe200078ec0ff */
[----:B------:R-:W-:Y:S01]  /*1d40*/  IMAD.MOV.U32 R103, RZ, RZ, RZ ;  /* 0x000000ffff677224 */ /* 0x000fe200078e00ff */
[----:B------:R-:W-:-:S02]  /*1d50*/  LOP3.LUT R164, R164, 0xf0, R215, 0xf8, !PT ;  /* 0x000000f0a4a47812 */ /* 0x000fc400078ef8d7 */
[----:B------:R-:W-:Y:S01]  /*1d60*/  LOP3.LUT R0, R0, 0xf0, R215, 0xf8, !PT ;  /* 0x000000f000007812 */ /* 0x000fe200078ef8d7 */
[----:B------:R-:W-:Y:S01]  /*1d70*/  VIADD R197, R216, 0x8000 ;  /* 0x00008000d8c57836 */ /* 0x000fe20000000000 */
[----:B------:R-:W-:Y:S01]  /*1d80*/  ISETP.NE.AND P0, PT, R214, RZ, PT ;  /* 0x000000ffd600720c */ /* 0x000fe20003f05270 */
[----:B------:R-:W-:Y:S01]  /*1d90*/  IMAD.U32 R217, R217, 0x10, R216 ;  /* 0x00000010d9d97824 */ /* 0x000fe200078e00d8 */
[----:B------:R-:W-:Y:S01]  /*1da0*/  LOP3.LUT R198, R199, 0x20, RZ, 0x3c, !PT ;  /* 0x00000020c7c67812 */ /* 0x000fe200078e3cff */
[--C-:B------:R-:W-:Y:S01]  /*1db0*/  IMAD R196, R196, 0x10, R197.reuse ;  /* 0x00000010c4c47824 */ /* 0x100fe200078e02c5 */
[----:B------:R-:W-:Y:S01]  /*1dc0*/  SEL R213, R213, RZ, P0 ;  /* 0x000000ffd5d57207 */ /* 0x000fe20000000000 */
[--C-:B------:R-:W-:Y:S01]  /*1dd0*/  IMAD R2, R2, 0x10, R197.reuse ;  /* 0x0000001002027824 */ /* 0x100fe200078e02c5 */
[----:B------:R-:W-:Y:S01]  /*1de0*/  SEL R212, R212, RZ, P0 ;  /* 0x000000ffd4d47207 */ /* 0x000fe20000000000 */
[--C-:B------:R-:W-:Y:S02]  /*1df0*/  IMAD R3, R164, 0x10, R197.reuse ;  /* 0x00000010a4037824 */ /* 0x100fe400078e02c5 */
[----:B------:R-:W-:Y:S01]  /*1e00*/  IMAD R0, R0, 0x10, R197 ;  /* 0x0000001000007824 */ /* 0x000fe200078e02c5 */
[----:B------:R-:W-:Y:S01]  /*1e10*/  LOP3.LUT R165, R167, 0x8, RZ, 0xfc, !PT ;  /* 0x00000008a7a57812 */ /* 0x000fe200078efcff */
[----:B------:R-:W4:Y:S01]  /*1e20*/  LDC.64 R202, c[0x0][0x3e0] ;  /* 0x0000f800ffca7b82 */ /* 0x000f220000000a00 */
[----:B------:R-:W-:Y:S01]  /*1e30*/  LOP3.LUT R223, R166, 0xf800, RZ, 0xc0, !PT ;  /* 0x0000f800a6df7812 */ /* 0x000fe200078ec0ff */
[----:B------:R-:W-:Y:S01]  /*1e40*/  IMAD.SHL.U32 R166, R206, 0x20, RZ ;  /* 0x00000020cea67824 */ /* 0x000fe200078e00ff */
[----:B------:R-:W-:-:S02]  /*1e50*/  SHF.R.U32.HI R165, RZ, 0x1, R165 ;  /* 0x00000001ffa57819 */ /* 0x000fc400000116a5 */
[----:B------:R-:W-:Y:S02]  /*1e60*/  LOP3.LUT R215, R215, 0x40, RZ, 0xc, !PT ;  /* 0x00000040d7d77812 */ /* 0x000fe400078e0cff */
[----:B------:R-:W-:Y:S01]  /*1e70*/  LOP3.LUT R167, R165, 0x3, R206, 0x48, !PT ;  /* 0x00000003a5a77812 */ /* 0x000fe200078e48ce */
[----:B------:R-:W1:Y:S01]  /*1e80*/  LDC.64 R200, c[0x0][0x3e8] ;  /* 0x0000fa00ffc87b82 */ /* 0x000e620000000a00 */
[----:B------:R-:W-:Y:S02]  /*1e90*/  LOP3.LUT R223, R223, 0x300, R166, 0xf8, !PT ;  /* 0x00000300dfdf7812 */ /* 0x000fe400078ef8a6 */
[----:B------:R-:W-:-:S05]  /*1ea0*/  LOP3.LUT R164, R167, 0x4, R206, 0xf8, !PT ;  /* 0x00000004a7a47812 */ /* 0x000fca00078ef8ce */
[----:B------:R-:W-:-:S04]  /*1eb0*/  IMAD R165, R165, 0x20, R164 ;  /* 0x00000020a5a57824 */ /* 0x000fc800078e02a4 */
[----:B------:R-:W-:-:S07]  /*1ec0*/  IMAD.U32 R216, R165, 0x10, R216 ;  /* 0x00000010a5d87824 */ /* 0x000fce00078e00d8 */
.L_x_1888:
[C---:B-1----:R-:W-:Y:S01]  /*1ed0*/  HMMA.16816.F32 R4, R132.reuse, R136, R4 ;  /* 0x000000888404723c */ /* 0x042fe20000001804 */
[----:B------:R-:W-:Y:S01]  /*1ee0*/  LDSM.16.M88.4 R164, [R198+UR5] ;  /* 0x00000005c6a4783b */ /* 0x000fe20008000200 */
[----:B------:R-:W-:Y:S02]  /*1ef0*/  UIADD3 UR9, UPT, UPT, UR5, -0x180, URZ ;  /* 0xfffffe8005097890 */ /* 0x000fe4000fffe0ff */
[----:B------:R-:W-:Y:S01]  /*1f00*/  UIADD3 UR11, UPT, UPT, UR11, 0x1, URZ ;  /* 0x000000010b0b7890 */ /* 0x000fe2000fffe0ff */
[----:B------:R-:W-:Y:S01]  /*1f10*/  IADD3 R208, P0, PT, R208, R205, RZ ;  /* 0x000000cdd0d07210 */ /* 0x000fe20007f1e0ff */
[----:B----4-:R-:W-:Y:S01]  /*1f20*/  VIADD R221, R196, UR4 ;  /* 0x00000004c4dd7c36 */ /* 0x010fe20008000000 */
[----:B------:R-:W-:Y:S01]  /*1f30*/  LOP3.LUT P6, RZ, R212, 0x1, RZ, 0xc0, !PT ;  /* 0x00000001d4ff7812 */ /* 0x000fe200078cc0ff */
[C---:B------:R-:W-:Y:S01]  /*1f40*/  HMMA.16816.F32 R8, R132.reuse, R138, R8 ;  /* 0x0000008a8408723c */ /* 0x040fe20000001808 */
[----:B--2---:R-:W2:Y:S01]  /*1f50*/  LDSM.16.MT88.4 R168, [R196+UR4+0x1000] ;  /* 0x00100004c4a8783b */ /* 0x004ea20008004200 */
[----:B------:R-:W-:Y:S01]  /*1f60*/  UISETP.NE.AND UP0, UPT, UR11, 0x4, UPT ;  /* 0x000000040b00788c */ /* 0x000fe2000bf05270 */
[----:B------:R-:W-:Y:S01]  /*1f70*/  IMAD.X R209, R209, 0x1, R204, P0 ;  /* 0x00000001d1d17824 */ /* 0x000fe200000e06cc */
[----:B------:R-:W-:Y:S01]  /*1f80*/  IADD3 R226, P0, PT, R208, UR6, RZ ;  /* 0x00000006d0e27c10 */ /* 0x000fe2000ff1e0ff */
[----:B------:R-:W-:Y:S01]  /*1f90*/  VIADD R220, R3, UR4 ;  /* 0x0000000403dc7c36 */ /* 0x000fe20008000000 */
[----:B------:R-:W-:Y:S01]  /*1fa0*/  USEL UR10, UR8, 0x2000, !UP0 ;  /* 0x00002000080a7887 */ /* 0x000fe2000c000000 */
[----:B------:R-:W-:Y:S01]  /*1fb0*/  VIADD R219, R2, UR4 ;  /* 0x0000000402db7c36 */ /* 0x000fe20008000000 */
[C---:B------:R-:W-:Y:S01]  /*1fc0*/  HMMA.16816.F32 R12, R132.reuse, R140, R12 ;  /* 0x0000008c840c723c */ /* 0x040fe2000000180c */
[----:B------:R-:W2:Y:S01]  /*1fd0*/  LDSM.16.MT88.4 R172, [R3+UR4+0x1000] ;  /* 0x0010000403ac783b */ /* 0x000ea20008004200 */
[----:B------:R-:W-:Y:S01]  /*1fe0*/  UIADD3 UR14, UPT, UPT, UR14, 0x1, URZ ;  /* 0x000000010e0e7890 */ /* 0x000fe2000fffe0ff */
[----:B------:R-:W-:Y:S01]  /*1ff0*/  IADD3.X R227, PT, PT, R209, UR7, RZ, P0, !PT ;  /* 0x00000007d1e37c10 */ /* 0x000fe200087fe4ff */
[----:B------:R-:W-:Y:S01]  /*2000*/  VIADD R218, R0, UR4 ;  /* 0x0000000400da7c36 */ /* 0x000fe20008000000 */
[----:B------:R-:W-:Y:S01]  /*2010*/  @UP0 UIADD3 UR9, UPT, UPT, UR5, 0x80, URZ ;  /* 0x0000008005090890 */ /* 0x000fe2000fffe0ff */
[----:B------:R-:W-:Y:S01]  /*2020*/  LOP3.LUT P0, RZ, R213, 0x1, RZ, 0xc0, !PT ;  /* 0x00000001d5ff7812 */ /* 0x000fe2000780c0ff */
[----:B------:R-:W-:Y:S01]  /*2030*/  UISETP.NE.AND UP1, UPT, UR14, 0x4, UPT ;  /* 0x000000040e00788c */ /* 0x000fe2000bf25270 */
[C---:B------:R-:W-:Y:S01]  /*2040*/  HMMA.16816.F32 R16, R132.reuse, R142, R16 ;  /* 0x0000008e8410723c */ /* 0x040fe20000001810 */
[----:B------:R-:W2:Y:S01]  /*2050*/  LDSM.16.MT88.4 R176, [R2+UR4+0x1000] ;  /* 0x0010000402b0783b */ /* 0x000ea20008004200 */
[----:B------:R-:W-:Y:S01]  /*2060*/  UIADD3 UR13, UPT, UPT, UR15, -0x6000, URZ ;  /* 0xffffa0000f0d7890 */ /* 0x000fe2000fffe0ff */
[--C-:B------:R-:W-:Y:S01]  /*2070*/  SHF.R.U32.HI R207, RZ, 0x2, R212.reuse ;  /* 0x00000002ffcf7819 */ /* 0x100fe200000116d4 */
[----:B------:R-:W-:Y:S01]  /*2080*/  UIADD3 UR12, UPT, UPT, UR16, -0x180, URZ ;  /* 0xfffffe80100c7890 */ /* 0x000fe2000fffe0ff */
[----:B------:R-:W-:Y:S01]  /*2090*/  SHF.R.U32.HI R224, RZ, 0x1, R212 ;  /* 0x00000001ffe07819 */ /* 0x000fe200000116d4 */
[----:B------:R-:W-:Y:S01]  /*20a0*/  USEL UR14, UR14, URZ, UP1 ;  /* 0x000000ff0e0e7287 */ /* 0x000fe20008800000 */
[----:B------:R-:W-:Y:S01]  /*20b0*/  LOP3.LUT P3, RZ, R207, 0x1, RZ, 0xc0, !PT ;  /* 0x00000001cfff7812 */ /* 0x000fe2000786c0ff */
[C---:B------:R-:W-:Y:S01]  /*20c0*/  HMMA.16816.F32 R20, R132.reuse, R144, R20 ;  /* 0x000000908414723c */ /* 0x040fe20000001814 */
[----:B------:R-:W2:Y:S01]  /*20d0*/  LDSM.16.MT88.4 R180, [R0+UR4+0x1000] ;  /* 0x0010000400b4783b */ /* 0x000ea20008004200 */
[----:B------:R-:W-:Y:S01]  /*20e0*/  @UP1 UIADD3 UR13, UPT, UPT, UR15, 0x2000, URZ ;  /* 0x000020000f0d1890 */ /* 0x000fe2000fffe0ff */
[----:B------:R-:W-:Y:S01]  /*20f0*/  LOP3.LUT P5, RZ, R224, 0x1, RZ, 0xc0, !PT ;  /* 0x00000001e0ff7812 */ /* 0x000fe200078ac0ff */
[----:B------:R-:W-:Y:S01]  /*2100*/  @UP1 UIADD3 UR12, UPT, UPT, UR16, 0x80, URZ ;  /* 0x00000080100c1890 */ /* 0x000fe2000fffe0ff */
[----:B----4-:R-:W-:Y:S01]  /*2110*/  IADD3 R211, P2, P1, R211, R202, R200 ;  /* 0x000000cad3d37210 */ /* 0x010fe2000795e0c8 */
[----:B------:R-:W-:Y:S01]  /*2120*/  USEL UR11, UR11, URZ, UP0 ;  /* 0x000000ff0b0b7287 */ /* 0x000fe20008000000 */
[----:B------:R-:W-:Y:S01]  /*2130*/  SHF.R.U32.HI R225, RZ, 0x3, R212 ;  /* 0x00000003ffe17819 */ /* 0x000fe200000116d4 */
[C---:B------:R-:W-:Y:S01]  /*2140*/  HMMA.16816.F32 R24, R132.reuse, R146, R24 ;  /* 0x000000928418723c */ /* 0x040fe20000001818 */
[----:B------:R-:W2:Y:S01]  /*2150*/  LDSM.16.M88.4 R184, [R198+UR5+0x1000] ;  /* 0x00100005c6b8783b */ /* 0x000ea20008000200 */
[----:B------:R-:W-:Y:S01]  /*2160*/  UIADD3 UR4, UPT, UPT, UR10, UR4, URZ ;  /* 0x000000040a047290 */ /* 0x000fe2000fffe0ff */
[----:B------:R-:W-:Y:S01]  /*2170*/  @P0 IMAD.MOV.U32 R234, RZ, RZ, R211 ;  /* 0x000000ffffea0224 */ /* 0x000fe200078e00d3 */
[----:B------:R-:W-:Y:S02]  /*2180*/  IADD3.X R210, PT, PT, R210, R203, R201, P2, P1 ;  /* 0x000000cbd2d27210 */ /* 0x000fe400017e24c9 */
[----:B------:R-:W-:Y:S01]  /*2190*/  LOP3.LUT P2, RZ, R225, 0x1, RZ, 0xc0, !PT ;  /* 0x00000001e1ff7812 */ /* 0x000fe2000784c0ff */
[----:B------:R-:W-:Y:S01]  /*21a0*/  VIADD R225, R217, UR16 ;  /* 0x00000010d9e17c36 */ /* 0x000fe20008000000 */
[C---:B------:R-:W-:Y:S01]  /*21b0*/  HMMA.16816.F32 R28, R132.reuse, R148, R28 ;  /* 0x00000094841c723c */ /* 0x040fe2000000181c */
[----:B---3--:R-:W3:Y:S02]  /*21c0*/  LDSM.16.M88.4 R188, [R198+UR5+0x2000] ;  /* 0x00200005c6bc783b */ /* 0x008ee40008000200 */
[----:B------:R-:W-:Y:S01]  /*21d0*/  @P0 IMAD.MOV.U32 R235, RZ, RZ, R210 ;  /* 0x000000ffffeb0224 */ /* 0x000fe200078e00d2 */
[--C-:B------:R-:W-:Y:S02]  /*21e0*/  SHF.R.U32.HI R222, RZ, 0x1, R213.reuse ;  /* 0x00000001ffde7819 */ /* 0x100fe400000116d5 */
[--C-:B------:R-:W-:Y:S02]  /*21f0*/  SHF.R.U32.HI R207, RZ, 0x3, R206.reuse ;  /* 0x00000003ffcf7819 */ /* 0x100fe400000116ce */
[-C--:B------:R-:W-:Y:S01]  /*2200*/  HMMA.16816.F32 R32, R132, R150.reuse, R32 ;  /* 0x000000968420723c */ /* 0x080fe20000001820 */
[----:B------:R-:W3:Y:S01]  /*2210*/  LDSM.16.M88.4 R192, [R198+UR5+0x3000] ;  /* 0x00300005c6c0783b */ /* 0x000ee20008000200 */
[----:B------:R-:W-:Y:S01]  /*2220*/  UMOV UR5, UR9 ;  /* 0x0000000900057c82 */ /* 0x000fe20008000000 */
[----:B------:R-:W-:Y:S02]  /*2230*/  LOP3.LUT P4, RZ, R222, 0x1, RZ, 0xc0, !PT ;  /* 0x00000001deff7812 */ /* 0x000fe4000788c0ff */
[--C-:B------:R-:W-:Y:S02]  /*2240*/  SHF.R.U32.HI R222, RZ, 0x2, R213.reuse ;  /* 0x00000002ffde7819 */ /* 0x100fe400000116d5 */
[----:B------:R-:W-:Y:S01]  /*2250*/  LOP3.LUT R224, R206, R207, RZ, 0x3c, !PT ;  /* 0x000000cfcee07212 */ /* 0x000fe200078e3cff */
[C---:B------:R-:W-:Y:S01]  /*2260*/  HMMA.16816.F32 R36, R152.reuse, R150, R36 ;  /* 0x000000969824723c */ /* 0x040fe20000001824 */
[----:B------:R-:W-:Y:S01]  /*2270*/  @!PT LDS RZ, [RZ] ;  /* 0x00000000fffff984 */ /* 0x000fe20000000800 */
[----:B------:R-:W-:Y:S01]  /*2280*/  @!PT LDS RZ, [RZ] ;  /* 0x00000000fffff984 */ /* 0x000fe20000000800 */
[----:B------:R-:W-:Y:S01]  /*2290*/  @!PT LDS RZ, [RZ] ;  /* 0x00000000fffff984 */ /* 0x000fe20000000800 */
[----:B------:R-:W-:Y:S03]  /*22a0*/  @P6 LDGSTS.E.BYPASS.LTC128B.128 [R225], desc[UR20][R208.64] ;  /* 0x00000000d0e16fae */ /* 0x000fe6000b981a14 */
[----:B------:R-:W-:Y:S01]  /*22b0*/  LOP3.LUT P1, RZ, R222, 0x1, RZ, 0xc0, !PT ;  /* 0x00000001deff7812 */ /* 0x000fe2000782c0ff */
[----:B------:R-:W-:Y:S01]  /*22c0*/  VIADD R222, R216, UR16 ;  /* 0x00000010d8de7c36 */ /* 0x000fe20008000000 */
[C---:B------:R-:W-:Y:S01]  /*22d0*/  LOP3.LUT R229, R224.reuse, 0x3, RZ, 0xc0, !PT ;  /* 0x00000003e0e57812 */ /* 0x040fe200078ec0ff */
[----:B------:R-:W-:Y:S01]  /*22e0*/  IMAD.SHL.U32 R224, R224, 0x10, RZ ;  /* 0x00000010e0e07824 */ /* 0x000fe200078e00ff */
[C---:B------:R-:W-:Y:S01]  /*22f0*/  HMMA.16816.F32 R40, R152.reuse, R148, R40 ;  /* 0x000000949828723c */ /* 0x040fe20000001828 */
[----:B------:R-:W-:Y:S01]  /*2300*/  UMOV UR16, UR12 ;  /* 0x0000000c00107c82 */ /* 0x000fe20008000000 */
[----:B------:R-:W-:Y:S01]  /*2310*/  @P5 LDGSTS.E.BYPASS.LTC128B.128 [R222], desc[UR20][R226.64] ;  /* 0x00000000e2de5fae */ /* 0x000fe2000b981a14 */
[----:B------:R-:W-:Y:S02]  /*2320*/  LOP3.LUT R228, R229, 0x4, R206, 0xf8, !PT ;  /* 0x00000004e5e47812 */ /* 0x000fe400078ef8ce */
[----:B------:R-:W-:Y:S02]  /*2330*/  SHF.R.U32.HI R229, RZ, 0x3, R213 ;  /* 0x00000003ffe57819 */ /* 0x000fe400000116d5 */
[----:B------:R-:W-:Y:S01]  /*2340*/  LOP3.LUT R224, R215, 0x30, R224, 0xf8, !PT ;  /* 0x00000030d7e07812 */ /* 0x000fe200078ef8e0 */
[C---:B------:R-:W-:Y:S03]  /*2350*/  HMMA.16816.F32 R44, R152.reuse, R146, R44 ;  /* 0x00000092982c723c */ /* 0x040fe6000000182c */
[----:B------:R-:W-:Y:S01]  /*2360*/  LOP3.LUT P6, RZ, R229, 0x1, RZ, 0xc0, !PT ;  /* 0x00000001e5ff7812 */ /* 0x000fe200078cc0ff */
[----:B------:R-:W-:Y:S01]  /*2370*/  IMAD R230, R228, 0x10, R223 ;  /* 0x00000010e4e67824 */ /* 0x000fe200078e02df */
[----:B------:R-:W-:Y:S03]  /*2380*/  LOP3.LUT R224, R223, R224, RZ, 0xfc, !PT ;  /* 0x000000e0dfe07212 */ /* 0x000fe600078efcff */
[C---:B------:R-:W-:Y:S03]  /*2390*/  HMMA.16816.F32 R48, R152.reuse, R144, R48 ;  /* 0x000000909830723c */ /* 0x040fe60000001830 */
[C---:B------:R-:W-:Y:S02]  /*23a0*/  IADD3 R228, PT, PT, R197.reuse, UR15, R230 ;  /* 0x0000000fc5e47c10 */ /* 0x040fe4000fffe0e6 */
[----:B------:R-:W-:Y:S01]  /*23b0*/  IADD3 R229, PT, PT, R197, UR15, R224 ;  /* 0x0000000fc5e57c10 */ /* 0x000fe2000fffe0e0 */
[----:B------:R-:W-:Y:S02]  /*23c0*/  UMOV UR15, UR13 ;  /* 0x0000000d000f7c82 */ /* 0x000fe40008000000 */
[C---:B------:R-:W-:Y:S01]  /*23d0*/  HMMA.16816.F32 R52, R152.reuse, R142, R52 ;  /* 0x0000008e9834723c */ /* 0x040fe20000001834 */
[----:B------:R1:W-:Y:S02]  /*23e0*/  @P0 LDGSTS.E.BYPASS.LTC128B.128 [R228], desc[UR20][R234.64] ;  /* 0x00000000eae40fae */ /* 0x0003e4000b981a14 */
[----:B------:R-:W-:Y:S04]  /*23f0*/  IADD3 R230, P0, PT, R226, UR6, RZ ;  /* 0x00000006e2e67c10 */ /* 0x000fe8000ff1e0ff */
[----:B------:R-:W-:Y:S01]  /*2400*/  IADD3.X R231, PT, PT, R227, UR7, RZ, P0, !PT ;  /* 0x00000007e3e77c10 */ /* 0x000fe200087fe4ff */
[C---:B------:R-:W-:Y:S03]  /*2410*/  HMMA.16816.F32 R56, R152.reuse, R140, R56 ;  /* 0x0000008c9838723c */ /* 0x040fe60000001838 */
[----:B------:R-:W-:Y:S04]  /*2420*/  IADD3 R232, P0, PT, R230, UR6, RZ ;  /* 0x00000006e6e87c10 */ /* 0x000fe8000ff1e0ff */
[----:B------:R-:W-:Y:S01]  /*2430*/  IADD3.X R233, PT, PT, R231, UR7, RZ, P0, !PT ;  /* 0x00000007e7e97c10 */ /* 0x000fe200087fe4ff */
[C---:B------:R-:W-:Y:S08]  /*2440*/  HMMA.16816.F32 R60, R152.reuse, R138, R60 ;  /* 0x0000008a983c723c */ /* 0x040ff0000000183c */
[-C--:B------:R-:W-:Y:S03]  /*2450*/  HMMA.16816.F32 R64, R152, R136.reuse, R64 ;  /* 0x000000889840723c */ /* 0x080fe60000001840 */
[----:B-1----:R-:W-:Y:S02]  /*2460*/  @P4 IMAD.MOV.U32 R234, RZ, RZ, R211 ;  /* 0x000000ffffea4224 */ /* 0x002fe400078e00d3 */
[----:B------:R-:W-:Y:S03]  /*2470*/  @P4 IMAD.MOV.U32 R235, RZ, RZ, R210 ;  /* 0x000000ffffeb4224 */ /* 0x000fe600078e00d2 */
[C---:B------:R-:W-:Y:S02]  /*2480*/  HMMA.16816.F32 R68, R156.reuse, R136, R68 ;  /* 0x000000889c44723c */ /* 0x040fe40000001844 */
[----:B------:R-:W-:Y:S02]  /*2490*/  @P4 LDGSTS.E.BYPASS.LTC128B.128 [R228+0x80], desc[UR20][R234.64+0x80] ;  /* 0x00080080eae44fae */ /* 0x000fe4000b981a14 */
[----:B------:R-:W-:Y:S04]  /*24a0*/  IADD3 R226, P4, PT, R211, R202, RZ ;  /* 0x000000cad3e27210 */ /* 0x000fe80007f9e0ff */
[C---:B------:R-:W-:Y:S02]  /*24b0*/  HMMA.16816.F32 R72, R156.reuse, R138, R72 ;  /* 0x0000008a9c48723c */ /* 0x040fe40000001848 */
[----:B------:R-:W-:Y:S01]  /*24c0*/  @P3 LDGSTS.E.BYPASS.LTC128B.128 [R225+0x1000], desc[UR20][R230.64] ;  /* 0x01000000e6e13fae */ /* 0x000fe2000b981a14 */
[----:B------:R-:W-:Y:S05]  /*24d0*/  IMAD.X R227, R210, 0x1, R203, P4 ;  /* 0x00000001d2e37824 */ /* 0x000fea00020e06cb */
[C---:B------:R-:W-:Y:S02]  /*24e0*/  HMMA.16816.F32 R76, R156.reuse, R140, R76 ;  /* 0x0000008c9c4c723c */ /* 0x040fe4000000184c */
[----:B------:R1:W-:Y:S06]  /*24f0*/  @P2 LDGSTS.E.BYPASS.LTC128B.128 [R222+0x1000], desc[UR20][R232.64] ;  /* 0x01000000e8de2fae */ /* 0x0003ec000b981a14 */
[C---:B------:R-:W-:Y:S02]  /*2500*/  HMMA.16816.F32 R80, R156.reuse, R142, R80 ;  /* 0x0000008e9c50723c */ /* 0x040fe40000001850 */
[----:B------:R4:W-:Y:S06]  /*2510*/  @P1 LDGSTS.E.BYPASS.LTC128B.128 [R229+0x400], desc[UR20][R226.64] ;  /* 0x00400000e2e51fae */ /* 0x0009ec000b981a14 */
[C---:B------:R-:W-:Y:S02]  /*2520*/  HMMA.16816.F32 R84, R156.reuse, R144, R84 ;  /* 0x000000909c54723c */ /* 0x040fe40000001854 */
[----:B------:R4:W-:Y:S06]  /*2530*/  @P6 LDGSTS.E.BYPASS.LTC128B.128 [R229+0x480], desc[UR20][R226.64+0x80] ;  /* 0x00480080e2e56fae */ /* 0x0009ec000b981a14 */
[C---:B------:R-:W-:Y:S02]  /*2540*/  HMMA.16816.F32 R88, R156.reuse, R146, R88 ;  /* 0x000000929c58723c */ /* 0x040fe40000001858 */
[----:B------:R-:W0:Y:S01]  /*2550*/  LDGDEPBAR ;  /* 0x00000000000079af */ /* 0x000e220000000000 */
[----:B-1----:R-:W-:Y:S05]  /*2560*/  VIADD R222, R214, 0xffffffff ;  /* 0xffffffffd6de7836 */ /* 0x002fea0000000000 */
[C---:B------:R-:W-:Y:S03]  /*2570*/  HMMA.16816.F32 R92, R156.reuse, R148, R92 ;  /* 0x000000949c5c723c */ /* 0x040fe6000000185c */
[----:B------:R-:W-:Y:S04]  /*2580*/  ISETP.NE.AND P0, PT, R222, RZ, PT ;  /* 0x000000ffde00720c */ /* 0x000fe80003f05270 */
[----:B------:R-:W-:Y:S01]  /*2590*/  SEL R212, R212, RZ, P0 ;  /* 0x000000ffd4d47207 */ /* 0x000fe20000000000 */
[-C--:B------:R-:W-:Y:S03]  /*25a0*/  HMMA.16816.F32 R96, R156, R150.reuse, R96 ;  /* 0x000000969c60723c */ /* 0x080fe60000001860 */
[----:B------:R-:W-:Y:S02]  /*25b0*/  SEL R213, R213, RZ, P0 ;  /* 0x000000ffd5d57207 */ /* 0x000fe40000000000 */
[----:B------:R-:W-:Y:S01]  /*25c0*/  ISETP.GT.AND P0, PT, R214, -0x2, PT ;  /* 0xfffffffed600780c */ /* 0x000fe20003f04270 */
[----:B------:R-:W-:Y:S02]  /*25d0*/  IMAD.MOV.U32 R214, RZ, RZ, R222 ;  /* 0x000000ffffd67224 */ /* 0x000fe400078e00de */
[C---:B------:R-:W-:Y:S01]  /*25e0*/  HMMA.16816.F32 R100, R160.reuse, R150, R100 ;  /* 0x00000096a064723c */ /* 0x040fe20000001864 */
[----:B------:R-:W-:Y:S04]  /*25f0*/  DEPBAR.LE SB0, 0x2 ;  /* 0x000080800000791a */ /* 0x000fe80000000000 */
[----:B------:R-:W-:Y:S03]  /*2600*/  BAR.SYNC.DEFER_BLOCKING 0x0 ;  /* 0x0000000000007b1d */ /* 0x000fe60000010000 */
[C---:B------:R-:W-:Y:S08]  /*2610*/  HMMA.16816.F32 R104, R160.reuse, R148, R104 ;  /* 0x00000094a068723c */ /* 0x040ff00000001868 */
[C---:B------:R-:W-:Y:S08]  /*2620*/  HMMA.16816.F32 R108, R160.reuse, R146, R108 ;  /* 0x00000092a06c723c */ /* 0x040ff0000000186c */
[C---:B------:R-:W-:Y:S08]  /*2630*/  HMMA.16816.F32 R112, R160.reuse, R144, R112 ;  /* 0x00000090a070723c */ /* 0x040ff00000001870 */
[C---:B------:R-:W-:Y:S08]  /*2640*/  HMMA.16816.F32 R116, R160.reuse, R142, R116 ;  /* 0x0000008ea074723c */ /* 0x040ff00000001874 */
[C---:B------:R-:W-:Y:S08]  /*2650*/  HMMA.16816.F32 R120, R160.reuse, R140, R120 ;  /* 0x0000008ca078723c */ /* 0x040ff00000001878 */
[C---:B------:R-:W-:Y:S08]  /*2660*/  HMMA.16816.F32 R124, R160.reuse, R138, R124 ;  /* 0x0000008aa07c723c */ /* 0x040ff0000000187c */
[----:B------:R-:W-:-:S08]  /*2670*/  HMMA.16816.F32 R128, R160, R136, R128 ;  /* 0x00000088a080723c */ /* 0x000fd00000001880 */
[C---:B--2---:R-:W-:Y:S08]  /*2680*/  HMMA.16816.F32 R4, R164.reuse, R168, R4 ;  /* 0x000000a8a404723c */ /* 0x044ff00000001804 */
        /* <DEDUP_REMOVED lines=15> */
[----:B------:R4:W1:Y:S07]  /*2780*/  LDSM.16.MT88.4 R136, [R221+UR10] ;  /* 0x0000000add88783b */ /* 0x00086e0008004200 */
[C---:B---3--:R-:W-:Y:S01]  /*2790*/  HMMA.16816.F32 R68, R188.reuse, R168, R68 ;  /* 0x000000a8bc44723c */ /* 0x048fe20000001844 */
[----:B------:R4:W1:Y:S07]  /*27a0*/  LDSM.16.MT88.4 R140, [R220+UR10] ;  /* 0x0000000adc8c783b */ /* 0x00086e0008004200 */
[C---:B------:R-:W-:Y:S01]  /*27b0*/  HMMA.16816.F32 R72, R188.reuse, R170, R72 ;  /* 0x000000aabc48723c */ /* 0x040fe20000001848 */
[----:B------:R4:W1:Y:S07]  /*27c0*/  LDSM.16.MT88.4 R144, [R219+UR10] ;  /* 0x0000000adb90783b */ /* 0x00086e0008004200 */
[C---:B------:R-:W-:Y:S01]  /*27d0*/  HMMA.16816.F32 R76, R188.reuse, R172, R76 ;  /* 0x000000acbc4c723c */ /* 0x040fe2000000184c */
[----:B------:R4:W1:Y:S07]  /*27e0*/  LDSM.16.MT88.4 R148, [R218+UR10] ;  /* 0x0000000ada94783b */ /* 0x00086e0008004200 */
[C---:B------:R-:W-:Y:S01]  /*27f0*/  HMMA.16816.F32 R80, R188.reuse, R174, R80 ;  /* 0x000000aebc50723c */ /* 0x040fe20000001850 */
[----:B------:R4:W1:Y:S07]  /*2800*/  LDSM.16.M88.4 R132, [R199+UR9] ;  /* 0x00000009c784783b */ /* 0x00086e0008000200 */
[C---:B------:R-:W-:Y:S01]  /*2810*/  HMMA.16816.F32 R84, R188.reuse, R176, R84 ;  /* 0x000000b0bc54723c */ /* 0x040fe20000001854 */
[----:B------:R4:W1:Y:S07]  /*2820*/  LDSM.16.M88.4 R152, [R199+UR9+0x1000] ;  /* 0x00100009c798783b */ /* 0x00086e0008000200 */
[C---:B------:R-:W-:Y:S01]  /*2830*/  HMMA.16816.F32 R88, R188.reuse, R178, R88 ;  /* 0x000000b2bc58723c */ /* 0x040fe20000001858 */
[----:B------:R4:W1:Y:S07]  /*2840*/  LDSM.16.M88.4 R156, [R199+UR9+0x2000] ;  /* 0x00200009c79c783b */ /* 0x00086e0008000200 */
[C---:B------:R-:W-:Y:S01]  /*2850*/  HMMA.16816.F32 R92, R188.reuse, R180, R92 ;  /* 0x000000b4bc5c723c */ /* 0x040fe2000000185c */
[----:B------:R4:W1:Y:S07]  /*2860*/  LDSM.16.M88.4 R160, [R199+UR9+0x3000] ;  /* 0x00300009c7a0783b */ /* 0x00086e0008000200 */
        /* <DEDUP_REMOVED lines=9> */
[----:B------:R-:W-:Y:S02]  /*2900*/  @!UPT UIADD3 URZ, UPT, UPT, URZ, URZ, URZ ;  /* 0x000000fffffff290 */ /* 0x000fe4000fffe0ff */
[----:B------:R-:W-:Y:S11]  /*2910*/  @P0 BRA `(.L_x_1888) ;  /* 0xfffffff4006c0947 */ /* 0x000ff6000383ffff */
.L_x_1887:
[----:B------:R-:W0:Y:S01]  /*2920*/  LDGDEPBAR ;  /* 0x00000000000079af */ /* 0x000e220000000000 */
[----:B------:R-:W5:Y:S03]  /*2930*/  LDCU.64 UR4, c[0x0][0x490] ;  /* 0x00009200ff0477ac */ /* 0x000f660008000a00 */
[----:B------:R-:W0:Y:S01]  /*2940*/  LDGDEPBAR ;  /* 0x00000000000079af */ /* 0x000e220000000000 */
[----:B-----5:R-:W-:-:S04]  /*2950*/  UISETP.NE.U32.AND UP0, UPT, UR4, URZ, UPT ;  /* 0x000000ff0400728c */ /* 0x020fc8000bf05070 */
[----:B------:R-:W-:Y:S01]  /*2960*/  UISETP.NE.AND.EX UP0, UPT, UR5, URZ, UPT, UP0 ;  /* 0x000000ff0500728c */ /* 0x000fe2000bf05300 */
[----:B------:R-:W-:-:S04]  /*2970*/  DEPBAR.LE SB0, 0x0 ;  /* 0x000080000000791a */ /* 0x000fc80000000000 */
[----:B------:R-:W-:Y:S06]  /*2980*/  BAR.SYNC.DEFER_BLOCKING 0x0 ;  /* 0x0000000000007b1d */ /* 0x000fec0000010000 */
[----:B------:R-:W-:Y:S05]  /*2990*/  BRA.U !UP0, `(.L_x_1889) ;  /* 0x00000001081c7547 */ /* 0x000fea000b800000 */
[----:B------:R-:W5:Y:S02]  /*29a0*/  LDC.64 R2, c[0x0][0x490] ;  /* 0x00012400ff027b82 */ /* 0x000f640000000a00 */
[----:B-----5:R-:W5:Y:S02]  /*29b0*/  LDG.E.64 R2, desc[UR20][R2.64] ;  /* 0x0000001402027981 */ /* 0x020f64000c1e1b00 */
[----:B-----5:R-:W-:-:S04]  /*29c0*/  ISETP.NE.U32.AND P0, PT, R2, RZ, PT ;  /* 0x000000ff0200720c */ /* 0x020fc80003f05070 */
[----:B------:R-:W-:-:S13]  /*29d0*/  ISETP.NE.AND.EX P0, PT, R3, RZ, PT, P0 ;  /* 0x000000ff0300720c */ /* 0x000fda0003f05300 */
[----:B------:R-:W-:Y:S05]  /*29e0*/  @!P0 BRA `(.L_x_1889) ;  /* 0x0000000000088947 */ /* 0x000fea0003800000 */
[----:B------:R1:W5:Y:S01]  /*29f0*/  LD.E R0, desc[UR20][R2.64] ;  /* 0x0000001402007980 */ /* 0x000362000c101900 */
[----:B------:R-:W-:Y:S05]  /*2a00*/  BRA `(.L_x_1890) ;  /* 0x0000000000207947 */ /* 0x000fea0003800000 */
.L_x_1889:
[----:B------:R-:W5:Y:S02]  /*2a10*/  LDCU.64 UR4, c[0x0][0x480] ;  /* 0x00009000ff0477ac */ /* 0x000f640008000a00 */
[----:B-----5:R-:W-:-:S04]  /*2a20*/  UISETP.NE.U32.AND UP0, UPT, UR4, URZ, UPT ;  /* 0x000000ff0400728c */ /* 0x020fc8000bf05070 */
[----:B------:R-:W-:-:S09]  /*2a30*/  UISETP.NE.AND.EX UP0, UPT, UR5, URZ, UPT, UP0 ;  /* 0x000000ff0500728c */ /* 0x000fd2000bf05300 */
[----:B------:R-:W-:Y:S05]  /*2a40*/  BRA.U !UP0, `(.L_x_1891) ;  /* 0x00000001080c7547 */ /* 0x000fea000b800000 */
[----:B------:R-:W1:Y:S02]  /*2a50*/  LDC.64 R2, c[0x0][0x480] ;  /* 0x00012000ff027b82 */ /* 0x000e640000000a00 */
[----:B-1----:R1:W5:Y:S01]  /*2a60*/  LDG.E R0, desc[UR20][R2.64] ;  /* 0x0000001402007981 */ /* 0x002362000c1e1900 */
[----:B------:R-:W-:Y:S05]  /*2a70*/  BRA `(.L_x_1890) ;  /* 0x0000000000047947 */ /* 0x000fea0003800000 */
.L_x_1891:
[----:B------:R-:W1:Y:S02]  /*2a80*/  LDC R0, c[0x0][0x478] ;  /* 0x00011e00ff007b82 */ /* 0x000e640000000800 */
.L_x_1890:
[----:B------:R-:W2:Y:S02]  /*2a90*/  LDCU.64 UR4, c[0x0][0x498] ;  /* 0x00009300ff0477ac */ /* 0x000ea40008000a00 */
[----:B--2---:R-:W-:-:S04]  /*2aa0*/  UISETP.NE.U32.AND UP0, UPT, UR4, URZ, UPT ;  /* 0x000000ff0400728c */ /* 0x004fc8000bf05070 */
[----:B------:R-:W-:-:S09]  /*2ab0*/  UISETP.NE.AND.EX UP0, UPT, UR5, URZ, UPT, UP0 ;  /* 0x000000ff0500728c */ /* 0x000fd2000bf05300 */
        /* <DEDUP_REMOVED lines=8> */
.L_x_1892:
[----:B------:R-:W2:Y:S02]  /*2b40*/  LDCU.64 UR4, c[0x0][0x488] ;  /* 0x00009100ff0477ac */ /* 0x000ea40008000a00 */
[----:B--2---:R-:W-:-:S04]  /*2b50*/  UISETP.NE.U32.AND UP0, UPT, UR4, URZ, UPT ;  /* 0x000000ff0400728c */ /* 0x004fc8000bf05070 */
[----:B------:R-:W-:-:S09]  /*2b60*/  UISETP.NE.AND.EX UP0, UPT, UR5, URZ, UPT, UP0 ;  /* 0x000000ff0500728c */ /* 0x000fd2000bf05300 */
[----:B------:R-:W-:Y:S05]  /*2b70*/  BRA.U !UP0, `(.L_x_1894) ;  /* 0x00000001080c7547 */ /* 0x000fea000b800000 */
[----:B-1----:R-:W1:Y:S02]  /*2b80*/  LDC.64 R2, c[0x0][0x488] ;  /* 0x00012200ff027b82 */ /* 0x002e640000000a00 */
[----:B-1----:R2:W5:Y:S01]  /*2b90*/  LDG.E R161, desc[UR20][R2.64] ;  /* 0x0000001402a17981 */ /* 0x002562000c1e1900 */
[----:B------:R-:W-:Y:S05]  /*2ba0*/  BRA `(.L_x_1893) ;  /* 0x0000000000047947 */ /* 0x000fea0003800000 */
.L_x_1894:
[----:B-1----:R-:W1:Y:S02]  /*2bb0*/  LDC R161, c[0x0][0x47c] ;  /* 0x00011f00ffa17b82 */ /* 0x002e640000000800 */
.L_x_1893:
[----:B------:R-:W3:Y:S01]  /*2bc0*/  S2R R133, SR_CTAID.Y ;  /* 0x0000000000857919 */ /* 0x000ee20000002600 */
[----:B------:R-:W4:Y:S01]  /*2bd0*/  LDC.64 R138, c[0x0][0x398] ;  /* 0x0000e600ff8a7b82 */ /* 0x000f220000000a00 */
[----:B------:R-:W3:Y:S01]  /*2be0*/  LDCU UR4, c[0x0][0x38c] ;  /* 0x00007180ff0477ac */ /* 0x000ee20008000800 */
[----:B------:R-:W-:Y:S01]  /*2bf0*/  IMAD.MOV.U32 R135, RZ, RZ, -0x1 ;  /* 0xffffffffff877424 */ /* 0x000fe200078e00ff */
[----:B-12---:R-:W1:Y:S05]  /*2c00*/  S2R R3, SR_CTAID.X ;  /* 0x0000000000037919 */ /* 0x006e6a0000002500 */
[----:B------:R-:W2:Y:S01]  /*2c10*/  LDC.64 R162, c[0x0][0x3b0] ;  /* 0x0000ec00ffa27b82 */ /* 0x000ea20000000a00 */
[----:B----4-:R-:W-:-:S02]  /*2c20*/  SHF.L.U32 R132, R135, R138, RZ ;  /* 0x0000008a87847219 */ /* 0x010fc400000006ff */
[----:B------:R-:W-:Y:S02]  /*2c30*/  ISETP.NE.AND P0, PT, R139, RZ, PT ;  /* 0x000000ff8b00720c */ /* 0x000fe40003f05270 */
[----:B---3--:R-:W-:Y:S02]  /*2c40*/  SHF.L.U32 R2, R133, R138, RZ ;  /* 0x0000008a85027219 */ /* 0x008fe400000006ff */
[----:B-1----:R-:W-:Y:S02]  /*2c50*/  LOP3.LUT R149, R3, R132, RZ, 0x30, !PT ;  /* 0x0000008403957212 */ /* 0x002fe400078e30ff */
[----:B------:R-:W-:-:S03]  /*2c60*/  SHF.R.U32.HI R160, RZ, R138, R3 ;  /* 0x0000008affa07219 */ /* 0x000fc60000011603 */
[----:B------:R-:W-:-:S04]  /*2c70*/  IMAD.IADD R149, R2, 0x1, R149 ;  /* 0x0000000102957824 */ /* 0x000fc800078e0295 */
[----:B------:R-:W-:-:S04]  /*2c80*/  IMAD R3, R149, UR4, R160 ;  /* 0x0000000495037c24 */ /* 0x000fc8000f8e02a0 */
[----:B--2---:R-:W-:Y:S01]  /*2c90*/  IMAD.WIDE R162, R3, 0x4, R162 ;  /* 0x0000000403a27825 */ /* 0x004fe200078e02a2 */
[----:B------:R-:W-:Y:S06]  /*2ca0*/  @P0 BRA `(.L_x_1895) ;  /* 0x00000000005c0947 */ /* 0x000fec0003800000 */
[----:B------:R-:W1:Y:S01]  /*2cb0*/  LDCU UR8, c[0x0][0x394] ;  /* 0x00007280ff0877ac */ /* 0x000e620008000800 */
[----:B------:R-:W-:Y:S01]  /*2cc0*/  MOV R138, 0xffffffff ;  /* 0xffffffff008a7802 */ /* 0x000fe20000000f00 */
[----:B------:R-:W2:Y:S01]  /*2cd0*/  LDCU.64 UR6, c[0x0][0x4b0] ;  /* 0x00009600ff0677ac */ /* 0x000ea20008000a00 */
[----:B------:R-:W3:Y:S01]  /*2ce0*/  LDCU.64 UR4, c[0x0][0x4b8] ;  /* 0x00009700ff0477ac */ /* 0x000ee20008000a00 */
[----:B-1----:R-:W-:Y:S01]  /*2cf0*/  UISETP.GE.AND UP0, UPT, UR8, 0x2, UPT ;  /* 0x000000020800788c */ /* 0x002fe2000bf06270 */
[----:B--2---:R-:W-:Y:S01]  /*2d00*/  MOV R134, UR6 ;  /* 0x0000000600867c02 */ /* 0x004fe20008000f00 */
[----:B------:R-:W-:Y:S01]  /*2d10*/  IMAD.U32 R135, RZ, RZ, UR7 ;  /* 0x00000007ff877e24 */ /* 0x000fe2000f8e00ff */
[----:B---3--:R-:W-:Y:S01]  /*2d20*/  MOV R2, UR4 ;  /* 0x0000000400027c02 */ /* 0x008fe20008000f00 */
[----:B------:R-:W-:-:S05]  /*2d30*/  IMAD.U32 R3, RZ, RZ, UR5 ;  /* 0x00000005ff037e24 */ /* 0x000fca000f8e00ff */
[----:B------:R-:W-:Y:S05]  /*2d40*/  BRA.U !UP0, `(.L_x_1896) ;  /* 0x0000000108d47547 */ /* 0x000fea000b800000 */
[----:B------:R-:W1:Y:S01]  /*2d50*/  S2R R2, SR_TID.X ;  /* 0x0000000000027919 */ /* 0x000e620000002100 */
[----:B------:R-:W2:Y:S01]  /*2d60*/  S2UR UR8, SR_CTAID.Z ;  /* 0x00000000000879c3 */ /* 0x000ea20000002700 */
[----:B------:R-:W-:Y:S01]  /*2d70*/  IMAD.MOV.U32 R138, RZ, RZ, -0x1 ;  /* 0xffffffffff8a7424 */ /* 0x000fe200078e00ff */
[----:B------:R-:W-:Y:S01]  /*2d80*/  MOV R135, UR7 ;  /* 0x0000000700877c02 */ /* 0x000fe20008000f00 */
[----:B------:R-:W-:Y:S01]  /*2d90*/  IMAD.U32 R134, RZ, RZ, UR6 ;  /* 0x00000006ff867e24 */ /* 0x000fe2000f8e00ff */
[----:B------:R-:W-:Y:S02]  /*2da0*/  MOV R3, UR5 ;  /* 0x0000000500037c02 */ /* 0x000fe40008000f00 */
[----:B-1----:R-:W-:Y:S01]  /*2db0*/  ISETP.NE.AND P0, PT, R2, RZ, PT ;  /* 0x000000ff0200720c */ /* 0x002fe20003f05270 */
[----:B------:R-:W-:-:S12]  /*2dc0*/  IMAD.U32 R2, RZ, RZ, UR4 ;  /* 0x00000004ff027e24 */ /* 0x000fd8000f8e00ff */
[----:B------:R1:W3:Y:S04]  /*2dd0*/  @!P0 LDG.E.STRONG.GPU R138, desc[UR20][R162.64] ;  /* 0x00000014a28a8981 */ /* 0x0002e8000c1ef900 */
[----:B---3--:R-:W-:Y:S01]  /*2de0*/  @!P0 CCTL.IVALL ;  /* 0x00000000ff00898f */ /* 0x008fe20002000000 */
[----:B--2---:R-:W-:-:S04]  /*2df0*/  ISETP.NE.AND P0, PT, RZ, UR8, PT ;  /* 0x00000008ff007c0c */ /* 0x004fc8000bf05270 */
[----:B-----5:R-:W-:Y:S01]  /*2e00*/  FSEL R161, R161, 1, !P0 ;  /* 0x3f800000a1a17808 */ /* 0x020fe20004000000 */
[----:B------:R-:W-:Y:S08]  /*2e10*/  BRA `(.L_x_1896) ;  /* 0x0000000000a07947 */ /* 0x000ff00003800000 */
.L_x_1895:
[----:B------:R-:W-:Y:S02]  /*2e20*/  ISETP.NE.AND P0, PT, R139, 0x3, PT ;  /* 0x000000038b00780c */ /* 0x000fe40003f05270 */
[----:B------:R-:W-:-:S11]  /*2e30*/  MOV R138, 0xffffffff ;  /* 0xffffffff008a7802 */ /* 0x000fd60000000f00 */
[----:B------:R-:W-:Y:S05]  /*2e40*/  @!P0 BRA `(.L_x_1897) ;  /* 0x0000000000788947 */ /* 0x000fea0003800000 */
[----:B------:R-:W-:-:S13]  /*2e50*/  ISETP.NE.AND P0, PT, R139, 0x2, PT ;  /* 0x000000028b00780c */ /* 0x000fda0003f05270 */
[----:B------:R-:W-:Y:S05]  /*2e60*/  @!P0 BRA `(.L_x_1898) ;  /* 0x0000000000388947 */ /* 0x000fea0003800000 */
[----:B------:R-:W1:Y:S01]  /*2e70*/  LDC R134, c[0x0][0x4b0] ;  /* 0x00012c00ff867b82 */ /* 0x000e620000000800 */
[----:B------:R-:W-:-:S07]  /*2e80*/  ISETP.NE.AND P0, PT, R139, 0x1, PT ;  /* 0x000000018b00780c */ /* 0x000fce0003f05270 */
[----:B------:R-:W2:Y:S08]  /*2e90*/  LDC R135, c[0x0][0x4b4] ;  /* 0x00012d00ff877b82 */ /* 0x000eb00000000800 */
[----:B------:R-:W3:Y:S08]  /*2ea0*/  LDC R2, c[0x0][0x4b8] ;  /* 0x00012e00ff027b82 */ /* 0x000ef00000000800 */
[----:B------:R-:W4:Y:S01]  /*2eb0*/  LDC R3, c[0x0][0x4bc] ;  /* 0x00012f00ff037b82 */ /* 0x000f220000000800 */
[----:B------:R-:W-:Y:S05]  /*2ec0*/  @P0 BRA `(.L_x_1896) ;  /* 0x0000000000740947 */ /* 0x000fea0003800000 */
[----:B------:R-:W1:Y:S01]  /*2ed0*/  S2R R136, SR_CTAID.Z ;  /* 0x0000000000887919 */ /* 0x000e620000002700 */
[----:B------:R-:W1:Y:S08]  /*2ee0*/  LDC.64 R132, c[0x0][0x3a8] ;  /* 0x0000ea00ff847b82 */ /* 0x000e700000000a00 */
[----:B---34-:R-:W3:Y:S01]  /*2ef0*/  LDC.64 R2, c[0x0][0x4b8] ;  /* 0x00012e00ff027b82 */ /* 0x018ee20000000a00 */
[----:B-1----:R-:W-:-:S04]  /*2f00*/  IMAD.WIDE.U32 R140, R136, R132, RZ ;  /* 0x00000084888c7225 */ /* 0x002fc800078e00ff */
[----:B------:R-:W-:Y:S01]  /*2f10*/  IMAD R133, R136, R133, R141 ;  /* 0x0000008588857224 */ /* 0x000fe200078e028d */
[----:B---3--:R-:W-:-:S04]  /*2f20*/  LEA R2, P0, R140, R2, 0x1 ;  /* 0x000000028c027211 */ /* 0x008fc800078008ff */
[----:B------:R-:W-:Y:S01]  /*2f30*/  LEA.HI.X R3, R140, R3, R133, 0x1, P0 ;  /* 0x000000038c037211 */ /* 0x000fe200000f0c85 */
[----:B------:R-:W-:Y:S08]  /*2f40*/  BRA `(.L_x_1896) ;  /* 0x0000000000547947 */ /* 0x000ff00003800000 */
.L_x_1898:
[----:B------:R-:W1:Y:S01]  /*2f50*/  S2R R140, SR_CTAID.Z ;  /* 0x00000000008c7919 */ /* 0x000e620000002700 */
[----:B------:R-:W1:Y:S08]  /*2f60*/  LDC.64 R136, c[0x0][0x4d0] ;  /* 0x00013400ff887b82 */ /* 0x000e700000000a00 */
[----:B------:R-:W2:Y:S08]  /*2f70*/  LDC.64 R132, c[0x0][0x3a8] ;  /* 0x0000ea00ff847b82 */ /* 0x000eb00000000a00 */
[----:B------:R-:W3:Y:S08]  /*2f80*/  LDC.64 R134, c[0x0][0x4b0] ;  /* 0x00012c00ff867b82 */ /* 0x000ef00000000a00 */
[----:B------:R-:W4:Y:S01]  /*2f90*/  LDC.64 R2, c[0x0][0x4b8] ;  /* 0x00012e00ff027b82 */ /* 0x000f220000000a00 */
[----:B-1----:R-:W-:-:S04]  /*2fa0*/  IMAD.WIDE.U32 R144, R140, R136, RZ ;  /* 0x000000888c907225 */ /* 0x002fc800078e00ff */
[----:B--2---:R-:W-:-:S04]  /*2fb0*/  IMAD.WIDE.U32 R142, R140, R132, RZ ;  /* 0x000000848c8e7225 */ /* 0x004fc800078e00ff */
[----:B------:R-:W-:Y:S01]  /*2fc0*/  IMAD R132, R140, R137, R145 ;  /* 0x000000898c847224 */ /* 0x000fe200078e0291 */
[----:B---3--:R-:W-:Y:S01]  /*2fd0*/  LEA R134, P1, R144, R134, 0x1 ;  /* 0x0000008690867211 */ /* 0x008fe200078208ff */
[----:B------:R-:W-:-:S03]  /*2fe0*/  IMAD R133, R140, R133, R143 ;  /* 0x000000858c857224 */ /* 0x000fc600078e028f */
[----:B------:R-:W-:Y:S02]  /*2ff0*/  LEA.HI.X R135, R144, R135, R132, 0x1, P1 ;  /* 0x0000008790877211 */ /* 0x000fe400008f0c84 */
[----:B----4-:R-:W-:-:S04]  /*3000*/  LEA R2, P0, R142, R2, 0x1 ;  /* 0x000000028e027211 */ /* 0x010fc800078008ff */
[----:B------:R-:W-:Y:S01]  /*3010*/  LEA.HI.X R3, R142, R3, R133, 0x1, P0 ;  /* 0x000000038e037211 */ /* 0x000fe200000f0c85 */
[----:B------:R-:W-:Y:S08]  /*3020*/  BRA `(.L_x_1896) ;  /* 0x00000000001c7947 */ /* 0x000ff00003800000 */
.L_x_1897:
[----:B------:R-:W1:Y:S01]  /*3030*/  S2R R2, SR_CTAID.Z ;  /* 0x0000000000027919 */ /* 0x000e620000002700 */
[----:B------:R-:W1:Y:S08]  /*3040*/  LDC.64 R134, c[0x0][0x4b0] ;  /* 0x00012c00ff867b82 */ /* 0x000e700000000a00 */
[----:B------:R-:W2:Y:S01]  /*3050*/  LDC.64 R132, c[0x0][0x4b8] ;  /* 0x00012e00ff847b82 */ /* 0x000ea20000000a00 */
[----:B-1----:R-:W-:-:S04]  /*3060*/  IMAD.WIDE.U32 R134, R2, 0x8, R134 ;  /* 0x0000000802867825 */ /* 0x002fc800078e0086 */
[----:B--2---:R-:W-:Y:S02]  /*3070*/  IMAD.WIDE.U32 R2, R2, 0x8, R132 ;  /* 0x0000000802027825 */ /* 0x004fe400078e0084 */
[----:B------:R-:W5:Y:S04]  /*3080*/  LDG.E.64 R134, desc[UR20][R134.64] ;  /* 0x0000001486867981 */ /* 0x000f68000c1e1b00 */
[----:B------:R-:W5:Y:S02]  /*3090*/  LDG.E.64 R2, desc[UR20][R2.64] ;  /* 0x0000001402027981 */ /* 0x000f64000c1e1b00 */
.L_x_1896:
[----:B------:R-:W2:Y:S01]  /*30a0*/  S2R R132, SR_TID.X ;  /* 0x0000000000847919 */ /* 0x000ea20000002100 */
[----:B------:R-:W3:Y:S01]  /*30b0*/  LDCU.64 UR4, c[0x0][0x3f8] ;  /* 0x00007f00ff0477ac */ /* 0x000ee20008000a00 */
[----:B------:R-:W2:Y:S01]  /*30c0*/  S2UR UR8, SR_CgaCtaId ;  /* 0x00000000000879c3 */ /* 0x000ea20000008800 */
[----:B-1---5:R-:W-:Y:S01]  /*30d0*/  ISETP.NE.U32.AND P6, PT, R134, RZ, PT ;  /* 0x000000ff8600720c */ /* 0x022fe20003fc5070 */
[----:B------:R-:W1:Y:S01]  /*30e0*/  LDCU UR6, c[0x0][0x384] ;  /* 0x00007080ff0677ac */ /* 0x000e620008000800 */
[----:B------:R-:W-:Y:S02]  /*30f0*/  ULEA UR18, UR19, UR18, 0x1 ;  /* 0x0000001213127291 */ /* 0x000fe4000f8e08ff */
[----:B------:R-:W-:Y:S02]  /*3100*/  USHF.L.U32 UR17, UR17, 0x5, URZ ;  /* 0x0000000511117899 */ /* 0x000fe400080006ff */
[----:B------:R-:W-:Y:S01]  /*3110*/  USHF.L.U32 UR18, UR18, 0x3, URZ ;  /* 0x0000000312127899 */ /* 0x000fe200080006ff */
[----:B------:R-:W-:-:S03]  /*3120*/  UMOV UR9, 0x400 ;  /* 0x0000040000097882 */ /* 0x000fc60000000000 */
[----:B------:R-:W-:Y:S02]  /*3130*/  UIMAD UR17, UR18, 0x44, UR17 ;  /* 0x00000044121178a4 */ /* 0x000fe4000f8e0211 */
[----:B--2---:R-:W-:Y:S01]  /*3140*/  ULEA UR8, UR8, UR9, 0x18 ;  /* 0x0000000908087291 */ /* 0x004fe2000f8ec0ff */
[C---:B------:R-:W-:Y:S01]  /*3150*/  IMAD.SHL.U32 R140, R132.reuse, 0x8, RZ ;  /* 0x00000008848c7824 */ /* 0x040fe200078e00ff */
[----:B------:R-:W-:Y:S02]  /*3160*/  LOP3.LUT R133, R132, 0x3c0, RZ, 0xc0, !PT ;  /* 0x000003c084857812 */ /* 0x000fe400078ec0ff */
[----:B------:R-:W-:Y:S02]  /*3170*/  SHF.R.U32.HI R136, RZ, 0x4, R132 ;  /* 0x00000004ff887819 */ /* 0x000fe40000011684 */
[----:B------:R-:W-:Y:S02]  /*3180*/  LOP3.LUT R140, R140, 0x78, RZ, 0xc0, !PT ;  /* 0x000000788c8c7812 */ /* 0x000fe400078ec0ff */
[----:B------:R-:W-:-:S02]  /*3190*/  LOP3.LUT R136, R133, 0x1, R136, 0xf8, !PT ;  /* 0x0000000185887812 */ /* 0x000fc400078ef888 */
[----:B------:R-:W2:Y:S01]  /*31a0*/  LDC R133, c[0x0][0x394] ;  /* 0x0000e500ff857b82 */ /* 0x000ea20000000800 */
[----:B------:R-:W-:Y:S01]  /*31b0*/  IMAD R149, R149, 0x80, R140 ;  /* 0x0000008095957824 */ /* 0x000fe200078e028c */
[----:B------:R-:W-:-:S03]  /*31c0*/  LOP3.LUT R207, R136, 0x4, R207, 0xf8, !PT ;  /* 0x0000000488cf7812 */ /* 0x000fc600078ef8cf */
[C---:B------:R-:W-:Y:S01]  /*31d0*/  IMAD.WIDE R140, R149.reuse, 0x2, RZ ;  /* 0x00000002958c7825 */ /* 0x040fe200078e02ff */
[----:B-1----:R-:W-:Y:S01]  /*31e0*/  ISETP.GE.AND P2, PT, R149, UR6, PT ;  /* 0x0000000695007c0c */ /* 0x002fe2000bf46270 */
[----:B------:R-:W1:Y:S02]  /*31f0*/  LDCU.64 UR6, c[0x0][0x418] ;  /* 0x00008300ff0677ac */ /* 0x000e640008000a00 */
[----:B------:R-:W-:Y:S01]  /*3200*/  IMAD R160, R160, 0x80, R207 ;  /* 0x00000080a0a07824 */ /* 0x000fe200078e02cf */
[----:B------:R-:W-:Y:S02]  /*3210*/  LOP3.LUT R136, R140, 0xfffffff0, RZ, 0xc0, !PT ;  /* 0xfffffff08c887812 */ /* 0x000fe400078ec0ff */
[----:B------:R-:W-:Y:S02]  /*3220*/  LOP3.LUT R137, R141, 0x1fffffff, RZ, 0xc0, !PT ;  /* 0x1fffffff8d897812 */ /* 0x000fe400078ec0ff */
[----:B------:R-:W-:Y:S01]  /*3230*/  ISETP.NE.AND.EX P6, PT, R135, RZ, !P2, P6 ;  /* 0x000000ff8700720c */ /* 0x000fe200057c5360 */
[----:B---3--:R-:W-:-:S04]  /*3240*/  IMAD.WIDE.U32 R168, R160, UR4, R136 ;  /* 0x00000004a0a87c25 */ /* 0x008fc8000f8e0088 */
[----:B------:R-:W-:Y:S01]  /*3250*/  IMAD R140, R160, UR5, R169 ;  /* 0x00000005a08c7c24 */ /* 0x000fe2000f8e02a9 */
[----:B------:R-:W-:Y:S01]  /*3260*/  IADD3 R168, P0, PT, R134, R168, RZ ;  /* 0x000000a886a87210 */ /* 0x000fe20007f1e0ff */
[----:B------:R-:W3:Y:S01]  /*3270*/  LDCU.64 UR4, c[0x0][0x400] ;  /* 0x00008000ff0477ac */ /* 0x000ee20008000a00 */
[C---:B------:R-:W-:Y:S01]  /*3280*/  LOP3.LUT R134, R132.reuse, 0x1f, RZ, 0xc0, !PT ;  /* 0x0000001f84867812 */ /* 0x040fe200078ec0ff */
[----:B-1----:R-:W-:Y:S01]  /*3290*/  IMAD.U32 R165, RZ, RZ, UR6 ;  /* 0x00000006ffa57e24 */ /* 0x002fe2000f8e00ff */
[----:B--2---:R-:W-:Y:S01]  /*32a0*/  ISETP.GE.AND P1, PT, R133, 0x2, PT ;  /* 0x000000028500780c */ /* 0x004fe20003f26270 */
[----:B------:R-:W-:Y:S01]  /*32b0*/  IMAD.X R167, R135, 0x1, R140, P0 ;  /* 0x0000000187a77824 */ /* 0x000fe200000e068c */
[----:B------:R-:W-:Y:S01]  /*32c0*/  SHF.R.U32.HI R134, RZ, 0x2, R134 ;  /* 0x00000002ff867819 */ /* 0x000fe20000011686 */
[----:B------:R-:W-:Y:S01]  /*32d0*/  IMAD.U32 R164, RZ, RZ, UR7 ;  /* 0x00000007ffa47e24 */ /* 0x000fe2000f8e00ff */
[----:B------:R-:W-:Y:S02]  /*32e0*/  LOP3.LUT R133, R132, 0x2, RZ, 0xc, !PT ;  /* 0x0000000284857812 */ /* 0x000fe400078e0cff */
[----:B------:R-:W-:Y:S01]  /*32f0*/  ISETP.NE.OR P1, PT, R139, RZ, !P1 ;  /* 0x000000ff8b00720c */ /* 0x000fe20004f25670 */
[----:B------:R-:W-:Y:S01]  /*3300*/  IMAD R159, R134, 0x44, RZ ;  /* 0x00000044869f7824 */ /* 0x000fe200078e02ff */
[----:B------:R-:W-:-:S02]  /*3310*/  LOP3.LUT R158, R133, 0x1, R132, 0xf8, !PT ;  /* 0x00000001859e7812 */ /* 0x000fc400078ef884 */
[----:B------:R-:W-:Y:S02]  /*3320*/  ISETP.NE.U32.AND P0, PT, R2, RZ, PT ;  /* 0x000000ff0200720c */ /* 0x000fe40003f05070 */
[C---:B------:R-:W-:Y:S02]  /*3330*/  LOP3.LUT R158, R159.reuse, R158, RZ, 0xfc, !PT ;  /* 0x0000009e9f9e7212 */ /* 0x040fe400078efcff */
[----:B------:R-:W-:Y:S01]  /*3340*/  LOP3.LUT R159, R159, 0x3, R132, 0xf8, !PT ;  /* 0x000000039f9f7812 */ /* 0x000fe200078ef884 */
[----:B---3--:R-:W-:Y:S01]  /*3350*/  IMAD.U32 R171, RZ, RZ, UR4 ;  /* 0x00000004ffab7e24 */ /* 0x008fe2000f8e00ff */
[----:B----4-:R-:W-:Y:S01]  /*3360*/  ISETP.NE.AND.EX P0, PT, R3, RZ, !P2, P0 ;  /* 0x000000ff0300720c */ /* 0x010fe20005705300 */
[----:B------:R-:W-:Y:S02]  /*3370*/  VIADD R158, R158, UR17 ;  /* 0x000000119e9e7c36 */ /* 0x000fe40008000000 */
[----:B------:R-:W-:Y:S02]  /*3380*/  VIADD R159, R159, UR17 ;  /* 0x000000119f9f7c36 */ /* 0x000fe40008000000 */
[----:B------:R-:W-:Y:S01]  /*3390*/  IMAD.U32 R140, RZ, RZ, UR5 ;  /* 0x00000005ff8c7e24 */ /* 0x000fe2000f8e00ff */
[----:B------:R-:W-:-:S02]  /*33a0*/  LEA R158, R158, UR8, 0x3 ;  /* 0x000000089e9e7c11 */ /* 0x000fc4000f8e18ff */
[----:B------:R-:W-:Y:S01]  /*33b0*/  LEA R159, R159, UR8, 0x3 ;  /* 0x000000089f9f7c11 */ /* 0x000fe2000f8e18ff */
[----:B------:R-:W-:Y:S06]  /*33c0*/  @P1 BRA `(.L_x_1899) ;  /* 0x0000000000a41947 */ /* 0x000fec0003800000 */
[----:B------:R-:W1:Y:S01]  /*33d0*/  S2UR UR8, SR_CTAID.Z ;  /* 0x00000000000879c3 */ /* 0x000e620000002700 */
[----:B------:R-:W2:Y:S01]  /*33e0*/  LDCU.64 UR4, c[0x0][0x438] ;  /* 0x00008700ff0477ac */ /* 0x000ea20008000a00 */
[----:B------:R-:W-:Y:S01]  /*33f0*/  SEL R133, RZ, 0xffffffff, !P0 ;  /* 0xffffffffff857807 */ /* 0x000fe20004000000 */
[----:B--2---:R-:W-:-:S04]  /*3400*/  IMAD.WIDE.U32 R136, R160, UR4, R136 ;  /* 0x00000004a0887c25 */ /* 0x004fc8000f8e0088 */
[----:B------:R-:W-:Y:S01]  /*3410*/  IMAD R134, R160, UR5, R137 ;  /* 0x00000005a0867c24 */ /* 0x000fe2000f8e0289 */
[----:B-1----:R-:W-:-:S13]  /*3420*/  ISETP.NE.AND P3, PT, R138, UR8, PT ;  /* 0x000000088a007c0c */ /* 0x002fda000bf65270 */
[----:B------:R-:W-:Y:S06]  /*3430*/  BAR.RED.AND.DEFER_BLOCKING 0x0, P3 ;  /* 0x0000000000007b1d */ /* 0x000fec0001814400 */
[----:B------:R-:W1:Y:S01]  /*3440*/  B2R.RESULT RZ, P3 ;  /* 0x0000000000ff731c */ /* 0x000e620000064000 */
[----:B------:R-:W-:Y:S02]  /*3450*/  ISETP.NE.AND P1, PT, RZ, UR8, PT ;  /* 0x00000008ff007c0c */ /* 0x000fe4000bf25270 */
[----:B------:R-:W-:-:S04]  /*3460*/  IADD3 R137, P2, PT, R2, R136, RZ ;  /* 0x0000008802897210 */ /* 0x000fc80007f5e0ff */
[----:B------:R-:W-:Y:S01]  /*3470*/  SEL R168, R168, R137, !P1 ;  /* 0x00000089a8a87207 */ /* 0x000fe20004800000 */
[----:B------:R-:W-:-:S05]  /*3480*/  IMAD.X R134, R3, 0x1, R134, P2 ;  /* 0x0000000103867824 */ /* 0x000fca00010e0686 */
[----:B------:R-:W-:Y:S02]  /*3490*/  SEL R167, R167, R134, !P1 ;  /* 0x00000086a7a77207 */ /* 0x000fe40004800000 */
[----:B------:R-:W-:-:S04]  /*34a0*/  @!P1 SEL R133, RZ, 0xffffffff, !P6 ;  /* 0xffffffffff859807 */ /* 0x000fc80007000000 */
[----:B------:R-:W-:-:S04]  /*34b0*/  LOP3.LUT R133, R133, 0x1, RZ, 0xc0, !PT ;  /* 0x0000000185857812 */ /* 0x000fc800078ec0ff */
[----:B------:R-:W-:Y:S01]  /*34c0*/  ISETP.EQ.U32.AND P6, PT, R133, 0x1, PT ;  /* 0x000000018500780c */ /* 0x000fe20003fc2070 */
[----:B-1----:R-:W-:-:S12]  /*34d0*/  @!P3 BRA `(.L_x_1900) ;  /* 0x000000000028b947 */ /* 0x002fd80003800000 */
[----:B------:R-:W-:-:S13]  /*34e0*/  ISETP.NE.AND P2, PT, R132, RZ, PT ;  /* 0x000000ff8400720c */ /* 0x000fda0003f45270 */
.L_x_1902:
[----:B------:R-:W-:Y:S05]  /*34f0*/  YIELD ;  /* 0x0000000000007946 */ /* 0x000fea0003800000 */
[----:B-1----:R-:W-:Y:S05]  /*3500*/  @P2 BRA `(.L_x_1901) ;  /* 0x0000000000082947 */ /* 0x002fea0003800000 */
[----:B------:R1:W2:Y:S04]  /*3510*/  LDG.E.STRONG.GPU R138, desc[UR20][R162.64] ;  /* 0x00000014a28a7981 */ /* 0x0002a8000c1ef900 */
[----:B--2---:R-:W-:Y:S01]  /*3520*/  CCTL.IVALL ;  /* 0x00000000ff00798f */ /* 0x004fe20002000000 */
.L_x_1901:
[----:B------:R-:W-:Y:S01]  /*3530*/  ISETP.NE.AND P1, PT, R138, UR8, PT ;  /* 0x000000088a007c0c */ /* 0x000fe2000bf25270 */
[----:B------:R-:W-:-:S12]  /*3540*/  WARPSYNC.ALL ;  /* 0x0000000000007948 */ /* 0x000fd80003800000 */
[----:B------:R-:W-:Y:S06]  /*3550*/  BAR.RED.AND.DEFER_BLOCKING 0x0, P1 ;  /* 0x0000000000007b1d */ /* 0x000fec0000814400 */
[----:B------:R-:W2:Y:S02]  /*3560*/  B2R.RESULT RZ, P1 ;  /* 0x0000000000ff731c */ /* 0x000ea40000024000 */
[----:B--2---:R-:W-:Y:S05]  /*3570*/  @P1 BRA `(.L_x_1902) ;  /* 0xfffffffc00dc1947 */ /* 0x004fea000383ffff */
.L_x_1900:
[----:B------:R-:W2:Y:S01]  /*3580*/  S2UR UR9, SR_CTAID.Z ;  /* 0x00000000000979c3 */ /* 0x000ea20000002700 */
[----:B------:R-:W3:Y:S01]  /*3590*/  LDCU.64 UR4, c[0x0][0x400] ;  /* 0x00008000ff0477ac */ /* 0x000ee20008000a00 */
[----:B------:R-:W4:Y:S01]  /*35a0*/  LDCU.64 UR6, c[0x0][0x418] ;  /* 0x00008300ff0677ac */ /* 0x000f220008000a00 */
[----:B--2---:R-:W-:-:S11]  /*35b0*/  UISETP.NE.AND UP0, UPT, UR9, URZ, UPT ;  /* 0x000000ff0900728c */ /* 0x004fd6000bf05270 */
[----:B---3--:R-:W2:Y:S01]  /*35c0*/  @UP0 LDCU UR4, c[0x0][0x440] ;  /* 0x00008800ff0407ac */ /* 0x008ea20008000800 */
[----:B------:R-:W3:Y:S01]  /*35d0*/  @UP0 LDCU UR5, c[0x0][0x444] ;  /* 0x00008880ff0507ac */ /* 0x000ee20008000800 */
[----:B----4-:R-:W4:Y:S01]  /*35e0*/  @UP0 LDCU UR6, c[0x0][0x458] ;  /* 0x00008b00ff0607ac */ /* 0x010f220008000800 */
[----:B------:R-:W5:Y:S01]  /*35f0*/  @UP0 LDCU UR7, c[0x0][0x45c] ;  /* 0x00008b80ff0707ac */ /* 0x000f620008000800 */
[----:B--2---:R-:W-:Y:S02]  /*3600*/  IMAD.U32 R171, RZ, RZ, UR4 ;  /* 0x00000004ffab7e24 */ /* 0x004fe4000f8e00ff */
[----:B---3--:R-:W-:Y:S01]  /*3610*/  IMAD.U32 R140, RZ, RZ, UR5 ;  /* 0x00000005ff8c7e24 */ /* 0x008fe2000f8e00ff */
[----:B----4-:R-:W-:Y:S02]  /*3620*/  MOV R165, UR6 ;  /* 0x0000000600a57c02 */ /* 0x010fe40008000f00 */
[----:B-----5:R-:W-:Y:S01]  /*3630*/  MOV R164, UR7 ;  /* 0x0000000700a47c02 */ /* 0x020fe20008000f00 */
[----:B------:R-:W-:Y:S05]  /*3640*/  WARPSYNC.ALL ;  /* 0x0000000000007948 */ /* 0x000fea0003800000 */
[----:B------:R-:W-:Y:S06]  /*3650*/  BAR.SYNC.DEFER_BLOCKING 0x0 ;  /* 0x0000000000007b1d */ /* 0x000fec0000010000 */
.L_x_1899:
[----:B------:R-:W-:Y:S01]  /*3660*/  FSETP.NEU.AND P1, PT, R161, RZ, PT ;  /* 0x000000ffa100720b */ /* 0x000fe20003f2d000 */
[----:B------:R-:W-:-:S12]  /*3670*/  BSSY.RECONVERGENT B0, `(.L_x_1903) ;  /* 0x000054f000007945 */ /* 0x000fd80003800200 */
[----:B------:R-:W-:Y:S05]  /*3680*/  @!P1 BRA `(.L_x_1904) ;  /* 0x0000003400289947 */ /* 0x000fea0003800000 */
[----:B------:R-:W2:Y:S01]  /*3690*/  LDCU UR8, c[0x0][0x380] ;  /* 0x00007000ff0877ac */ /* 0x000ea20008000800 */
[----:B------:R-:W-:Y:S02]  /*36a0*/  CS2R R136, SRZ ;  /* 0x0000000000887805 */ /* 0x000fe4000001ff00 */
[----:B------:R-:W-:Y:S02]  /*36b0*/  CS2R R138, SRZ ;  /* 0x00000000008a7805 */ /* 0x000fe4000001ff00 */
[C---:B------:R-:W-:Y:S02]  /*36c0*/  IADD3 R141, PT, PT, R160.reuse, 0x2, RZ ;  /* 0x00000002a08d7810 */ /* 0x040fe40007ffe0ff */
[----:B------:R-:W-:Y:S02]  /*36d0*/  CS2R R132, SRZ ;  /* 0x0000000000847805 */ /* 0x000fe4000001ff00 */
[----:B------:R-:W-:Y:S01]  /*36e0*/  CS2R R134, SRZ ;  /* 0x0000000000867805 */ /* 0x000fe2000001ff00 */
[----:B------:R-:W3:Y:S01]  /*36f0*/  S2R R156, SR_TID.X ;  /* 0x00000000009c7919 */ /* 0x000ee20000002100 */
[----:B------:R-:W4:Y:S01]  /*3700*/  S2UR UR4, SR_CTAID.Z ;  /* 0x00000000000479c3 */ /* 0x000f220000002700 */
[----:B------:R-:W5:Y:S01]  /*3710*/  LDCU UR7, c[0x0][0x438] ;  /* 0x00008700ff0777ac */ /* 0x000f620008000800 */
[----:B------:R-:W1:Y:S01]  /*3720*/  LDCU UR5, c[0x0][0x384] ;  /* 0x00007080ff0577ac */ /* 0x000e620008000800 */
[----:B--2---:R-:W-:-:S13]  /*3730*/  ISETP.LT.AND P1, PT, R160, UR8, P6 ;  /* 0x00000008a0007c0c */ /* 0x004fda000b721270 */
[----:B------:R-:W-:-:S05]  /*3740*/  @P1 MOV R166, R168 ;  /* 0x000000a800a61202 */ /* 0x000fca0000000f00 */
[----:B------:R2:W2:Y:S01]  /*3750*/  @P1 LDG.E.LTC128B.128 R136, desc[UR20][R166.64] ;  /* 0x00000014a6881981 */ /* 0x0004a2000c1e1d20 */
[----:B------:R-:W-:Y:S02]  /*3760*/  ISETP.LT.AND P2, PT, R141, UR8, P6 ;  /* 0x000000088d007c0c */ /* 0x000fe4000b741270 */
[----:B------:R-:W-:-:S04]  /*3770*/  IADD3 R170, P1, PT, R171, R168, RZ ;  /* 0x000000a8abaa7210 */ /* 0x000fc80007f3e0ff */
[----:B------:R-:W-:-:S07]  /*3780*/  IADD3.X R171, PT, PT, R140, R167, RZ, P1, !PT ;  /* 0x000000a78cab7210 */ /* 0x000fce0000ffe4ff */
[----:B------:R-:W2:Y:S01]  /*3790*/  @P2 LDG.E.LTC128B.128 R132, desc[UR20][R170.64] ;  /* 0x00000014aa842981 */ /* 0x000ea2000c1e1d20 */
[----:B------:R-:W1:Y:S01]  /*37a0*/  S2UR UR6, SR_CgaCtaId ;  /* 0x00000000000679c3 */ /* 0x000e620000008800 */
[----:B---3--:R-:W-:Y:S01]  /*37b0*/  SHF.R.U32.HI R148, RZ, 0x4, R156 ;  /* 0x00000004ff947819 */ /* 0x008fe2000001169c */
[----:B-----5:R-:W-:-:S06]  /*37c0*/  USHF.R.U32.HI UR7, URZ, 0x1, UR7 ;  /* 0x00000001ff077899 */ /* 0x020fcc0008011607 */
[----:B------:R-:W-:Y:S01]  /*37d0*/  BAR.SYNC.DEFER_BLOCKING 0x0 ;  /* 0x0000000000007b1d */ /* 0x000fe20000010000 */
[--C-:B------:R-:W-:Y:S02]  /*37e0*/  SHF.R.U32.HI R143, RZ, 0x3, R156.reuse ;  /* 0x00000003ff8f7819 */ /* 0x100fe4000001169c */
[----:B------:R-:W-:Y:S01]  /*37f0*/  LOP3.LUT R148, R148, 0x1, RZ, 0xc0, !PT ;  /* 0x0000000194947812 */ /* 0x000fe200078ec0ff */
[----:B------:R-:W-:Y:S01]  /*3800*/  UIMAD UR7, UR7, 0xc, URZ ;  /* 0x0000000c070778a4 */ /* 0x000fe2000f8e02ff */
[----:B------:R-:W-:Y:S02]  /*3810*/  SHF.L.U32 R145, R156, 0x1, RZ ;  /* 0x000000019c917819 */ /* 0x000fe400000006ff */
[----:B------:R-:W-:Y:S02]  /*3820*/  SHF.R.U32.HI R142, RZ, 0x2, R156 ;  /* 0x00000002ff8e7819 */ /* 0x000fe4000001169c */
[----:B------:R-:W-:Y:S02]  /*3830*/  LOP3.LUT R148, R148, 0x70, R143, 0xf8, !PT ;  /* 0x0000007094947812 */ /* 0x000fe400078ef88f */
[----:B------:R-:W-:-:S02]  /*3840*/  LOP3.LUT R145, R145, 0x1e, RZ, 0xc0, !PT ;  /* 0x0000001e91917812 */ /* 0x000fc400078ec0ff */
[----:B------:R-:W-:Y:S02]  /*3850*/  LOP3.LUT R142, R142, 0x1, RZ, 0xc0, !PT ;  /* 0x000000018e8e7812 */ /* 0x000fe400078ec0ff */
[--C-:B------:R-:W-:Y:S02]  /*3860*/  LOP3.LUT R148, R148, 0x8, R143.reuse, 0xf8, !PT ;  /* 0x0000000894947812 */ /* 0x100fe400078ef88f */
[C---:B------:R-:W-:Y:S02]  /*3870*/  LOP3.LUT R146, R145.reuse, R142, RZ, 0xfc, !PT ;  /* 0x0000008e91927212 */ /* 0x040fe400078efcff */
[----:B------:R-:W-:Y:S02]  /*3880*/  LOP3.LUT R143, R148, 0x4, R143, 0xf8, !PT ;  /* 0x00000004948f7812 */ /* 0x000fe400078ef88f */
[----:B----4-:R-:W-:Y:S01]  /*3890*/  MOV R157, UR4 ;  /* 0x00000004009d7c02 */ /* 0x010fe20008000f00 */
[----:B------:R-:W-:Y:S01]  /*38a0*/  UMOV UR4, 0x400 ;  /* 0x0000040000047882 */ /* 0x000fe20000000000 */
[----:B------:R-:W-:Y:S01]  /*38b0*/  LOP3.LUT R142, R145, 0x1, R142, 0xf6, !PT ;  /* 0x00000001918e7812 */ /* 0x000fe200078ef68e */
[----:B------:R-:W-:Y:S01]  /*38c0*/  STS.64 [R159], R4 ;  /* 0x000000049f007388 */ /* 0x000fe20000000a00 */
[----:B-1----:R-:W-:Y:S01]  /*38d0*/  ULEA UR6, UR6, UR4, 0x18 ;  /* 0x0000000406067291 */ /* 0x002fe2000f8ec0ff */
[----:B------:R-:W-:Y:S01]  /*38e0*/  IMAD R146, R143, 0x22, R146 ;  /* 0x000000228f927824 */ /* 0x000fe200078e0292 */
[----:B------:R-:W-:Y:S01]  /*38f0*/  ISETP.LT.AND P4, PT, R141, UR8, P0 ;  /* 0x000000088d007c0c */ /* 0x000fe20008781270 */
[----:B------:R-:W-:Y:S01]  /*3900*/  STS.64 [R159+0x20], R8 ;  /* 0x000020089f007388 */ /* 0x000fe20000000a00 */
[----:B------:R-:W-:Y:S01]  /*3910*/  IMAD.HI.U32 R140, R157, 0x15555556, RZ ;  /* 0x155555569d8c7827 */ /* 0x000fe200078e00ff */
[----:B------:R-:W-:-:S02]  /*3920*/  ISETP.LT.AND P5, PT, R160, UR8, P0 ;  /* 0x00000008a0007c0c */ /* 0x000fc400087a1270 */
[----:B------:R-:W-:Y:S01]  /*3930*/  STS.64 [R159+0x40], R12 ;  /* 0x0000400c9f007388 */ /* 0x000fe20000000a00 */
[----:B--2---:R-:W-:Y:S01]  /*3940*/  LEA R166, R146, UR6, 0x4 ;  /* 0x0000000692a67c11 */ /* 0x004fe2000f8e20ff */
[----:B------:R-:W-:Y:S01]  /*3950*/  IMAD R144, R140, -0xc, R157 ;  /* 0xfffffff48c907824 */ /* 0x000fe200078e029d */
[----:B------:R-:W-:Y:S01]  /*3960*/  IADD3 R168, P2, PT, R165, R168, RZ ;  /* 0x000000a8a5a87210 */ /* 0x000fe20007f5e0ff */
[----:B------:R-:W-:Y:S01]  /*3970*/  STS.64 [R159+0x60], R16 ;  /* 0x000060109f007388 */ /* 0x000fe20000000a00 */
[----:B------:R-:W-:Y:S02]  /*3980*/  IMAD R142, R143, 0x22, R142 ;  /* 0x000000228f8e7824 */ /* 0x000fe400078e028e */
[----:B------:R-:W-:Y:S01]  /*3990*/  IMAD R144, R144, UR5, R149 ;  /* 0x0000000590907c24 */ /* 0x000fe2000f8e0295 */
[----:B------:R1:W-:Y:S01]  /*39a0*/  STS.64 [R158+0x80], R20 ;  /* 0x000080149e007388 */ /* 0x0003e20000000a00 */
[----:B------:R-:W-:Y:S01]  /*39b0*/  UIMAD UR5, UR7, UR8, URZ ;  /* 0x00000008070572a4 */ /* 0x000fe2000f8e02ff */
[----:B------:R-:W-:-:S02]  /*39c0*/  IADD3.X R169, PT, PT, R164, R167, RZ, P2, !PT ;  /* 0x000000a7a4a97210 */ /* 0x000fc400017fe4ff */
[----:B------:R2:W-:Y:S01]  /*39d0*/  STS.64 [R158+0xa0], R24 ;  /* 0x0000a0189e007388 */ /* 0x0005e20000000a00 */
[----:B------:R-:W-:Y:S01]  /*39e0*/  USHF.R.S32.HI UR4, URZ, 0x1f, UR5 ;  /* 0x0000001fff047899 */ /* 0x000fe20008011405 */
[--C-:B------:R-:W-:Y:S02]  /*39f0*/  SHF.R.S32.HI R145, RZ, 0x1f, R144.reuse ;  /* 0x0000001fff917819 */ /* 0x100fe40000011490 */
[----:B------:R3:W-:Y:S01]  /*3a00*/  STS.64 [R158+0xc0], R28 ;  /* 0x0000c01c9e007388 */ /* 0x0007e20000000a00 */
[----:B------:R-:W-:-:S03]  /*3a10*/  IMAD.WIDE.U32 R144, R140, UR5, R144 ;  /* 0x000000058c907c25 */ /* 0x000fc6000f8e0090 */
[----:B------:R4:W-:Y:S01]  /*3a20*/  STS.64 [R158+0xe0], R32 ;  /* 0x0000e0209e007388 */ /* 0x0009e20000000a00 */
[----:B------:R-:W-:Y:S01]  /*3a30*/  BAR.SYNC.DEFER_BLOCKING 0x0 ;  /* 0x0000000000007b1d */ /* 0x000fe20000010000 */
[----:B-1----:R-:W-:Y:S01]  /*3a40*/  LEA R20, R142, UR6, 0x4 ;  /* 0x000000068e147c11 */ /* 0x002fe2000f8e20ff */
[----:B--2---:R-:W-:Y:S01]  /*3a50*/  IMAD R24, R140, UR4, RZ ;  /* 0x000000048c187c24 */ /* 0x004fe2000f8e02ff */
[----:B------:R-:W-:-:S04]  /*3a60*/  USHF.R.S32.HI UR4, URZ, 0x1f, UR7 ;  /* 0x0000001fff047899 */ /* 0x000fc80008011407 */
[----:B------:R-:W-:Y:S02]  /*3a70*/  IADD3 R25, PT, PT, R145, R24, RZ ;  /* 0x0000001891197210 */ /* 0x000fe40007ffe0ff */
[----:B------:R-:W-:Y:S01]  /*3a80*/  MOV R24, R144 ;  /* 0x0000009000187202 */ /* 0x000fe20000000f00 */
[----:B------:R-:W1:Y:S04]  /*3a90*/  LDS.128 R152, [R166] ;  /* 0x00000000a6987984 */ /* 0x000e680000000c00 */
[--C-:B------:R-:W-:Y:S01]  /*3aa0*/  IMAD.WIDE.U32 R12, R160, UR7, R24.reuse ;  /* 0x00000007a00c7c25 */ /* 0x100fe2000f8e0018 */
[----:B------:R-:W2:Y:S03]  /*3ab0*/  LDS.128 R148, [R20] ;  /* 0x0000000014947984 */ /* 0x000ea60000000c00 */
[----:B---3--:R-:W-:Y:S01]  /*3ac0*/  IMAD.WIDE.U32 R28, R141, UR7, R24 ;  /* 0x000000078d1c7c25 */ /* 0x008fe2000f8e0018 */
[----:B------:R-:W3:Y:S01]  /*3ad0*/  LDS.128 R144, [R166+0x440] ;  /* 0x00044000a6907984 */ /* 0x000ee20000000c00 */
[----:B------:R-:W-:-:S02]  /*3ae0*/  SHF.L.U32 R9, R12, 0x1, RZ ;  /* 0x000000010c097819 */ /* 0x000fc400000006ff */
[----:B------:R-:W-:Y:S02]  /*3af0*/  IMAD R8, R160, UR4, R13 ;  /* 0x00000004a0087c24 */ /* 0x000fe4000f8e020d */
[----:B------:R-:W-:Y:S01]  /*3b00*/  IMAD R4, R141, UR4, R29 ;  /* 0x000000048d047c24 */ /* 0x000fe2000f8e021d */
[----:B------:R-:W-:Y:S01]  /*3b10*/  LOP3.LUT R9, R9, 0xfffffffe, RZ, 0xc0, !PT ;  /* 0xfffffffe09097812 */ /* 0x000fe200078ec0ff */
[----:B------:R-:W5:Y:S01]  /*3b20*/  LDS.128 R140, [R20+0x440] ;  /* 0x00044000148c7984 */ /* 0x000f620000000c00 */
[----:B------:R-:W-:Y:S02]  /*3b30*/  SHF.L.U64.HI R8, R12, 0x1, R8 ;  /* 0x000000010c087819 */ /* 0x000fe40000010208 */
[C---:B------:R-:W-:Y:S02]  /*3b40*/  SHF.L.U32 R12, R28.reuse, 0x1, RZ ;  /* 0x000000011c0c7819 */ /* 0x040fe400000006ff */
[----:B------:R-:W-:Y:S02]  /*3b50*/  SHF.L.U64.HI R4, R28, 0x1, R4 ;  /* 0x000000011c047819 */ /* 0x000fe40000010204 */
[----:B------:R-:W-:-:S02]  /*3b60*/  LOP3.LUT R8, R8, 0x1fffffff, RZ, 0xc0, !PT ;  /* 0x1fffffff08087812 */ /* 0x000fc400078ec0ff */
[----:B------:R-:W-:Y:S01]  /*3b70*/  LOP3.LUT R4, R4, 0x1fffffff, RZ, 0xc0, !PT ;  /* 0x1fffffff04047812 */ /* 0x000fe200078ec0ff */
[--C-:B------:R-:W-:Y:S02]  /*3b80*/  HADD2.F32 R16, -RZ, R136.reuse.H0_H0 ;  /* 0x20000088ff107230 */ /* 0x100fe40000004100 */
[--C-:B------:R-:W-:Y:S02]  /*3b90*/  HADD2.F32 R28, -RZ, R137.reuse.H0_H0 ;  /* 0x20000089ff1c7230 */ /* 0x100fe40000004100 */
[----:B------:R-:W-:Y:S02]  /*3ba0*/  HADD2.F32 R172, -RZ, R136.H1_H1 ;  /* 0x30000088ffac7230 */ /* 0x000fe40000004100 */
[----:B------:R-:W-:Y:S01]  /*3bb0*/  FMUL R5, R16, R161 ;  /* 0x000000a110057220 */ /* 0x000fe20000400000 */
[----:B------:R-:W-:Y:S02]  /*3bc0*/  HADD2.F32 R16, -RZ, R138.H0_H0 ;  /* 0x2000008aff107230 */ /* 0x000fe40000004100 */
[----:B----4-:R-:W-:-:S02]  /*3bd0*/  HADD2.F32 R32, -RZ, R137.H1_H1 ;  /* 0x30000089ff207230 */ /* 0x010fc40000004100 */
[-C--:B-1----:R-:W-:Y:S01]  /*3be0*/  FFMA R152, R152, R0.reuse, R5 ;  /* 0x0000000098987223 */ /* 0x082fe20000000005 */
[-C--:B------:R-:W-:Y:S01]  /*3bf0*/  FMUL R5, R28, R161.reuse ;  /* 0x000000a11c057220 */ /* 0x080fe20000400000 */
[----:B------:R-:W-:Y:S02]  /*3c00*/  HADD2.F32 R28, -RZ, R138.H1_H1 ;  /* 0x3000008aff1c7230 */ /* 0x000fe40000004100 */
[-C--:B------:R-:W-:Y:S01]  /*3c10*/  FMUL R172, R172, R161.reuse ;  /* 0x000000a1acac7220 */ /* 0x080fe20000400000 */
[-C--:B------:R-:W-:Y:S01]  /*3c20*/  FMUL R32, R32, R161.reuse ;  /* 0x000000a120207220 */ /* 0x080fe20000400000 */
[-C--:B------:R-:W-:Y:S01]  /*3c30*/  FFMA R154, R154, R0.reuse, R5 ;  /* 0x000000009a9a7223 */ /* 0x080fe20000000005 */
[-C--:B------:R-:W-:Y:S01]  /*3c40*/  FMUL R5, R16, R161.reuse ;  /* 0x000000a110057220 */ /* 0x080fe20000400000 */
[----:B------:R-:W-:Y:S02]  /*3c50*/  HADD2.F32 R16, -RZ, R139.H0_H0 ;  /* 0x2000008bff107230 */ /* 0x000fe40000004100 */
[-C--:B------:R-:W-:Y:S01]  /*3c60*/  FMUL R28, R28, R161.reuse ;  /* 0x000000a11c1c7220 */ /* 0x080fe20000400000 */
[-C--:B------:R-:W-:Y:S01]  /*3c70*/  FFMA R153, R153, R0.reuse, R172 ;  /* 0x0000000099997223 */ /* 0x080fe200000000ac */
[-C--:B--2---:R-:W-:Y:S01]  /*3c80*/  FFMA R148, R148, R0.reuse, R5 ;  /* 0x0000000094947223 */ /* 0x084fe20000000005 */
[----:B------:R-:W-:Y:S01]  /*3c90*/  FFMA R155, R155, R0, R32 ;  /* 0x000000009b9b7223 */ /* 0x000fe20000000020 */
[----:B------:R-:W-:Y:S01]  /*3ca0*/  FMUL R5, R16, R161 ;  /* 0x000000a110057220 */ /* 0x000fe20000400000 */
[----:B------:R-:W-:-:S02]  /*3cb0*/  HADD2.F32 R16, -RZ, R133.H0_H0 ;  /* 0x20000085ff107230 */ /* 0x000fc40000004100 */
[-C--:B------:R-:W-:Y:S01]  /*3cc0*/  FFMA R149, R149, R0.reuse, R28 ;  /* 0x0000000095957223 */ /* 0x080fe2000000001c */
[----:B------:R-:W-:Y:S02]  /*3cd0*/  HADD2.F32 R172, -RZ, R139.H1_H1 ;  /* 0x3000008bffac7230 */ /* 0x000fe40000004100 */
[----:B------:R-:W-:Y:S01]  /*3ce0*/  FFMA R150, R150, R0, R5 ;  /* 0x0000000096967223 */ /* 0x000fe20000000005 */
[--C-:B------:R-:W-:Y:S02]  /*3cf0*/  HADD2.F32 R28, -RZ, R132.reuse.H0_H0 ;  /* 0x20000084ff1c7230 */ /* 0x100fe40000004100 */
[-C--:B------:R-:W-:Y:S01]  /*3d00*/  FMUL R13, R16, R161.reuse ;  /* 0x000000a1100d7220 */ /* 0x080fe20000400000 */
[----:B------:R-:W-:Y:S02]  /*3d10*/  HADD2.F32 R32, -RZ, R132.H1_H1 ;  /* 0x30000084ff207230 */ /* 0x000fe40000004100 */
[----:B------:R-:W-:Y:S01]  /*3d20*/  FMUL R172, R172, R161 ;  /* 0x000000a1acac7220 */ /* 0x000fe20000400000 */
[----:B------:R-:W-:-:S02]  /*3d30*/  HADD2.F32 R16, -RZ, R135.H0_H0 ;  /* 0x20000087ff107230 */ /* 0x000fc40000004100 */
[-C--:B---3--:R-:W-:Y:S01]  /*3d40*/  FFMA R13, R146, R0.reuse, R13 ;  /* 0x00000000920d7223 */ /* 0x088fe2000000000d */
[--C-:B------:R-:W-:Y:S02]  /*3d50*/  HADD2.F32 R146, -RZ, R134.reuse.H0_H0 ;  /* 0x20000086ff927230 */ /* 0x100fe40000004100 */
[-C--:B------:R-:W-:Y:S01]  /*3d60*/  FMUL R17, R28, R161.reuse ;  /* 0x000000a11c117220 */ /* 0x080fe20000400000 */
[-C--:B------:R-:W-:Y:S01]  /*3d70*/  FMUL R32, R32, R161.reuse ;  /* 0x000000a120207220 */ /* 0x080fe20000400000 */
[-C--:B------:R-:W-:Y:S01]  /*3d80*/  FFMA R151, R151, R0.reuse, R172 ;  /* 0x0000000097977223 */ /* 0x080fe200000000ac */
[----:B------:R-:W-:Y:S02]  /*3d90*/  HADD2.F32 R28, -RZ, R133.H1_H1 ;  /* 0x30000085ff1c7230 */ /* 0x000fe40000004100 */
[----:B------:R-:W-:Y:S01]  /*3da0*/  FMUL R5, R146, R161 ;  /* 0x000000a192057220 */ /* 0x000fe20000400000 */
[-C--:B------:R-:W-:Y:S01]  /*3db0*/  FFMA R17, R144, R0.reuse, R17 ;  /* 0x0000000090117223 */ /* 0x080fe20000000011 */
[----:B------:R-:W-:Y:S01]  /*3dc0*/  FFMA R32, R145, R0, R32 ;  /* 0x0000000091207223 */ /* 0x000fe20000000020 */
[----:B------:R-:W-:-:S02]  /*3dd0*/  HADD2.F32 R144, -RZ, R134.H1_H1 ;  /* 0x30000086ff907230 */ /* 0x000fc40000004100 */
[-C--:B------:R-:W-:Y:S01]  /*3de0*/  FMUL R21, R16, R161.reuse ;  /* 0x000000a110157220 */ /* 0x080fe20000400000 */
[----:B------:R-:W-:Y:S02]  /*3df0*/  HADD2.F32 R172, -RZ, R135.H1_H1 ;  /* 0x30000087ffac7230 */ /* 0x000fe40000004100 */
[-C--:B-----5:R-:W-:Y:S01]  /*3e00*/  FFMA R16, R140, R0.reuse, R5 ;  /* 0x000000008c107223 */ /* 0x0a0fe20000000005 */
[----:B------:R-:W-:Y:S01]  /*3e10*/  IADD3 R5, PT, PT, R160, 0x8, RZ ;  /* 0x00000008a0057810 */ /* 0x000fe20007ffe0ff */
[----:B------:R-:W-:Y:S01]  /*3e20*/  FMUL R28, R28, R161 ;  /* 0x000000a11c1c7220 */ /* 0x000fe20000400000 */
[----:B------:R-:W-:Y:S01]  /*3e30*/  F2FP.F16.F32.PACK_AB R140, R32, R17 ;  /* 0x00000011208c723e */ /* 0x000fe200000000ff */
[-C--:B------:R-:W-:Y:S01]  /*3e40*/  FMUL R144, R144, R161.reuse ;  /* 0x000000a190907220 */ /* 0x080fe20000400000 */
[----:B------:R-:W-:Y:S01]  /*3e50*/  FMUL R172, R172, R161 ;  /* 0x000000a1acac7220 */ /* 0x000fe20000400000 */
[----:B------:R-:W-:Y:S01]  /*3e60*/  IADD3 R32, P1, PT, R2, R9, RZ ;  /* 0x0000000902207210 */ /* 0x000fe20007f3e0ff */
[-C--:B------:R-:W-:Y:S01]  /*3e70*/  FFMA R28, R147, R0.reuse, R28 ;  /* 0x00000000931c7223 */ /* 0x080fe2000000001c */
[----:B------:R-:W-:Y:S01]  /*3e80*/  LOP3.LUT R9, R12, 0xfffffffe, RZ, 0xc0, !PT ;  /* 0xfffffffe0c097812 */ /* 0x000fe200078ec0ff */
        /* <DEDUP_REMOVED lines=10> */
[----:B------:R-:W-:-:S02]  /*3f30*/  F2FP.F16.F32.PACK_AB R141, R28, R13 ;  /* 0x0000000d1c8d723e */ /* 0x000fc400000000ff */
[----:B------:R-:W-:Y:S01]  /*3f40*/  F2FP.F16.F32.PACK_AB R142, R29, R16 ;  /* 0x000000101d8e723e */ /* 0x000fe200000000ff */
[----:B------:R-:W-:Y:S01]  /*3f50*/  @P5 STG.E.128 desc[UR20][R32.64], R144 ;  /* 0x0000009020005986 */ /* 0x000fe2000c101d14 */
[----:B------:R-:W-:Y:S02]  /*3f60*/  IADD3.X R9, PT, PT, R3, R4, RZ, P1, !PT ;  /* 0x0000000403097210 */ /* 0x000fe40000ffe4ff */
[----:B------:R-:W-:-:S05]  /*3f70*/  F2FP.F16.F32.PACK_AB R143, R172, R21 ;  /* 0x00000015ac8f723e */ /* 0x000fca00000000ff */
[----:B------:R-:W-:Y:S04]  /*3f80*/  @P4 STG.E.128 desc[UR20][R8.64], R140 ;  /* 0x0000008c08004986 */ /* 0x000fe8000c101d14 */
[----:B------:R-:W2:Y:S01]  /*3f90*/  @P3 LDG.E.LTC128B.128 R136, desc[UR20][R168.64] ;  /* 0x00000014a8883981 */ /* 0x000ea2000c1e1d20 */
[----:B------:R-:W-:Y:S02]  /*3fa0*/  IADD3 R17, PT, PT, R160, 0xa, RZ ;  /* 0x0000000aa0117810 */ /* 0x000fe40007ffe0ff */
[----:B------:R-:W-:Y:S02]  /*3fb0*/  IADD3 R12, P1, PT, R165, R170, RZ ;  /* 0x000000aaa50c7210 */ /* 0x000fe40007f3e0ff */
[----:B------:R-:W-:Y:S02]  /*3fc0*/  ISETP.LT.AND P2, PT, R17, UR8, P6 ;  /* 0x0000000811007c0c */ /* 0x000fe4000b741270 */
[----:B------:R-:W-:-:S11]  /*3fd0*/  IADD3.X R13, PT, PT, R164, R171, RZ, P1, !PT ;  /* 0x000000aba40d7210 */ /* 0x000fd60000ffe4ff */
[----:B------:R-:W3:Y:S01]  /*3fe0*/  @P2 LDG.E.LTC128B.128 R132, desc[UR20][R12.64] ;  /* 0x000000140c842981 */ /* 0x000ee2000c1e1d20 */
[C---:B------:R-:W-:Y:S01]  /*3ff0*/  IMAD.WIDE.U32 R28, R5.reuse, UR7, R24 ;  /* 0x00000007051c7c25 */ /* 0x040fe2000f8e0018 */
[----:B------:R-:W-:Y:S01]  /*4000*/  BAR.SYNC.DEFER_BLOCKING 0x0 ;  /* 0x0000000000007b1d */ /* 0x000fe20000010000 */
[----:B------:R-:W-:Y:S02]  /*4010*/  ISETP.LT.AND P5, PT, R5, UR8, P0 ;  /* 0x0000000805007c0c */ /* 0x000fe400087a1270 */
[----:B------:R-:W-:-:S03]  /*4020*/  ISETP.LT.AND P4, PT, R17, UR8, P0 ;  /* 0x0000000811007c0c */ /* 0x000fc60008781270 */
[----:B------:R1:W-:Y:S04]  /*4030*/  STS.64 [R159], R6 ;  /* 0x000000069f007388 */ /* 0x0003e80000000a00 */
[----:B------:R-:W-:Y:S04]  /*4040*/  STS.64 [R159+0x20], R10 ;  /* 0x0000200a9f007388 */ /* 0x000fe80000000a00 */
[----:B------:R4:W-:Y:S04]  /*4050*/  STS.64 [R159+0x40], R14 ;  /* 0x0000400e9f007388 */ /* 0x0009e80000000a00 */
[----:B------:R-:W-:Y:S04]  /*4060*/  STS.64 [R159+0x60], R18 ;  /* 0x000060129f007388 */ /* 0x000fe80000000a00 */
[----:B------:R5:W-:Y:S04]  /*4070*/  STS.64 [R158+0x80], R22 ;  /* 0x000080169e007388 */ /* 0x000be80000000a00 */
[----:B------:R5:W-:Y:S04]  /*4080*/  STS.64 [R158+0xa0], R26 ;  /* 0x0000a01a9e007388 */ /* 0x000be80000000a00 */
[----:B------:R-:W-:Y:S01]  /*4090*/  STS.64 [R158+0xc0], R30 ;  /* 0x0000c01e9e007388 */ /* 0x000fe20000000a00 */
[----:B-1----:R-:W-:-:S03]  /*40a0*/  IMAD.WIDE.U32 R6, R17, UR7, R24 ;  /* 0x0000000711067c25 */ /* 0x002fc6000f8e0018 */
[----:B------:R-:W-:Y:S01]  /*40b0*/  STS.64 [R158+0xe0], R34 ;  /* 0x0000e0229e007388 */ /* 0x000fe20000000a00 */
[----:B------:R-:W-:Y:S01]  /*40c0*/  BAR.SYNC.DEFER_BLOCKING 0x0 ;  /* 0x0000000000007b1d */ /* 0x000fe20000010000 */
[----:B------:R-:W-:Y:S01]  /*40d0*/  SHF.L.U32 R16, R6, 0x1, RZ ;  /* 0x0000000106107819 */ /* 0x000fe200000006ff */
[----:B----4-:R-:W-:Y:S01]  /*40e0*/  IMAD R15, R17, UR4, R7 ;  /* 0x00000004110f7c24 */ /* 0x010fe2000f8e0207 */
[----:B------:R-:W-:Y:S01]  /*40f0*/  SHF.L.U32 R17, R28, 0x1, RZ ;  /* 0x000000011c117819 */ /* 0x000fe200000006ff */
[----:B------:R-:W-:-:S03]  /*4100*/  IMAD R14, R5, UR4, R29 ;  /* 0x00000004050e7c24 */ /* 0x000fc6000f8e021d */
[----:B------:R-:W-:Y:S02]  /*4110*/  SHF.L.U64.HI R15, R6, 0x1, R15 ;  /* 0x00000001060f7819 */ /* 0x000fe4000001020f */
[----:B------:R-:W-:Y:S02]  /*4120*/  SHF.L.U64.HI R14, R28, 0x1, R14 ;  /* 0x000000011c0e7819 */ /* 0x000fe4000001020e */
[----:B------:R-:W-:Y:S01]  /*4130*/  LOP3.LUT R17, R17, 0xfffffffe, RZ, 0xc0, !PT ;  /* 0xfffffffe11117812 */ /* 0x000fe200078ec0ff */
[----:B------:R-:W1:Y:S04]  /*4140*/  LDS.128 R144, [R166] ;  /* 0x00000000a6907984 */ /* 0x000e680000000c00 */
[----:B------:R-:W4:Y:S04]  /*4150*/  LDS.128 R140, [R20] ;  /* 0x00000000148c7984 */ /* 0x000f280000000c00 */
[----:B------:R-:W3:Y:S01]  /*4160*/  LDS.128 R8, [R166+0x440] ;  /* 0x00044000a6087984 */ /* 0x000ee20000000c00 */
[----:B------:R-:W-:Y:S01]  /*4170*/  IADD3 R29, PT, PT, R160, 0x12, RZ ;  /* 0x00000012a01d7810 */ /* 0x000fe20007ffe0ff */
[----:B--2---:R-:W-:-:S02]  /*4180*/  HADD2.F32 R4, -RZ, R136.H0_H0 ;  /* 0x20000088ff047230 */ /* 0x004fc40000004100 */
[--C-:B-----5:R-:W-:Y:S02]  /*4190*/  HADD2.F32 R22, -RZ, R137.reuse.H0_H0 ;  /* 0x20000089ff167230 */ /* 0x120fe40000004100 */
[----:B------:R-:W-:Y:S02]  /*41a0*/  HADD2.F32 R18, -RZ, R138.H0_H0 ;  /* 0x2000008aff127230 */ /* 0x000fe40000004100 */
[-C--:B------:R-:W-:Y:S01]  /*41b0*/  FMUL R19, R4, R161.reuse ;  /* 0x000000a104137220 */ /* 0x080fe20000400000 */
[----:B------:R-:W-:Y:S01]  /*41c0*/  HADD2.F32 R26, -RZ, R137.H1_H1 ;  /* 0x30000089ff1a7230 */ /* 0x000fe20000004100 */
[----:B------:R-:W2:Y:S01]  /*41d0*/  LDS.128 R4, [R20+0x440] ;  /* 0x0004400014047984 */ /* 0x000ea20000000c00 */
[----:B------:R-:W-:Y:S02]  /*41e0*/  HADD2.F32 R28, -RZ, R136.H1_H1 ;  /* 0x30000088ff1c7230 */ /* 0x000fe40000004100 */
[----:B-1----:R-:W-:Y:S01]  /*41f0*/  FFMA R144, R144, R0, R19 ;  /* 0x0000000090907223 */ /* 0x002fe20000000013 */
[----:B------:R-:W-:Y:S01]  /*4200*/  FMUL R19, R22, R161 ;  /* 0x000000a116137220 */ /* 0x000fe20000400000 */
[----:B------:R-:W-:-:S02]  /*4210*/  HADD2.F32 R22, -RZ, R138.H1_H1 ;  /* 0x3000008aff167230 */ /* 0x000fc40000004100 */
[-C--:B------:R-:W-:Y:S01]  /*4220*/  FMUL R26, R26, R161.reuse ;  /* 0x000000a11a1a7220 */ /* 0x080fe20000400000 */
[-C--:B------:R-:W-:Y:S01]  /*4230*/  FMUL R28, R28, R161.reuse ;  /* 0x000000a11c1c7220 */ /* 0x080fe20000400000 */
[-C--:B------:R-:W-:Y:S01]  /*4240*/  FFMA R146, R146, R0.reuse, R19 ;  /* 0x0000000092927223 */ /* 0x080fe20000000013 */
[-C--:B------:R-:W-:Y:S01]  /*4250*/  FMUL R19, R18, R161.reuse ;  /* 0x000000a112137220 */ /* 0x080fe20000400000 */
[----:B------:R-:W-:Y:S02]  /*4260*/  HADD2.F32 R18, -RZ, R139.H0_H0 ;  /* 0x2000008bff127230 */ /* 0x000fe40000004100 */
[-C--:B------:R-:W-:Y:S01]  /*4270*/  FMUL R22, R22, R161.reuse ;  /* 0x000000a116167220 */ /* 0x080fe20000400000 */
[-C--:B------:R-:W-:Y:S01]  /*4280*/  FFMA R147, R147, R0.reuse, R26 ;  /* 0x0000000093937223 */ /* 0x080fe2000000001a */
[-C--:B----4-:R-:W-:Y:S01]  /*4290*/  FFMA R140, R140, R0.reuse, R19 ;  /* 0x000000008c8c7223 */ /* 0x090fe20000000013 */
[----:B------:R-:W-:Y:S01]  /*42a0*/  FFMA R145, R145, R0, R28 ;  /* 0x0000000091917223 */ /* 0x000fe2000000001c */
[----:B------:R-:W-:Y:S01]  /*42b0*/  FMUL R19, R18, R161 ;  /* 0x000000a112137220 */ /* 0x000fe20000400000 */
[----:B---3--:R-:W-:-:S02]  /*42c0*/  HADD2.F32 R18, -RZ, R133.H0_H0 ;  /* 0x20000085ff127230 */ /* 0x008fc40000004100 */
        /* <DEDUP_REMOVED lines=8> */
[-C--:B------:R-:W-:Y:S01]  /*4350*/  FMUL R21, R22, R161.reuse ;  /* 0x000000a116157220 */ /* 0x080fe20000400000 */
[-C--:B------:R-:W-:Y:S01]  /*4360*/  FFMA R22, R10, R0.reuse, R19 ;  /* 0x000000000a167223 */ /* 0x080fe20000000013 */
[-C--:B------:R-:W-:Y:S01]  /*4370*/  FMUL R28, R28, R161.reuse ;  /* 0x000000a11c1c7220 */ /* 0x080fe20000400000 */
[----:B------:R-:W-:Y:S02]  /*4380*/  HADD2.F32 R10, -RZ, R135.H0_H0 ;  /* 0x20000087ff0a7230 */ /* 0x000fe40000004100 */
[-C--:B------:R-:W-:Y:S01]  /*4390*/  FFMA R143, R143, R0.reuse, R26 ;  /* 0x000000008f8f7223 */ /* 0x080fe2000000001a */
[----:B------:R-:W-:Y:S02]  /*43a0*/  HADD2.F32 R30, -RZ, R133.H1_H1 ;  /* 0x30000085ff1e7230 */ /* 0x000fe40000004100 */
[-C--:B------:R-:W-:Y:S01]  /*43b0*/  FFMA R28, R9, R0.reuse, R28 ;  /* 0x00000000091c7223 */ /* 0x080fe2000000001c */
[----:B------:R-:W-:Y:S02]  /*43c0*/  HADD2.F32 R26, -RZ, R135.H1_H1 ;  /* 0x30000087ff1a7230 */ /* 0x000fe40000004100 */
[----:B------:R-:W-:Y:S01]  /*43d0*/  FFMA R21, R8, R0, R21 ;  /* 0x0000000008157223 */ /* 0x000fe20000000015 */
[-C--:B------:R-:W-:Y:S01]  /*43e0*/  FMUL R9, R18, R161.reuse ;  /* 0x000000a112097220 */ /* 0x080fe20000400000 */
[----:B------:R-:W-:Y:S01]  /*43f0*/  FMUL R19, R10, R161 ;  /* 0x000000a10a137220 */ /* 0x000fe20000400000 */
[----:B------:R-:W-:-:S02]  /*4400*/  HADD2.F32 R8, -RZ, R134.H1_H1 ;  /* 0x30000086ff087230 */ /* 0x000fc40000004100 */
[-C--:B------:R-:W-:Y:S01]  /*4410*/  FMUL R30, R30, R161.reuse ;  /* 0x000000a11e1e7220 */ /* 0x080fe20000400000 */
[----:B------:R-:W-:Y:S01]  /*4420*/  FMUL R26, R26, R161 ;  /* 0x000000a11a1a7220 */ /* 0x000fe20000400000 */
[----:B------:R-:W-:Y:S01]  /*4430*/  F2FP.F16.F32.PACK_AB R10, R141, R140 ;  /* 0x0000008c8d0a723e */ /* 0x000fe200000000ff */
[-C--:B--2---:R-:W-:Y:S01]  /*4440*/  FFMA R18, R4, R0.reuse, R9 ;  /* 0x0000000004127223 */ /* 0x084fe20000000009 */
[----:B------:R-:W-:Y:S01]  /*4450*/  F2FP.F16.F32.PACK_AB R4, R28, R21 ;  /* 0x000000151c04723e */ /* 0x000fe200000000ff */
[-C--:B------:R-:W-:Y:S01]  /*4460*/  FFMA R19, R6, R0.reuse, R19 ;  /* 0x0000000006137223 */ /* 0x080fe20000000013 */
[----:B------:R-:W-:Y:S01]  /*4470*/  IADD3 R21, PT, PT, R160, 0x10, RZ ;  /* 0x00000010a0157810 */ /* 0x000fe20007ffe0ff */
[-C--:B------:R-:W-:Y:S01]  /*4480*/  FFMA R27, R11, R0.reuse, R30 ;  /* 0x000000000b1b7223 */ /* 0x080fe2000000001e */
[----:B------:R-:W-:Y:S01]  /*4490*/  LOP3.LUT R6, R14, 0x1fffffff, RZ, 0xc0, !PT ;  /* 0x1fffffff0e067812 */ /* 0x000fe200078ec0ff */
[----:B------:R-:W-:Y:S01]  /*44a0*/  FMUL R8, R8, R161 ;  /* 0x000000a108087220 */ /* 0x000fe20000400000 */
[----:B------:R-:W-:Y:S01]  /*44b0*/  FFMA R26, R7, R0, R26 ;  /* 0x00000000071a7223 */ /* 0x000fe2000000001a */
[----:B------:R-:W-:-:S02]  /*44c0*/  IADD3 R14, P1, PT, R2, R17, RZ ;  /* 0x00000011020e7210 */ /* 0x000fc40007f3e0ff */
[----:B------:R-:W-:Y:S01]  /*44d0*/  LOP3.LUT R7, R16, 0xfffffffe, RZ, 0xc0, !PT ;  /* 0xfffffffe10077812 */ /* 0x000fe200078ec0ff */
[----:B------:R-:W-:Y:S01]  /*44e0*/  FFMA R23, R5, R0, R8 ;  /* 0x0000000005177223 */ /* 0x000fe20000000008 */
[----:B------:R-:W-:Y:S02]  /*44f0*/  ISETP.LT.AND P3, PT, R21, UR8, P6 ;  /* 0x0000000815007c0c */ /* 0x000fe4000b761270 */
[----:B------:R-:W-:Y:S02]  /*4500*/  LOP3.LUT R16, R15, 0x1fffffff, RZ, 0xc0, !PT ;  /* 0x1fffffff0f107812 */ /* 0x000fe400078ec0ff */
[----:B------:R-:W-:Y:S02]  /*4510*/  IADD3.X R15, PT, PT, R3, R6, RZ, P1, !PT ;  /* 0x00000006030f7210 */ /* 0x000fe40000ffe4ff */
[----:B------:R-:W-:Y:S02]  /*4520*/  F2FP.F16.F32.PACK_AB R5, R27, R22 ;  /* 0x000000161b05723e */ /* 0x000fe400000000ff */
[----:B------:R-:W-:-:S02]  /*4530*/  IADD3 R30, P1, PT, R2, R7, RZ ;  /* 0x00000007021e7210 */ /* 0x000fc40007f3e0ff */
[----:B------:R-:W-:Y:S02]  /*4540*/  IADD3 R22, P2, PT, R165, R168, RZ ;  /* 0x000000a8a5167210 */ /* 0x000fe40007f5e0ff */
[----:B------:R-:W-:Y:S02]  /*4550*/  F2FP.F16.F32.PACK_AB R8, R145, R144 ;  /* 0x000000909108723e */ /* 0x000fe400000000ff */
[----:B------:R-:W-:Y:S02]  /*4560*/  F2FP.F16.F32.PACK_AB R9, R147, R146 ;  /* 0x000000929309723e */ /* 0x000fe400000000ff */
[----:B------:R-:W-:Y:S02]  /*4570*/  F2FP.F16.F32.PACK_AB R11, R143, R142 ;  /* 0x0000008e8f0b723e */ /* 0x000fe400000000ff */
[----:B------:R-:W-:Y:S02]  /*4580*/  F2FP.F16.F32.PACK_AB R6, R23, R18 ;  /* 0x000000121706723e */ /* 0x000fe400000000ff */
[----:B------:R-:W-:Y:S01]  /*4590*/  F2FP.F16.F32.PACK_AB R7, R26, R19 ;  /* 0x000000131a07723e */ /* 0x000fe200000000ff */
[----:B------:R-:W-:Y:S01]  /*45a0*/  @P5 STG.E.128 desc[UR20][R14.64], R8 ;  /* 0x000000080e005986 */ /* 0x000fe2000c101d14 */
[----:B------:R-:W-:-:S02]  /*45b0*/  IADD3.X R31, PT, PT, R3, R16, RZ, P1, !PT ;  /* 0x00000010031f7210 */ /* 0x000fc40000ffe4ff */
[----:B------:R-:W-:-:S03]  /*45c0*/  IADD3.X R23, PT, PT, R164, R169, RZ, P2, !PT ;  /* 0x000000a9a4177210 */ /* 0x000fc600017fe4ff */
[----:B------:R1:W-:Y:S04]  /*45d0*/  @P4 STG.E.128 desc[UR20][R30.64], R4 ;  /* 0x000000041e004986 */ /* 0x0003e8000c101d14 */
[----:B------:R2:W3:Y:S01]  /*45e0*/  @P3 LDG.E.LTC128B.128 R136, desc[UR20][R22.64] ;  /* 0x0000001416883981 */ /* 0x0004e2000c1e1d20 */
[----:B------:R-:W-:Y:S02]  /*45f0*/  ISETP.LT.AND P2, PT, R29, UR8, P6 ;  /* 0x000000081d007c0c */ /* 0x000fe4000b741270 */
[----:B------:R-:W-:-:S04]  /*4600*/  IADD3 R26, P1, PT, R165, R12, RZ ;  /* 0x0000000ca51a7210 */ /* 0x000fc80007f3e0ff */
[----:B------:R-:W-:-:S07]  /*4610*/  IADD3.X R27, PT, PT, R164, R13, RZ, P1, !PT ;  /* 0x0000000da41b7210 */ /* 0x000fce0000ffe4ff */
[----:B------:R-:W4:Y:S01]  /*4620*/  @P2 LDG.E.LTC128B.128 R132, desc[UR20][R26.64] ;  /* 0x000000141a842981 */ /* 0x000f22000c1e1d20 */
[----:B------:R-:W-:Y:S01]  /*4630*/  ISETP.LT.AND P5, PT, R21, UR8, P0 ;  /* 0x0000000815007c0c */ /* 0x000fe200087a1270 */
[----:B------:R-:W-:Y:S01]  /*4640*/  BAR.SYNC.DEFER_BLOCKING 0x0 ;  /* 0x0000000000007b1d */ /* 0x000fe20000010000 */
[----:B------:R-:W-:Y:S02]  /*4650*/  ISETP.LT.AND P4, PT, R29, UR8, P0 ;  /* 0x000000081d007c0c */ /* 0x000fe40008781270 */
[----:B--2---:R-:W-:Y:S01]  /*4660*/  IADD3 R22, P2, PT, R165, R22, RZ ;  /* 0x00000016a5167210 */ /* 0x004fe20007f5e0ff */
[----:B-1----:R-:W-:-:S03]  /*4670*/  IMAD.WIDE.U32 R30, R21, UR7, R24 ;  /* 0x00000007151e7c25 */ /* 0x002fc6000f8e0018 */
[----:B------:R-:W-:Y:S01]  /*4680*/  IADD3.X R23, PT, PT, R164, R23, RZ, P2, !PT ;  /* 0x00000017a4177210 */ /* 0x000fe200017fe4ff */
[----:B------:R-:W-:-:S04]  /*4690*/  IMAD.WIDE.U32 R6, R29, UR7, R24 ;  /* 0x000000071d067c25 */ /* 0x000fc8000f8e0018 */
[----:B------:R-:W-:Y:S01]  /*46a0*/  IMAD R28, R21, UR4, R31 ;  /* 0x00000004151c7c24 */ /* 0x000fe2000f8e021f */
[C---:B------:R-:W-:Y:S01]  /*46b0*/  SHF.L.U32 R31, R30.reuse, 0x1, RZ ;  /* 0x000000011e1f7819 */ /* 0x040fe200000006ff */
[----:B------:R-:W-:Y:S01]  /*46c0*/  IMAD R21, R29, UR4, R7 ;  /* 0x000000041d157c24 */ /* 0x000fe2000f8e0207 */
[----:B------:R-:W-:Y:S02]  /*46d0*/  STS.64 [R159], R64 ;  /* 0x000000409f007388 */ /* 0x000fe40000000a00 */
[----:B------:R-:W-:Y:S02]  /*46e0*/  SHF.L.U64.HI R28, R30, 0x1, R28 ;  /* 0x000000011e1c7819 */ /* 0x000fe4000001021c */
[C---:B------:R-:W-:Y:S01]  /*46f0*/  SHF.L.U32 R30, R6.reuse, 0x1, RZ ;  /* 0x00000001061e7819 */ /* 0x040fe200000006ff */
        /* <DEDUP_REMOVED lines=8> */
[----:B------:R1:W-:Y:S04]  /*4780*/  STS.64 [R158+0xc0], R40 ;  /* 0x0000c0289e007388 */ /* 0x0003e80000000a00 */
[----:B------:R2:W-:Y:S01]  /*4790*/  STS.64 [R158+0xe0], R36 ;  /* 0x0000e0249e007388 */ /* 0x0005e20000000a00 */
[----:B------:R-:W-:Y:S06]  /*47a0*/  BAR.SYNC.DEFER_BLOCKING 0x0 ;  /* 0x0000000000007b1d */ /* 0x000fec0000010000 */
[----:B------:R-:W5:Y:S04]  /*47b0*/  LDS.128 R16, [R166] ;  /* 0x00000000a6107984 */ /* 0x000f680000000c00 */
[----:B------:R-:W5:Y:S04]  /*47c0*/  LDS.128 R12, [R20] ;  /* 0x00000000140c7984 */ /* 0x000f680000000c00 */
[----:B------:R-:W4:Y:S01]  /*47d0*/  LDS.128 R8, [R166+0x440] ;  /* 0x00044000a6087984 */ /* 0x000f220000000c00 */
[----:B---3--:R-:W-:-:S02]  /*47e0*/  HADD2.F32 R4, -RZ, R136.H0_H0 ;  /* 0x20000088ff047230 */ /* 0x008fc40000004100 */
[--C-:B------:R-:W-:Y:S02]  /*47f0*/  HADD2.F32 R34, -RZ, R137.reuse.H0_H0 ;  /* 0x20000089ff227230 */ /* 0x100fe40000004100 */
[----:B-1----:R-:W-:Y:S02]  /*4800*/  HADD2.F32 R40, -RZ, R136.H1_H1 ;  /* 0x30000088ff287230 */ /* 0x002fe40000004100 */
[-C--:B------:R-:W-:Y:S01]  /*4810*/  FMUL R29, R4, R161.reuse ;  /* 0x000000a1041d7220 */ /* 0x080fe20000400000 */
[----:B--2---:R-:W-:Y:S01]  /*4820*/  HADD2.F32 R36, -RZ, R137.H1_H1 ;  /* 0x30000089ff247230 */ /* 0x004fe20000004100 */
[----:B------:R-:W1:Y:S01]  /*4830*/  LDS.128 R4, [R20+0x440] ;  /* 0x0004400014047984 */ /* 0x000e620000000c00 */
[--C-:B------:R-:W-:Y:S02]  /*4840*/  HADD2.F32 R32, -RZ, R138.reuse.H0_H0 ;  /* 0x2000008aff207230 */ /* 0x100fe40000004100 */
[----:B-----5:R-:W-:Y:S01]  /*4850*/  FFMA R16, R16, R0, R29 ;  /* 0x0000000010107223 */ /* 0x020fe2000000001d */
[-C--:B------:R-:W-:Y:S01]  /*4860*/  FMUL R29, R34, R161.reuse ;  /* 0x000000a1221d7220 */ /* 0x080fe20000400000 */
[-C--:B------:R-:W-:Y:S01]  /*4870*/  FMUL R40, R40, R161.reuse ;  /* 0x000000a128287220 */ /* 0x080fe20000400000 */
[----:B------:R-:W-:Y:S01]  /*4880*/  FMUL R36, R36, R161 ;  /* 0x000000a124247220 */ /* 0x000fe20000400000 */
[----:B------:R-:W-:-:S02]  /*4890*/  HADD2.F32 R34, -RZ, R138.H1_H1 ;  /* 0x3000008aff227230 */ /* 0x000fc40000004100 */
[-C--:B------:R-:W-:Y:S01]  /*48a0*/  FFMA R18, R18, R0.reuse, R29 ;  /* 0x0000000012127223 */ /* 0x080fe2000000001d */
[-C--:B------:R-:W-:Y:S01]  /*48b0*/  FFMA R17, R17, R0.reuse, R40 ;  /* 0x0000000011117223 */ /* 0x080fe20000000028 */
[-C--:B------:R-:W-:Y:S01]  /*48c0*/  FFMA R29, R19, R0.reuse, R36 ;  /* 0x00000000131d7223 */ /* 0x080fe20000000024 */
[-C--:B------:R-:W-:Y:S01]  /*48d0*/  FMUL R19, R32, R161.reuse ;  /* 0x000000a120137220 */ /* 0x080fe20000400000 */
[--C-:B------:R-:W-:Y:S02]  /*48e0*/  HADD2.F32 R40, -RZ, R139.reuse.H1_H1 ;  /* 0x3000008bff287230 */ /* 0x100fe40000004100 */
[----:B------:R-:W-:Y:S01]  /*48f0*/  FMUL R34, R34, R161 ;  /* 0x000000a122227220 */ /* 0x000fe20000400000 */
[----:B------:R-:W-:Y:S02]  /*4900*/  HADD2.F32 R32, -RZ, R139.H0_H0 ;  /* 0x2000008bff207230 */ /* 0x000fe40000004100 */
[----:B------:R-:W-:Y:S01]  /*4910*/  FFMA R19, R12, R0, R19 ;  /* 0x000000000c137223 */ /* 0x000fe20000000013 */
[----:B----4-:R-:W-:-:S02]  /*4920*/  HADD2.F32 R36, -RZ, R132.H0_H0 ;  /* 0x20000084ff247230 */ /* 0x010fc40000004100 */
[-C--:B------:R-:W-:Y:S01]  /*4930*/  FFMA R34, R13, R0.reuse, R34 ;  /* 0x000000000d227223 */ /* 0x080fe20000000022 */
[-C--:B------:R-:W-:Y:S01]  /*4940*/  FMUL R40, R40, R161.reuse ;  /* 0x000000a128287220 */ /* 0x080fe20000400000 */
[-C--:B------:R-:W-:Y:S01]  /*4950*/  FMUL R13, R32, R161.reuse ;  /* 0x000000a1200d7220 */ /* 0x080fe20000400000 */
[----:B------:R-:W-:Y:S02]  /*4960*/  HADD2.F32 R12, -RZ, R132.H1_H1 ;  /* 0x30000084ff0c7230 */ /* 0x000fe40000004100 */
[----:B------:R-:W-:Y:S02]  /*4970*/  HADD2.F32 R32, -RZ, R133.H0_H0 ;  /* 0x20000085ff207230 */ /* 0x000fe40000004100 */
[-C--:B------:R-:W-:Y:S01]  /*4980*/  FFMA R33, R15, R0.reuse, R40 ;  /* 0x000000000f217223 */ /* 0x080fe20000000028 */
[-C--:B------:R-:W-:Y:S01]  /*4990*/  FMUL R15, R36, R161.reuse ;  /* 0x000000a1240f7220 */ /* 0x080fe20000400000 */
[----:B------:R-:W-:Y:S01]  /*49a0*/  FFMA R14, R14, R0, R13 ;  /* 0x000000000e0e7223 */ /* 0x000fe2000000000d */
[-C--:B------:R-:W-:Y:S01]  /*49b0*/  FMUL R12, R12, R161.reuse ;  /* 0x000000a10c0c7220 */ /* 0x080fe20000400000 */
[----:B------:R-:W-:Y:S01]  /*49c0*/  FMUL R13, R32, R161 ;  /* 0x000000a1200d7220 */ /* 0x000fe20000400000 */
[----:B------:R-:W-:-:S02]  /*49d0*/  HADD2.F32 R36, -RZ, R134.H1_H1 ;  /* 0x30000086ff247230 */ /* 0x000fc40000004100 */
[-C--:B------:R-:W-:Y:S01]  /*49e0*/  FFMA R32, R8, R0.reuse, R15 ;  /* 0x0000000008207223 */ /* 0x080fe2000000000f */
[-C--:B------:R-:W-:Y:S01]  /*49f0*/  FFMA R37, R9, R0.reuse, R12 ;  /* 0x0000000009257223 */ /* 0x080fe2000000000c */
[----:B------:R-:W-:Y:S02]  /*4a00*/  HADD2.F32 R8, -RZ, R135.H0_H0 ;  /* 0x20000087ff087230 */ /* 0x000fe40000004100 */
[----:B------:R-:W-:Y:S01]  /*4a10*/  FFMA R12, R10, R0, R13 ;  /* 0x000000000a0c7223 */ /* 0x000fe2000000000d */
[----:B------:R-:W-:Y:S02]  /*4a20*/  HADD2.F32 R44, -RZ, R133.H1_H1 ;  /* 0x30000085ff2c7230 */ /* 0x000fe40000004100 */
[----:B------:R-:W-:Y:S01]  /*4a30*/  FMUL R36, R36, R161 ;  /* 0x000000a124247220 */ /* 0x000fe20000400000 */
[----:B------:R-:W-:Y:S01]  /*4a40*/  HADD2.F32 R10, -RZ, R134.H0_H0 ;  /* 0x20000086ff0a7230 */ /* 0x000fe20000004100 */
[----:B------:R-:W-:Y:S01]  /*4a50*/  F2FP.F16.F32.PACK_AB R9, R29, R18 ;  /* 0x000000121d09723e */ /* 0x000fe200000000ff */
[----:B------:R-:W-:-:S02]  /*4a60*/  HADD2.F32 R40, -RZ, R135.H1_H1 ;  /* 0x30000087ff287230 */ /* 0x000fc40000004100 */
[-C--:B------:R-:W-:Y:S01]  /*4a70*/  FMUL R35, R8, R161.reuse ;  /* 0x000000a108237220 */ /* 0x080fe20000400000 */
[----:B------:R-:W-:Y:S01]  /*4a80*/  IADD3 R29, PT, PT, R160, 0x18, RZ ;  /* 0x00000018a01d7810 */ /* 0x000fe20007ffe0ff */
[-C--:B------:R-:W-:Y:S01]  /*4a90*/  FMUL R44, R44, R161.reuse ;  /* 0x000000a12c2c7220 */ /* 0x080fe20000400000 */
[----:B------:R-:W-:Y:S01]  /*4aa0*/  F2FP.F16.F32.PACK_AB R8, R17, R16 ;  /* 0x000000101108723e */ /* 0x000fe200000000ff */
[-C--:B------:R-:W-:Y:S01]  /*4ab0*/  FMUL R13, R10, R161.reuse ;  /* 0x000000a10a0d7220 */ /* 0x080fe20000400000 */
[----:B------:R-:W-:Y:S01]  /*4ac0*/  FMUL R40, R40, R161 ;  /* 0x000000a128287220 */ /* 0x000fe20000400000 */
[-C--:B-1----:R-:W-:Y:S01]  /*4ad0*/  FFMA R36, R5, R0.reuse, R36 ;  /* 0x0000000005247223 */ /* 0x082fe20000000024 */
[----:B------:R-:W-:Y:S01]  /*4ae0*/  IADD3 R16, P1, PT, R2, R31, RZ ;  /* 0x0000001f02107210 */ /* 0x000fe20007f3e0ff */
[-C--:B------:R-:W-:Y:S01]  /*4af0*/  FFMA R15, R11, R0.reuse, R44 ;  /* 0x000000000b0f7223 */ /* 0x080fe2000000002c */
[----:B------:R-:W-:Y:S01]  /*4b00*/  LOP3.LUT R5, R30, 0xfffffffe, RZ, 0xc0, !PT ;  /* 0xfffffffe1e057812 */ /* 0x000fe200078ec0ff */
[-C--:B------:R-:W-:Y:S01]  /*4b10*/  FFMA R13, R4, R0.reuse, R13 ;  /* 0x00000000040d7223 */ /* 0x080fe2000000000d */
[----:B------:R-:W-:Y:S01]  /*4b20*/  ISETP.LT.AND P3, PT, R29, UR8, P6 ;  /* 0x000000081d007c0c */ /* 0x000fe2000b761270 */
[-C--:B------:R-:W-:Y:S01]  /*4b30*/  FFMA R35, R6, R0.reuse, R35 ;  /* 0x0000000006237223 */ /* 0x080fe20000000023 */
[----:B------:R-:W-:Y:S01]  /*4b40*/  FFMA R40, R7, R0, R40 ;  /* 0x0000000007287223 */ /* 0x000fe20000000028 */
[----:B------:R-:W-:-:S02]  /*4b50*/  F2FP.F16.F32.PACK_AB R11, R33, R14 ;  /* 0x0000000e210b723e */ /* 0x000fc400000000ff */
[----:B------:R-:W-:Y:S02]  /*4b60*/  IADD3.X R17, PT, PT, R3, R28, RZ, P1, !PT ;  /* 0x0000001c03117210 */ /* 0x000fe40000ffe4ff */
[----:B------:R-:W-:Y:S02]  /*4b70*/  LOP3.LUT R14, R21, 0x1fffffff, RZ, 0xc0, !PT ;  /* 0x1fffffff150e7812 */ /* 0x000fe400078ec0ff */
[----:B------:R-:W-:Y:S02]  /*4b80*/  IADD3 R18, P1, PT, R2, R5, RZ ;  /* 0x0000000502127210 */ /* 0x000fe40007f3e0ff */
[----:B------:R-:W-:Y:S02]  /*4b90*/  F2FP.F16.F32.PACK_AB R10, R34, R19 ;  /* 0x00000013220a723e */ /* 0x000fe400000000ff */
[----:B------:R-:W-:Y:S02]  /*4ba0*/  F2FP.F16.F32.PACK_AB R4, R37, R32 ;  /* 0x000000202504723e */ /* 0x000fe400000000ff */
[----:B------:R-:W-:Y:S01]  /*4bb0*/  F2FP.F16.F32.PACK_AB R5, R15, R12 ;  /* 0x0000000c0f05723e */ /* 0x000fe200000000ff */
[----:B------:R-:W-:Y:S01]  /*4bc0*/  @P5 STG.E.128 desc[UR20][R16.64], R8 ;  /* 0x0000000810005986 */ /* 0x000fe2000c101d14 */
[----:B------:R-:W-:-:S02]  /*4bd0*/  F2FP.F16.F32.PACK_AB R6, R36, R13 ;  /* 0x0000000d2406723e */ /* 0x000fc400000000ff */
[----:B------:R-:W-:Y:S02]  /*4be0*/  IADD3.X R19, PT, PT, R3, R14, RZ, P1, !PT ;  /* 0x0000000e03137210 */ /* 0x000fe40000ffe4ff */
[----:B------:R-:W-:-:S05]  /*4bf0*/  F2FP.F16.F32.PACK_AB R7, R40, R35 ;  /* 0x000000232807723e */ /* 0x000fca00000000ff */
[----:B------:R1:W-:Y:S04]  /*4c00*/  @P4 STG.E.128 desc[UR20][R18.64], R4 ;  /* 0x0000000412004986 */ /* 0x0003e8000c101d14 */
[----:B------:R2:W3:Y:S01]  /*4c10*/  @P3 LDG.E.LTC128B.128 R136, desc[UR20][R22.64] ;  /* 0x0000001416883981 */ /* 0x0004e2000c1e1d20 */
[----:B------:R-:W-:Y:S02]  /*4c20*/  IADD3 R21, PT, PT, R160, 0x1a, RZ ;  /* 0x0000001aa0157810 */ /* 0x000fe40007ffe0ff */
[----:B------:R-:W-:Y:S02]  /*4c30*/  IADD3 R26, P1, PT, R165, R26, RZ ;  /* 0x0000001aa51a7210 */ /* 0x000fe40007f3e0ff */
[----:B------:R-:W-:Y:S02]  /*4c40*/  ISETP.LT.AND P2, PT, R21, UR8, P6 ;  /* 0x0000000815007c0c */ /* 0x000fe4000b741270 */
[----:B------:R-:W-:-:S11]  /*4c50*/  IADD3.X R27, PT, PT, R164, R27, RZ, P1, !PT ;  /* 0x0000001ba41b7210 */ /* 0x000fd60000ffe4ff */
[----:B------:R-:W4:Y:S01]  /*4c60*/  @P2 LDG.E.LTC128B.128 R132, desc[UR20][R26.64] ;  /* 0x000000141a842981 */ /* 0x000f22000c1e1d20 */
[C---:B------:R-:W-:Y:S01]  /*4c70*/  IMAD.WIDE.U32 R30, R29.reuse, UR7, R24 ;  /* 0x000000071d1e7c25 */ /* 0x040fe2000f8e0018 */
[C---:B------:R-:W-:Y:S01]  /*4c80*/  ISETP.LT.AND P5, PT, R29.reuse, UR8, P0 ;  /* 0x000000081d007c0c */ /* 0x040fe200087a1270 */
[----:B------:R-:W-:Y:S02]  /*4c90*/  BAR.SYNC.DEFER_BLOCKING 0x0 ;  /* 0x0000000000007b1d */ /* 0x000fe40000010000 */
[----:B------:R-:W-:Y:S01]  /*4ca0*/  IMAD R29, R29, UR4, R31 ;  /* 0x000000041d1d7c24 */ /* 0x000fe2000f8e021f */
[C---:B------:R-:W-:Y:S02]  /*4cb0*/  ISETP.LT.AND P4, PT, R21.reuse, UR8, P0 ;  /* 0x0000000815007c0c */ /* 0x040fe40008781270 */
[C---:B------:R-:W-:Y:S02]  /*4cc0*/  SHF.L.U32 R31, R30.reuse, 0x1, RZ ;  /* 0x000000011e1f7819 */ /* 0x040fe400000006ff */
[----:B------:R-:W-:Y:S01]  /*4cd0*/  SHF.L.U64.HI R29, R30, 0x1, R29 ;  /* 0x000000011e1d7819 */ /* 0x000fe2000001021d */
[----:B-1----:R-:W-:Y:S01]  /*4ce0*/  IMAD.WIDE.U32 R6, R21, UR7, R24 ;  /* 0x0000000715067c25 */ /* 0x002fe2000f8e0018 */
[----:B------:R-:W-:-:S02]  /*4cf0*/  LOP3.LUT R31, R31, 0xfffffffe, RZ, 0xc0, !PT ;  /* 0xfffffffe1f1f7812 */ /* 0x000fc400078ec0ff */
[----:B--2---:R-:W-:Y:S01]  /*4d00*/  IADD3 R22, P2, PT, R165, R22, RZ ;  /* 0x00000016a5167210 */ /* 0x004fe20007f5e0ff */
[----:B------:R-:W-:Y:S01]  /*4d10*/  IMAD R28, R21, UR4, R7 ;  /* 0x00000004151c7c24 */ /* 0x000fe2000f8e0207 */
[----:B------:R-:W-:Y:S02]  /*4d20*/  SHF.L.U32 R30, R6, 0x1, RZ ;  /* 0x00000001061e7819 */ /* 0x000fe400000006ff */
[----:B------:R-:W-:Y:S02]  /*4d30*/  IADD3.X R23, PT, PT, R164, R23, RZ, P2, !PT ;  /* 0x00000017a4177210 */ /* 0x000fe400017fe4ff */
[----:B------:R-:W-:-:S04]  /*4d40*/  SHF.L.U64.HI R28, R6, 0x1, R28 ;  /* 0x00000001061c7819 */ /* 0x000fc8000001021c */
        /* <DEDUP_REMOVED lines=8> */
[----:B------:R1:W-:Y:S01]  /*4dd0*/  STS.64 [R158+0xe0], R38 ;  /* 0x0000e0269e007388 */ /* 0x0003e20000000a00 */
[----:B------:R-:W-:Y:S06]  /*4de0*/  BAR.SYNC.DEFER_BLOCKING 0x0 ;  /* 0x0000000000007b1d */ /* 0x000fec0000010000 */
[----:B------:R-:W2:Y:S04]  /*4df0*/  LDS.128 R16, [R166] ;  /* 0x00000000a6107984 */ /* 0x000ea80000000c00 */
[----:B------:R-:W5:Y:S04]  /*4e00*/  LDS.128 R12, [R20] ;  /* 0x00000000140c7984 */ /* 0x000f680000000c00 */
[----:B------:R-:W5:Y:S01]  /*4e10*/  LDS.128 R8, [R166+0x440] ;  /* 0x00044000a6087984 */ /* 0x000f620000000c00 */
[----:B---3--:R-:W-:-:S02]  /*4e20*/  HADD2.F32 R4, -RZ, R136.H0_H0 ;  /* 0x20000088ff047230 */ /* 0x008fc40000004100 */
[--C-:B------:R-:W-:Y:S02]  /*4e30*/  HADD2.F32 R36, -RZ, R137.reuse.H1_H1 ;  /* 0x30000089ff247230 */ /* 0x100fe40000004100 */
[----:B------:R-:W-:Y:S02]  /*4e40*/  HADD2.F32 R34, -RZ, R137.H0_H0 ;  /* 0x20000089ff227230 */ /* 0x000fe40000004100 */
[-C--:B------:R-:W-:Y:S01]  /*4e50*/  FMUL R21, R4, R161.reuse ;  /* 0x000000a104157220 */ /* 0x080fe20000400000 */
[----:B-1----:R-:W-:Y:S01]  /*4e60*/  HADD2.F32 R38, -RZ, R136.H1_H1 ;  /* 0x30000088ff267230 */ /* 0x002fe20000004100 */
[----:B------:R-:W1:Y:S01]  /*4e70*/  LDS.128 R4, [R20+0x440] ;  /* 0x0004400014047984 */ /* 0x000e620000000c00 */
[-C--:B------:R-:W-:Y:S01]  /*4e80*/  FMUL R36, R36, R161.reuse ;  /* 0x000000a124247220 */ /* 0x080fe20000400000 */
[----:B--2---:R-:W-:Y:S01]  /*4e90*/  FFMA R16, R16, R0, R21 ;  /* 0x0000000010107223 */ /* 0x004fe20000000015 */
[--C-:B------:R-:W-:Y:S02]  /*4ea0*/  HADD2.F32 R32, -RZ, R138.reuse.H0_H0 ;  /* 0x2000008aff207230 */ /* 0x100fe40000004100 */
[----:B------:R-:W-:Y:S01]  /*4eb0*/  FMUL R21, R34, R161 ;  /* 0x000000a122157220 */ /* 0x000fe20000400000 */
[----:B------:R-:W-:-:S02]  /*4ec0*/  HADD2.F32 R34, -RZ, R138.H1_H1 ;  /* 0x3000008aff227230 */ /* 0x000fc40000004100 */
[-C--:B------:R-:W-:Y:S01]  /*4ed0*/  FFMA R19, R19, R0.reuse, R36 ;  /* 0x0000000013137223 */ /* 0x080fe20000000024 */
[-C--:B------:R-:W-:Y:S01]  /*4ee0*/  FMUL R38, R38, R161.reuse ;  /* 0x000000a126267220 */ /* 0x080fe20000400000 */
[--C-:B------:R-:W-:Y:S02]  /*4ef0*/  HADD2.F32 R36, -RZ, R139.reuse.H1_H1 ;  /* 0x3000008bff247230 */ /* 0x100fe40000004100 */
[-C--:B------:R-:W-:Y:S01]  /*4f00*/  FFMA R18, R18, R0.reuse, R21 ;  /* 0x0000000012127223 */ /* 0x080fe20000000015 */
[-C--:B------:R-:W-:Y:S01]  /*4f10*/  FMUL R21, R32, R161.reuse ;  /* 0x000000a120157220 */ /* 0x080fe20000400000 */
[----:B------:R-:W-:Y:S02]  /*4f20*/  HADD2.F32 R32, -RZ, R139.H0_H0 ;  /* 0x2000008bff207230 */ /* 0x000fe40000004100 */
[----:B------:R-:W-:Y:S01]  /*4f30*/  FFMA R17, R17, R0, R38 ;  /* 0x0000000011117223 */ /* 0x000fe20000000026 */
[----:B------:R-:W-:Y:S01]  /*4f40*/  FMUL R34, R34, R161 ;  /* 0x000000a122227220 */ /* 0x000fe20000400000 */
[----:B----4-:R-:W-:-:S02]  /*4f50*/  HADD2.F32 R38, -RZ, R132.H0_H0 ;  /* 0x20000084ff267230 */ /* 0x010fc40000004100 */
[-C--:B------:R-:W-:Y:S01]  /*4f60*/  FMUL R36, R36, R161.reuse ;  /* 0x000000a124247220 */ /* 0x080fe20000400000 */
[-C--:B-----5:R-:W-:Y:S01]  /*4f70*/  FFMA R12, R12, R0.reuse, R21 ;  /* 0x000000000c0c7223 */ /* 0x0a0fe20000000015 */
[-C--:B------:R-:W-:Y:S01]  /*4f80*/  FFMA R33, R13, R0.reuse, R34 ;  /* 0x000000000d217223 */ /* 0x080fe20000000022 */
[-C--:B------:R-:W-:Y:S01]  /*4f90*/  FMUL R21, R32, R161.reuse ;  /* 0x000000a120157220 */ /* 0x080fe20000400000 */
[----:B------:R-:W-:Y:S02]  /*4fa0*/  HADD2.F32 R32, -RZ, R132.H1_H1 ;  /* 0x30000084ff207230 */ /* 0x000fe40000004100 */
[----:B------:R-:W-:Y:S01]  /*4fb0*/  FFMA R36, R15, R0, R36 ;  /* 0x000000000f247223 */ /* 0x000fe20000000024 */
[--C-:B------:R-:W-:Y:S02]  /*4fc0*/  HADD2.F32 R34, -RZ, R133.reuse.H0_H0 ;  /* 0x20000085ff227230 */ /* 0x100fe40000004100 */
[----:B------:R-:W-:Y:S01]  /*4fd0*/  FMUL R15, R38, R161 ;  /* 0x000000a1260f7220 */ /* 0x000fe20000400000 */
[----:B------:R-:W-:-:S02]  /*4fe0*/  HADD2.F32 R40, -RZ, R133.H1_H1 ;  /* 0x30000085ff287230 */ /* 0x000fc40000004100 */
[-C--:B------:R-:W-:Y:S01]  /*4ff0*/  FFMA R21, R14, R0.reuse, R21 ;  /* 0x000000000e157223 */ /* 0x080fe20000000015 */
[-C--:B------:R-:W-:Y:S01]  /*5000*/  FMUL R32, R32, R161.reuse ;  /* 0x000000a120207220 */ /* 0x080fe20000400000 */
[-C--:B------:R-:W-:Y:S01]  /*5010*/  FMUL R13, R34, R161.reuse ;  /* 0x000000a1220d7220 */ /* 0x080fe20000400000 */
[-C--:B------:R-:W-:Y:S01]  /*5020*/  FFMA R14, R8, R0.reuse, R15 ;  /* 0x00000000080e7223 */ /* 0x080fe2000000000f */
[--C-:B------:R-:W-:Y:S02]  /*5030*/  HADD2.F32 R8, -RZ, R135.reuse.H0_H0 ;  /* 0x20000087ff087230 */ /* 0x100fe40000004100 */
[----:B------:R-:W-:Y:S01]  /*5040*/  FMUL R40, R40, R161 ;  /* 0x000000a128287220 */ /* 0x000fe20000400000 */
[----:B------:R-:W-:Y:S02]  /*5050*/  HADD2.F32 R38, -RZ, R135.H1_H1 ;  /* 0x30000087ff267230 */ /* 0x000fe40000004100 */
[-C--:B------:R-:W-:Y:S01]  /*5060*/  FFMA R35, R9, R0.reuse, R32 ;  /* 0x0000000009237223 */ /* 0x080fe20000000020 */
[----:B------:R-:W-:Y:S01]  /*5070*/  FFMA R34, R10, R0, R13 ;  /* 0x000000000a227223 */ /* 0x000fe2000000000d */
[----:B------:R-:W-:-:S02]  /*5080*/  HADD2.F32 R10, -RZ, R134.H0_H0 ;  /* 0x20000086ff0a7230 */ /* 0x000fc40000004100 */
[-C--:B------:R-:W-:Y:S01]  /*5090*/  FMUL R15, R8, R161.reuse ;  /* 0x000000a1080f7220 */ /* 0x080fe20000400000 */
[----:B------:R-:W-:Y:S02]  /*50a0*/  HADD2.F32 R32, -RZ, R134.H1_H1 ;  /* 0x30000086ff207230 */ /* 0x000fe40000004100 */
[-C--:B------:R-:W-:Y:S01]  /*50b0*/  FFMA R37, R11, R0.reuse, R40 ;  /* 0x000000000b257223 */ /* 0x080fe20000000028 */
[----:B------:R-:W-:Y:S01]  /*50c0*/  FMUL R38, R38, R161 ;  /* 0x000000a126267220 */ /* 0x000fe20000400000 */
[----:B------:R-:W-:Y:S01]  /*50d0*/  F2FP.F16.F32.PACK_AB R11, R36, R21 ;  /* 0x00000015240b723e */ /* 0x000fe200000000ff */
[-C--:B------:R-:W-:Y:S01]  /*50e0*/  FMUL R13, R10, R161.reuse ;  /* 0x000000a10a0d7220 */ /* 0x080fe20000400000 */
[----:B------:R-:W-:Y:S01]  /*50f0*/  IADD3 R21, PT, PT, R160, 0x20, RZ ;  /* 0x00000020a0157810 */ /* 0x000fe20007ffe0ff */
[----:B------:R-:W-:Y:S01]  /*5100*/  FMUL R32, R32, R161 ;  /* 0x000000a120207220 */ /* 0x000fe20000400000 */
[----:B-1----:R-:W-:Y:S01]  /*5110*/  FFMA R15, R6, R0, R15 ;  /* 0x00000000060f7223 */ /* 0x002fe2000000000f */
[----:B------:R-:W-:Y:S01]  /*5120*/  F2FP.F16.F32.PACK_AB R8, R17, R16 ;  /* 0x000000101108723e */ /* 0x000fe200000000ff */
[-C--:B------:R-:W-:Y:S01]  /*5130*/  FFMA R38, R7, R0.reuse, R38 ;  /* 0x0000000007267223 */ /* 0x080fe20000000026 */
[----:B------:R-:W-:Y:S01]  /*5140*/  LOP3.LUT R6, R29, 0x1fffffff, RZ, 0xc0, !PT ;  /* 0x1fffffff1d067812 */ /* 0x000fe200078ec0ff */
[-C--:B------:R-:W-:Y:S01]  /*5150*/  FFMA R13, R4, R0.reuse, R13 ;  /* 0x00000000040d7223 */ /* 0x080fe2000000000d */
[----:B------:R-:W-:Y:S01]  /*5160*/  IADD3 R16, P1, PT, R2, R31, RZ ;  /* 0x0000001f02107210 */ /* 0x000fe20007f3e0ff */
[----:B------:R-:W-:Y:S01]  /*5170*/  FFMA R32, R5, R0, R32 ;  /* 0x0000000005207223 */ /* 0x000fe20000000020 */
[----:B------:R-:W-:-:S02]  /*5180*/  LOP3.LUT R7, R30, 0xfffffffe, RZ, 0xc0, !PT ;  /* 0xfffffffe1e077812 */ /* 0x000fc400078ec0ff */
[----:B------:R-:W-:Y:S02]  /*5190*/  ISETP.LT.AND P3, PT, R21, UR8, P6 ;  /* 0x0000000815007c0c */ /* 0x000fe4000b761270 */
[----:B------:R-:W-:Y:S02]  /*51a0*/  F2FP.F16.F32.PACK_AB R10, R33, R12 ;  /* 0x0000000c210a723e */ /* 0x000fe400000000ff */
[----:B------:R-:W-:Y:S02]  /*51b0*/  IADD3.X R17, PT, PT, R3, R6, RZ, P1, !PT ;  /* 0x0000000603117210 */ /* 0x000fe40000ffe4ff */
[----:B------:R-:W-:Y:S02]  /*51c0*/  IADD3 R12, P1, PT, R2, R7, RZ ;  /* 0x00000007020c7210 */ /* 0x000fe40007f3e0ff */
[----:B------:R-:W-:Y:S02]  /*51d0*/  F2FP.F16.F32.PACK_AB R9, R19, R18 ;  /* 0x000000121309723e */ /* 0x000fe400000000ff */
[----:B------:R-:W-:-:S02]  /*51e0*/  F2FP.F16.F32.PACK_AB R6, R32, R13 ;  /* 0x0000000d2006723e */ /* 0x000fc400000000ff */
[----:B------:R-:W-:Y:S01]  /*51f0*/  F2FP.F16.F32.PACK_AB R4, R35, R14 ;  /* 0x0000000e2304723e */ /* 0x000fe200000000ff */
[----:B------:R-:W-:Y:S01]  /*5200*/  @P5 STG.E.128 desc[UR20][R16.64], R8 ;  /* 0x0000000810005986 */ /* 0x000fe2000c101d14 */
[----:B------:R-:W-:Y:S02]  /*5210*/  F2FP.F16.F32.PACK_AB R5, R37, R34 ;  /* 0x000000222505723e */ /* 0x000fe400000000ff */
[----:B------:R-:W-:Y:S02]  /*5220*/  F2FP.F16.F32.PACK_AB R7, R38, R15 ;  /* 0x0000000f2607723e */ /* 0x000fe400000000ff */
[----:B------:R-:W-:-:S05]  /*5230*/  IADD3.X R13, PT, PT, R3, R28, RZ, P1, !PT ;  /* 0x0000001c030d7210 */ /* 0x000fca0000ffe4ff */
        /* <DEDUP_REMOVED lines=16> */
[----:B------:R-:W-:Y:S01]  /*5340*/  LOP3.LUT R28, R28, 0x1fffffff, RZ, 0xc0, !PT ;  /* 0x1fffffff1c1c7812 */ /* 0x000fe200078ec0ff */
[----:B------:R-:W-:Y:S01]  /*5350*/  IMAD R21, R29, UR4, R7 ;  /* 0x000000041d157c24 */ /* 0x000fe2000f8e0207 */
[C---:B------:R-:W-:Y:S02]  /*5360*/  SHF.L.U32 R30, R6.reuse, 0x1, RZ ;  /* 0x00000001061e7819 */ /* 0x040fe400000006ff */
[----:B--2---:R-:W-:Y:S02]  /*5370*/  IADD3 R22, P2, PT, R165, R22, RZ ;  /* 0x00000016a5167210 */ /* 0x004fe40007f5e0ff */
[----:B------:R-:W-:Y:S02]  /*5380*/  SHF.L.U64.HI R21, R6, 0x1, R21 ;  /* 0x0000000106157819 */ /* 0x000fe40000010215 */
        /* <DEDUP_REMOVED lines=12> */
[----:B------:R-:W5:Y:S01]  /*5450*/  LDS.128 R8, [R166+0x440] ;  /* 0x00044000a6087984 */ /* 0x000f620000000c00 */
[----:B---3--:R-:W-:-:S02]  /*5460*/  HADD2.F32 R4, -RZ, R136.H0_H0 ;  /* 0x20000088ff047230 */ /* 0x008fc40000004100 */
[--C-:B------:R-:W-:Y:S02]  /*5470*/  HADD2.F32 R34, -RZ, R137.reuse.H0_H0 ;  /* 0x20000089ff227230 */ /* 0x100fe40000004100 */
[----:B------:R-:W-:Y:S02]  /*5480*/  HADD2.F32 R38, -RZ, R136.H1_H1 ;  /* 0x30000088ff267230 */ /* 0x000fe40000004100 */
[-C--:B------:R-:W-:Y:S01]  /*5490*/  FMUL R29, R4, R161.reuse ;  /* 0x000000a1041d7220 */ /* 0x080fe20000400000 */
[----:B------:R-:W-:Y:S01]  /*54a0*/  HADD2.F32 R36, -RZ, R137.H1_H1 ;  /* 0x30000089ff247230 */ /* 0x000fe20000004100 */
[----:B------:R-:W3:Y:S01]  /*54b0*/  LDS.128 R4, [R20+0x440] ;  /* 0x0004400014047984 */ /* 0x000ee20000000c00 */
[--C-:B------:R-:W-:Y:S02]  /*54c0*/  HADD2.F32 R32, -RZ, R138.reuse.H0_H0 ;  /* 0x2000008aff207230 */ /* 0x100fe40000004100 */
[----:B-1----:R-:W-:Y:S01]  /*54d0*/  FFMA R16, R16, R0, R29 ;  /* 0x0000000010107223 */ /* 0x002fe2000000001d */
        /* <DEDUP_REMOVED lines=11> */
[----:B--2---:R-:W-:Y:S01]  /*5590*/  FFMA R19, R12, R0, R19 ;  /* 0x000000000c137223 */ /* 0x004fe20000000013 */
        /* <DEDUP_REMOVED lines=12> */
[-C--:B-----5:R-:W-:Y:S01]  /*5660*/  FFMA R32, R8, R0.reuse, R15 ;  /* 0x0000000008207223 */ /* 0x0a0fe2000000000f */
        /* <DEDUP_REMOVED lines=14> */
[-C--:B---3--:R-:W-:Y:S01]  /*5750*/  FFMA R36, R5, R0.reuse, R36 ;  /* 0x0000000005247223 */ /* 0x088fe20000000024 */
        /* <DEDUP_REMOVED lines=53> */
[--C-:B------:R-:W-:Y:S02]  /*5ab0*/  HADD2.F32 R36, -RZ, R137.reuse.H1_H1 ;  /* 0x30000089ff247230 */ /* 0x100fe40000004100 */
[----:B------:R-:W-:Y:S02]  /*5ac0*/  HADD2.F32 R34, -RZ, R137.H0_H0 ;  /* 0x20000089ff227230 */ /* 0x000fe40000004100 */
[-C--:B------:R-:W-:Y:S01]  /*5ad0*/  FMUL R21, R4, R161.reuse ;  /* 0x000000a104157220 */ /* 0x080fe20000400000 */
[----:B------:R-:W-:Y:S01]  /*5ae0*/  HADD2.F32 R38, -RZ, R136.H1_H1 ;  /* 0x30000088ff267230 */ /* 0x000fe20000004100 */
[----:B------:R-:W3:Y:S01]  /*5af0*/  LDS.128 R4, [R20+0x440] ;  /* 0x0004400014047984 */ /* 0x000ee20000000c00 */
[-C--:B------:R-:W-:Y:S01]  /*5b00*/  FMUL R36, R36, R161.reuse ;  /* 0x000000a124247220 */ /* 0x080fe20000400000 */
[----:B-1----:R-:W-:Y:S01]  /*5b10*/  FFMA R16, R16, R0, R21 ;  /* 0x0000000010107223 */ /* 0x002fe20000000015 */
        /* <DEDUP_REMOVED lines=13> */
[-C--:B--2---:R-:W-:Y:S01]  /*5bf0*/  FFMA R12, R12, R0.reuse, R21 ;  /* 0x000000000c0c7223 */ /* 0x084fe20000000015 */
        /* <DEDUP_REMOVED lines=10> */
[-C--:B-----5:R-:W-:Y:S01]  /*5ca0*/  FFMA R14, R8, R0.reuse, R15 ;  /* 0x00000000080e7223 */ /* 0x0a0fe2000000000f */
        /* <DEDUP_REMOVED lines=14> */
[----:B---3--:R-:W-:Y:S01]  /*5d90*/  FFMA R15, R6, R0, R15 ;  /* 0x00000000060f7223 */ /* 0x008fe2000000000f */
        /* <DEDUP_REMOVED lines=26> */
[C---:B------:R-:W-:Y:S01]  /*5f40*/  IMAD.WIDE.U32 R32, R21.reuse, UR7, R24 ;  /* 0x0000000715207c25 */ /* 0x040fe2000f8e0018 */
[C---:B------:R-:W-:Y:S01]  /*5f50*/  ISETP.LT.AND P5, PT, R21.reuse, UR8, P0 ;  /* 0x0000000815007c0c */ /* 0x040fe200087a1270 */
[----:B------:R-:W-:Y:S02]  /*5f60*/  BAR.SYNC.DEFER_BLOCKING 0x0 ;  /* 0x0000000000007b1d */ /* 0x000fe40000010000 */
[----:B------:R-:W-:Y:S01]  /*5f70*/  IMAD R21, R21, UR4, R33 ;  /* 0x0000000415157c24 */ /* 0x000fe2000f8e0221 */
[----:B------:R-:W-:Y:S01]  /*5f80*/  SHF.L.U32 R30, R32, 0x1, RZ ;  /* 0x00000001201e7819 */ /* 0x000fe200000006ff */
[----:B-1----:R-:W-:-:S03]  /*5f90*/  IMAD.WIDE.U32 R6, R29, UR7, R24 ;  /* 0x000000071d067c25 */ /* 0x002fc6000f8e0018 */
[----:B------:R-:W-:Y:S01]  /*5fa0*/  SHF.L.U64.HI R21, R32, 0x1, R21 ;  /* 0x0000000120157819 */ /* 0x000fe20000010215 */
[----:B------:R-:W-:Y:S01]  /*5fb0*/  IMAD R28, R29, UR4, R7 ;  /* 0x000000041d1c7c24 */ /* 0x000fe2000f8e0207 */
[----:B------:R-:W-:-:S04]  /*5fc0*/  SHF.L.U32 R29, R6, 0x1, RZ ;  /* 0x00000001061d7819 */ /* 0x000fc800000006ff */
        /* <DEDUP_REMOVED lines=14> */
[----:B------:R-:W5:Y:S01]  /*60b0*/  LDS.128 R8, [R166+0x440] ;  /* 0x00044000a6087984 */ /* 0x000f620000000c00 */
[----:B--2---:R-:W-:-:S02]  /*60c0*/  HADD2.F32 R4, -RZ, R136.H0_H0 ;  /* 0x20000088ff047230 */ /* 0x004fc40000004100 */
[--C-:B------:R-:W-:Y:S02]  /*60d0*/  HADD2.F32 R34, -RZ, R137.reuse.H0_H0 ;  /* 0x20000089ff227230 */ /* 0x100fe40000004100 */
[----:B------:R-:W-:Y:S02]  /*60e0*/  HADD2.F32 R38, -RZ, R136.H1_H1 ;  /* 0x30000088ff267230 */ /* 0x000fe40000004100 */
[-C--:B------:R-:W-:Y:S01]  /*60f0*/  FMUL R31, R4, R161.reuse ;  /* 0x000000a1041f7220 */ /* 0x080fe20000400000 */
[--C-:B------:R-:W-:Y:S01]  /*6100*/  HADD2.F32 R32, -RZ, R138.reuse.H0_H0 ;  /* 0x2000008aff207230 */ /* 0x100fe20000004100 */
[----:B------:R-:W2:Y:S01]  /*6110*/  LDS.128 R4, [R20+0x440] ;  /* 0x0004400014047984 */ /* 0x000ea20000000c00 */
[----:B------:R-:W-:Y:S02]  /*6120*/  HADD2.F32 R36, -RZ, R137.H1_H1 ;  /* 0x30000089ff247230 */ /* 0x000fe40000004100 */
[----:B-1----:R-:W-:Y:S01]  /*6130*/  FFMA R16, R16, R0, R31 ;  /* 0x0000000010107223 */ /* 0x002fe2000000001f */
[-C--:B------:R-:W-:Y:S01]  /*6140*/  FMUL R31, R34, R161.reuse ;  /* 0x000000a1221f7220 */ /* 0x080fe20000400000 */
[----:B------:R-:W-:Y:S01]  /*6150*/  FMUL R38, R38, R161 ;  /* 0x000000a126267220 */ /* 0x000fe20000400000 */
[----:B------:R-:W-:-:S02]  /*6160*/  HADD2.F32 R34, -RZ, R138.H1_H1 ;  /* 0x3000008aff227230 */ /* 0x000fc40000004100 */
[-C--:B------:R-:W-:Y:S01]  /*6170*/  FMUL R36, R36, R161.reuse ;  /* 0x000000a124247220 */ /* 0x080fe20000400000 */
[-C--:B------:R-:W-:Y:S01]  /*6180*/  FFMA R18, R18, R0.reuse, R31 ;  /* 0x0000000012127223 */ /* 0x080fe2000000001f */
[-C--:B------:R-:W-:Y:S01]  /*6190*/  FMUL R31, R32, R161.reuse ;  /* 0x000000a1201f7220 */ /* 0x080fe20000400000 */
[--C-:B------:R-:W-:Y:S02]  /*61a0*/  HADD2.F32 R32, -RZ, R139.reuse.H0_H0 ;  /* 0x2000008bff207230 */ /* 0x100fe40000004100 */
[-C--:B------:R-:W-:Y:S01]  /*61b0*/  FFMA R17, R17, R0.reuse, R38 ;  /* 0x0000000011117223 */ /* 0x080fe20000000026 */
[----:B------:R-:W-:Y:S02]  /*61c0*/  HADD2.F32 R38, -RZ, R139.H1_H1 ;  /* 0x3000008bff267230 */ /* 0x000fe40000004100 */
[----:B----4-:R-:W-:Y:S01]  /*61d0*/  FFMA R12, R12, R0, R31 ;  /* 0x000000000c0c7223 */ /* 0x010fe2000000001f */
[-C--:B------:R-:W-:Y:S01]  /*61e0*/  FMUL R34, R34, R161.reuse ;  /* 0x000000a122227220 */ /* 0x080fe20000400000 */
[----:B------:R-:W-:Y:S01]  /*61f0*/  FMUL R31, R32, R161 ;  /* 0x000000a1201f7220 */ /* 0x000fe20000400000 */
[----:B---3--:R-:W-:-:S02]  /*6200*/  HADD2.F32 R32, -RZ, R133.H0_H0 ;  /* 0x20000085ff207230 */ /* 0x008fc40000004100 */
[-C--:B------:R-:W-:Y:S01]  /*6210*/  FMUL R38, R38, R161.reuse ;  /* 0x000000a126267220 */ /* 0x080fe20000400000 */
[-C--:B------:R-:W-:Y:S01]  /*6220*/  FFMA R19, R19, R0.reuse, R36 ;  /* 0x0000000013137223 */ /* 0x080fe20000000024 */
[-C--:B------:R-:W-:Y:S01]  /*6230*/  FFMA R13, R13, R0.reuse, R34 ;  /* 0x000000000d0d7223 */ /* 0x080fe20000000022 */
[-C--:B------:R-:W-:Y:S01]  /*6240*/  FFMA R14, R14, R0.reuse, R31 ;  /* 0x000000000e0e7223 */ /* 0x080fe2000000001f */
[--C-:B------:R-:W-:Y:S02]  /*6250*/  HADD2.F32 R36, -RZ, R132.reuse.H0_H0 ;  /* 0x20000084ff247230 */ /* 0x100fe40000004100 */
[----:B------:R-:W-:Y:S01]  /*6260*/  FFMA R31, R15, R0, R38 ;  /* 0x000000000f1f7223 */ /* 0x000fe20000000026 */
[----:B------:R-:W-:Y:S02]  /*6270*/  HADD2.F32 R34, -RZ, R132.H1_H1 ;  /* 0x30000084ff227230 */ /* 0x000fe40000004100 */
[----:B------:R-:W-:Y:S01]  /*6280*/  FMUL R33, R32, R161 ;  /* 0x000000a120217220 */ /* 0x000fe20000400000 */
[----:B------:R-:W-:-:S02]  /*6290*/  HADD2.F32 R38, -RZ, R134.H1_H1 ;  /* 0x30000086ff267230 */ /* 0x000fc40000004100 */
[-C--:B------:R-:W-:Y:S01]  /*62a0*/  FMUL R15, R36, R161.reuse ;  /* 0x000000a1240f7220 */ /* 0x080fe20000400000 */
[----:B------:R-:W-:Y:S02]  /*62b0*/  HADD2.F32 R40, -RZ, R133.H1_H1 ;  /* 0x30000085ff287230 */ /* 0x000fe40000004100 */
[-C--:B-----5:R-:W-:Y:S01]  /*62c0*/  FFMA R32, R10, R0.reuse, R33 ;  /* 0x000000000a207223 */ /* 0x0a0fe20000000021 */
[-C--:B------:R-:W-:Y:S01]  /*62d0*/  FMUL R34, R34, R161.reuse ;  /* 0x000000a122227220 */ /* 0x080fe20000400000 */
[--C-:B------:R-:W-:Y:S02]  /*62e0*/  HADD2.F32 R10, -RZ, R135.reuse.H0_H0 ;  /* 0x20000087ff0a7230 */ /* 0x100fe40000004100 */
[-C--:B------:R-:W-:Y:S01]  /*62f0*/  FMUL R38, R38, R161.reuse ;  /* 0x000000a126267220 */ /* 0x080fe20000400000 */
[----:B------:R-:W-:Y:S02]  /*6300*/  HADD2.F32 R36, -RZ, R134.H0_H0 ;  /* 0x20000086ff247230 */ /* 0x000fe40000004100 */
[-C--:B------:R-:W-:Y:S01]  /*6310*/  FFMA R15, R8, R0.reuse, R15 ;  /* 0x00000000080f7223 */ /* 0x080fe2000000000f */
[----:B------:R-:W-:Y:S01]  /*6320*/  FFMA R34, R9, R0, R34 ;  /* 0x0000000009227223 */ /* 0x000fe20000000022 */
[----:B------:R-:W-:Y:S01]  /*6330*/  FMUL R40, R40, R161 ;  /* 0x000000a128287220 */ /* 0x000fe20000400000 */
[----:B------:R-:W-:-:S02]  /*6340*/  HADD2.F32 R8, -RZ, R135.H1_H1 ;  /* 0x30000087ff087230 */ /* 0x000fc40000004100 */
[-C--:B------:R-:W-:Y:S01]  /*6350*/  FMUL R9, R10, R161.reuse ;  /* 0x000000a10a097220 */ /* 0x080fe20000400000 */
[----:B------:R-:W-:Y:S01]  /*6360*/  F2FP.F16.F32.PACK_AB R10, R13, R12 ;  /* 0x0000000c0d0a723e */ /* 0x000fe200000000ff */
[-C--:B------:R-:W-:Y:S01]  /*6370*/  FFMA R35, R11, R0.reuse, R40 ;  /* 0x000000000b237223 */ /* 0x080fe20000000028 */
[-C--:B------:R-:W-:Y:S01]  /*6380*/  FMUL R33, R36, R161.reuse ;  /* 0x000000a124217220 */ /* 0x080fe20000400000 */
[-C--:B--2---:R-:W-:Y:S01]  /*6390*/  FFMA R38, R5, R0.reuse, R38 ;  /* 0x0000000005267223 */ /* 0x084fe20000000026 */
[----:B------:R-:W-:Y:S01]  /*63a0*/  LOP3.LUT R5, R30, 0xfffffffe, RZ, 0xc0, !PT ;  /* 0xfffffffe1e057812 */ /* 0x000fe200078ec0ff */
[----:B------:R-:W-:Y:S01]  /*63b0*/  FFMA R36, R6, R0, R9 ;  /* 0x0000000006247223 */ /* 0x000fe20000000009 */
[----:B------:R-:W-:Y:S01]  /*63c0*/  IADD3 R13, PT, PT, R160, 0x38, RZ ;  /* 0x00000038a00d7810 */ /* 0x000fe20007ffe0ff */
[----:B------:R-:W-:Y:S01]  /*63d0*/  FMUL R8, R8, R161 ;  /* 0x000000a108087220 */ /* 0x000fe20000400000 */
[----:B------:R-:W-:Y:S01]  /*63e0*/  F2FP.F16.F32.PACK_AB R11, R31, R14 ;  /* 0x0000000e1f0b723e */ /* 0x000fe200000000ff */
[-C--:B------:R-:W-:Y:S01]  /*63f0*/  FFMA R33, R4, R0.reuse, R33 ;  /* 0x0000000004217223 */ /* 0x080fe20000000021 */
[----:B------:R-:W-:Y:S01]  /*6400*/  LOP3.LUT R6, R21, 0x1fffffff, RZ, 0xc0, !PT ;  /* 0x1fffffff15067812 */ /* 0x000fe200078ec0ff */
[----:B------:R-:W-:Y:S01]  /*6410*/  FFMA R7, R7, R0, R8 ;  /* 0x0000000007077223 */ /* 0x000fe20000000008 */
[----:B------:R-:W-:-:S02]  /*6420*/  IADD3 R14, P1, PT, R2, R5, RZ ;  /* 0x00000005020e7210 */ /* 0x000fc40007f3e0ff */
[----:B------:R-:W-:Y:S02]  /*6430*/  ISETP.LT.AND P3, PT, R13, UR8, P6 ;  /* 0x000000080d007c0c */ /* 0x000fe4000b761270 */
[----:B------:R-:W-:Y:S02]  /*6440*/  F2FP.F16.F32.PACK_AB R4, R34, R15 ;  /* 0x0000000f2204723e */ /* 0x000fe400000000ff */
[----:B------:R-:W-:Y:S02]  /*6450*/  F2FP.F16.F32.PACK_AB R9, R19, R18 ;  /* 0x000000121309723e */ /* 0x000fe400000000ff */
[----:B------:R-:W-:Y:S02]  /*6460*/  IADD3.X R15, PT, PT, R3, R6, RZ, P1, !PT ;  /* 0x00000006030f7210 */ /* 0x000fe40000ffe4ff */
[----:B------:R-:W-:Y:S02]  /*6470*/  F2FP.F16.F32.PACK_AB R8, R17, R16 ;  /* 0x000000101108723e */ /* 0x000fe400000000ff */
[----:B------:R-:W-:-:S02]  /*6480*/  IADD3 R18, P1, PT, R2, R29, RZ ;  /* 0x0000001d02127210 */ /* 0x000fc40007f3e0ff */
[----:B------:R-:W-:Y:S01]  /*6490*/  IADD3 R16, P2, PT, R165, R22, RZ ;  /* 0x00000016a5107210 */ /* 0x000fe20007f5e0ff */
[----:B------:R1:W-:Y:S01]  /*64a0*/  @P5 STG.E.128 desc[UR20][R14.64], R8 ;  /* 0x000000080e005986 */ /* 0x0003e2000c101d14 */
[----:B------:R-:W-:Y:S02]  /*64b0*/  F2FP.F16.F32.PACK_AB R5, R35, R32 ;  /* 0x000000202305723e */ /* 0x000fe400000000ff */
[----:B------:R-:W-:Y:S02]  /*64c0*/  F2FP.F16.F32.PACK_AB R6, R38, R33 ;  /* 0x000000212606723e */ /* 0x000fe400000000ff */
[----:B------:R-:W-:Y:S02]  /*64d0*/  IADD3.X R19, PT, PT, R3, R28, RZ, P1, !PT ;  /* 0x0000001c03137210 */ /* 0x000fe40000ffe4ff */
[----:B------:R-:W-:Y:S02]  /*64e0*/  F2FP.F16.F32.PACK_AB R7, R7, R36 ;  /* 0x000000240707723e */ /* 0x000fe400000000ff */
[----:B------:R-:W-:-:S03]  /*64f0*/  IADD3.X R17, PT, PT, R164, R23, RZ, P2, !PT ;  /* 0x00000017a4117210 */ /* 0x000fc600017fe4ff */
[----:B------:R2:W-:Y:S04]  /*6500*/  @P4 STG.E.128 desc[UR20][R18.64], R4 ;  /* 0x0000000412004986 */ /* 0x0005e8000c101d14 */
[----:B------:R3:W2:Y:S01]  /*6510*/  @P3 LDG.E.LTC128B.128 R136, desc[UR20][R16.64] ;  /* 0x0000001410883981 */ /* 0x0006a2000c1e1d20 */
[----:B------:R-:W-:Y:S02]  /*6520*/  IADD3 R21, PT, PT, R160, 0x3a, RZ ;  /* 0x0000003aa0157810 */ /* 0x000fe40007ffe0ff */
[----:B------:R-:W-:Y:S02]  /*6530*/  IADD3 R22, P1, PT, R165, R26, RZ ;  /* 0x0000001aa5167210 */ /* 0x000fe40007f3e0ff */
[----:B------:R-:W-:Y:S02]  /*6540*/  ISETP.LT.AND P6, PT, R21, UR8, P6 ;  /* 0x0000000815007c0c */ /* 0x000fe4000b7c1270 */
[----:B------:R-:W-:-:S11]  /*6550*/  IADD3.X R23, PT, PT, R164, R27, RZ, P1, !PT ;  /* 0x0000001ba4177210 */ /* 0x000fd60000ffe4ff */
[----:B------:R4:W5:Y:S01]  /*6560*/  @P6 LDG.E.LTC128B.128 R132, desc[UR20][R22.64] ;  /* 0x0000001416846981 */ /* 0x000962000c1e1d20 */
[C-C-:B-1----:R-:W-:Y:S01]  /*6570*/  IMAD.WIDE.U32 R14, R13.reuse, UR7, R24.reuse ;  /* 0x000000070d0e7c25 */ /* 0x142fe2000f8e0018 */
[----:B------:R-:W-:Y:S01]  /*6580*/  ISETP.LT.AND P1, PT, R13, UR8, P0 ;  /* 0x000000080d007c0c */ /* 0x000fe20008721270 */
[----:B------:R-:W-:Y:S02]  /*6590*/  BAR.SYNC.DEFER_BLOCKING 0x0 ;  /* 0x0000000000007b1d */ /* 0x000fe40000010000 */
[C---:B------:R-:W-:Y:S01]  /*65a0*/  IMAD.WIDE.U32 R24, R21.reuse, UR7, R24 ;  /* 0x0000000715187c25 */ /* 0x040fe2000f8e0018 */
[----:B------:R-:W-:Y:S02]  /*65b0*/  ISETP.LT.AND P3, PT, R21, UR8, P0 ;  /* 0x0000000815007c0c */ /* 0x000fe40008761270 */
[----:B---3--:R-:W-:Y:S01]  /*65c0*/  SHF.L.U32 R17, R14, 0x1, RZ ;  /* 0x000000010e117819 */ /* 0x008fe200000006ff */
[----:B------:R-:W-:Y:S01]  /*65d0*/  IMAD R13, R13, UR4, R15 ;  /* 0x000000040d0d7c24 */ /* 0x000fe2000f8e020f */
[----:B------:R-:W-:Y:S01]  /*65e0*/  SHF.L.U32 R15, R24, 0x1, RZ ;  /* 0x00000001180f7819 */ /* 0x000fe200000006ff */
[----:B------:R-:W-:Y:S01]  /*65f0*/  IMAD R12, R21, UR4, R25 ;  /* 0x00000004150c7c24 */ /* 0x000fe2000f8e0219 */
[----:B------:R-:W-:-:S02]  /*6600*/  LOP3.LUT R17, R17, 0xfffffffe, RZ, 0xc0, !PT ;  /* 0xfffffffe11117812 */ /* 0x000fc400078ec0ff */
[----:B------:R-:W-:Y:S02]  /*6610*/  LOP3.LUT R15, R15, 0xfffffffe, RZ, 0xc0, !PT ;  /* 0xfffffffe0f0f7812 */ /* 0x000fe400078ec0ff */
[----:B------:R-:W-:Y:S02]  /*6620*/  SHF.L.U64.HI R13, R14, 0x1, R13 ;  /* 0x000000010e0d7819 */ /* 0x000fe4000001020d */
[C---:B------:R-:W-:Y:S02]  /*6630*/  IADD3 R14, P2, PT, R2.reuse, R17, RZ ;  /* 0x00000011020e7210 */ /* 0x040fe40007f5e0ff */
[----:B------:R-:W-:Y:S02]  /*6640*/  IADD3 R2, P0, PT, R2, R15, RZ ;  /* 0x0000000f02027210 */ /* 0x000fe40007f1e0ff */
        /* <DEDUP_REMOVED lines=12> */
[----:B------:R-:W3:Y:S04]  /*6710*/  LDS.128 R4, [R20] ;  /* 0x0000000014047984 */ /* 0x000ee80000000c00 */
[----:B------:R-:W5:Y:S01]  /*6720*/  LDS.128 R164, [R166+0x440] ;  /* 0x00044000a6a47984 */ /* 0x000f620000000c00 */
[----:B--2---:R-:W-:-:S02]  /*6730*/  HADD2.F32 R18, -RZ, R136.H0_H0 ;  /* 0x20000088ff127230 */ /* 0x004fc40000004100 */
[--C-:B----4-:R-:W-:Y:S02]  /*6740*/  HADD2.F32 R22, -RZ, R137.reuse.H0_H0 ;  /* 0x20000089ff167230 */ /* 0x110fe40000004100 */
[----:B------:R-:W-:Y:S02]  /*6750*/  HADD2.F32 R136, -RZ, R136.H1_H1 ;  /* 0x30000088ff887230 */ /* 0x000fe40000004100 */
[-C--:B------:R-:W-:Y:S01]  /*6760*/  FMUL R15, R18, R161.reuse ;  /* 0x000000a1120f7220 */ /* 0x080fe20000400000 */
[--C-:B------:R-:W-:Y:S02]  /*6770*/  HADD2.F32 R16, -RZ, R138.reuse.H0_H0 ;  /* 0x2000008aff107230 */ /* 0x100fe40000004100 */
[----:B------:R-:W-:Y:S02]  /*6780*/  HADD2.F32 R138, -RZ, R138.H1_H1 ;  /* 0x3000008aff8a7230 */ /* 0x000fe40000004100 */
[----:B-1----:R-:W-:Y:S01]  /*6790*/  FFMA R8, R8, R0, R15 ;  /* 0x0000000008087223 */ /* 0x002fe2000000000f */
[-C--:B------:R-:W-:Y:S01]  /*67a0*/  FMUL R15, R22, R161.reuse ;  /* 0x000000a1160f7220 */ /* 0x080fe20000400000 */
[----:B------:R-:W-:Y:S01]  /*67b0*/  FMUL R136, R136, R161 ;  /* 0x000000a188887220 */ /* 0x000fe20000400000 */
[----:B------:R-:W1:Y:S01]  /*67c0*/  LDS.128 R20, [R20+0x440] ;  /* 0x0004400014147984 */ /* 0x000e620000000c00 */
[----:B------:R-:W-:-:S02]  /*67d0*/  HADD2.F32 R26, -RZ, R137.H1_H1 ;  /* 0x30000089ff1a7230 */ /* 0x000fc40000004100 */
[-C--:B------:R-:W-:Y:S01]  /*67e0*/  FFMA R10, R10, R0.reuse, R15 ;  /* 0x000000000a0a7223 */ /* 0x080fe2000000000f */
[--C-:B------:R-:W-:Y:S02]  /*67f0*/  HADD2.F32 R18, -RZ, R139.reuse.H0_H0 ;  /* 0x2000008bff127230 */ /* 0x100fe40000004100 */
[-C--:B------:R-:W-:Y:S01]  /*6800*/  FFMA R9, R9, R0.reuse, R136 ;  /* 0x0000000009097223 */ /* 0x080fe20000000088 */
[----:B------:R-:W-:Y:S02]  /*6810*/  HADD2.F32 R24, -RZ, R139.H1_H1 ;  /* 0x3000008bff187230 */ /* 0x000fe40000004100 */
[-C--:B------:R-:W-:Y:S01]  /*6820*/  FMUL R15, R16, R161.reuse ;  /* 0x000000a1100f7220 */ /* 0x080fe20000400000 */
[-C--:B------:R-:W-:Y:S01]  /*6830*/  FMUL R138, R138, R161.reuse ;  /* 0x000000a18a8a7220 */ /* 0x080fe20000400000 */
[-C--:B------:R-:W-:Y:S01]  /*6840*/  FMUL R26, R26, R161.reuse ;  /* 0x000000a11a1a7220 */ /* 0x080fe20000400000 */
[-C--:B------:R-:W-:Y:S01]  /*6850*/  FMUL R17, R18, R161.reuse ;  /* 0x000000a112117220 */ /* 0x080fe20000400000 */
[----:B------:R-:W-:Y:S01]  /*6860*/  FMUL R24, R24, R161 ;  /* 0x000000a118187220 */ /* 0x000fe20000400000 */
[-C--:B---3--:R-:W-:Y:S01]  /*6870*/  FFMA R15, R4, R0.reuse, R15 ;  /* 0x00000000040f7223 */ /* 0x088fe2000000000f */
[----:B------:R-:W-:Y:S01]  /*6880*/  FFMA R138, R5, R0, R138 ;  /* 0x00000000058a7223 */ /* 0x000fe2000000008a */
[----:B------:R-:W-:Y:S01]  /*6890*/  F2FP.F16.F32.PACK_AB R4, R9, R8 ;  /* 0x000000080904723e */ /* 0x000fe200000000ff */
[-C--:B------:R-:W-:Y:S01]  /*68a0*/  FFMA R11, R11, R0.reuse, R26 ;  /* 0x000000000b0b7223 */ /* 0x080fe2000000001a */
[-C--:B------:R-:W-:Y:S01]  /*68b0*/  FFMA R17, R6, R0.reuse, R17 ;  /* 0x0000000006117223 */ /* 0x080fe20000000011 */
[----:B------:R-:W-:Y:S01]  /*68c0*/  FFMA R24, R7, R0, R24 ;  /* 0x0000000007187223 */ /* 0x000fe20000000018 */
[----:B------:R-:W-:Y:S01]  /*68d0*/  LOP3.LUT R8, R13, 0x1fffffff, RZ, 0xc0, !PT ;  /* 0x1fffffff0d087812 */ /* 0x000fe200078ec0ff */
[----:B-----5:R-:W-:Y:S01]  /*68e0*/  HADD2.F32 R26, -RZ, R134.H0_H0 ;  /* 0x20000086ff1a7230 */ /* 0x020fe20000004100 */
[----:B------:R-:W-:Y:S01]  /*68f0*/  F2FP.F16.F32.PACK_AB R6, R138, R15 ;  /* 0x0000000f8a06723e */ /* 0x000fe200000000ff */
[--C-:B------:R-:W-:Y:S01]  /*6900*/  HADD2.F32 R18, -RZ, R133.reuse.H1_H1 ;  /* 0x30000085ff127230 */ /* 0x100fe20000004100 */
[----:B------:R-:W-:Y:S01]  /*6910*/  IADD3.X R15, PT, PT, R3, R8, RZ, P2, !PT ;  /* 0x00000008030f7210 */ /* 0x000fe200017fe4ff */
[--C-:B------:R-:W-:Y:S01]  /*6920*/  HADD2.F32 R8, -RZ, R132.reuse.H0_H0 ;  /* 0x20000084ff087230 */ /* 0x100fe20000004100 */
[----:B------:R-:W-:Y:S01]  /*6930*/  F2FP.F16.F32.PACK_AB R5, R11, R10 ;  /* 0x0000000a0b05723e */ /* 0x000fe200000000ff */
[----:B------:R-:W-:Y:S01]  /*6940*/  HADD2.F32 R132, -RZ, R132.H1_H1 ;  /* 0x30000084ff847230 */ /* 0x000fe20000004100 */
[----:B------:R-:W-:Y:S01]  /*6950*/  F2FP.F16.F32.PACK_AB R7, R24, R17 ;  /* 0x000000111807723e */ /* 0x000fe200000000ff */
[----:B------:R-:W-:-:S02]  /*6960*/  HADD2.F32 R10, -RZ, R133.H0_H0 ;  /* 0x20000085ff0a7230 */ /* 0x000fc40000004100 */
[-C--:B------:R-:W-:Y:S01]  /*6970*/  FMUL R9, R8, R161.reuse ;  /* 0x000000a108097220 */ /* 0x080fe20000400000 */
[--C-:B------:R-:W-:Y:S02]  /*6980*/  HADD2.F32 R16, -RZ, R135.reuse.H0_H0 ;  /* 0x20000087ff107230 */ /* 0x100fe40000004100 */
        /* <DEDUP_REMOVED lines=8> */
[----:B------:R-:W-:Y:S01]  /*6a10*/  FMUL R134, R134, R161 ;  /* 0x000000a186867220 */ /* 0x000fe20000400000 */
[----:B------:R2:W-:Y:S01]  /*6a20*/  @P1 STG.E.128 desc[UR20][R14.64], R4 ;  /* 0x000000040e001986 */ /* 0x0005e2000c101d14 */
[-C--:B------:R-:W-:Y:S01]  /*6a30*/  FFMA R9, R164, R0.reuse, R9 ;  /* 0x00000000a4097223 */ /* 0x080fe20000000009 */
[-C--:B------:R-:W-:Y:S01]  /*6a40*/  FFMA R132, R165, R0.reuse, R132 ;  /* 0x00000000a5847223 */ /* 0x080fe20000000084 */
[-C--:B------:R-:W-:Y:S01]  /*6a50*/  FFMA R18, R167, R0.reuse, R18 ;  /* 0x00000000a7127223 */ /* 0x080fe20000000012 */
[-C--:B-1----:R-:W-:Y:S01]  /*6a60*/  FFMA R21, R21, R0.reuse, R134 ;  /* 0x0000000015157223 */ /* 0x082fe20000000086 */
[----:B------:R-:W-:Y:S01]  /*6a70*/  FFMA R24, R23, R0, R24 ;  /* 0x0000000017187223 */ /* 0x000fe20000000018 */
[----:B------:R-:W-:Y:S01]  /*6a80*/  IADD3.X R3, PT, PT, R3, R12, RZ, P0, !PT ;  /* 0x0000000c03037210 */ /* 0x000fe200007fe4ff */
[-C--:B--2---:R-:W-:Y:S01]  /*6a90*/  FFMA R5, R166, R0.reuse, R11 ;  /* 0x00000000a6057223 */ /* 0x084fe2000000000b */
        /* <DEDUP_REMOVED lines=9> */
.L_x_1904:
[----:B------:R-:W2:Y:S01]  /*6b30*/  S2R R156, SR_TID.X ;  /* 0x00000000009c7919 */ /* 0x000ea20000002100 */
[----:B------:R-:W3:Y:S01]  /*6b40*/  S2UR UR5, SR_CgaCtaId ;  /* 0x00000000000579c3 */ /* 0x000ee20000008800 */
[----:B------:R-:W4:Y:S07]  /*6b50*/  LDCU UR8, c[0x0][0x438] ;  /* 0x00008700ff0877ac */ /* 0x000f2e0008000800 */
[----:B------:R-:W-:Y:S06]  /*6b60*/  BAR.SYNC.DEFER_BLOCKING 0x0 ;  /* 0x0000000000007b1d */ /* 0x000fec0000010000 */
[----:B------:R-:W-:Y:S01]  /*6b70*/  UMOV UR6, 0x400 ;  /* 0x0000040000067882 */ /* 0x000fe20000000000 */
[----:B------:R-:W5:Y:S01]  /*6b80*/  LDCU UR4, c[0x0][0x384] ;  /* 0x00007080ff0477ac */ /* 0x000f620008000800 */
[----:B------:R-:W1:Y:S01]  /*6b90*/  S2R R157, SR_CTAID.Z ;  /* 0x00000000009d7919 */ /* 0x000e620000002700 */
[----:B------:R-:W5:Y:S01]  /*6ba0*/  LDCU UR7, c[0x0][0x380] ;  /* 0x00007000ff0777ac */ /* 0x000f620008000800 */
[----:B----4-:R-:W-:-:S02]  /*6bb0*/  USHF.R.U32.HI UR8, URZ, 0x1, UR8 ;  /* 0x00000001ff087899 */ /* 0x010fc40008011608 */
[----:B---3--:R-:W-:Y:S01]  /*6bc0*/  ULEA UR5, UR5, UR6, 0x18 ;  /* 0x0000000605057291 */ /* 0x008fe2000f8ec0ff */
[----:B------:R3:W-:Y:S01]  /*6bd0*/  STS.64 [R159], R4 ;  /* 0x000000049f007388 */ /* 0x0007e20000000a00 */
[----:B--2---:R-:W-:-:S03]  /*6be0*/  SHF.R.U32.HI R132, RZ, 0x4, R156 ;  /* 0x00000004ff847819 */ /* 0x004fc6000001169c */
[----:B------:R2:W-:Y:S01]  /*6bf0*/  STS.64 [R159+0x20], R8 ;  /* 0x000020089f007388 */ /* 0x0005e20000000a00 */
[--C-:B------:R-:W-:Y:S02]  /*6c00*/  SHF.R.U32.HI R133, RZ, 0x3, R156.reuse ;  /* 0x00000003ff857819 */ /* 0x100fe4000001169c */
[----:B------:R-:W-:Y:S01]  /*6c10*/  LOP3.LUT R132, R132, 0x1, RZ, 0xc0, !PT ;  /* 0x0000000184847812 */ /* 0x000fe200078ec0ff */
[----:B------:R-:W-:Y:S01]  /*6c20*/  STS.64 [R159+0x40], R12 ;  /* 0x0000400c9f007388 */ /* 0x000fe20000000a00 */
[----:B------:R-:W-:Y:S02]  /*6c30*/  SHF.L.U32 R134, R156, 0x1, RZ ;  /* 0x000000019c867819 */ /* 0x000fe400000006ff */
[--C-:B------:R-:W-:Y:S01]  /*6c40*/  LOP3.LUT R132, R132, 0x70, R133.reuse, 0xf8, !PT ;  /* 0x0000007084847812 */ /* 0x100fe200078ef885 */
[----:B------:R-:W-:Y:S01]  /*6c50*/  STS.64 [R159+0x60], R16 ;  /* 0x000060109f007388 */ /* 0x000fe20000000a00 */
[----:B------:R-:W-:Y:S02]  /*6c60*/  SHF.R.U32.HI R135, RZ, 0x2, R156 ;  /* 0x00000002ff877819 */ /* 0x000fe4000001169c */
[----:B------:R-:W-:Y:S01]  /*6c70*/  LOP3.LUT R134, R134, 0x1e, RZ, 0xc0, !PT ;  /* 0x0000001e86867812 */ /* 0x000fe200078ec0ff */
[----:B------:R4:W-:Y:S01]  /*6c80*/  STS.64 [R158+0x80], R20 ;  /* 0x000080149e007388 */ /* 0x0009e20000000a00 */
[----:B------:R-:W-:-:S02]  /*6c90*/  LOP3.LUT R132, R132, 0x8, R133, 0xf8, !PT ;  /* 0x0000000884847812 */ /* 0x000fc400078ef885 */
[----:B------:R-:W-:Y:S01]  /*6ca0*/  LOP3.LUT R135, R135, 0x1, RZ, 0xc0, !PT ;  /* 0x0000000187877812 */ /* 0x000fe200078ec0ff */
[----:B------:R4:W-:Y:S01]  /*6cb0*/  STS.64 [R158+0xa0], R24 ;  /* 0x0000a0189e007388 */ /* 0x0009e20000000a00 */
[----:B------:R-:W-:Y:S02]  /*6cc0*/  LOP3.LUT R132, R132, 0x4, R133, 0xf8, !PT ;  /* 0x0000000484847812 */ /* 0x000fe400078ef885 */
[----:B-----5:R-:W-:Y:S01]  /*6cd0*/  ISETP.LT.AND P4, PT, R160, UR7, P0 ;  /* 0x00000007a0007c0c */ /* 0x020fe20008781270 */
[----:B------:R-:W-:Y:S01]  /*6ce0*/  STS.64 [R158+0xc0], R28 ;  /* 0x0000c01c9e007388 */ /* 0x000fe20000000a00 */
[C---:B---3--:R-:W-:Y:S01]  /*6cf0*/  LOP3.LUT R5, R134.reuse, R135, RZ, 0xfc, !PT ;  /* 0x0000008786057212 */ /* 0x048fe200078efcff */
[----:B-1----:R-:W-:Y:S02]  /*6d00*/  IMAD.HI.U32 R4, R157, 0x15555556, RZ ;  /* 0x155555569d047827 */ /* 0x002fe400078e00ff */
[----:B------:R-:W-:Y:S01]  /*6d10*/  STS.64 [R158+0xe0], R32 ;  /* 0x0000e0209e007388 */ /* 0x000fe20000000a00 */
[----:B------:R-:W-:Y:S01]  /*6d20*/  LOP3.LUT R135, R134, 0x1, R135, 0xf6, !PT ;  /* 0x0000000186877812 */ /* 0x000fe200078ef687 */
[----:B------:R-:W-:Y:S01]  /*6d30*/  IMAD R5, R132, 0x22, R5 ;  /* 0x0000002284057824 */ /* 0x000fe200078e0205 */
[----:B--2---:R-:W-:Y:S01]  /*6d40*/  IADD3 R9, PT, PT, R160, 0x2, RZ ;  /* 0x00000002a0097810 */ /* 0x004fe20007ffe0ff */
[----:B------:R-:W-:-:S02]  /*6d50*/  IMAD R8, R4, -0xc, R157 ;  /* 0xfffffff404087824 */ /* 0x000fc400078e029d */
[----:B------:R-:W-:Y:S01]  /*6d60*/  IMAD R135, R132, 0x22, R135 ;  /* 0x0000002284877824 */ /* 0x000fe200078e0287 */
[----:B------:R-:W-:Y:S01]  /*6d70*/  LEA R148, R5, UR5, 0x4 ;  /* 0x0000000505947c11 */ /* 0x000fe2000f8e20ff */
[----:B------:R-:W-:Y:S01]  /*6d80*/  BAR.SYNC.DEFER_BLOCKING 0x0 ;  /* 0x0000000000007b1d */ /* 0x000fe20000010000 */
[----:B------:R-:W-:Y:S02]  /*6d90*/  ISETP.LT.AND P2, PT, R9, UR7, P0 ;  /* 0x0000000709007c0c */ /* 0x000fe40008741270 */
[----:B----4-:R-:W-:Y:S01]  /*6da0*/  LEA R20, R135, UR5, 0x4 ;  /* 0x0000000587147c11 */ /* 0x010fe2000f8e20ff */
[----:B------:R-:W-:Y:S01]  /*6db0*/  UIMAD UR5, UR8, 0xc, URZ ;  /* 0x0000000c080578a4 */ /* 0x000fe2000f8e02ff */
[----:B------:R-:W-:-:S03]  /*6dc0*/  IMAD R24, R8, UR4, R149 ;  /* 0x0000000408187c24 */ /* 0x000fc6000f8e0295 */
[----:B------:R-:W-:Y:S02]  /*6dd0*/  UIMAD UR6, UR5, UR7, URZ ;  /* 0x00000007050672a4 */ /* 0x000fe4000f8e02ff */
[--C-:B------:R-:W-:Y:S02]  /*6de0*/  SHF.R.S32.HI R25, RZ, 0x1f, R24.reuse ;  /* 0x0000001fff197819 */ /* 0x100fe40000011418 */
[----:B------:R-:W-:Y:S02]  /*6df0*/  USHF.R.S32.HI UR4, URZ, 0x1f, UR6 ;  /* 0x0000001fff047899 */ /* 0x000fe40008011406 */
[C---:B------:R-:W-:Y:S01]  /*6e00*/  IMAD.WIDE.U32 R24, R4.reuse, UR6, R24 ;  /* 0x0000000604187c25 */ /* 0x040fe2000f8e0018 */
[----:B------:R-:W1:Y:S03]  /*6e10*/  LDS.128 R136, [R148+0x440] ;  /* 0x0004400094887984 */ /* 0x000e660000000c00 */
[----:B------:R-:W-:Y:S01]  /*6e20*/  IMAD R4, R4, UR4, RZ ;  /* 0x0000000404047c24 */ /* 0x000fe2000f8e02ff */
[----:B------:R-:W-:Y:S01]  /*6e30*/  USHF.R.S32.HI UR4, URZ, 0x1f, UR5 ;  /* 0x0000001fff047899 */ /* 0x000fe20008011405 */
[----:B------:R-:W2:Y:S02]  /*6e40*/  LDS.128 R140, [R20] ;  /* 0x00000000148c7984 */ /* 0x000ea40000000c00 */
[----:B------:R-:W-:-:S02]  /*6e50*/  IMAD.IADD R25, R25, 0x1, R4 ;  /* 0x0000000119197824 */ /* 0x000fc400078e0204 */
[----:B------:R-:W3:Y:S01]  /*6e60*/  LDS.128 R132, [R20+0x440] ;  /* 0x0004400014847984 */ /* 0x000ee20000000c00 */
[----:B------:R-:W-:-:S03]  /*6e70*/  IMAD.WIDE.U32 R4, R160, UR5, R24 ;  /* 0x00000005a0047c25 */ /* 0x000fc6000f8e0018 */
[----:B------:R-:W4:Y:S01]  /*6e80*/  LDS.128 R144, [R148] ;  /* 0x0000000094907984 */ /* 0x000f220000000c00 */
[----:B------:R-:W-:-:S04]  /*6e90*/  IMAD.WIDE.U32 R12, R9, UR5, R24 ;  /* 0x00000005090c7c25 */ /* 0x000fc8000f8e0018 */
[----:B------:R-:W-:Y:S02]  /*6ea0*/  IMAD R8, R160, UR4, R5 ;  /* 0x00000004a0087c24 */ /* 0x000fe4000f8e0205 */
[----:B------:R-:W-:Y:S02]  /*6eb0*/  IMAD R5, R9, UR4, R13 ;  /* 0x0000000409057c24 */ /* 0x000fe4000f8e020d */
[C---:B------:R-:W-:Y:S01]  /*6ec0*/  IMAD.SHL.U32 R9, R4.reuse, 0x2, RZ ;  /* 0x0000000204097824 */ /* 0x040fe200078e00ff */
[----:B------:R-:W-:Y:S02]  /*6ed0*/  SHF.L.U64.HI R8, R4, 0x1, R8 ;  /* 0x0000000104087819 */ /* 0x000fe40000010208 */
[C---:B------:R-:W-:Y:S02]  /*6ee0*/  SHF.L.U32 R4, R12.reuse, 0x1, RZ ;  /* 0x000000010c047819 */ /* 0x040fe400000006ff */
[----:B------:R-:W-:Y:S02]  /*6ef0*/  SHF.L.U64.HI R5, R12, 0x1, R5 ;  /* 0x000000010c057819 */ /* 0x000fe40000010205 */
[----:B------:R-:W-:-:S02]  /*6f00*/  LOP3.LUT R9, R9, 0xfffffffe, RZ, 0xc0, !PT ;  /* 0xfffffffe09097812 */ /* 0x000fc400078ec0ff */
        /* <DEDUP_REMOVED lines=31> */
[----:B------:R-:W-:Y:S02]  /*7100*/  F2FP.F16.F32.PACK_AB R135, R32, R21 ;  /* 0x000000152087723e */ /* 0x000fe400000000ff */
[----:B------:R-:W-:-:S03]  /*7110*/  IADD3 R21, PT, PT, R160, 0x12, RZ ;  /* 0x00000012a0157810 */ /* 0x000fc60007ffe0ff */
[----:B------:R-:W-:Y:S01]  /*7120*/  @P2 STG.E.128 desc[UR20][R140.64], R132 ;  /* 0x000000848c002986 */ /* 0x000fe2000c101d14 */
[----:B------:R-:W-:Y:S01]  /*7130*/  BAR.SYNC.DEFER_BLOCKING 0x0 ;  /* 0x0000000000007b1d */ /* 0x000fe20000010000 */
[----:B-1----:R-:W-:-:S05]  /*7140*/  VIADD R13, R160, 0x8 ;  /* 0x00000008a00d7836 */ /* 0x002fca0000000000 */
[----:B------:R-:W-:Y:S01]  /*7150*/  STS.64 [R159], R6 ;  /* 0x000000069f007388 */ /* 0x000fe20000000a00 */
[----:B------:R-:W-:-:S03]  /*7160*/  IMAD.WIDE.U32 R16, R13, UR5, R24 ;  /* 0x000000050d107c25 */ /* 0x000fc6000f8e0018 */
[----:B------:R1:W-:Y:S01]  /*7170*/  STS.64 [R159+0x20], R10 ;  /* 0x0000200a9f007388 */ /* 0x0003e20000000a00 */
[----:B------:R-:W-:-:S03]  /*7180*/  ISETP.LT.AND P4, PT, R13, UR7, P0 ;  /* 0x000000070d007c0c */ /* 0x000fc60008781270 */
[----:B------:R2:W-:Y:S04]  /*7190*/  STS.64 [R159+0x40], R14 ;  /* 0x0000400e9f007388 */ /* 0x0005e80000000a00 */
[----:B------:R-:W-:Y:S04]  /*71a0*/  STS.64 [R159+0x60], R18 ;  /* 0x000060129f007388 */ /* 0x000fe80000000a00 */
[----:B------:R-:W-:Y:S04]  /*71b0*/  STS.64 [R158+0x80], R22 ;  /* 0x000080169e007388 */ /* 0x000fe80000000a00 */
[----:B------:R3:W-:Y:S04]  /*71c0*/  STS.64 [R158+0xa0], R26 ;  /* 0x0000a01a9e007388 */ /* 0x0007e80000000a00 */
[----:B------:R4:W-:Y:S04]  /*71d0*/  STS.64 [R158+0xc0], R30 ;  /* 0x0000c01e9e007388 */ /* 0x0009e80000000a00 */
[----:B------:R-:W-:Y:S01]  /*71e0*/  STS.64 [R158+0xe0], R34 ;  /* 0x0000e0229e007388 */ /* 0x000fe20000000a00 */
[----:B-1----:R-:W-:Y:S01]  /*71f0*/  IADD3 R11, PT, PT, R160, 0xa, RZ ;  /* 0x0000000aa00b7810 */ /* 0x002fe20007ffe0ff */
[----:B------:R-:W-:Y:S01]  /*7200*/  BAR.SYNC.DEFER_BLOCKING 0x0 ;  /* 0x0000000000007b1d */ /* 0x000fe20000010000 */
[----:B--2---:R-:W-:-:S02]  /*7210*/  IMAD R14, R13, UR4, R17 ;  /* 0x000000040d0e7c24 */ /* 0x004fc4000f8e0211 */
[C---:B------:R-:W-:Y:S01]  /*7220*/  ISETP.LT.AND P2, PT, R11.reuse, UR7, P0 ;  /* 0x000000070b007c0c */ /* 0x040fe20008741270 */
[C---:B------:R-:W-:Y:S02]  /*7230*/  IMAD.WIDE.U32 R8, R11.reuse, UR5, R24 ;  /* 0x000000050b087c25 */ /* 0x040fe4000f8e0018 */
[C---:B------:R-:W-:Y:S02]  /*7240*/  SHF.L.U64.HI R14, R16.reuse, 0x1, R14 ;  /* 0x00000001100e7819 */ /* 0x040fe4000001020e */
[----:B------:R-:W-:Y:S01]  /*7250*/  IMAD.SHL.U32 R15, R16, 0x2, RZ ;  /* 0x00000002100f7824 */ /* 0x000fe200078e00ff */
[----:B------:R-:W-:Y:S01]  /*7260*/  SHF.L.U32 R12, R8, 0x1, RZ ;  /* 0x00000001080c7819 */ /* 0x000fe200000006ff */
[----:B------:R-:W-:Y:S01]  /*7270*/  IMAD R13, R11, UR4, R9 ;  /* 0x000000040b0d7c24 */ /* 0x000fe2000f8e0209 */
[----:B------:R-:W-:Y:S02]  /*7280*/  LOP3.LUT R14, R14, 0x1fffffff, RZ, 0xc0, !PT ;  /* 0x1fffffff0e0e7812 */ /* 0x000fe400078ec0ff */
[----:B------:R-:W-:Y:S01]  /*7290*/  LOP3.LUT R15, R15, 0xfffffffe, RZ, 0xc0, !PT ;  /* 0xfffffffe0f0f7812 */ /* 0x000fe200078ec0ff */
[----:B---3--:R-:W-:Y:S01]  /*72a0*/  VIADD R27, R160, 0x10 ;  /* 0x00000010a01b7836 */ /* 0x008fe20000000000 */
[----:B------:R-:W-:-:S02]  /*72b0*/  SHF.L.U64.HI R13, R8, 0x1, R13 ;  /* 0x00000001080d7819 */ /* 0x000fc4000001020d */
[----:B------:R-:W-:Y:S01]  /*72c0*/  IADD3 R28, P3, PT, R2, R15, RZ ;  /* 0x0000000f021c7210 */ /* 0x000fe20007f7e0ff */
[----:B----4-:R-:W-:-:S04]  /*72d0*/  IMAD.WIDE.U32 R30, R27, UR5, R24 ;  /* 0x000000051b1e7c25 */ /* 0x010fc8000f8e0018 */
[----:B------:R-:W-:Y:S01]  /*72e0*/  IMAD.X R29, R3, 0x1, R14, P3 ;  /* 0x00000001031d7824 */ /* 0x000fe200018e060e */
[----:B------:R-:W1:Y:S01]  /*72f0*/  LDS.128 R140, [R148] ;  /* 0x00000000948c7984 */ /* 0x000e620000000c00 */
[----:B------:R-:W-:-:S03]  /*7300*/  IMAD R23, R27, UR4, R31 ;  /* 0x000000041b177c24 */ /* 0x000fc6000f8e021f */
[----:B------:R-:W2:Y:S02]  /*7310*/  LDS.128 R4, [R20+0x440] ;  /* 0x0004400014047984 */ /* 0x000ea40000000c00 */
[----:B------:R-:W-:Y:S02]  /*7320*/  SHF.L.U64.HI R23, R30, 0x1, R23 ;  /* 0x000000011e177819 */ /* 0x000fe40000010217 */
[----:B------:R-:W3:Y:S04]  /*7330*/  LDS.128 R136, [R20] ;  /* 0x0000000014887984 */ /* 0x000ee80000000c00 */
        /* <DEDUP_REMOVED lines=29> */
[----:B------:R-:W-:Y:S01]  /*7510*/  F2FP.F16.F32.PACK_AB R7, R26, R19 ;  /* 0x000000131a07723e */ /* 0x000fe200000000ff */
[----:B------:R-:W-:Y:S01]  /*7520*/  IMAD.SHL.U32 R26, R30, 0x2, RZ ;  /* 0x000000021e1a7824 */ /* 0x000fe200078e00ff */
[----:B------:R-:W-:-:S03]  /*7530*/  ISETP.LT.AND P4, PT, R27, UR7, P0 ;  /* 0x000000071b007c0c */ /* 0x000fc60008781270 */
[----:B------:R-:W-:Y:S01]  /*7540*/  @P2 STG.E.128 desc[UR20][R16.64], R4 ;  /* 0x0000000410002986 */ /* 0x000fe2000c101d14 */
[----:B------:R-:W-:Y:S01]  /*7550*/  BAR.SYNC.DEFER_BLOCKING 0x0 ;  /* 0x0000000000007b1d */ /* 0x000fe20000010000 */
[C---:B------:R-:W-:Y:S01]  /*7560*/  ISETP.LT.AND P2, PT, R21.reuse, UR7, P0 ;  /* 0x0000000715007c0c */ /* 0x040fe20008741270 */
[----:B-1----:R-:W-:-:S04]  /*7570*/  IMAD.WIDE.U32 R28, R21, UR5, R24 ;  /* 0x00000005151c7c25 */ /* 0x002fc8000f8e0018 */
[----:B------:R-:W-:Y:S01]  /*7580*/  IMAD R22, R21, UR4, R29 ;  /* 0x0000000415167c24 */ /* 0x000fe2000f8e021d */
        /* <DEDUP_REMOVED lines=37> */
[----:B------:R-:W-:Y:S01]  /*77e0*/  F2FP.F16.F32.PACK_AB R11, R27, R14 ;  /* 0x0000000e1b0b723e */ /* 0x000fe200000000ff */
[----:B------:R-:W-:Y:S01]  /*77f0*/  VIADD R27, R160, 0x18 ;  /* 0x00000018a01b7836 */ /* 0x000fe20000000000 */
[----:B------:R-:W-:Y:S01]  /*7800*/  IADD3 R14, P1, PT, R2, R21, RZ ;  /* 0x00000015020e7210 */ /* 0x000fe20007f3e0ff */
[----:B------:R-:W-:Y:S01]  /*7810*/  IMAD.X R13, R3, 0x1, R6, P3 ;  /* 0x00000001030d7824 */ /* 0x000fe200018e0606 */
[----:B------:R-:W-:-:S02]  /*7820*/  F2FP.F16.F32.PACK_AB R8, R17, R16 ;  /* 0x000000101108723e */ /* 0x000fc400000000ff */
[----:B------:R-:W-:Y:S02]  /*7830*/  F2FP.F16.F32.PACK_AB R9, R19, R18 ;  /* 0x000000121309723e */ /* 0x000fe400000000ff */
[----:B------:R-:W-:Y:S02]  /*7840*/  F2FP.F16.F32.PACK_AB R4, R30, R15 ;  /* 0x0000000f1e04723e */ /* 0x000fe400000000ff */
[----:B------:R-:W-:Y:S01]  /*7850*/  F2FP.F16.F32.PACK_AB R5, R31, R28 ;  /* 0x0000001c1f05723e */ /* 0x000fe200000000ff */
[----:B------:R-:W-:Y:S01]  /*7860*/  @P4 STG.E.128 desc[UR20][R12.64], R8 ;  /* 0x000000080c004986 */ /* 0x000fe2000c101d14 */
[----:B------:R-:W-:Y:S01]  /*7870*/  F2FP.F16.F32.PACK_AB R6, R34, R29 ;  /* 0x0000001d2206723e */ /* 0x000fe200000000ff */
[----:B------:R-:W-:Y:S01]  /*7880*/  IMAD.WIDE.U32 R30, R27, UR5, R24 ;  /* 0x000000051b1e7c25 */ /* 0x000fe2000f8e0018 */
[----:B------:R-:W-:Y:S02]  /*7890*/  IADD3.X R15, PT, PT, R3, R22, RZ, P1, !PT ;  /* 0x00000016030f7210 */ /* 0x000fe40000ffe4ff */
[----:B------:R-:W-:Y:S01]  /*78a0*/  F2FP.F16.F32.PACK_AB R7, R7, R32 ;  /* 0x000000200707723e */ /* 0x000fe200000000ff */
[C---:B------:R-:W-:Y:S01]  /*78b0*/  IMAD R23, R27.reuse, UR4, R31 ;  /* 0x000000041b177c24 */ /* 0x040fe2000f8e021f */
[----:B------:R-:W-:Y:S01]  /*78c0*/  IADD3 R21, PT, PT, R160, 0x1a, RZ ;  /* 0x0000001aa0157810 */ /* 0x000fe20007ffe0ff */
[----:B------:R-:W-:Y:S01]  /*78d0*/  IMAD.SHL.U32 R26, R30, 0x2, RZ ;  /* 0x000000021e1a7824 */ /* 0x000fe200078e00ff */
[----:B------:R-:W-:Y:S01]  /*78e0*/  ISETP.LT.AND P4, PT, R27, UR7, P0 ;  /* 0x000000071b007c0c */ /* 0x000fe20008781270 */
[----:B------:R-:W-:Y:S01]  /*78f0*/  @P2 STG.E.128 desc[UR20][R14.64], R4 ;  /* 0x000000040e002986 */ /* 0x000fe2000c101d14 */
[----:B------:R-:W-:Y:S01]  /*7900*/  BAR.SYNC.DEFER_BLOCKING 0x0 ;  /* 0x0000000000007b1d */ /* 0x000fe20000010000 */
[C---:B------:R-:W-:Y:S01]  /*7910*/  IMAD.WIDE.U32 R28, R21.reuse, UR5, R24 ;  /* 0x00000005151c7c25 */ /* 0x040fe2000f8e0018 */
[----:B------:R-:W-:-:S02]  /*7920*/  ISETP.LT.AND P2, PT, R21, UR7, P0 ;  /* 0x0000000715007c0c */ /* 0x000fc40008741270 */
        /* <DEDUP_REMOVED lines=52> */
[----:B------:R-:W-:Y:S01]  /*7c70*/  IMAD R23, R27, UR4, R31 ;  /* 0x000000041b177c24 */ /* 0x000fe2000f8e021f */
[----:B------:R-:W-:-:S02]  /*7c80*/  IADD3 R21, PT, PT, R160, 0x22, RZ ;  /* 0x00000022a0157810 */ /* 0x000fc40007ffe0ff */
[C---:B------:R-:W-:Y:S01]  /*7c90*/  SHF.L.U32 R26, R30.reuse, 0x1, RZ ;  /* 0x000000011e1a7819 */ /* 0x040fe200000006ff */
[----:B------:R-:W-:Y:S01]  /*7ca0*/  @P2 STG.E.128 desc[UR20][R14.64], R4 ;  /* 0x000000040e002986 */ /* 0x000fe2000c101d14 */
[----:B------:R-:W-:Y:S01]  /*7cb0*/  BAR.SYNC.DEFER_BLOCKING 0x0 ;  /* 0x0000000000007b1d */ /* 0x000fe20000010000 */
[C---:B------:R-:W-:Y:S01]  /*7cc0*/  IMAD.WIDE.U32 R28, R21.reuse, UR5, R24 ;  /* 0x00000005151c7c25 */ /* 0x040fe2000f8e0018 */
[----:B------:R-:W-:Y:S02]  /*7cd0*/  ISETP.LT.AND P2, PT, R21, UR7, P0 ;  /* 0x0000000715007c0c */ /* 0x000fe40008741270 */
[----:B------:R-:W-:Y:S01]  /*7ce0*/  ISETP.LT.AND P4, PT, R27, UR7, P0 ;  /* 0x000000071b007c0c */ /* 0x000fe20008781270 */
[----:B------:R-:W-:Y:S01]  /*7cf0*/  IMAD R22, R21, UR4, R29 ;  /* 0x0000000415167c24 */ /* 0x000fe2000f8e021d */
[----:B------:R-:W-:Y:S01]  /*7d00*/  SHF.L.U64.HI R23, R30, 0x1, R23 ;  /* 0x000000011e177819 */ /* 0x000fe20000010217 */
[----:B------:R-:W-:-:S03]  /*7d10*/  IMAD.SHL.U32 R21, R28, 0x2, RZ ;  /* 0x000000021c157824 */ /* 0x000fc600078e00ff */
        /* <DEDUP_REMOVED lines=32> */
[----:B------:R-:W-:Y:S01]  /*7f20*/  F2FP.F16.F32.PACK_AB R10, R13, R12 ;  /* 0x0000000c0d0a723e */ /* 0x000fe200000000ff */
[----:B------:R-:W-:Y:S01]  /*7f30*/  FMUL R7, R7, R0 ;  /* 0x0000000007077220 */ /* 0x000fe20000400000 */
[----:B------:R-:W-:Y:S01]  /*7f40*/  F2FP.F16.F32.PACK_AB R11, R27, R14 ;  /* 0x0000000e1b0b723e */ /* 0x000fe200000000ff */
[----:B------:R-:W-:Y:S01]  /*7f50*/  VIADD R27, R160, 0x28 ;  /* 0x00000028a01b7836 */ /* 0x000fe20000000000 */
[----:B------:R-:W-:-:S02]  /*7f60*/  LOP3.LUT R6, R23, 0x1fffffff, RZ, 0xc0, !PT ;  /* 0x1fffffff17067812 */ /* 0x000fc400078ec0ff */
[C---:B------:R-:W-:Y:S02]  /*7f70*/  IADD3 R12, P3, PT, R2.reuse, R5, RZ ;  /* 0x00000005020c7210 */ /* 0x040fe40007f7e0ff */
[----:B------:R-:W-:Y:S02]  /*7f80*/  IADD3 R14, P1, PT, R2, R21, RZ ;  /* 0x00000015020e7210 */ /* 0x000fe40007f3e0ff */
[----:B------:R-:W-:Y:S02]  /*7f90*/  F2FP.F16.F32.PACK_AB R8, R17, R16 ;  /* 0x000000101108723e */ /* 0x000fe400000000ff */
[----:B------:R-:W-:Y:S02]  /*7fa0*/  F2FP.F16.F32.PACK_AB R9, R19, R18 ;  /* 0x000000121309723e */ /* 0x000fe400000000ff */
[----:B------:R-:W-:Y:S02]  /*7fb0*/  F2FP.F16.F32.PACK_AB R4, R30, R15 ;  /* 0x0000000f1e04723e */ /* 0x000fe400000000ff */
[----:B------:R-:W-:-:S02]  /*7fc0*/  IADD3.X R13, PT, PT, R3, R6, RZ, P3, !PT ;  /* 0x00000006030d7210 */ /* 0x000fc40001ffe4ff */
[----:B------:R-:W-:Y:S01]  /*7fd0*/  F2FP.F16.F32.PACK_AB R5, R31, R28 ;  /* 0x0000001c1f05723e */ /* 0x000fe200000000ff */
[----:B------:R-:W-:Y:S01]  /*7fe0*/  IMAD.WIDE.U32 R30, R27, UR5, R24 ;  /* 0x000000051b1e7c25 */ /* 0x000fe2000f8e0018 */
[----:B------:R-:W-:Y:S01]  /*7ff0*/  F2FP.F16.F32.PACK_AB R6, R34, R29 ;  /* 0x0000001d2206723e */ /* 0x000fe200000000ff */
[----:B------:R-:W-:Y:S01]  /*8000*/  @P4 STG.E.128 desc[UR20][R12.64], R8 ;  /* 0x000000080c004986 */ /* 0x000fe2000c101d14 */
[----:B------:R-:W-:Y:S01]  /*8010*/  IADD3.X R15, PT, PT, R3, R22, RZ, P1, !PT ;  /* 0x00000016030f7210 */ /* 0x000fe20000ffe4ff */
[----:B------:R-:W-:Y:S01]  /*8020*/  IMAD R23, R27, UR4, R31 ;  /* 0x000000041b177c24 */ /* 0x000fe2000f8e021f */
[----:B------:R-:W-:Y:S02]  /*8030*/  F2FP.F16.F32.PACK_AB R7, R7, R32 ;  /* 0x000000200707723e */ /* 0x000fe400000000ff */
[----:B------:R-:W-:Y:S02]  /*8040*/  IADD3 R21, PT, PT, R160, 0x2a, RZ ;  /* 0x0000002aa0157810 */ /* 0x000fe40007ffe0ff */
[----:B------:R-:W-:Y:S01]  /*8050*/  SHF.L.U32 R26, R30, 0x1, RZ ;  /* 0x000000011e1a7819 */ /* 0x000fe200000006ff */
[----:B------:R-:W-:Y:S01]  /*8060*/  @P2 STG.E.128 desc[UR20][R14.64], R4 ;  /* 0x000000040e002986 */ /* 0x000fe2000c101d14 */
[----:B------:R-:W-:Y:S01]  /*8070*/  BAR.SYNC.DEFER_BLOCKING 0x0 ;  /* 0x0000000000007b1d */ /* 0x000fe20000010000 */
[C---:B------:R-:W-:Y:S01]  /*8080*/  IMAD.WIDE.U32 R28, R21.reuse, UR5, R24 ;  /* 0x00000005151c7c25 */ /* 0x040fe2000f8e0018 */
[----:B------:R-:W-:-:S02]  /*8090*/  ISETP.LT.AND P2, PT, R21, UR7, P0 ;  /* 0x0000000715007c0c */ /* 0x000fc40008741270 */
        /* <DEDUP_REMOVED lines=98> */
[----:B------:R-:W-:-:S02]  /*86c0*/  F2FP.F16.F32.PACK_AB R11, R27, R14 ;  /* 0x0000000e1b0b723e */ /* 0x000fc400000000ff */
[----:B------:R-:W-:Y:S02]  /*86d0*/  LOP3.LUT R6, R23, 0x1fffffff, RZ, 0xc0, !PT ;  /* 0x1fffffff17067812 */ /* 0x000fe400078ec0ff */
[C---:B------:R-:W-:Y:S02]  /*86e0*/  IADD3 R12, P3, PT, R2.reuse, R5, RZ ;  /* 0x00000005020c7210 */ /* 0x040fe40007f7e0ff */
[----:B------:R-:W-:Y:S01]  /*86f0*/  IADD3 R14, P1, PT, R2, R21, RZ ;  /* 0x00000015020e7210 */ /* 0x000fe20007f3e0ff */
[----:B------:R-:W-:Y:S01]  /*8700*/  VIADD R21, R160, 0x38 ;  /* 0x00000038a0157836 */ /* 0x000fe20000000000 */
[----:B------:R-:W-:Y:S02]  /*8710*/  F2FP.F16.F32.PACK_AB R8, R17, R16 ;  /* 0x000000101108723e */ /* 0x000fe400000000ff */
[----:B------:R-:W-:Y:S02]  /*8720*/  F2FP.F16.F32.PACK_AB R9, R19, R18 ;  /* 0x000000121309723e */ /* 0x000fe400000000ff */
[----:B------:R-:W-:-:S02]  /*8730*/  F2FP.F16.F32.PACK_AB R4, R30, R15 ;  /* 0x0000000f1e04723e */ /* 0x000fc400000000ff */
[----:B------:R-:W-:Y:S02]  /*8740*/  IADD3.X R13, PT, PT, R3, R6, RZ, P3, !PT ;  /* 0x00000006030d7210 */ /* 0x000fe40001ffe4ff */
[----:B------:R-:W-:Y:S01]  /*8750*/  F2FP.F16.F32.PACK_AB R5, R31, R28 ;  /* 0x0000001c1f05723e */ /* 0x000fe200000000ff */
[----:B------:R-:W-:Y:S01]  /*8760*/  IMAD.WIDE.U32 R30, R21, UR5, R24 ;  /* 0x00000005151e7c25 */ /* 0x000fe2000f8e0018 */
[----:B------:R-:W-:Y:S01]  /*8770*/  F2FP.F16.F32.PACK_AB R6, R34, R29 ;  /* 0x0000001d2206723e */ /* 0x000fe200000000ff */
[----:B------:R-:W-:Y:S01]  /*8780*/  @P4 STG.E.128 desc[UR20][R12.64], R8 ;  /* 0x000000080c004986 */ /* 0x000fe2000c101d14 */
[----:B------:R-:W-:Y:S02]  /*8790*/  IADD3.X R15, PT, PT, R3, R22, RZ, P1, !PT ;  /* 0x00000016030f7210 */ /* 0x000fe40000ffe4ff */
[----:B------:R-:W-:Y:S02]  /*87a0*/  F2FP.F16.F32.PACK_AB R7, R7, R32 ;  /* 0x000000200707723e */ /* 0x000fe400000000ff */
[----:B------:R-:W-:-:S02]  /*87b0*/  IADD3 R23, PT, PT, R160, 0x3a, RZ ;  /* 0x0000003aa0177810 */ /* 0x000fc40007ffe0ff */
[----:B------:R-:W-:Y:S01]  /*87c0*/  SHF.L.U32 R28, R30, 0x1, RZ ;  /* 0x000000011e1c7819 */ /* 0x000fe200000006ff */
[----:B------:R-:W-:Y:S01]  /*87d0*/  @P2 STG.E.128 desc[UR20][R14.64], R4 ;  /* 0x000000040e002986 */ /* 0x000fe2000c101d14 */
[----:B------:R-:W-:Y:S01]  /*87e0*/  BAR.SYNC.DEFER_BLOCKING 0x0 ;  /* 0x0000000000007b1d */ /* 0x000fe20000010000 */
[----:B------:R-:W-:Y:S01]  /*87f0*/  IMAD.WIDE.U32 R26, R23, UR5, R24 ;  /* 0x00000005171a7c25 */ /* 0x000fe2000f8e0018 */
[----:B------:R-:W-:Y:S02]  /*8800*/  ISETP.LT.AND P3, PT, R21, UR7, P0 ;  /* 0x0000000715007c0c */ /* 0x000fe40008761270 */
[----:B------:R-:W-:Y:S01]  /*8810*/  ISETP.LT.AND P0, PT, R23, UR7, P0 ;  /* 0x0000000717007c0c */ /* 0x000fe20008701270 */
[----:B------:R-:W-:Y:S02]  /*8820*/  IMAD R24, R21, UR4, R31 ;  /* 0x0000000415187c24 */ /* 0x000fe4000f8e021f */
[----:B------:R-:W-:Y:S02]  /*8830*/  IMAD.SHL.U32 R25, R26, 0x2, RZ ;  /* 0x000000021a197824 */ /* 0x000fe400078e00ff */
[----:B------:R-:W-:Y:S01]  /*8840*/  IMAD R22, R23, UR4, R27 ;  /* 0x0000000417167c24 */ /* 0x000fe2000f8e021b */
[----:B------:R-:W-:-:S02]  /*8850*/  LOP3.LUT R27, R28, 0xfffffffe, RZ, 0xc0, !PT ;  /* 0xfffffffe1c1b7812 */ /* 0x000fc400078ec0ff */
[----:B------:R-:W-:Y:S02]  /*8860*/  SHF.L.U64.HI R24, R30, 0x1, R24 ;  /* 0x000000011e187819 */ /* 0x000fe40000010218 */
[----:B------:R-:W-:Y:S02]  /*8870*/  LOP3.LUT R25, R25, 0xfffffffe, RZ, 0xc0, !PT ;  /* 0xfffffffe19197812 */ /* 0x000fe400078ec0ff */
        /* <DEDUP_REMOVED lines=14> */
[----:B------:R3:W4:Y:S04]  /*8960*/  LDS.128 R12, [R20+0x440] ;  /* 0x00044000140c7984 */ /* 0x0007280000000c00 */
[----:B------:R-:W5:Y:S01]  /*8970*/  LDS.128 R16, [R148+0x440] ;  /* 0x0004400094107984 */ /* 0x000f620000000c00 */
[----:B---3--:R-:W-:-:S02]  /*8980*/  IADD3 R20, P2, PT, R2, R27, RZ ;  /* 0x0000001b02147210 */ /* 0x008fc40007f5e0ff */
[----:B------:R-:W-:Y:S02]  /*8990*/  IADD3 R2, P1, PT, R2, R25, RZ ;  /* 0x0000001902027210 */ /* 0x000fe40007f3e0ff */
[C---:B------:R-:W-:Y:S02]  /*89a0*/  IADD3.X R21, PT, PT, R3.reuse, R24, RZ, P2, !PT ;  /* 0x0000001803157210 */ /* 0x040fe400017fe4ff */
[----:B------:R-:W-:Y:S01]  /*89b0*/  IADD3.X R3, PT, PT, R3, R22, RZ, P1, !PT ;  /* 0x0000001603037210 */ /* 0x000fe20000ffe4ff */
        /* <DEDUP_REMOVED lines=8> */
[-C--:B----4-:R-:W-:Y:S01]  /*8a40*/  FMUL R12, R12, R0.reuse ;  /* 0x000000000c0c7220 */ /* 0x090fe20000400000 */
[-C--:B------:R-:W-:Y:S01]  /*8a50*/  FMUL R13, R13, R0.reuse ;  /* 0x000000000d0d7220 */ /* 0x080fe20000400000 */
[-C--:B------:R-:W-:Y:S01]  /*8a60*/  FMUL R14, R14, R0.reuse ;  /* 0x000000000e0e7220 */ /* 0x080fe20000400000 */
[-C--:B------:R-:W-:Y:S01]  /*8a70*/  FMUL R15, R15, R0.reuse ;  /* 0x000000000f0f7220 */ /* 0x080fe20000400000 */
[-C--:B-----5:R-:W-:Y:S01]  /*8a80*/  FMUL R16, R16, R0.reuse ;  /* 0x0000000010107220 */ /* 0x0a0fe20000400000 */
        /* <DEDUP_REMOVED lines=13> */
.L_x_1905:
[----:B------:R-:W-:Y:S05]  /*8b60*/  BSYNC.RECONVERGENT B0 ;  /* 0x0000000000007941 */ /* 0x000fea0003800200 */
.L_x_1903:
[----:B-12---:R-:W1:Y:S08]  /*8b70*/  LDC R2, c[0x0][0x394] ;  /* 0x0000e500ff027b82 */ /* 0x006e700000000800 */
[----:B------:R-:W2:Y:S01]  /*8b80*/  LDC R0, c[0x0][0x39c] ;  /* 0x0000e700ff007b82 */ /* 0x000ea20000000800 */
[----:B-1----:R-:W-:-:S04]  /*8b90*/  ISETP.GE.AND P0, PT, R2, 0x2, PT ;  /* 0x000000020200780c */ /* 0x002fc80003f06270 */
[----:B--2---:R-:W-:-:S13]  /*8ba0*/  ISETP.NE.OR P0, PT, R0, RZ, !P0 ;  /* 0x000000ff0000720c */ /* 0x004fda0004705670 */
[----:B------:R-:W-:Y:S05]  /*8bb0*/  @P0 EXIT ;  /* 0x000000000000094d */ /* 0x000fea0003800000 */
[----:B------:R-:W-:Y:S01]  /*8bc0*/  BAR.SYNC.DEFER_BLOCKING 0x0 ;  /* 0x0000000000007b1d */ /* 0x000fe20000010000 */
[----:B------:R-:W-:Y:S01]  /*8bd0*/  ISETP.NE.AND P0, PT, R156, RZ, PT ;  /* 0x000000ff9c00720c */ /* 0x000fe20003f05270 */
[----:B------:R-:W-:-:S05]  /*8be0*/  VIADD R157, R157, 0x1 ;  /* 0x000000019d9d7836 */ /* 0x000fca0000000000 */
[----:B------:R-:W-:-:S04]  /*8bf0*/  ISETP.NE.AND P1, PT, R157, R2, PT ;  /* 0x000000029d00720c */ /* 0x000fc80003f25270 */
[----:B------:R-:W-:-:S03]  /*8c00*/  SEL R157, R157, RZ, P1 ;  /* 0x000000ff9d9d7207 */ /* 0x000fc60000800000 */
[----:B------:R-:W-:Y:S06]  /*8c10*/  @P0 EXIT ;  /* 0x000000000000094d */ /* 0x000fec0003800000 */
[----:B------:R-:W-:Y:S01]  /*8c20*/  @!PT LDS RZ, [RZ] ;  /* 0x00000000fffff984 */ /* 0x000fe20000000800 */
[----:B------:R-:W-:Y:S01]  /*8c30*/  @!PT LDS RZ, [RZ] ;  /* 0x00000000fffff984 */ /* 0x000fe20000000800 */
[----:B------:R-:W-:Y:S01]  /*8c40*/  @!PT LDS RZ, [RZ] ;  /* 0x00000000fffff984 */ /* 0x000fe20000000800 */
[----:B------:R-:W-:Y:S01]  /*8c50*/  @!PT LDS RZ, [RZ] ;  /* 0x00000000fffff984 */ /* 0x000fe20000000800 */
[----:B------:R-:W-:Y:S06]  /*8c60*/  MEMBAR.ALL.GPU ;  /* 0x0000000000007992 */ /* 0x000fec000000a000 */
[----:B------:R-:W-:-:S00]  /*8c70*/  ERRBAR ;  /* 0x00000000000079ab */ /* 0x000fc00000000000 */
[----:B------:R-:W-:Y:S06]  /*8c80*/  CGAERRBAR ;  /* 0x00000000000075ab */ /* 0x000fec0000000000 */
[----:B------:R-:W-:Y:S01]  /*8c90*/  STG.E.STRONG.GPU desc[UR20][R162.64], R157 ;  /* 0x0000009da2007986 */ /* 0x000fe2000c10f914 */
[----:B------:R-:W-:Y:S05]  /*8ca0*/  EXIT ;  /* 0x000000000000794d */ /* 0x000fea0003800000 */
.L_x_1906:
        /* <DEDUP_REMOVED lines=13> */
.L_x_4317:


//--------------------- .text._ZN7cutlass7Kernel2INS_4gemm6kernel20DefaultGemmUniversalINS_6half_tENS_6layout8RowMajorELNS_16ComplexTransformE0ELi8ES4_S6_LS7_0ELi8ES4_S6_fNS_4arch15OpClassTensorOpENS8_4Sm80ENS1_9GemmShapeILi128ELi128ELi32EEENSB_ILi64ELi64ELi32EEENSB_ILi16ELi8ELi16EEENS_8epilogue6thread17LinearCombinationIS4_Li8EffLNSG_9ScaleType4KindE0ELNS_15FloatRoundStyleE2ES4_EENS1_11threadblock30GemmIdentityThreadblockSwizzleILi8EEELi4ENS8_13OpMultiplyAddELNS1_23SharedMemoryClearOptionE0ELb0ELb0ELb0ENS5_33Tensor4DPermuteBMM0321ColumnMajorILi12EEENS5_40Tensor4DPermuteBMM0321ColumnMajorInverseILi12EEENS5_9NoPermuteEvE10SelectBaseISO_vEEEEvNT_6ParamsE --------------------------
	.section	.text._ZN7cutlass7Kernel2INS_4gemm6kernel20DefaultGemmUniversalINS_6half_tENS_6layout8RowMajorELNS_16ComplexTransformE0ELi8ES4_S6_LS7_0ELi8ES4_S6_fNS_4arch15OpClassTensorOpENS8_4Sm80ENS1_9GemmShapeILi128ELi128ELi32EEENSB_ILi64ELi64ELi32EEENSB_ILi16ELi8ELi16EEENS_8epilogue6thread17LinearCombinationIS4_Li8EffLNSG_9ScaleType4KindE0ELNS_15FloatRoundStyleE2ES4_EENS1_11threadblock30GemmIdentityThreadblockSwizzleILi8EEELi4ENS8_13OpMultiplyAddELNS1_23SharedMemoryClearOptionE0ELb0ELb0ELb0ENS5_33Tensor4DPermuteBMM0321ColumnMajorILi12EEENS5_40Tensor4DPermuteBMM0321ColumnMajorInverseILi12EEENS5_9NoPermuteEvE10SelectBaseISO_vEEEEvNT_6ParamsE,"ax",@progbits
	.align	128
.text._ZN7cutlass7Kernel2INS_4gemm6kernel20DefaultGemmUniversalINS_6half_tENS_6layout8RowMajorELNS_16ComplexTransformE0ELi8ES4_S6_LS7_0ELi8ES4_S6_fNS_4arch15OpClassTensorOpENS8_4Sm80ENS1_9GemmShapeILi128ELi128ELi32EEENSB_ILi64ELi64ELi32EEENSB_ILi16ELi8ELi16EEENS_8epilogue6thread17LinearCombinationIS4_Li8EffLNSG_9ScaleType4KindE0ELNS_15FloatRoundStyleE2ES4_EENS1_11threadblock30GemmIdentityThreadblockSwizzleILi8EEELi4ENS8_13OpMultiplyAddELNS1_23SharedMemoryClearOptionE0ELb0ELb0ELb0ENS5_33Tensor4DPermuteBMM0321ColumnMajorILi12EEENS5_40Tensor4DPermuteBMM0321ColumnMajorInverseILi12EEENS5_9NoPermuteEvE10SelectBaseISO_vEEEEvNT_6ParamsE:
        .type           _ZN7cutlass7Kernel2INS_4gemm6kernel20DefaultGemmUniversalINS_6half_tENS_6layout8RowMajorELNS_16ComplexTransformE0ELi8ES4_S6_LS7_0ELi8ES4_S6_fNS_4arch15OpClassTensorOpENS8_4Sm80ENS1_9GemmShapeILi128ELi128ELi32EEENSB_ILi64ELi64ELi32EEENSB_ILi16ELi8ELi16EEENS_8epilogue6thread17LinearCombinationIS4_Li8EffLNSG_9ScaleType4KindE0ELNS_15FloatRoundStyleE2ES4_EENS1_11threadblock30GemmIdentityThreadblockSwizzleILi8EEELi4ENS8_13OpMultiplyAddELNS1_23SharedMemoryClearOptionE0ELb0ELb0ELb0ENS5_33Tensor4DPermuteBMM0321ColumnMajorILi12EEENS5_40Tensor4DPermuteBMM0321ColumnMajorInverseILi12EEENS5_9NoPermuteEvE10SelectBaseISO_vEEEEvNT_6ParamsE,@function
        .size           _ZN7cutlass7Kernel2INS_4gemm6kernel20DefaultGemmUniversalINS_6half_tENS_6layout8RowMajorELNS_16ComplexTransformE0ELi8ES4_S6_LS7_0ELi8ES4_S6_fNS_4arch15OpClassTensorOpENS8_4Sm80ENS1_9GemmShapeILi128ELi128ELi32EEENSB_ILi64ELi64ELi32EEENSB_ILi16ELi8ELi16EEENS_8epilogue6thread17LinearCombinationIS4_Li8EffLNSG_9ScaleType4KindE0ELNS_15FloatRoundStyleE2ES4_EENS1_11threadblock30GemmIdentityThreadblockSwizzleILi8EEELi4ENS8_13OpMultiplyAddELNS1_23SharedMemoryClearOptionE0ELb0ELb0ELb0ENS5_33Tensor4DPermuteBMM0321ColumnMajorILi12EEENS5_40Tensor4DPermuteBMM0321ColumnMajorInverseILi12EEENS5_9NoPermuteEvE10SelectBaseISO_vEEEEvNT_6ParamsE,(.L_x_4318 - _ZN7cutlass7Kernel2INS_4gemm6kernel20DefaultGemmUniversalINS_6half_tENS_6layout8RowMajorELNS_16ComplexTransformE0ELi8ES4_S6_LS7_0ELi8ES4_S6_fNS_4arch15OpClassTensorOpENS8_4Sm80ENS1_9GemmShapeILi128ELi128ELi32EEENSB_ILi64ELi64ELi32EEENSB_ILi16ELi8ELi16EEENS_8epilogue6thread17LinearCombinationIS4_Li8EffLNSG_9ScaleType4KindE0ELNS_15FloatRoundStyleE2ES4_EENS1_11threadblock30GemmIdentityThreadblockSwizzleILi8EEELi4ENS8_13OpMultiplyAddELNS1_23SharedMemoryClearOptionE0ELb0ELb0ELb0ENS5_33Tensor4DPermuteBMM0321ColumnMajorILi12EEENS5_40Tensor4DPermuteBMM0321ColumnMajorInverseILi12EEENS5_9NoPermuteEvE10SelectBaseISO_vEEEEvNT_6ParamsE)
        .other          _ZN7cutlass7Kernel2INS_4gemm6kernel20DefaultGemmUniversalINS_6half_tENS_6layout8RowMajorELNS_16ComplexTransformE0ELi8ES4_S6_LS7_0ELi8ES4_S6_fNS_4arch15OpClassTensorOpENS8_4Sm80ENS1_9GemmShapeILi128ELi128ELi32EEENSB_ILi64ELi64ELi32EEENSB_ILi16ELi8ELi16EEENS_8epilogue6thread17LinearCombinationIS4_Li8EffLNSG_9ScaleType4KindE0ELNS_15FloatRoundStyleE2ES4_EENS1_11threadblock30GemmIdentityThreadblockSwizzleILi8EEELi4ENS8_13OpMultiplyAddELNS1_23SharedMemoryClearOptionE0ELb0ELb0ELb0ENS5_33Tensor4DPermuteBMM0321ColumnMajorILi12EEENS5_40Tensor4DPermuteBMM0321ColumnMajorInverseILi12EEENS5_9NoPermuteEvE10SelectBaseISO_vEEEEvNT_6ParamsE,@"STO_CUDA_ENTRY STV_DEFAULT"
_ZN7cutlass7Kernel2INS_4gemm6kernel20DefaultGemmUniversalINS_6half_tENS_6layout8RowMajorELNS_16ComplexTransformE0ELi8ES4_S6_LS7_0ELi8ES4_S6_fNS_4arch15OpClassTensorOpENS8_4Sm80ENS1_9GemmShapeILi128ELi128ELi32EEENSB_ILi64ELi64ELi32EEENSB_ILi16ELi8ELi16EEENS_8epilogue6thread17LinearCombinationIS4_Li8EffLNSG_9ScaleType4KindE0ELNS_15FloatRoundStyleE2ES4_EENS1_11threadblock30GemmIdentityThreadblockSwizzleILi8EEELi4ENS8_13OpMultiplyAddELNS1_23SharedMemoryClearOptionE0ELb0ELb0ELb0ENS5_33Tensor4DPermuteBMM0321ColumnMajorILi12EEENS5_40Tensor4DPermuteBMM0321ColumnMajorInverseILi12EEENS5_9NoPermuteEvE10SelectBaseISO_vEEEEvNT_6ParamsE:
        /* <DEDUP_REMOVED lines=36> */
.L_x_1907:
        /* <DEDUP_REMOVED lines=18> */
.L_x_1909:
[----:B------:R-:W2:Y:S08]  /*0360*/  LDC.64 R202, c[0x0][0x4a0] ;  /* 0x00012800ffca7b82 */ /* 0x000eb00000000a00 */
[----:B------:R-:W1:Y:S01]  /*0370*/  LDC.64 R16, c[0x0][0x4a8] ;  /* 0x00012a00ff107b82 */ /* 0x000e620000000a00 */
[----:B--2---:R-:W-:-:S06]  /*0380*/  IMAD.WIDE.U32 R202, R18, 0x8, R202 ;  /* 0x0000000812ca7825 */ /* 0x004fcc00078e00ca */
[----:B------:R-:W5:Y:S01]  /*0390*/  LDG.E.64 R202, desc[UR36][R202.64] ;  /* 0x00000024caca7981 */ /* 0x000f62000c1e1b00 */
[----:B-1----:R-:W-:-:S06]  /*03a0*/  IMAD.WIDE.U32 R16, R18, 0x8, R16 ;  /* 0x0000000812107825 */ /* 0x002fcc00078e0010 */
[----:B------:R-:W5:Y:S02]  /*03b0*/  LDG.E.64 R16, desc[UR36][R16.64] ;  /* 0x0000002410107981 */ /* 0x000f64000c1e1b00 */
.L_x_1908:
[----:B------:R-:W-:Y:S01]  /*03c0*/  MOV R0, 0xaaaaaaab ;  /* 0xaaaaaaab00007802 */ /* 0x000fe20000000f00 */
[----:B------:R-:W3:Y:S04]  /*03d0*/  S2R R165, SR_TID.X ;  /* 0x0000000000a57919 */ /* 0x000ee80000002100 */
        /* <DEDUP_REMOVED lines=21> */
.L_x_1910:
[----:B------:R-:W-:Y:S01]  /*0530*/  IMAD.IADD R21, R25, 0x1, -R2 ;  /* 0x0000000119157824 */ /* 0x000fe200078e0a02 */
[----:B------:R-:W1:Y:S01]  /*0540*/  LDC.64 R4, c[0x0][0x380] ;  /* 0x0000e000ff047b82 */ /* 0x000e620000000a00 */
[----:B---3--:R-:W-:Y:S01]  /*0550*/  IMAD.SHL.U32 R9, R165, 0x8, RZ ;  /* 0x00000008a5097824 */ /* 0x008fe200078e00ff */
[----:B------:R-:W-:Y:S01]  /*0560*/  SHF.R.U32.HI R200, RZ, 0x3, R165 ;  /* 0x00000003ffc87819 */ /* 0x000fe200000116a5 */
[----:B------:R-:W-:Y:S01]  /*0570*/  IMAD.HI R6, R25, 0x2aaaaaab, RZ ;  /* 0x2aaaaaab19067827 */ /* 0x000fe200078e02ff */
[----:B------:R-:W-:Y:S01]  /*0580*/  SHF.R.S32.HI R0, RZ, 0x1f, R21 ;  /* 0x0000001fff007819 */ /* 0x000fe20000011415 */
[----:B------:R-:W-:Y:S01]  /*0590*/  UMOV UR4, 0xffffffff ;  /* 0xffffffff00047882 */ /* 0x000fe20000000000 */
[----:B------:R-:W-:Y:S02]  /*05a0*/  LOP3.LUT R14, R9, 0x38, RZ, 0xc0, !PT ;  /* 0x00000038090e7812 */ /* 0x000fe400078ec0ff */
[----:B------:R-:W-:Y:S01]  /*05b0*/  LEA.HI R0, R0, R21, RZ, 0x5 ;  /* 0x0000001500007211 */ /* 0x000fe200078f28ff */
[----:B------:R-:W3:Y:S01]  /*05c0*/  LDC R28, c[0x0][0x3b8] ;  /* 0x0000ee00ff1c7b82 */ /* 0x000ee20000000800 */
[----:B------:R-:W-:Y:S01]  /*05d0*/  SHF.R.U32.HI R13, RZ, 0x5, R165 ;  /* 0x00000005ff0d7819 */ /* 0x000fe200000116a5 */
[----:B------:R-:W-:Y:S01]  /*05e0*/  IMAD R14, R19, 0x80, R14 ;  /* 0x00000080130e7824 */ /* 0x000fe200078e020e */
[----:B------:R-:W-:-:S02]  /*05f0*/  LOP3.LUT R0, R0, 0xffffffe0, RZ, 0xc0, !PT ;  /* 0xffffffe000007812 */ /* 0x000fc400078ec0ff */
[----:B------:R-:W-:Y:S02]  /*0600*/  LOP3.LUT R8, R200, 0x3, RZ, 0xc0, !PT ;  /* 0x00000003c8087812 */ /* 0x000fe400078ec0ff */
[----:B------:R-:W-:Y:S01]  /*0610*/  LOP3.LUT R7, R9, 0x18, RZ, 0xc0, !PT ;  /* 0x0000001809077812 */ /* 0x000fe200078ec0ff */
[----:B------:R-:W-:Y:S01]  /*0620*/  IMAD.IADD R19, R21, 0x1, -R0 ;  /* 0x0000000115137824 */ /* 0x000fe200078e0a00 */
[----:B------:R-:W-:Y:S01]  /*0630*/  SHF.R.S32.HI R201, RZ, 0x1, R6 ;  /* 0x00000001ffc97819 */ /* 0x000fe20000011406 */
[----:B------:R-:W-:Y:S01]  /*0640*/  IMAD R3, R13, 0x8, R8 ;  /* 0x000000080d037824 */ /* 0x000fe200078e0208 */
[----:B------:R-:W-:Y:S01]  /*0650*/  SHF.R.U32.HI R0, RZ, 0x2, R165 ;  /* 0x00000002ff007819 */ /* 0x000fe200000116a5 */
[--C-:B------:R-:W-:Y:S01]  /*0660*/  IMAD.IADD R216, R7, 0x1, R2.reuse ;  /* 0x0000000107d87824 */ /* 0x100fe200078e0202 */
[----:B------:R-:W-:Y:S01]  /*0670*/  ISETP.NE.AND P0, PT, R19, RZ, PT ;  /* 0x000000ff1300720c */ /* 0x000fe20003f05270 */
[----:B------:R-:W-:Y:S01]  /*0680*/  IMAD.IADD R27, R3, 0x1, R2 ;  /* 0x00000001031b7824 */ /* 0x000fe200078e0202 */
[----:B------:R-:W-:Y:S01]  /*0690*/  LEA.HI R201, R6, R201, RZ, 0x1 ;  /* 0x000000c906c97211 */ /* 0x000fe200078f08ff */
[----:B------:R-:W-:Y:S01]  /*06a0*/  VIADD R6, R14, 0x40 ;  /* 0x000000400e067836 */ /* 0x000fe20000000000 */
[----:B------:R-:W-:Y:S01]  /*06b0*/  SEL R19, R19, 0x20, P0 ;  /* 0x0000002013137807 */ /* 0x000fe20000000000 */
[----:B------:R-:W-:Y:S01]  /*06c0*/  VIADD R7, R27, 0x4 ;  /* 0x000000041b077836 */ /* 0x000fe20000000000 */
[----:B------:R-:W-:-:S02]  /*06d0*/  LOP3.LUT R0, R0, 0x7, RZ, 0xc0, !PT ;  /* 0x0000000700007812 */ /* 0x000fc400078ec0ff */
[----:B------:R-:W-:Y:S02]  /*06e0*/  VIADDMNMX R2, R2, R19, R25, PT ;  /* 0x0000001302027246 */ /* 0x000fe40003800119 */
[-C--:B-1----:R-:W-:Y:S01]  /*06f0*/  ISETP.GE.AND P5, PT, R6, R5.reuse, PT ;  /* 0x000000050600720c */ /* 0x082fe20003fa6270 */
[----:B---3--:R-:W-:Y:S01]  /*0700*/  IMAD.HI R28, R28, 0x2aaaaaab, RZ ;  /* 0x2aaaaaab1c1c7827 */ /* 0x008fe200078e02ff */
[-C--:B------:R-:W-:Y:S02]  /*0710*/  ISETP.GE.AND P4, PT, R7, R2.reuse, PT ;  /* 0x000000020700720c */ /* 0x080fe40003f86270 */
[----:B------:R-:W-:Y:S01]  /*0720*/  LOP3.LUT R0, R0, 0x3e0, R165, 0xf8, !PT ;  /* 0x000003e000007812 */ /* 0x000fe200078ef8a5 */
[----:B------:R-:W1:Y:S01]  /*0730*/  LDC.64 R6, c[0x0][0x3d8] ;  /* 0x0000f600ff067b82 */ /* 0x000e620000000a00 */
[----:B------:R-:W-:Y:S02]  /*0740*/  ISETP.GE.AND P0, PT, R14, R5, PT ;  /* 0x000000050e00720c */ /* 0x000fe40003f06270 */
[-C--:B------:R-:W-:Y:S01]  /*0750*/  ISETP.GE.AND P1, PT, R27, R2.reuse, PT ;  /* 0x000000021b00720c */ /* 0x080fe20003f26270 */
[----:B------:R-:W-:Y:S01]  /*0760*/  IMAD R8, R23, 0x80, R0 ;  /* 0x0000008017087824 */ /* 0x000fe200078e0200 */
[----:B------:R-:W-:-:S02]  /*0770*/  ISETP.LT.AND P2, PT, R27, R2, !P0 ;  /* 0x000000021b00720c */ /* 0x000fc40004741270 */
[----:B------:R-:W-:Y:S01]  /*0780*/  SEL R25, RZ, 0x2, P5 ;  /* 0x00000002ff197807 */ /* 0x000fe20002800000 */
[----:B------:R-:W-:Y:S01]  /*0790*/  VIADD R22, R8, 0x8 ;  /* 0x0000000808167836 */ /* 0x000fe20000000000 */
[----:B------:R-:W-:Y:S01]  /*07a0*/  ISETP.GE.AND P6, PT, R216, R2, PT ;  /* 0x00000002d800720c */ /* 0x000fe20003fc6270 */
[----:B------:R-:W-:Y:S01]  /*07b0*/  VIADD R20, R8, 0x10 ;  /* 0x0000001008147836 */ /* 0x000fe20000000000 */
[----:B------:R-:W-:Y:S02]  /*07c0*/  SEL R24, RZ, 0x4, P0 ;  /* 0x00000004ff187807 */ /* 0x000fe40000000000 */
[----:B------:R-:W-:Y:S02]  /*07d0*/  SEL R12, RZ, 0x1, !P2 ;  /* 0x00000001ff0c7807 */ /* 0x000fe40005000000 */
[----:B------:R-:W-:Y:S02]  /*07e0*/  SEL R15, R25, RZ, !P1 ;  /* 0x000000ff190f7207 */ /* 0x000fe40004800000 */
[----:B------:R-:W-:-:S02]  /*07f0*/  ISETP.GE.AND P3, PT, R22, R4, PT ;  /* 0x000000041600720c */ /* 0x000fc40003f66270 */
[-C--:B------:R-:W-:Y:S02]  /*0800*/  ISETP.GE.AND P2, PT, R20, R4.reuse, PT ;  /* 0x000000041400720c */ /* 0x080fe40003f46270 */
[----:B------:R-:W-:Y:S02]  /*0810*/  SEL R11, RZ, 0x2, P6 ;  /* 0x00000002ff0b7807 */ /* 0x000fe40003000000 */
[----:B------:R-:W-:Y:S02]  /*0820*/  SEL R32, RZ, 0x4, P6 ;  /* 0x00000004ff207807 */ /* 0x000fe40003000000 */
[----:B------:R-:W-:Y:S02]  /*0830*/  ISETP.LT.AND P1, PT, R8, R4, !P6 ;  /* 0x000000040800720c */ /* 0x000fe40007721270 */
[----:B------:R-:W-:Y:S02]  /*0840*/  SEL R2, R24, RZ, !P4 ;  /* 0x000000ff18027207 */ /* 0x000fe40006000000 */
[----:B------:R-:W-:-:S02]  /*0850*/  SEL R11, R11, RZ, !P3 ;  /* 0x000000ff0b0b7207 */ /* 0x000fc40005800000 */
[----:B------:R-:W-:Y:S02]  /*0860*/  SEL R32, R32, RZ, !P2 ;  /* 0x000000ff20207207 */ /* 0x000fe40005000000 */
[----:B------:R-:W-:Y:S02]  /*0870*/  SEL R10, RZ, 0x1, !P1 ;  /* 0x00000001ff0a7807 */ /* 0x000fe40004800000 */
[----:B------:R-:W-:Y:S02]  /*0880*/  SHF.R.S32.HI R5, RZ, 0x1f, R27 ;  /* 0x0000001fff057819 */ /* 0x000fe4000001141b */
[----:B------:R-:W-:Y:S02]  /*0890*/  IADD3 R2, PT, PT, R2, R15, R12 ;  /* 0x0000000f02027210 */ /* 0x000fe40007ffe00c */
[----:B------:R-:W-:Y:S01]  /*08a0*/  SHF.R.S32.HI R15, RZ, 0x1f, R14 ;  /* 0x0000001fff0f7819 */ /* 0x000fe2000001140e */
[-C--:B-1----:R-:W-:Y:S01]  /*08b0*/  IMAD R12, R5, R6.reuse, RZ ;  /* 0x00000006050c7224 */ /* 0x082fe200078e02ff */
[----:B------:R-:W-:Y:S01]  /*08c0*/  IADD3 R32, PT, PT, R32, R11, R10 ;  /* 0x0000000b20207210 */ /* 0x000fe20007ffe00a */
[----:B------:R-:W-:Y:S01]  /*08d0*/  VIADD R10, R8, 0x18 ;  /* 0x00000018080a7836 */ /* 0x000fe20000000000 */
[----:B------:R-:W-:Y:S01]  /*08e0*/  SEL R23, RZ, 0x8, P5 ;  /* 0x00000008ff177807 */ /* 0x000fe20002800000 */
[----:B------:R-:W-:Y:S01]  /*08f0*/  IMAD.WIDE.U32 R14, R27, R6, R14 ;  /* 0x000000061b0e7225 */ /* 0x000fe200078e000e */
[----:B------:R-:W-:-:S02]  /*0900*/  SEL R5, RZ, 0x8, P6 ;  /* 0x00000008ff057807 */ /* 0x000fc40003000000 */
[----:B------:R-:W-:Y:S01]  /*0910*/  ISETP.GE.AND P1, PT, R10, R4, PT ;  /* 0x000000040a00720c */ /* 0x000fe20003f26270 */
[----:B------:R-:W-:Y:S01]  /*0920*/  IMAD R27, R27, R7, R12 ;  /* 0x000000071b1b7224 */ /* 0x000fe200078e020c */
[----:B------:R-:W-:Y:S02]  /*0930*/  SHF.R.S32.HI R205, RZ, 0x1, R28 ;  /* 0x00000001ffcd7819 */ /* 0x000fe4000001141c */
[----:B------:R-:W-:Y:S01]  /*0940*/  SEL R11, R23, RZ, !P4 ;  /* 0x000000ff170b7207 */ /* 0x000fe20006000000 */
[----:B------:R-:W-:Y:S01]  /*0950*/  IMAD.IADD R12, R15, 0x1, R27 ;  /* 0x000000010f0c7824 */ /* 0x000fe200078e021b */
[----:B------:R-:W-:Y:S02]  /*0960*/  SEL R5, R5, RZ, !P1 ;  /* 0x000000ff05057207 */ /* 0x000fe40004800000 */
[----:B------:R-:W-:Y:S01]  /*0970*/  LEA.HI R205, R28, R205, RZ, 0x1 ;  /* 0x000000cd1ccd7211 */ /* 0x000fe200078f08ff */
[----:B------:R-:W-:Y:S01]  /*0980*/  IMAD.IADD R2, R2, 0x1, R11 ;  /* 0x0000000102027824 */ /* 0x000fe200078e020b */
[----:B-----5:R-:W-:Y:S01]  /*0990*/  LEA R26, P5, R14, R16, 0x1 ;  /* 0x000000100e1a7211 */ /* 0x020fe200078a08ff */
[----:B------:R-:W-:Y:S01]  /*09a0*/  IMAD.IADD R32, R32, 0x1, R5 ;  /* 0x0000000120207824 */ /* 0x000fe200078e0205 */
[----:B------:R-:W-:Y:S01]  /*09b0*/  LOP3.LUT R208, R165, 0x3, RZ, 0xc0, !PT ;  /* 0x00000003a5d07812 */ /* 0x000fe200078ec0ff */
[----:B------:R-:W-:Y:S01]  /*09c0*/  IMAD R16, R205, R4, RZ ;  /* 0x00000004cd107224 */ /* 0x000fe200078e02ff */
[----:B------:R-:W-:Y:S01]  /*09d0*/  LEA.HI.X R27, R14, R17, R12, 0x1, P5 ;  /* 0x000000110e1b7211 */ /* 0x000fe200028f0c0c */
[----:B------:R-:W-:Y:S08]  /*09e0*/  BRA.DIV UR4, `(.L_x_1911) ;  /* 0x000000b6040c7947 */ /* 0x000ff0000b800000 */
[----:B------:R1:W3:Y:S02]  /*09f0*/  SHFL.IDX PT, R14, R13, RZ, 0x1f ;  /* 0x00001fff0d0e7589 */ /* 0x0002e400000e0000 */
.L_x_1963:
[----:B---3--:R-:W-:Y:S01]  /*0a00*/  SHF.R.S32.HI R207, RZ, 0x1f, R14 ;  /* 0x0000001fffcf7819 */ /* 0x008fe2000001140e */
[----:B------:R-:W-:Y:S01]  /*0a10*/  VIADD R5, R21, 0x3e ;  /* 0x0000003e15057836 */ /* 0x000fe20000000000 */
[----:B------:R-:W-:Y:S01]  /*0a20*/  LOP3.LUT R11, R9, 0x20, RZ, 0xc, !PT ;  /* 0x00000020090b7812 */ /* 0x000fe200078e0cff */
[----:B------:R-:W-:Y:S01]  /*0a30*/  IMAD.SHL.U32 R3, R3, 0x80, RZ ;  /* 0x0000008003037824 */ /* 0x000fe200078e00ff */
[----:B------:R-:W-:Y:S01]  /*0a40*/  LEA.HI R207, R207, R14, RZ, 0x2 ;  /* 0x0000000ecfcf7211 */ /* 0x000fe200078f10ff */
[----:B------:R-:W3:Y:S01]  /*0a50*/  S2UR UR4, SR_CgaCtaId ;  /* 0x00000000000479c3 */ /* 0x000ee20000008800 */
[----:B------:R-:W-:Y:S01]  /*0a60*/  ISETP.GE.U32.AND P4, PT, R5, 0x3f, PT ;  /* 0x0000003f0500780c */ /* 0x000fe20003f86070 */
[----:B------:R-:W-:Y:S01]  /*0a70*/  UMOV UR5, 0x400 ;  /* 0x0000040000057882 */ /* 0x000fe20000000000 */
[----:B------:R-:W-:Y:S01]  /*0a80*/  LOP3.LUT R9, R207, 0xfffc, RZ, 0xc0, !PT ;  /* 0x0000fffccf097812 */ /* 0x000fe200078ec0ff */
[C---:B------:R-:W-:Y:S01]  /*0a90*/  IMAD.SHL.U32 R164, R165.reuse, 0x10, RZ ;  /* 0x00000010a5a47824 */ /* 0x040fe200078e00ff */
[C---:B------:R-:W-:Y:S01]  /*0aa0*/  LOP3.LUT R12, R165.reuse, R200, RZ, 0x3c, !PT ;  /* 0x000000c8a50c7212 */ /* 0x040fe200078e3cff */
[----:B------:R-:W-:Y:S01]  /*0ab0*/  BSSY.RECONVERGENT B0, `(.L_x_1912) ;  /* 0x0000065000007945 */ /* 0x000fe20003800200 */
[----:B------:R-:W-:Y:S01]  /*0ac0*/  LOP3.LUT R210, R165, 0x1f, RZ, 0xc0, !PT ;  /* 0x0000001fa5d27812 */ /* 0x000fe200078ec0ff */
[----:B------:R-:W-:Y:S01]  /*0ad0*/  IMAD.IADD R5, R14, 0x1, -R9 ;  /* 0x000000010e057824 */ /* 0x000fe200078e0a09 */
[C---:B------:R-:W-:Y:S01]  /*0ae0*/  LOP3.LUT R28, R12.reuse, 0x3, RZ, 0xc0, !PT ;  /* 0x000000030c1c7812 */ /* 0x040fe200078ec0ff */
[----:B------:R-:W-:Y:S01]  /*0af0*/  IMAD.SHL.U32 R12, R12, 0x8, RZ ;  /* 0x000000080c0c7824 */ /* 0x000fe200078e00ff */
[----:B------:R-:W-:-:S02]  /*0b00*/  SHF.R.U32.HI R9, RZ, 0x1, R0 ;  /* 0x00000001ff097819 */ /* 0x000fc40000011600 */
[----:B------:R-:W-:Y:S02]  /*0b10*/  CS2R R36, SRZ ;  /* 0x0000000000247805 */ /* 0x000fe4000001ff00 */
[----:B------:R-:W-:Y:S02]  /*0b20*/  LOP3.LUT R204, R5, 0x80, RZ, 0xc0, !PT ;  /* 0x0000008005cc7812 */ /* 0x000fe400078ec0ff */
[----:B------:R-:W-:Y:S02]  /*0b30*/  LOP3.LUT R28, R28, 0x4, R165, 0xf8, !PT ;  /* 0x000000041c1c7812 */ /* 0x000fe400078ef8a5 */
[----:B------:R-:W-:Y:S02]  /*0b40*/  LEA.HI R204, R204, R5, RZ, 0x19 ;  /* 0x00000005cccc7211 */ /* 0x000fe400078fc8ff */
[----:B------:R-:W-:Y:S01]  /*0b50*/  LOP3.LUT R12, R11, 0x18, R12, 0xf8, !PT ;  /* 0x000000180b0c7812 */ /* 0x000fe200078ef80c */
[----:B------:R-:W-:Y:S01]  /*0b60*/  IMAD R28, R28, 0x8, R3 ;  /* 0x000000081c1c7824 */ /* 0x000fe200078e0203 */
[----:B------:R-:W-:-:S02]  /*0b70*/  LOP3.LUT R30, R9, 0x3, R165, 0x48, !PT ;  /* 0x00000003091e7812 */ /* 0x000fc400078e48a5 */
[----:B------:R-:W-:Y:S01]  /*0b80*/  LOP3.LUT R206, R204, 0xfffe, RZ, 0xc0, !PT ;  /* 0x0000fffeccce7812 */ /* 0x000fe200078ec0ff */
[----:B---3--:R-:W-:Y:S01]  /*0b90*/  ULEA UR4, UR4, UR5, 0x18 ;  /* 0x0000000504047291 */ /* 0x008fe2000f8ec0ff */
[----:B------:R-:W-:Y:S01]  /*0ba0*/  LOP3.LUT R14, R3, 0x200, R12, 0xfe, !PT ;  /* 0x00000200030e7812 */ /* 0x000fe200078efe0c */
[----:B------:R-:W-:Y:S01]  /*0bb0*/  IMAD.SHL.U32 R3, R165, 0x40, RZ ;  /* 0x00000040a5037824 */ /* 0x000fe200078e00ff */
[--C-:B------:R-:W-:Y:S01]  /*0bc0*/  LOP3.LUT R30, R30, 0x4, R165.reuse, 0xf8, !PT ;  /* 0x000000041e1e7812 */ /* 0x100fe200078ef8a5 */
[----:B------:R-:W-:Y:S01]  /*0bd0*/  IMAD.MOV R206, RZ, RZ, -R206 ;  /* 0x000000ffffce7224 */ /* 0x000fe200078e0ace */
[----:B------:R-:W-:Y:S01]  /*0be0*/  SHF.R.U32.HI R12, RZ, 0x1, R165 ;  /* 0x00000001ff0c7819 */ /* 0x000fe200000116a5 */
[----:B------:R-:W-:Y:S01]  /*0bf0*/  IMAD.U32 R209, RZ, RZ, UR4 ;  /* 0x00000004ffd17e24 */ /* 0x000fe2000f8e00ff */
[----:B------:R-:W-:Y:S01]  /*0c00*/  SHF.R.U32.HI R169, RZ, 0x4, R210 ;  /* 0x00000004ffa97819 */ /* 0x000fe200000116d2 */
[----:B------:R-:W-:Y:S01]  /*0c10*/  IMAD R30, R9, 0x20, R30 ;  /* 0x00000020091e7824 */ /* 0x000fe200078e021e */
[----:B------:R-:W-:Y:S01]  /*0c20*/  LOP3.LUT R3, R3, 0x40, RZ, 0xc0, !PT ;  /* 0x0000004003037812 */ /* 0x000fe200078ec0ff */
[----:B------:R-:W-:Y:S01]  /*0c30*/  VIADD R9, R21, 0x1f ;  /* 0x0000001f15097836 */ /* 0x000fe20000000000 */
[----:B------:R-:W-:-:S02]  /*0c40*/  LOP3.LUT R12, R169, 0x3, R12, 0x78, !PT ;  /* 0x00000003a90c7812 */ /* 0x000fc400078e780c */
[----:B------:R-:W-:Y:S02]  /*0c50*/  LOP3.LUT R0, R0, 0x8, RZ, 0xfc, !PT ;  /* 0x0000000800007812 */ /* 0x000fe400078efcff */
[----:B------:R-:W-:Y:S01]  /*0c60*/  PRMT R206, R206, 0x7710, RZ ;  /* 0x00007710cece7816 */ /* 0x000fe200000000ff */
[----:B------:R-:W-:Y:S01]  /*0c70*/  IMAD R3, R12, 0x10, R3 ;  /* 0x000000100c037824 */ /* 0x000fe200078e0203 */
[----:B------:R-:W-:Y:S02]  /*0c80*/  SHF.R.S32.HI R12, RZ, 0x1f, R9 ;  /* 0x0000001fff0c7819 */ /* 0x000fe40000011409 */
[----:B------:R-:W-:Y:S01]  /*0c90*/  SHF.R.U32.HI R0, RZ, 0x1, R0 ;  /* 0x00000001ff007819 */ /* 0x000fe20000011600 */
[----:B------:R-:W-:Y:S01]  /*0ca0*/  IMAD.IADD R206, R5, 0x1, R206 ;  /* 0x0000000105ce7824 */ /* 0x000fe200078e02ce */
[----:B------:R-:W-:Y:S01]  /*0cb0*/  SEL R32, R32, RZ, P4 ;  /* 0x000000ff20207207 */ /* 0x000fe20002000000 */
[----:B------:R-:W-:Y:S01]  /*0cc0*/  VIADD R5, R169, 0x2 ;  /* 0x00000002a9057836 */ /* 0x000fe20000000000 */
[----:B------:R-:W-:-:S02]  /*0cd0*/  PRMT R204, R204, 0x8880, RZ ;  /* 0x00008880cccc7816 */ /* 0x000fc400000000ff */
[----:B------:R-:W-:Y:S02]  /*0ce0*/  SEL R15, R2, RZ, P4 ;  /* 0x000000ff020f7207 */ /* 0x000fe40002000000 */
[----:B------:R-:W-:Y:S02]  /*0cf0*/  LEA.HI R215, R12, R9, RZ, 0x5 ;  /* 0x000000090cd77211 */ /* 0x000fe400078f28ff */
[----:B------:R-:W-:Y:S02]  /*0d00*/  LOP3.LUT R34, R0, 0x3, R165, 0x48, !PT ;  /* 0x0000000300227812 */ /* 0x000fe400078e48a5 */
[----:B------:R-:W-:Y:S02]  /*0d10*/  LOP3.LUT P4, R12, R32, 0x1, RZ, 0xc0, !PT ;  /* 0x00000001200c7812 */ /* 0x000fe4000788c0ff */
[----:B------:R-:W-:Y:S02]  /*0d20*/  SHF.R.S32.HI R207, RZ, 0x2, R207 ;  /* 0x00000002ffcf7819 */ /* 0x000fe400000114cf */
[----:B------:R-:W-:-:S02]  /*0d30*/  SHF.R.S32.HI R204, RZ, 0x1, R204 ;  /* 0x00000001ffcc7819 */ /* 0x000fc400000114cc */
[----:B------:R-:W-:Y:S02]  /*0d40*/  PRMT R198, R206, 0x8880, RZ ;  /* 0x00008880cec67816 */ /* 0x000fe400000000ff */
[----:B------:R-:W-:Y:S02]  /*0d50*/  LOP3.LUT R34, R34, 0x4, R165, 0xf8, !PT ;  /* 0x0000000422227812 */ /* 0x000fe400078ef8a5 */
[----:B------:R-:W-:Y:S01]  /*0d60*/  PRMT R204, R204, 0x9910, RZ ;  /* 0x00009910cccc7816 */ /* 0x000fe200000000ff */
[----:B------:R-:W-:Y:S01]  /*0d70*/  IMAD R198, R198, 0x80, R207 ;  /* 0x00000080c6c67824 */ /* 0x000fe200078e02cf */
[-C--:B------:R-:W-:Y:S01]  /*0d80*/  LOP3.LUT R2, R169, R208.reuse, RZ, 0x3c, !PT ;  /* 0x000000d0a9027212 */ /* 0x080fe200078e3cff */
[----:B------:R-:W-:Y:S01]  /*0d90*/  IMAD R34, R0, 0x20, R34 ;  /* 0x0000002000227824 */ /* 0x000fe200078e0222 */
[----:B------:R-:W-:Y:S01]  /*0da0*/  LOP3.LUT R38, R5, R208, RZ, 0x3c, !PT ;  /* 0x000000d005267212 */ /* 0x000fe200078e3cff */
[----:B------:R-:W-:Y:S01]  /*0db0*/  IMAD.SHL.U32 R0, R165, 0x100, RZ ;  /* 0x00000100a5007824 */ /* 0x000fe200078e00ff */
[----:B------:R-:W-:Y:S01]  /*0dc0*/  LOP3.LUT R164, R164, 0xf0, RZ, 0xc0, !PT ;  /* 0x000000f0a4a47812 */ /* 0x000fe200078ec0ff */
[----:B------:R-:W-:Y:S01]  /*0dd0*/  IMAD R199, R207, 0x40, R204 ;  /* 0x00000040cfc77824 */ /* 0x000fe200078e02cc */
[--C-:B------:R-:W-:Y:S01]  /*0de0*/  LOP3.LUT R29, R2, 0x4, R165.reuse, 0xf8, !PT ;  /* 0x00000004021d7812 */ /* 0x100fe200078ef8a5 */
[----:B------:R-:W-:Y:S01]  /*0df0*/  IMAD.SHL.U32 R198, R198, 0x8, RZ ;  /* 0x00000008c6c67824 */ /* 0x000fe200078e00ff */
[--C-:B------:R-:W-:Y:S01]  /*0e00*/  LOP3.LUT R17, R2, 0x4, R165.reuse, 0xf4, !PT ;  /* 0x0000000402117812 */ /* 0x100fe200078ef4a5 */
[----:B------:R-:W-:Y:S01]  /*0e10*/  IMAD.SHL.U32 R199, R199, 0x80, RZ ;  /* 0x00000080c7c77824 */ /* 0x000fe200078e00ff */
[----:B------:R-:W-:Y:S01]  /*0e20*/  LOP3.LUT R11, R38, 0x4, R165, 0xf8, !PT ;  /* 0x00000004260b7812 */ /* 0x000fe200078ef8a5 */
[----:B------:R-:W-:Y:S01]  /*0e30*/  IMAD R198, R198, 0x10, R209 ;  /* 0x00000010c6c67824 */ /* 0x000fe200078e02d1 */
[----:B------:R-:W-:-:S02]  /*0e40*/  LOP3.LUT R5, R38, 0x4, R165, 0xf4, !PT ;  /* 0x0000000426057812 */ /* 0x000fc400078ef4a5 */
[----:B------:R-:W-:Y:S02]  /*0e50*/  LOP3.LUT R206, R206, 0xffff, RZ, 0xc0, !PT ;  /* 0x0000ffffcece7812 */ /* 0x000fe400078ec0ff */
[----:B-1----:R-:W-:Y:S02]  /*0e60*/  SHF.R.S32.HI R13, RZ, 0x1f, R205 ;  /* 0x0000001fff0d7819 */ /* 0x002fe400000114cd */
[----:B------:R-:W-:Y:S02]  /*0e70*/  LOP3.LUT R0, R0, 0xe00, RZ, 0xc0, !PT ;  /* 0x00000e0000007812 */ /* 0x000fe400078ec0ff */
[C---:B------:R-:W-:Y:S02]  /*0e80*/  LOP3.LUT R136, R164.reuse, R29, RZ, 0xfc, !PT ;  /* 0x0000001da4887212 */ /* 0x040fe400078efcff */
[C---:B------:R-:W-:Y:S02]  /*0e90*/  LOP3.LUT R144, R164.reuse, R17, RZ, 0xfc, !PT ;  /* 0x00000011a4907212 */ /* 0x040fe400078efcff */
[----:B------:R-:W-:-:S02]  /*0ea0*/  LOP3.LUT R140, R164, R11, RZ, 0xfc, !PT ;  /* 0x0000000ba48c7212 */ /* 0x000fc400078efcff */
[----:B------:R-:W-:Y:S02]  /*0eb0*/  PRMT R206, R206, 0x8880, RZ ;  /* 0x00008880cece7816 */ /* 0x000fe400000000ff */
[----:B------:R-:W-:Y:S01]  /*0ec0*/  LOP3.LUT R148, R164, R5, RZ, 0xfc, !PT ;  /* 0x00000005a4947212 */ /* 0x000fe200078efcff */
        /* <DEDUP_REMOVED lines=9> */
[----:B-1----:R-:W-:-:S04]  /*0f60*/  IMAD.MOV R36, RZ, RZ, -R37 ;  /* 0x000000ffff247224 */ /* 0x002fc800078e0a25 */
[----:B------:R-:W-:Y:S01]  /*0f70*/  IMAD R17, R36, R29, RZ ;  /* 0x0000001d24117224 */ /* 0x000fe200078e02ff */
[----:B------:R-:W-:-:S05]  /*0f80*/  MOV R36, RZ ;  /* 0x000000ff00247202 */ /* 0x000fca0000000f00 */
        /* <DEDUP_REMOVED lines=13> */
[----:B------:R-:W-:-:S05]  /*1060*/  IADD3 R5, PT, PT, -R36, RZ, RZ ;  /* 0x000000ff24057210 */ /* 0x000fca0007ffe1ff */
[----:B------:R-:W-:Y:S02]  /*1070*/  IMAD R38, R201, R5, R216 ;  /* 0x00000005c9267224 */ /* 0x000fe400078e02d8 */
[----:B--2---:R-:W-:-:S03]  /*1080*/  IMAD R5, R18, 0xc, R36 ;  /* 0x0000000c12057824 */ /* 0x004fc600078e0224 */
[----:B------:R-:W-:-:S03]  /*1090*/  SHF.R.S32.HI R39, RZ, 0x1f, R38 ;  /* 0x0000001fff277819 */ /* 0x000fc60000011426 */
[----:B------:R-:W-:-:S04]  /*10a0*/  IMAD.WIDE R40, R16, R5, R38 ;  /* 0x0000000510287225 */ /* 0x000fc800078e0226 */
[-C--:B------:R-:W-:Y:S02]  /*10b0*/  IMAD R5, R13, R8.reuse, RZ ;  /* 0x000000080d057224 */ /* 0x080fe400078e02ff */
[----:B------:R-:W-:-:S04]  /*10c0*/  IMAD.WIDE.U32 R40, R205, R8, R40 ;  /* 0x00000008cd287225 */ /* 0x000fc800078e0028 */
[----:B------:R-:W-:Y:S01]  /*10d0*/  IMAD.IADD R38, R41, 0x1, R5 ;  /* 0x0000000129267824 */ /* 0x000fe200078e0205 */
[----:B------:R-:W-:-:S04]  /*10e0*/  LEA R36, P4, R40, R202, 0x1 ;  /* 0x000000ca28247211 */ /* 0x000fc800078808ff */
[----:B------:R-:W-:-:S09]  /*10f0*/  LEA.HI.X R37, R40, R203, R38, 0x1, P4 ;  /* 0x000000cb28257211 */ /* 0x000fd200020f0c26 */
.L_x_1913:
[----:B--2---:R-:W-:Y:S05]  /*1100*/  BSYNC.RECONVERGENT B0 ;  /* 0x0000000000007941 */ /* 0x004fea0003800200 */
.L_x_1912:
[----:B------:R-:W-:Y:S01]  /*1110*/  IMAD.SHL.U32 R12, R12, 0x10, RZ ;  /* 0x000000100c0c7824 */ /* 0x000fe200078e00ff */
[----:B------:R-:W-:Y:S01]  /*1120*/  MOV R38, R36 ;  /* 0x0000002400267202 */ /* 0x000fe20000000f00 */
[----:B------:R-:W-:Y:S01]  /*1130*/  IMAD.MOV.U32 R39, RZ, RZ, R37 ;  /* 0x000000ffff277224 */ /* 0x000fe200078e0025 */
[----:B------:R-:W-:Y:S01]  /*1140*/  BSSY.RECONVERGENT B0, `(.L_x_1914) ;  /* 0x000002c000007945 */ /* 0x000fe20003800200 */
[----:B------:R-:W-:Y:S02]  /*1150*/  CS2R R36, SRZ ;  /* 0x0000000000247805 */ /* 0x000fe4000001ff00 */
[----:B------:R-:W-:Y:S01]  /*1160*/  ISETP.NE.U32.AND P4, PT, R12, RZ, PT ;  /* 0x000000ff0c00720c */ /* 0x000fe20003f85070 */
[----:B------:R-:W-:-:S12]  /*1170*/  IMAD R12, R30, 0x10, R209 ;  /* 0x000000101e0c7824 */ /* 0x000fd800078e02d1 */
        /* <DEDUP_REMOVED lines=14> */
[----:B--2---:R-:W-:-:S04]  /*1260*/  IMAD.MOV R36, RZ, RZ, -R37 ;  /* 0x000000ffff247224 */ /* 0x004fc800078e0a25 */
[----:B------:R-:W-:Y:S01]  /*1270*/  IMAD R17, R36, R29, RZ ;  /* 0x0000001d24117224 */ /* 0x000fe200078e02ff */
[----:B------:R-:W-:-:S05]  /*1280*/  MOV R36, RZ ;  /* 0x000000ff00247202 */ /* 0x000fca0000000f00 */
[----:B------:R-:W-:-:S06]  /*1290*/  IMAD.HI.U32 R36, R37, R17, R36 ;  /* 0x0000001125247227 */ /* 0x000fcc00078e0024 */
[----:B------:R-:W-:-:S04]  /*12a0*/  IMAD.HI.U32 R36, R36, R11, RZ ;  /* 0x0000000b24247227 */ /* 0x000fc800078e00ff */
[----:B-1----:R-:W-:Y:S01]  /*12b0*/  IMAD R38, R36, R5, R11 ;  /* 0x0000000524267224 */ /* 0x002fe200078e020b */
        /* <DEDUP_REMOVED lines=12> */
[----:B------:R-:W-:-:S03]  /*1380*/  IMAD R5, R18, 0xc, R36 ;  /* 0x0000000c12057824 */ /* 0x000fc600078e0224 */
[----:B------:R-:W-:-:S03]  /*1390*/  SHF.R.S32.HI R39, RZ, 0x1f, R38 ;  /* 0x0000001fff277819 */ /* 0x000fc60000011426 */
[----:B------:R-:W-:-:S04]  /*13a0*/  IMAD.WIDE R40, R16, R5, R38 ;  /* 0x0000000510287225 */ /* 0x000fc800078e0226 */
[-C--:B------:R-:W-:Y:S02]  /*13b0*/  IMAD R5, R13, R22.reuse, RZ ;  /* 0x000000160d057224 */ /* 0x080fe400078e02ff */
[----:B------:R-:W-:-:S04]  /*13c0*/  IMAD.WIDE.U32 R40, R205, R22, R40 ;  /* 0x00000016cd287225 */ /* 0x000fc800078e0028 */
[----:B------:R-:W-:Y:S01]  /*13d0*/  IMAD.IADD R38, R41, 0x1, R5 ;  /* 0x0000000129267824 */ /* 0x000fe200078e0205 */
[----:B------:R-:W-:-:S04]  /*13e0*/  LEA R36, P4, R40, R202, 0x1 ;  /* 0x000000ca28247211 */ /* 0x000fc800078808ff */
[----:B------:R-:W-:-:S09]  /*13f0*/  LEA.HI.X R37, R40, R203, R38, 0x1, P4 ;  /* 0x000000cb28257211 */ /* 0x000fd200020f0c26 */
.L_x_1915:
[----:B------:R-:W-:Y:S05]  /*1400*/  BSYNC.RECONVERGENT B0 ;  /* 0x0000000000007941 */ /* 0x000fea0003800200 */
.L_x_1914:
[----:B------:R-:W-:Y:S01]  /*1410*/  IMAD.SHL.U32 R30, R30, 0x8, RZ ;  /* 0x000000081e1e7824 */ /* 0x000fe200078e00ff */
[----:B------:R-:W-:Y:S01]  /*1420*/  BSSY.RECONVERGENT B0, `(.L_x_1916) ;  /* 0x000002d000007945 */ /* 0x000fe20003800200 */
[----:B------:R-:W-:-:S03]  /*1430*/  IMAD R11, R34, 0x10, R209 ;  /* 0x00000010220b7824 */ /* 0x000fc600078e02d1 */
[----:B------:R-:W-:Y:S02]  /*1440*/  ISETP.NE.U32.AND P4, PT, R30, RZ, PT ;  /* 0x000000ff1e00720c */ /* 0x000fe40003f85070 */
[----:B------:R-:W-:-:S11]  /*1450*/  MOV R30, RZ ;  /* 0x000000ff001e7202 */ /* 0x000fd60000000f00 */
[----:B------:R-:W-:Y:S01]  /*1460*/  @!PT LDS RZ, [RZ] ;  /* 0x00000000fffff984 */ /* 0x000fe20000000800 */
[----:B------:R-:W-:Y:S01]  /*1470*/  @!PT LDS RZ, [RZ] ;  /* 0x00000000fffff984 */ /* 0x000fe20000000800 */
[----:B------:R-:W-:Y:S01]  /*1480*/  @!PT LDS RZ, [RZ] ;  /* 0x00000000fffff984 */ /* 0x000fe20000000800 */
[----:B------:R2:W-:Y:S01]  /*1490*/  LDGSTS.E.BYPASS.LTC128B.128 [R11], desc[UR36][R36.64], P4 ;  /* 0x00000000240b7fae */ /* 0x0005e2000a181a24 */
[----:B------:R-:W-:Y:S01]  /*14a0*/  LOP3.LUT P4, R31, R32, 0x4, RZ, 0xc0, !PT ;  /* 0x00000004201f7812 */ /* 0x000fe2000788c0ff */
[----:B--2---:R-:W-:-:S12]  /*14b0*/  IMAD.MOV.U32 R37, RZ, RZ, RZ ;  /* 0x000000ffff257224 */ /* 0x004fd800078e00ff */
        /* <DEDUP_REMOVED lines=35> */
.L_x_1917:
[----:B------:R-:W-:Y:S05]  /*16f0*/  BSYNC.RECONVERGENT B0 ;  /* 0x0000000000007941 */ /* 0x000fea0003800200 */
.L_x_1916:
        /* <DEDUP_REMOVED lines=13> */
[----:B------:R-:W-:Y:S02]  /*17d0*/  MOV R34, RZ ;  /* 0x000000ff00227202 */ /* 0x000fe40000000f00 */
[----:B------:R-:W3:Y:S01]  /*17e0*/  I2F.RP R31, R30 ;  /* 0x0000001e001f7306 */ /* 0x000ee20000209400 */
[----:B------:R-:W-:Y:S02]  /*17f0*/  IABS R17, R216 ;  /* 0x000000d800117213 */ /* 0x000fe40000000000 */
[----:B------:R-:W-:-:S05]  /*1800*/  IABS R5, R201 ;  /* 0x000000c900057213 */ /* 0x000fca0000000000 */
[----:B------:R-:W-:Y:S01]  /*1810*/  IMAD.MOV R5, RZ, RZ, -R5 ;  /* 0x000000ffff057224 */ /* 0x000fe200078e0a05 */
[----:B---3--:R-:W3:Y:S02]  /*1820*/  MUFU.RCP R35, R31 ;  /* 0x0000001f00237308 */ /* 0x008ee40000001000 */
[----:B---3--:R-:W-:-:S06]  /*1830*/  VIADD R35, R35, 0xffffffe ;  /* 0x0ffffffe23237836 */ /* 0x008fcc0000000000 */
[----:B------:R-:W3:Y:S02]  /*1840*/  F2I.FTZ.U32.TRUNC.NTZ R35, R35 ;  /* 0x0000002300237305 */ /* 0x000ee4000021f000 */
[----:B---3--:R-:W-:-:S04]  /*1850*/  IMAD.MOV R29, RZ, RZ, -R35 ;  /* 0x000000ffff1d7224 */ /* 0x008fc800078e0a23 */
        /* <DEDUP_REMOVED lines=18> */
[----:B--2---:R-:W-:-:S04]  /*1980*/  IMAD.WIDE R36, R16, R5, R30 ;  /* 0x0000000510247225 */ /* 0x004fc800078e021e */
[-C--:B------:R-:W-:Y:S02]  /*1990*/  IMAD R5, R13, R10.reuse, RZ ;  /* 0x0000000a0d057224 */ /* 0x080fe400078e02ff */
[----:B------:R-:W-:-:S04]  /*19a0*/  IMAD.WIDE.U32 R36, R205, R10, R36 ;  /* 0x0000000acd247225 */ /* 0x000fc800078e0024 */
[----:B------:R-:W-:Y:S01]  /*19b0*/  IMAD.IADD R34, R37, 0x1, R5 ;  /* 0x0000000125227824 */ /* 0x000fe200078e0205 */
[----:B------:R-:W-:-:S04]  /*19c0*/  LEA R30, P4, R36, R202, 0x1 ;  /* 0x000000ca241e7211 */ /* 0x000fc800078808ff */
[----:B------:R-:W-:-:S09]  /*19d0*/  LEA.HI.X R17, R36, R203, R34, 0x1, P4 ;  /* 0x000000cb24117211 */ /* 0x000fd200020f0c22 */
.L_x_1919:
[----:B------:R-:W-:Y:S05]  /*19e0*/  BSYNC.RECONVERGENT B0 ;  /* 0x0000000000007941 */ /* 0x000fea0003800200 */
.L_x_1918:
[----:B------:R-:W-:Y:S01]  /*19f0*/  IMAD.SHL.U32 R32, R32, 0x2, RZ ;  /* 0x0000000220207824 */ /* 0x000fe200078e00ff */
[----:B------:R-:W-:Y:S01]  /*1a00*/  ISETP.GE.AND P6, PT, R8, R4, PT ;  /* 0x000000040800720c */ /* 0x000fe20003fc6270 */
[----:B------:R-:W3:Y:S01]  /*1a10*/  LDC.64 R166, c[0x0][0x3e8] ;  /* 0x0000fa00ffa67b82 */ /* 0x000ee20000000a00 */
[----:B------:R-:W-:Y:S01]  /*1a20*/  IMAD.SHL.U32 R29, R15, 0x10, RZ ;  /* 0x000000100f1d7824 */ /* 0x000fe200078e00ff */
[----:B------:R-:W3:Y:S01]  /*1a30*/  LDCU.64 UR4, c[0x0][0x3f0] ;  /* 0x00007e00ff0477ac */ /* 0x000ee20008000a00 */
[----:B------:R-:W-:Y:S01]  /*1a40*/  ISETP.NE.U32.AND P4, PT, R32, RZ, PT ;  /* 0x000000ff2000720c */ /* 0x000fe20003f85070 */
[----:B------:R-:W-:Y:S01]  /*1a50*/  IMAD.MOV.U32 R32, RZ, RZ, R30 ;  /* 0x000000ffff207224 */ /* 0x000fe200078e001e */
[----:B------:R-:W-:Y:S01]  /*1a60*/  SEL R30, RZ, 0x4, P2 ;  /* 0x00000004ff1e7807 */ /* 0x000fe20001000000 */
[----:B------:R-:W-:Y:S01]  /*1a70*/  IMAD.MOV.U32 R33, RZ, RZ, R17 ;  /* 0x000000ffff217224 */ /* 0x000fe200078e0011 */
[----:B------:R-:W-:Y:S01]  /*1a80*/  LOP3.LUT P5, RZ, R29, 0x10, RZ, 0xc0, !PT ;  /* 0x000000101dff7812 */ /* 0x000fe200078ac0ff */
[----:B------:R-:W4:Y:S01]  /*1a90*/  LDC.64 R4, c[0x0][0x3e0] ;  /* 0x0000f800ff047b82 */ /* 0x000f220000000a00 */
[C---:B------:R-:W-:Y:S01]  /*1aa0*/  IMAD.SHL.U32 R31, R15.reuse, 0x8, RZ ;  /* 0x000000080f1f7824 */ /* 0x040fe200078e00ff */
[----:B------:R-:W-:Y:S01]  /*1ab0*/  SEL R17, RZ, 0x2, P3 ;  /* 0x00000002ff117807 */ /* 0x000fe20001800000 */
[----:B------:R-:W-:Y:S01]  /*1ac0*/  IMAD.SHL.U32 R29, R15, 0x4, RZ ;  /* 0x000000040f1d7824 */ /* 0x000fe200078e00ff */
[----:B------:R-:W-:Y:S01]  /*1ad0*/  BSSY.RECONVERGENT B0, `(.L_x_1920) ;  /* 0x0000052000007945 */ /* 0x000fe20003800200 */
[----:B------:R-:W-:-:S03]  /*1ae0*/  IMAD.WIDE.U32 R34, R19, R6, RZ ;  /* 0x0000000613227225 */ /* 0x000fc600078e00ff */
[----:B------:R-:W-:Y:S01]  /*1af0*/  @!PT LDS RZ, [RZ] ;  /* 0x00000000fffff984 */ /* 0x000fe20000000800 */
[----:B------:R-:W-:Y:S01]  /*1b00*/  @!PT LDS RZ, [RZ] ;  /* 0x00000000fffff984 */ /* 0x000fe20000000800 */
[----:B------:R-:W-:Y:S01]  /*1b10*/  @!PT LDS RZ, [RZ] ;  /* 0x00000000fffff984 */ /* 0x000fe20000000800 */
[----:B------:R5:W-:Y:S01]  /*1b20*/  LDGSTS.E.BYPASS.LTC128B.128 [R11+0x1000], desc[UR36][R32.64], P4 ;  /* 0x01000000200b7fae */ /* 0x000be2000a181a24 */
[----:B------:R-:W-:Y:S01]  /*1b30*/  LOP3.LUT P4, RZ, R31, 0x10, RZ, 0xc0, !PT ;  /* 0x000000101fff7812 */ /* 0x000fe2000788c0ff */
[----:B------:R-:W-:Y:S01]  /*1b40*/  IMAD.IADD R216, R19, 0x1, R216 ;  /* 0x0000000113d87824 */ /* 0x000fe200078e02d8 */
[----:B------:R-:W-:Y:S02]  /*1b50*/  SEL R31, RZ, 0x1, P6 ;  /* 0x00000001ff1f7807 */ /* 0x000fe40003000000 */
[----:B------:R-:W-:Y:S01]  /*1b60*/  LOP3.LUT P3, RZ, R29, 0x10, RZ, 0xc0, !PT ;  /* 0x000000101dff7812 */ /* 0x000fe2000786c0ff */
[----:B------:R-:W-:Y:S01]  /*1b70*/  IMAD.SHL.U32 R29, R15, 0x2, RZ ;  /* 0x000000020f1d7824 */ /* 0x000fe200078e00ff */
[----:B------:R-:W-:Y:S02]  /*1b80*/  IADD3 R17, PT, PT, R30, R17, R31 ;  /* 0x000000111e117210 */ /* 0x000fe40007ffe01f */
[----:B------:R-:W-:Y:S02]  /*1b90*/  SHF.R.S32.HI R15, RZ, 0x1f, R19 ;  /* 0x0000001fff0f7819 */ /* 0x000fe40000011413 */
[----:B------:R-:W-:Y:S01]  /*1ba0*/  LOP3.LUT P2, RZ, R29, 0x10, RZ, 0xc0, !PT ;  /* 0x000000101dff7812 */ /* 0x000fe2000784c0ff */
[----:B------:R-:W-:-:S02]  /*1bb0*/  VIADD R29, R21, 0xffffffff ;  /* 0xffffffff151d7836 */ /* 0x000fc40000000000 */
[----:B------:R-:W-:Y:S02]  /*1bc0*/  IMAD R30, R15, R6, RZ ;  /* 0x000000060f1e7224 */ /* 0x000fe400078e02ff */
[--C-:B------:R-:W-:Y:S01]  /*1bd0*/  IMAD R15, R28, 0x2, R209.reuse ;  /* 0x000000021c0f7824 */ /* 0x100fe200078e02d1 */
[----:B------:R-:W-:Y:S01]  /*1be0*/  ISETP.GE.U32.AND P6, PT, R29, 0x20, PT ;  /* 0x000000201d00780c */ /* 0x000fe20003fc6070 */
[----:B------:R-:W-:Y:S01]  /*1bf0*/  IMAD R30, R19, R7, R30 ;  /* 0x00000007131e7224 */ /* 0x000fe200078e021e */
[----:B------:R-:W-:Y:S01]  /*1c00*/  SEL R19, RZ, 0x1, P0 ;  /* 0x00000001ff137807 */ /* 0x000fe20000000000 */
[----:B------:R-:W-:Y:S01]  /*1c10*/  IMAD R7, R14, 0x2, R209 ;  /* 0x000000020e077824 */ /* 0x000fe200078e02d1 */
[----:B------:R-:W-:Y:S01]  /*1c20*/  LDGSTS.E.BYPASS.LTC128B.128 [R15+0x8000], desc[UR36][R26.64], P5 ;  /* 0x080000001a0f7fae */ /* 0x000fe2000a981a24 */
[----:B------:R-:W-:Y:S01]  /*1c30*/  IMAD.IADD R30, R35, 0x1, R30 ;  /* 0x00000001231e7824 */ /* 0x000fe200078e021e */
[----:B------:R-:W-:Y:S01]  /*1c40*/  IADD3 R24, PT, PT, R24, R25, R19 ;  /* 0x0000001918187210 */ /* 0x000fe20007ffe013 */
[----:B------:R-:W-:Y:S01]  /*1c50*/  IMAD.MOV.U32 R19, RZ, RZ, RZ ;  /* 0x000000ffff137224 */ /* 0x000fe200078e00ff */
[----:B------:R1:W-:Y:S01]  /*1c60*/  LDGSTS.E.BYPASS.LTC128B.128 [R15+0x8080], desc[UR36][R26.64+0x80], P4 ;  /* 0x080800801a0f7fae */ /* 0x0003e2000a181a24 */
[----:B-----5:R-:W-:-:S02]  /*1c70*/  SEL R32, RZ, 0x8, P1 ;  /* 0x00000008ff207807 */ /* 0x020fc40000800000 */
[----:B------:R-:W-:-:S03]  /*1c80*/  IMAD.IADD R24, R23, 0x1, R24 ;  /* 0x0000000117187824 */ /* 0x000fc600078e0218 */
[----:B------:R-:W-:Y:S01]  /*1c90*/  IMAD.IADD R17, R17, 0x1, R32 ;  /* 0x0000000111117824 */ /* 0x000fe200078e0220 */
[----:B----4-:R-:W-:Y:S02]  /*1ca0*/  IADD3 R32, P1, PT, R26, R4, RZ ;  /* 0x000000041a207210 */ /* 0x010fe40007f3e0ff */
[----:B------:R-:W-:Y:S02]  /*1cb0*/  SEL R218, R24, RZ, P6 ;  /* 0x000000ff18da7207 */ /* 0x000fe40003000000 */
[----:B------:R-:W-:Y:S01]  /*1cc0*/  SEL R17, R17, RZ, P6 ;  /* 0x000000ff11117207 */ /* 0x000fe20003000000 */
[----:B------:R-:W-:Y:S01]  /*1cd0*/  IMAD.X R33, R27, 0x1, R5, P1 ;  /* 0x000000011b217824 */ /* 0x000fe200008e0605 */
[----:B---3--:R-:W-:-:S04]  /*1ce0*/  IADD3 R6, P1, PT, R166, -UR4, RZ ;  /* 0x80000004a6067c10 */ /* 0x008fc8000ff3e0ff */
[----:B------:R-:W-:Y:S01]  /*1cf0*/  LEA R29, P0, R34, R6, 0x1 ;  /* 0x00000006221d7211 */ /* 0x000fe200078008ff */
[----:B------:R-:W-:Y:S04]  /*1d00*/  LDGSTS.E.BYPASS.LTC128B.128 [R7+0x8000], desc[UR36][R32.64], P3 ;  /* 0x0800000020077fae */ /* 0x000fe80009981a24 */
[----:B------:R3:W-:Y:S01]  /*1d10*/  LDGSTS.E.BYPASS.LTC128B.128 [R7+0x8080], desc[UR36][R32.64+0x80], P2 ;  /* 0x0808008020077fae */ /* 0x0007e20009181a24 */
[----:B-1----:R-:W-:-:S03]  /*1d20*/  IADD3.X R15, PT, PT, R167, ~UR5, RZ, P1, !PT ;  /* 0x80000005a70f7c10 */ /* 0x002fc60008ffe4ff */
[----:B------:R-:W0:Y:S01]  /*1d30*/  LDGDEPBAR ;  /* 0x00000000000079af */ /* 0x000e220000000000 */
[----:B------:R-:W-:Y:S02]  /*1d40*/  IADD3 R26, P1, PT, R29, R32, RZ ;  /* 0x000000201d1a7210 */ /* 0x000fe40007f3e0ff */
[----:B------:R-:W-:Y:S01]  /*1d50*/  LEA.HI.X R15, R34, R15, R30, 0x1, P0 ;  /* 0x0000000f220f7211 */ /* 0x000fe200000f0c1e */
[----:B------:R-:W-:Y:S01]  /*1d60*/  IMAD.MOV.U32 R30, RZ, RZ, RZ ;  /* 0x000000ffff1e7224 */ /* 0x000fe200078e00ff */
[----:B------:R-:W-:-:S03]  /*1d70*/  LOP3.LUT P0, R6, R17, 0x1, RZ, 0xc0, !PT ;  /* 0x0000000111067812 */ /* 0x000fc6000780c0ff */
[----:B------:R-:W-:Y:S02]  /*1d80*/  IMAD.X R27, R15, 0x1, R33, P1 ;  /* 0x000000010f1b7824 */ /* 0x000fe400008e0621 */
[----:B---3--:R-:W-:-:S04]  /*1d90*/  VIADD R7, R209, 0x8000 ;  /* 0x00008000d1077836 */ /* 0x008fc80000000000 */
[--C-:B------:R-:W-:Y:S02]  /*1da0*/  IMAD R15, R28, 0x2, R7.reuse ;  /* 0x000000021c0f7824 */ /* 0x100fe400078e0207 */
[----:B------:R-:W-:Y:S02]  /*1db0*/  IMAD R14, R14, 0x2, R7 ;  /* 0x000000020e0e7824 */ /* 0x000fe400078e0207 */
        /* <DEDUP_REMOVED lines=35> */
.L_x_1921:
[----:B------:R-:W-:Y:S05]  /*1ff0*/  BSYNC.RECONVERGENT B0 ;  /* 0x0000000000007941 */ /* 0x000fea0003800200 */
.L_x_1920:
        /* <DEDUP_REMOVED lines=14> */
[----:B-1----:R-:W1:Y:S01]  /*20e0*/  I2F.RP R30, R24 ;  /* 0x00000018001e7306 */ /* 0x002e620000209400 */
[----:B------:R-:W-:Y:S02]  /*20f0*/  IABS R19, R216 ;  /* 0x000000d800137213 */ /* 0x000fe40000000000 */
[----:B------:R-:W-:-:S05]  /*2100*/  IABS R6, R201 ;  /* 0x000000c900067213 */ /* 0x000fca0000000000 */
[----:B------:R-:W-:Y:S01]  /*2110*/  IMAD.MOV R6, RZ, RZ, -R6 ;  /* 0x000000ffff067224 */ /* 0x000fe200078e0a06 */
[----:B-1----:R-:W1:Y:S02]  /*2120*/  MUFU.RCP R29, R30 ;  /* 0x0000001e001d7308 */ /* 0x002e640000001000 */
[----:B-1----:R-:W-:-:S06]  /*2130*/  VIADD R29, R29, 0xffffffe ;  /* 0x0ffffffe1d1d7836 */ /* 0x002fcc0000000000 */
[----:B------:R-:W1:Y:S02]  /*2140*/  F2I.FTZ.U32.TRUNC.NTZ R29, R29 ;  /* 0x0000001d001d7305 */ /* 0x000e64000021f000 */
[----:B-1----:R-:W-:-:S04]  /*2150*/  IMAD.MOV R23, RZ, RZ, -R29 ;  /* 0x000000ffff177224 */ /* 0x002fc800078e0a1d */
        /* <DEDUP_REMOVED lines=15> */
[----:B------:R-:W-:-:S04]  /*2250*/  IMAD R19, R18, 0xc, R28 ;  /* 0x0000000c12137824 */ /* 0x000fc800078e021c */
[----:B------:R-:W-:Y:S02]  /*2260*/  IMAD R30, R201, R6, R216 ;  /* 0x00000006c91e7224 */ /* 0x000fe400078e02d8 */
[----:B------:R-:W-:-:S03]  /*2270*/  IMAD R6, R13, R22, RZ ;  /* 0x000000160d067224 */ /* 0x000fc600078e02ff */
[----:B------:R-:W-:-:S03]  /*2280*/  SHF.R.S32.HI R31, RZ, 0x1f, R30 ;  /* 0x0000001fff1f7819 */ /* 0x000fc6000001141e */
[----:B------:R-:W-:-:S04]  /*2290*/  IMAD.WIDE R28, R16, R19, R30 ;  /* 0x00000013101c7225 */ /* 0x000fc800078e021e */
[----:B------:R-:W-:-:S04]  /*22a0*/  IMAD.WIDE.U32 R28, R205, R22, R28 ;  /* 0x00000016cd1c7225 */ /* 0x000fc800078e001c */
[----:B------:R-:W-:Y:S01]  /*22b0*/  IMAD.IADD R6, R6, 0x1, R29 ;  /* 0x0000000106067824 */ /* 0x000fe200078e021d */
[----:B------:R-:W-:-:S04]  /*22c0*/  LEA R24, P0, R28, R202, 0x1 ;  /* 0x000000ca1c187211 */ /* 0x000fc800078008ff */
[----:B------:R-:W-:-:S09]  /*22d0*/  LEA.HI.X R29, R28, R203, R6, 0x1, P0 ;  /* 0x000000cb1c1d7211 */ /* 0x000fd200000f0c06 */
.L_x_1923:
[----:B------:R-:W-:Y:S05]  /*22e0*/  BSYNC.RECONVERGENT B0 ;  /* 0x0000000000007941 */ /* 0x000fea0003800200 */
.L_x_1922:
        /* <DEDUP_REMOVED lines=47> */
.L_x_1925:
[----:B------:R-:W-:Y:S05]  /*25e0*/  BSYNC.RECONVERGENT B0 ;  /* 0x0000000000007941 */ /* 0x000fea0003800200 */
.L_x_1924:
        /* <DEDUP_REMOVED lines=13> */
[----:B---3--:R-:W-:Y:S02]  /*26c0*/  MOV R28, RZ ;  /* 0x000000ff001c7202 */ /* 0x008fe40000000f00 */
        /* <DEDUP_REMOVED lines=24> */
[----:B------:R-:W-:-:S05]  /*2850*/  IMAD R30, R201, R6, R216 ;  /* 0x00000006c91e7224 */ /* 0x000fca00078e02d8 */
[----:B------:R-:W-:-:S03]  /*2860*/  SHF.R.S32.HI R31, RZ, 0x1f, R30 ;  /* 0x0000001fff1f7819 */ /* 0x000fc6000001141e */
[----:B------:R-:W-:-:S04]  /*2870*/  IMAD.WIDE R28, R16, R19, R30 ;  /* 0x00000013101c7225 */ /* 0x000fc800078e021e */
[-C--:B------:R-:W-:Y:S02]  /*2880*/  IMAD R19, R13, R10.reuse, RZ ;  /* 0x0000000a0d137224 */ /* 0x080fe400078e02ff */
[----:B------:R-:W-:-:S04]  /*2890*/  IMAD.WIDE.U32 R28, R205, R10, R28 ;  /* 0x0000000acd1c7225 */ /* 0x000fc800078e001c */
[----:B------:R-:W-:Y:S01]  /*28a0*/  IMAD.IADD R24, R19, 0x1, R29 ;  /* 0x0000000113187824 */ /* 0x000fe200078e021d */
[----:B------:R-:W-:-:S04]  /*28b0*/  LEA R6, P0, R28, R202, 0x1 ;  /* 0x000000ca1c067211 */ /* 0x000fc800078008ff */
[----:B------:R-:W-:-:S09]  /*28c0*/  LEA.HI.X R19, R28, R203, R24, 0x1, P0 ;  /* 0x000000cb1c137211 */ /* 0x000fd200000f0c18 */
.L_x_1927:
[----:B------:R-:W-:Y:S05]  /*28d0*/  BSYNC.RECONVERGENT B0 ;  /* 0x0000000000007941 */ /* 0x000fea0003800200 */
.L_x_1926:
[C---:B------:R-:W-:Y:S01]  /*28e0*/  IMAD.SHL.U32 R24, R218.reuse, 0x10, RZ ;  /* 0x00000010da187824 */ /* 0x040fe200078e00ff */
[----:B---3--:R-:W-:Y:S01]  /*28f0*/  MOV R29, R19 ;  /* 0x00000013001d7202 */ /* 0x008fe20000000f00 */
[----:B------:R-:W-:Y:S01]  /*2900*/  IMAD.SHL.U32 R23, R218, 0x8, RZ ;  /* 0x00000008da177824 */ /* 0x000fe200078e00ff */
[----:B------:R-:W-:Y:S01]  /*2910*/  BSSY.RECONVERGENT B0, `(.L_x_1928) ;  /* 0x0000040000007945 */ /* 0x000fe20003800200 */
[----:B------:R-:W-:Y:S01]  /*2920*/  IMAD.SHL.U32 R25, R25, 0x2, RZ ;  /* 0x0000000219197824 */ /* 0x000fe200078e00ff */
[----:B------:R-:W-:Y:S01]  /*2930*/  LOP3.LUT P4, RZ, R24, 0x10, RZ, 0xc0, !PT ;  /* 0x0000001018ff7812 */ /* 0x000fe2000788c0ff */
[C---:B------:R-:W-:Y:S01]  /*2940*/  IMAD.SHL.U32 R24, R218.reuse, 0x4, RZ ;  /* 0x00000004da187824 */ /* 0x040fe200078e00ff */
[----:B------:R-:W-:Y:S01]  /*2950*/  LOP3.LUT P3, RZ, R23, 0x10, RZ, 0xc0, !PT ;  /* 0x0000001017ff7812 */ /* 0x000fe2000786c0ff */
[----:B------:R-:W-:Y:S01]  /*2960*/  IMAD.SHL.U32 R23, R218, 0x2, RZ ;  /* 0x00000002da177824 */ /* 0x000fe200078e00ff */
[----:B------:R-:W-:Y:S01]  /*2970*/  ISETP.NE.U32.AND P5, PT, R25, RZ, PT ;  /* 0x000000ff1900720c */ /* 0x000fe20003fa5070 */
[----:B------:R-:W-:Y:S01]  /*2980*/  IMAD.MOV.U32 R28, RZ, RZ, R6 ;  /* 0x000000ffff1c7224 */ /* 0x000fe200078e0006 */
[----:B------:R-:W-:Y:S01]  /*2990*/  LOP3.LUT P2, RZ, R24, 0x10, RZ, 0xc0, !PT ;  /* 0x0000001018ff7812 */ /* 0x000fe2000784c0ff */
[----:B------:R-:W-:Y:S01]  /*29a0*/  VIADD R21, R21, 0xffffffdf ;  /* 0xffffffdf15157836 */ /* 0x000fe20000000000 */
[----:B------:R-:W-:-:S02]  /*29b0*/  LOP3.LUT P1, RZ, R23, 0x10, RZ, 0xc0, !PT ;  /* 0x0000001017ff7812 */ /* 0x000fc4000782c0ff */
[----:B------:R-:W-:Y:S02]  /*29c0*/  IADD3 R24, P0, PT, R26, R4, RZ ;  /* 0x000000041a187210 */ /* 0x000fe40007f1e0ff */
[----:B------:R-:W-:-:S03]  /*29d0*/  MOV R6, RZ ;  /* 0x000000ff00067202 */ /* 0x000fc60000000f00 */
[----:B------:R-:W-:Y:S02]  /*29e0*/  IMAD.X R25, R27, 0x1, R5, P0 ;  /* 0x000000011b197824 */ /* 0x000fe400000e0605 */
[----:B------:R-:W-:Y:S01]  /*29f0*/  @!PT LDS RZ, [RZ] ;  /* 0x00000000fffff984 */ /* 0x000fe20000000800 */
[----:B------:R-:W-:Y:S01]  /*2a00*/  @!PT LDS RZ, [RZ] ;  /* 0x00000000fffff984 */ /* 0x000fe20000000800 */
[----:B------:R-:W-:Y:S01]  /*2a10*/  @!PT LDS RZ, [RZ] ;  /* 0x00000000fffff984 */ /* 0x000fe20000000800 */
[----:B------:R3:W-:Y:S04]  /*2a20*/  LDGSTS.E.BYPASS.LTC128B.128 [R11+0x1080], desc[UR36][R28.64], P5 ;  /* 0x010800001c0b7fae */ /* 0x0007e8000a981a24 */
[----:B------:R4:W-:Y:S04]  /*2a30*/  LDGSTS.E.BYPASS.LTC128B.128 [R15+0x2000], desc[UR36][R26.64], P4 ;  /* 0x020000001a0f7fae */ /* 0x0009e8000a181a24 */
[----:B------:R4:W-:Y:S04]  /*2a40*/  LDGSTS.E.BYPASS.LTC128B.128 [R15+0x2080], desc[UR36][R26.64+0x80], P3 ;  /* 0x020800801a0f7fae */ /* 0x0009e80009981a24 */
[----:B------:R4:W-:Y:S04]  /*2a50*/  LDGSTS.E.BYPASS.LTC128B.128 [R14+0x2000], desc[UR36][R24.64], P2 ;  /* 0x02000000180e7fae */ /* 0x0009e80009181a24 */
[----:B------:R4:W-:Y:S01]  /*2a60*/  LDGSTS.E.BYPASS.LTC128B.128 [R14+0x2080], desc[UR36][R24.64+0x80], P1 ;  /* 0x02080080180e7fae */ /* 0x0009e20008981a24 */
[----:B------:R-:W-:-:S03]  /*2a70*/  ISETP.GE.U32.AND P1, PT, R21, 0x20, PT ;  /* 0x000000201500780c */ /* 0x000fc60003f26070 */
[----:B------:R-:W0:Y:S01]  /*2a80*/  LDGDEPBAR ;  /* 0x00000000000079af */ /* 0x000e220000000000 */
[----:B------:R-:W-:Y:S01]  /*2a90*/  SEL R217, R17, RZ, P1 ;  /* 0x000000ff11d97207 */ /* 0x000fe20000800000 */
[----:B------:R-:W-:Y:S01]  /*2aa0*/  IMAD.MOV.U32 R17, RZ, RZ, RZ ;  /* 0x000000ffff117224 */ /* 0x000fe200078e00ff */
[----:B------:R-:W-:Y:S02]  /*2ab0*/  SEL R218, R218, RZ, P1 ;  /* 0x000000ffdada7207 */ /* 0x000fe40000800000 */
[----:B------:R-:W-:Y:S01]  /*2ac0*/  LOP3.LUT P0, R23, R217, 0x1, RZ, 0xc0, !PT ;  /* 0x00000001d9177812 */ /* 0x000fe2000780c0ff */
[----:B---3--:R-:W-:-:S12]  /*2ad0*/  VIADD R28, R216, 0x20 ;  /* 0x00000020d81c7836 */ /* 0x008fd80000000000 */
[----:B------:R-:W-:Y:S05]  /*2ae0*/  @!P0 BRA `(.L_x_1929) ;  /* 0x0000000000888947 */ /* 0x000fea0003800000 */
[----:B------:R-:W-:Y:S02]  /*2af0*/  IABS R21, R201 ;  /* 0x000000c900157213 */ /* 0x000fe40000000000 */
[----:B----4-:R-:W-:Y:S02]  /*2b00*/  MOV R26, RZ ;  /* 0x000000ff001a7202 */ /* 0x010fe40000000f00 */
[----:B------:R-:W3:Y:S01]  /*2b10*/  I2F.RP R29, R21 ;  /* 0x00000015001d7306 */ /* 0x000ee20000209400 */
[----:B------:R-:W-:-:S07]  /*2b20*/  IABS R17, R28 ;  /* 0x0000001c00117213 */ /* 0x000fce0000000000 */
[----:B---3--:R-:W3:Y:S02]  /*2b30*/  MUFU.RCP R27, R29 ;  /* 0x0000001d001b7308 */ /* 0x008ee40000001000 */
[----:B---3--:R-:W-:-:S06]  /*2b40*/  VIADD R27, R27, 0xffffffe ;  /* 0x0ffffffe1b1b7836 */ /* 0x008fcc0000000000 */
[----:B------:R-:W3:Y:S02]  /*2b50*/  F2I.FTZ.U32.TRUNC.NTZ R27, R27 ;  /* 0x0000001b001b7305 */ /* 0x000ee4000021f000 */
[----:B---3--:R-:W-:-:S04]  /*2b60*/  IMAD.MOV R6, RZ, RZ, -R27 ;  /* 0x000000ffff067224 */ /* 0x008fc800078e0a1b */
        /* <DEDUP_REMOVED lines=17> */
[----:B------:R-:W-:-:S04]  /*2c80*/  IMAD R17, R18, 0xc, R26 ;  /* 0x0000000c12117824 */ /* 0x000fc800078e021a */
[----:B-1----:R-:W-:-:S05]  /*2c90*/  IMAD R30, R201, R6, R28 ;  /* 0x00000006c91e7224 */ /* 0x002fca00078e021c */
[----:B------:R-:W-:-:S03]  /*2ca0*/  SHF.R.S32.HI R31, RZ, 0x1f, R30 ;  /* 0x0000001fff1f7819 */ /* 0x000fc6000001141e */
[----:B------:R-:W-:-:S04]  /*2cb0*/  IMAD.WIDE R26, R16, R17, R30 ;  /* 0x00000011101a7225 */ /* 0x000fc800078e021e */
[----:B------:R-:W-:-:S04]  /*2cc0*/  IMAD.WIDE.U32 R26, R205, R8, R26 ;  /* 0x00000008cd1a7225 */ /* 0x000fc800078e001a */
[----:B------:R-:W-:Y:S01]  /*2cd0*/  IMAD R8, R13, R8, RZ ;  /* 0x000000080d087224 */ /* 0x000fe200078e02ff */
[----:B------:R-:W-:-:S03]  /*2ce0*/  LEA R6, P0, R26, R202, 0x1 ;  /* 0x000000ca1a067211 */ /* 0x000fc600078008ff */
[----:B------:R-:W-:-:S05]  /*2cf0*/  IMAD.IADD R8, R8, 0x1, R27 ;  /* 0x0000000108087824 */ /* 0x000fca00078e021b */
[----:B------:R-:W-:Y:S02]  /*2d00*/  LEA.HI.X R17, R26, R203, R8, 0x1, P0 ;  /* 0x000000cb1a117211 */ /* 0x000fe400000f0c08 */
.L_x_1929:
[----:B------:R-:W-:Y:S05]  /*2d10*/  BSYNC.RECONVERGENT B0 ;  /* 0x0000000000007941 */ /* 0x000fea0003800200 */
.L_x_1928:
[----:B------:R-:W-:Y:S01]  /*2d20*/  IMAD.SHL.U32 R23, R23, 0x10, RZ ;  /* 0x0000001017177824 */ /* 0x000fe200078e00ff */
[----:B-1----:R-:W-:Y:S01]  /*2d30*/  MOV R30, R6 ;  /* 0x00000006001e7202 */ /* 0x002fe20000000f00 */
        /* <DEDUP_REMOVED lines=37> */
[----:B------:R-:W-:-:S05]  /*2f90*/  IMAD R26, R201, R6, R28 ;  /* 0x00000006c91a7224 */ /* 0x000fca00078e021c */
[----:B------:R-:W-:-:S03]  /*2fa0*/  SHF.R.S32.HI R27, RZ, 0x1f, R26 ;  /* 0x0000001fff1b7819 */ /* 0x000fc6000001141a */
[----:B------:R-:W-:-:S04]  /*2fb0*/  IMAD.WIDE R26, R16, R17, R26 ;  /* 0x00000011101a7225 */ /* 0x000fc800078e021a */
[----:B------:R-:W-:-:S04]  /*2fc0*/  IMAD.WIDE.U32 R26, R205, R22, R26 ;  /* 0x00000016cd1a7225 */ /* 0x000fc800078e001a */
[----:B------:R-:W-:Y:S01]  /*2fd0*/  IMAD R22, R13, R22, RZ ;  /* 0x000000160d167224 */ /* 0x000fe200078e02ff */
[----:B------:R-:W-:-:S03]  /*2fe0*/  LEA R6, P0, R26, R202, 0x1 ;  /* 0x000000ca1a067211 */ /* 0x000fc600078008ff */
[----:B------:R-:W-:-:S05]  /*2ff0*/  IMAD.IADD R22, R22, 0x1, R27 ;  /* 0x0000000116167824 */ /* 0x000fca00078e021b */
[----:B------:R-:W-:Y:S02]  /*3000*/  LEA.HI.X R27, R26, R203, R22, 0x1, P0 ;  /* 0x000000cb1a1b7211 */ /* 0x000fe400000f0c16 */
.L_x_1931:
[----:B------:R-:W-:Y:S05]  /*3010*/  BSYNC.RECONVERGENT B0 ;  /* 0x0000000000007941 */ /* 0x000fea0003800200 */
.L_x_1930:
        /* <DEDUP_REMOVED lines=14> */
[----:B---3--:R-:W3:Y:S08]  /*3100*/  I2F.RP R26, R19 ;  /* 0x00000013001a7306 */ /* 0x008ef00000209400 */
        /* <DEDUP_REMOVED lines=31> */
.L_x_1933:
[----:B------:R-:W-:Y:S05]  /*3300*/  BSYNC.RECONVERGENT B0 ;  /* 0x0000000000007941 */ /* 0x000fea0003800200 */
.L_x_1932:
        /* <DEDUP_REMOVED lines=13> */
[----:B-12-4-:R-:W-:Y:S02]  /*33e0*/  IABS R12, R28 ;  /* 0x0000001c000c7213 */ /* 0x016fe40000000000 */
[----:B------:R-:W1:Y:S08]  /*33f0*/  I2F.RP R22, R19 ;  /* 0x0000001300167306 */ /* 0x000e700000209400 */
[----:B-1----:R-:W1:Y:S02]  /*3400*/  MUFU.RCP R20, R22 ;  /* 0x0000001600147308 */ /* 0x002e640000001000 */
        /* <DEDUP_REMOVED lines=30> */
.L_x_1935:
[----:B------:R-:W-:Y:S05]  /*35f0*/  BSYNC.RECONVERGENT B0 ;  /* 0x0000000000007941 */ /* 0x000fea0003800200 */
.L_x_1934:
[----:B------:R-:W-:Y:S01]  /*3600*/  IMAD.SHL.U32 R10, R8, 0x2, RZ ;  /* 0x00000002080a7824 */ /* 0x000fe200078e00ff */
[----:B------:R-:W-:Y:S01]  /*3610*/  IADD3 R166, P0, PT, R24, R166, RZ ;  /* 0x000000a618a67210 */ /* 0x000fe20007f1e0ff */
[C---:B------:R-:W-:Y:S01]  /*3620*/  IMAD.SHL.U32 R8, R218.reuse, 0x10, RZ ;  /* 0x00000010da087824 */ /* 0x040fe200078e00ff */
[----:B------:R-:W-:Y:S01]  /*3630*/  ISETP.GE.AND P1, PT, R9, 0x20, PT ;  /* 0x000000200900780c */ /* 0x000fe20003f26270 */
[----:B------:R-:W-:Y:S01]  /*3640*/  IMAD.SHL.U32 R13, R218, 0x8, RZ ;  /* 0x00000008da0d7824 */ /* 0x000fe200078e00ff */
[----:B------:R-:W-:Y:S01]  /*3650*/  ISETP.NE.U32.AND P6, PT, R10, RZ, PT ;  /* 0x000000ff0a00720c */ /* 0x000fe20003fc5070 */
[----:B-12-4-:R-:W-:Y:S01]  /*3660*/  IMAD.SHL.U32 R12, R218, 0x4, RZ ;  /* 0x00000004da0c7824 */ /* 0x016fe200078e00ff */
[----:B------:R-:W-:Y:S01]  /*3670*/  LOP3.LUT P5, RZ, R8, 0x10, RZ, 0xc0, !PT ;  /* 0x0000001008ff7812 */ /* 0x000fe200078ac0ff */
[----:B------:R-:W-:Y:S01]  /*3680*/  IMAD.SHL.U32 R10, R218, 0x2, RZ ;  /* 0x00000002da0a7824 */ /* 0x000fe200078e00ff */
[----:B------:R-:W-:Y:S01]  /*3690*/  LOP3.LUT P4, RZ, R13, 0x10, RZ, 0xc0, !PT ;  /* 0x000000100dff7812 */ /* 0x000fe2000788c0ff */
[----:B------:R-:W-:Y:S01]  /*36a0*/  IMAD.X R167, R25, 0x1, R167, P0 ;  /* 0x0000000119a77824 */ /* 0x000fe200000e06a7 */
[----:B------:R-:W-:Y:S01]  /*36b0*/  LOP3.LUT P3, RZ, R12, 0x10, RZ, 0xc0, !PT ;  /* 0x000000100cff7812 */ /* 0x000fe2000786c0ff */
[--C-:B------:R-:W-:Y:S01]  /*36c0*/  IMAD R136, R136, 0x10, R7.reuse ;  /* 0x0000001088887824 */ /* 0x100fe200078e0207 */
[----:B------:R-:W-:Y:S01]  /*36d0*/  LOP3.LUT P2, RZ, R10, 0x10, RZ, 0xc0, !PT ;  /* 0x000000100aff7812 */ /* 0x000fe2000784c0ff */
[--C-:B------:R-:W-:Y:S01]  /*36e0*/  IMAD R140, R140, 0x10, R7.reuse ;  /* 0x000000108c8c7824 */ /* 0x100fe200078e0207 */
[----:B------:R-:W-:Y:S01]  /*36f0*/  IADD3 R8, P0, PT, R166, R4, RZ ;  /* 0x00000004a6087210 */ /* 0x000fe20007f1e0ff */
[----:B------:R-:W-:Y:S01]  /*3700*/  IMAD R144, R144, 0x10, R7 ;  /* 0x0000001090907824 */ /* 0x000fe200078e0207 */
[----:B------:R-:W-:Y:S01]  /*3710*/  IADD3 R4, PT, PT, R198, R0, R3 ;  /* 0x00000000c6047210 */ /* 0x000fe20007ffe003 */
[----:B------:R-:W-:Y:S01]  /*3720*/  IMAD R148, R148, 0x10, R7 ;  /* 0x0000001094947824 */ /* 0x000fe200078e0207 */
[----:B------:R-:W-:Y:S01]  /*3730*/  LEA.HI.SX32 R215, R215, 0xfffffffd, 0x1b ;  /* 0xfffffffdd7d77811 */ /* 0x000fe200078fdaff */
[----:B------:R-:W-:Y:S01]  /*3740*/  IMAD.MOV.U32 R7, RZ, RZ, R17 ;  /* 0x000000ffff077224 */ /* 0x000fe200078e0011 */
[----:B------:R-:W-:Y:S01]  /*3750*/  CS2R R102, SRZ ;  /* 0x0000000000667805 */ /* 0x000fe2000001ff00 */
[----:B------:R-:W-:Y:S01]  /*3760*/  IMAD.X R9, R167, 0x1, R5, P0 ;  /* 0x00000001a7097824 */ /* 0x000fe200000e0605 */
[----:B------:R-:W-:Y:S01]  /*3770*/  CS2R R100, SRZ ;  /* 0x0000000000647805 */ /* 0x000fe2000001ff00 */
[C---:B------:R-:W-:Y:S01]  /*3780*/  IMAD.IADD R136, R199.reuse, 0x1, R136 ;  /* 0x00000001c7887824 */ /* 0x040fe200078e0288 */
[----:B------:R-:W-:Y:S01]  /*3790*/  @!PT LDS RZ, [RZ] ;  /* 0x00000000fffff984 */ /* 0x000fe20000000800 */
[----:B------:R-:W-:Y:S01]  /*37a0*/  @!PT LDS RZ, [RZ] ;  /* 0x00000000fffff984 */ /* 0x000fe20000000800 */
[----:B------:R-:W-:Y:S01]  /*37b0*/  @!PT LDS RZ, [RZ] ;  /* 0x00000000fffff984 */ /* 0x000fe20000000800 */
[----:B------:R1:W-:Y:S01]  /*37c0*/  LDGSTS.E.BYPASS.LTC128B.128 [R11+0x1100], desc[UR36][R6.64], P6 ;  /* 0x01100000060b7fae */ /* 0x0003e2000b181a24 */
[C---:B------:R-:W-:Y:S01]  /*37d0*/  IMAD.IADD R140, R199.reuse, 0x1, R140 ;  /* 0x00000001c78c7824 */ /* 0x040fe200078e028c */
[----:B------:R-:W-:Y:S01]  /*37e0*/  CS2R R98, SRZ ;  /* 0x0000000000627805 */ /* 0x000fe2000001ff00 */
[C---:B------:R-:W-:Y:S01]  /*37f0*/  IMAD.IADD R144, R199.reuse, 0x1, R144 ;  /* 0x00000001c7907824 */ /* 0x040fe200078e0290 */
[----:B------:R1:W-:Y:S01]  /*3800*/  LDGSTS.E.BYPASS.LTC128B.128 [R15+0x4000], desc[UR36][R166.64], P5 ;  /* 0x04000000a60f7fae */ /* 0x0003e2000a981a24 */
[----:B------:R-:W-:Y:S01]  /*3810*/  IMAD.IADD R148, R199, 0x1, R148 ;  /* 0x00000001c7947824 */ /* 0x000fe200078e0294 */
[----:B------:R-:W-:-:S02]  /*3820*/  CS2R R96, SRZ ;  /* 0x0000000000607805 */ /* 0x000fc4000001ff00 */
[----:B------:R-:W-:Y:S01]  /*3830*/  CS2R R38, SRZ ;  /* 0x0000000000267805 */ /* 0x000fe2000001ff00 */
[----:B------:R1:W-:Y:S01]  /*3840*/  LDGSTS.E.BYPASS.LTC128B.128 [R15+0x4080], desc[UR36][R166.64+0x80], P4 ;  /* 0x04080080a60f7fae */ /* 0x0003e2000a181a24 */
[----:B------:R-:W-:Y:S02]  /*3850*/  CS2R R36, SRZ ;  /* 0x0000000000247805 */ /* 0x000fe4000001ff00 */
[----:B------:R-:W-:Y:S02]  /*3860*/  CS2R R34, SRZ ;  /* 0x0000000000227805 */ /* 0x000fe4000001ff00 */
[----:B------:R-:W-:Y:S01]  /*3870*/  CS2R R32, SRZ ;  /* 0x0000000000207805 */ /* 0x000fe2000001ff00 */
[----:B------:R1:W-:Y:S01]  /*3880*/  LDGSTS.E.BYPASS.LTC128B.128 [R14+0x4000], desc[UR36][R8.64], P3 ;  /* 0x04000000080e7fae */ /* 0x0003e20009981a24 */
[----:B------:R-:W-:Y:S02]  /*3890*/  CS2R R106, SRZ ;  /* 0x00000000006a7805 */ /* 0x000fe4000001ff00 */
[----:B------:R-:W-:-:S02]  /*38a0*/  CS2R R104, SRZ ;  /* 0x0000000000687805 */ /* 0x000fc4000001ff00 */
[----:B------:R-:W-:Y:S01]  /*38b0*/  CS2R R94, SRZ ;  /* 0x00000000005e7805 */ /* 0x000fe2000001ff00 */
[----:B------:R1:W-:Y:S01]  /*38c0*/  LDGSTS.E.BYPASS.LTC128B.128 [R14+0x4080], desc[UR36][R8.64+0x80], P2 ;  /* 0x04080080080e7fae */ /* 0x0003e20009181a24 */
[----:B------:R-:W-:Y:S02]  /*38d0*/  CS2R R92, SRZ ;  /* 0x00000000005c7805 */ /* 0x000fe4000001ff00 */
[----:B------:R-:W-:Y:S02]  /*38e0*/  CS2R R42, SRZ ;  /* 0x00000000002a7805 */ /* 0x000fe4000001ff00 */
[----:B------:R-:W-:Y:S01]  /*38f0*/  CS2R R40, SRZ ;  /* 0x0000000000287805 */ /* 0x000fe2000001ff00 */
[----:B------:R-:W0:Y:S01]  /*3900*/  LDGDEPBAR ;  /* 0x00000000000079af */ /* 0x000e220000000000 */
        /* <DEDUP_REMOVED lines=8> */
[----:B---3--:R-:W-:Y:S02]  /*3990*/  CS2R R26, SRZ ;  /* 0x00000000001a7805 */ /* 0x008fe4000001ff00 */
        /* <DEDUP_REMOVED lines=13> */
[----:B------:R-:W-:Y:S01]  /*3a70*/  CS2R R54, SRZ ;  /* 0x0000000000367805 */ /* 0x000fe2000001ff00 */
[----:B-1----:R-:W-:-:S06]  /*3a80*/  DEPBAR.LE SB0, 0x2 ;  /* 0x000080800000791a */ /* 0x002fcc0000000000 */
[----:B------:R-:W-:Y:S05]  /*3a90*/  WARPSYNC.ALL ;  /* 0x0000000000007948 */ /* 0x000fea0003800000 */
[----:B------:R-:W-:Y:S01]  /*3aa0*/  BAR.SYNC.DEFER_BLOCKING 0x0 ;  /* 0x0000000000007b1d */ /* 0x000fe20000010000 */
        /* <DEDUP_REMOVED lines=23> */
[----:B------:R-:W1:Y:S01]  /*3c20*/  LDSM.16.M88.4 R132, [R4] ;  /* 0x000000000484783b */ /* 0x000e620000000200 */
[----:B------:R-:W-:Y:S02]  /*3c30*/  CS2R R66, SRZ ;  /* 0x0000000000427805 */ /* 0x000fe4000001ff00 */
[----:B------:R-:W-:Y:S02]  /*3c40*/  CS2R R64, SRZ ;  /* 0x0000000000407805 */ /* 0x000fe4000001ff00 */
[----:B------:R-:W-:Y:S01]  /*3c50*/  CS2R R6, SRZ ;  /* 0x0000000000067805 */ /* 0x000fe2000001ff00 */
[----:B------:R-:W2:Y:S04]  /*3c60*/  LDSM.16.M88.4 R152, [R4+0x1000] ;  /* 0x001000000498783b */ /* 0x000ea80000000200 */
[----:B------:R-:W3:Y:S04]  /*3c70*/  LDSM.16.M88.4 R156, [R4+0x2000] ;  /* 0x00200000049c783b */ /* 0x000ee80000000200 */
[----:B------:R4:W1:Y:S04]  /*3c80*/  LDSM.16.M88.4 R160, [R4+0x3000] ;  /* 0x0030000004a0783b */ /* 0x0008680000000200 */
[----:B------:R-:W1:Y:S04]  /*3c90*/  LDSM.16.MT88.4 R136, [R136] ;  /* 0x000000008888783b */ /* 0x000e680000004200 */
[----:B------:R-:W1:Y:S04]  /*3ca0*/  LDSM.16.MT88.4 R140, [R140] ;  /* 0x000000008c8c783b */ /* 0x000e680000004200 */
[----:B------:R-:W1:Y:S04]  /*3cb0*/  LDSM.16.MT88.4 R144, [R144] ;  /* 0x000000009090783b */ /* 0x000e680000004200 */
[----:B------:R-:W1:Y:S01]  /*3cc0*/  LDSM.16.MT88.4 R148, [R148] ;  /* 0x000000009494783b */ /* 0x000e620000004200 */
[----:B----4-:R-:W-:Y:S01]  /*3cd0*/  CS2R R4, SRZ ;  /* 0x0000000000047805 */ /* 0x010fe2000001ff00 */
[----:B------:R-:W-:Y:S06]  /*3ce0*/  @!P1 BRA `(.L_x_1936) ;  /* 0x0000001c00549947 */ /* 0x000fec0003800000 */
[----:B------:R-:W4:Y:S01]  /*3cf0*/  S2UR UR6, SR_CgaCtaId ;  /* 0x00000000000679c3 */ /* 0x000f220000008800 */
[----:B------:R-:W-:Y:S01]  /*3d00*/  VIADD R169, R169, 0x2 ;  /* 0x00000002a9a97836 */ /* 0x000fe20000000000 */
[----:B------:R-:W-:Y:S01]  /*3d10*/  UMOV UR7, 0x400 ;  /* 0x0000040000077882 */ /* 0x000fe20000000000 */
[----:B------:R-:W-:Y:S01]  /*3d20*/  IMAD.IADD R0, R0, 0x1, R3 ;  /* 0x0000000100007824 */ /* 0x000fe200078e0203 */
[C---:B------:R-:W-:Y:S01]  /*3d30*/  LOP3.LUT R103, R2.reuse, 0x4, R165, 0xf4, !PT ;  /* 0x0000000402677812 */ /* 0x040fe200078ef4a5 */
[----:B------:R-:W-:Y:S01]  /*3d40*/  IMAD.MOV.U32 R213, RZ, RZ, R166 ;  /* 0x000000ffffd57224 */ /* 0x000fe200078e00a6 */
[----:B------:R-:W-:Y:S01]  /*3d50*/  LOP3.LUT R208, R169, R208, RZ, 0x3c, !PT ;  /* 0x000000d0a9d07212 */ /* 0x000fe200078e3cff */
[----:B------:R-:W-:Y:S01]  /*3d60*/  IMAD.MOV.U32 R212, RZ, RZ, R167 ;  /* 0x000000ffffd47224 */ /* 0x000fe200078e00a7 */
[----:B------:R-:W5:Y:S01]  /*3d70*/  S2UR UR4, SR_CgaCtaId ;  /* 0x00000000000479c3 */ /* 0x000f620000008800 */
[--C-:B------:R-:W-:Y:S01]  /*3d80*/  LOP3.LUT R169, R2, 0x4, R165.reuse, 0xf8, !PT ;  /* 0x0000000402a97812 */ /* 0x100fe200078ef8a5 */
[----:B------:R-:W-:Y:S01]  /*3d90*/  VIADD R216, R216, 0x40 ;  /* 0x00000040d8d87836 */ /* 0x000fe20000000000 */
[C-C-:B------:R-:W-:Y:S01]  /*3da0*/  LOP3.LUT R3, R208.reuse, 0x4, R165.reuse, 0xf8, !PT ;  /* 0x00000004d0037812 */ /* 0x140fe200078ef8a5 */
[----:B------:R-:W-:Y:S01]  /*3db0*/  IMAD.MOV.U32 R214, RZ, RZ, RZ ;  /* 0x000000ffffd67224 */ /* 0x000fe200078e00ff */
[----:B------:R-:W-:Y:S01]  /*3dc0*/  LOP3.LUT R165, R208, 0x4, R165, 0xf4, !PT ;  /* 0x00000004d0a57812 */ /* 0x000fe200078ef4a5 */
[----:B------:R-:W-:Y:S01]  /*3dd0*/  UMOV UR10, 0x180 ;  /* 0x00000180000a7882 */ /* 0x000fe20000000000 */
[C---:B------:R-:W-:Y:S01]  /*3de0*/  LOP3.LUT R196, R164.reuse, R169, RZ, 0xfc, !PT ;  /* 0x000000a9a4c47212 */ /* 0x040fe200078efcff */
[----:B------:R-:W1:Y:S01]  /*3df0*/  LDCU UR5, c[0x0][0x380] ;  /* 0x00007000ff0577ac */ /* 0x000e620008000800 */
[C---:B------:R-:W-:Y:S01]  /*3e00*/  LOP3.LUT R2, R164.reuse, R103, RZ, 0xfc, !PT ;  /* 0x00000067a4027212 */ /* 0x040fe200078efcff */
[----:B------:R-:W-:Y:S01]  /*3e10*/  IMAD.MOV.U32 R103, RZ, RZ, RZ ;  /* 0x000000ffff677224 */ /* 0x000fe200078e00ff */
[C---:B------:R-:W-:Y:S01]  /*3e20*/  LOP3.LUT R3, R164.reuse, R3, RZ, 0xfc, !PT ;  /* 0x00000003a4037212 */ /* 0x040fe200078efcff */
[----:B------:R-:W-:Y:S01]  /*3e30*/  UMOV UR9, 0x6000 ;  /* 0x0000600000097882 */ /* 0x000fe20000000000 */
[----:B------:R-:W-:Y:S01]  /*3e40*/  LOP3.LUT R164, R164, R165, RZ, 0xfc, !PT ;  /* 0x000000a5a4a47212 */ /* 0x000fe200078efcff */
[----:B------:R-:W-:Y:S01]  /*3e50*/  UMOV UR8, 0x3 ;  /* 0x0000000300087882 */ /* 0x000fe20000000000 */
[----:B------:R-:W-:Y:S01]  /*3e60*/  ISETP.NE.AND P0, PT, R215, RZ, PT ;  /* 0x000000ffd700720c */ /* 0x000fe20003f05270 */
[----:B----4-:R-:W-:Y:S01]  /*3e70*/  ULEA UR6, UR6, UR7, 0x18 ;  /* 0x0000000706067291 */ /* 0x010fe2000f8ec0ff */
[----:B------:R-:W-:-:S02]  /*3e80*/  LOP3.LUT R197, R0, 0x20, RZ, 0x3c, !PT ;  /* 0x0000002000c57812 */ /* 0x000fc400078e3cff */
[----:B------:R-:W-:Y:S01]  /*3e90*/  SEL R218, R218, RZ, P0 ;  /* 0x000000ffdada7207 */ /* 0x000fe20000000000 */
[----:B------:R-:W-:Y:S01]  /*3ea0*/  UIADD3 UR6, UPT, UPT, UR6, 0x8000, URZ ;  /* 0x0000800006067890 */ /* 0x000fe2000fffe0ff */
[----:B------:R-:W-:Y:S01]  /*3eb0*/  SEL R217, R217, RZ, P0 ;  /* 0x000000ffd9d97207 */ /* 0x000fe20000000000 */
[----:B-----5:R-:W-:-:S04]  /*3ec0*/  ULEA UR4, UR4, UR7, 0x18 ;  /* 0x0000000704047291 */ /* 0x020fc8000f8ec0ff */
[----:B------:R-:W-:Y:S02]  /*3ed0*/  LEA R196, R196, UR6, 0x4 ;  /* 0x00000006c4c47c11 */ /* 0x000fe4000f8e20ff */
[----:B------:R-:W-:Y:S02]  /*3ee0*/  LEA R2, R2, UR6, 0x4 ;  /* 0x0000000602027c11 */ /* 0x000fe4000f8e20ff */
[----:B------:R-:W-:Y:S02]  /*3ef0*/  LEA R3, R3, UR6, 0x4 ;  /* 0x0000000603037c11 */ /* 0x000fe4000f8e20ff */
[----:B-1----:R-:W-:-:S07]  /*3f00*/  LEA R0, R164, UR6, 0x4 ;  /* 0x00000006a4007c11 */ /* 0x002fce000f8e20ff */
.L_x_1945:
[C---:B-1----:R-:W-:Y:S01]  /*3f10*/  HMMA.16816.F32 R4, R132.reuse, R136, R4 ;  /* 0x000000888404723c */ /* 0x042fe20000001804 */
[----:B------:R-:W-:Y:S01]  /*3f20*/  BSSY.RECONVERGENT B0, `(.L_x_1937) ;  /* 0x000005f000007945 */ /* 0x000fe20003800200 */
[----:B------:R-:W-:Y:S03]  /*3f30*/  CS2R R210, SRZ ;  /* 0x0000000000d27805 */ /* 0x000fe6000001ff00 */
[--C-:B------:R-:W-:Y:S01]  /*3f40*/  IMAD.IADD R168, R196, 0x1, R199.reuse ;  /* 0x00000001c4a87824 */ /* 0x100fe200078e02c7 */
[-C--:B------:R-:W-:Y:S01]  /*3f50*/  IADD3 R172, PT, PT, R3, R199.reuse, RZ ;  /* 0x000000c703ac7210 */ /* 0x080fe20007ffe0ff */
[----:B------:R-:W-:Y:S01]  /*3f60*/  IMAD.IADD R176, R2, 0x1, R199 ;  /* 0x0000000102b07824 */ /* 0x000fe200078e02c7 */
[C---:B------:R-:W-:Y:S03]  /*3f70*/  HMMA.16816.F32 R8, R132.reuse, R138, R8 ;  /* 0x0000008a8408723c */ /* 0x040fe60000001808 */
[----:B------:R-:W1:Y:S01]  /*3f80*/  LDSM.16.MT88.4 R168, [R168+0x1000] ;  /* 0x00100000a8a8783b */ /* 0x000e620000004200 */
[----:B------:R-:W-:Y:S01]  /*3f90*/  IADD3 R180, PT, PT, R0, R199, RZ ;  /* 0x000000c700b47210 */ /* 0x000fe20007ffe0ff */
[----:B------:R-:W-:Y:S01]  /*3fa0*/  IMAD.IADD R200, R197, 0x1, R198 ;  /* 0x00000001c5c87824 */ /* 0x000fe200078e02c6 */
[----:B------:R-:W-:Y:S02]  /*3fb0*/  LOP3.LUT R208, R217, 0x1, RZ, 0xc0, !PT ;  /* 0x00000001d9d07812 */ /* 0x000fe400078ec0ff */
[C---:B------:R-:W-:Y:S03]  /*3fc0*/  HMMA.16816.F32 R12, R132.reuse, R140, R12 ;  /* 0x0000008c840c723c */ /* 0x040fe6000000180c */
[----:B----4-:R4:W1:Y:S01]  /*3fd0*/  LDSM.16.M88.4 R164, [R200] ;  /* 0x00000000c8a4783b */ /* 0x0108620000000200 */
[----:B------:R-:W-:Y:S04]  /*3fe0*/  ISETP.NE.U32.AND P0, PT, R208, 0x1, PT ;  /* 0x00000001d000780c */ /* 0x000fe80003f05070 */
[C---:B------:R-:W-:Y:S03]  /*3ff0*/  HMMA.16816.F32 R16, R132.reuse, R142, R16 ;  /* 0x0000008e8410723c */ /* 0x040fe60000001810 */
[----:B------:R4:W1:Y:S05]  /*4000*/  LDSM.16.M88.4 R184, [R200+0x1000] ;  /* 0x00100000c8b8783b */ /* 0x00086a0000000200 */
[C---:B------:R-:W-:Y:S03]  /*4010*/  HMMA.16816.F32 R20, R132.reuse, R144, R20 ;  /* 0x000000908414723c */ /* 0x040fe60000001814 */
[----:B------:R4:W1:Y:S05]  /*4020*/  LDSM.16.M88.4 R188, [R200+0x2000] ;  /* 0x00200000c8bc783b */ /* 0x00086a0000000200 */
[C---:B------:R-:W-:Y:S03]  /*4030*/  HMMA.16816.F32 R24, R132.reuse, R146, R24 ;  /* 0x000000928418723c */ /* 0x040fe60000001818 */
[----:B------:R4:W1:Y:S05]  /*4040*/  LDSM.16.M88.4 R192, [R200+0x3000] ;  /* 0x00300000c8c0783b */ /* 0x00086a0000000200 */
[C---:B------:R-:W-:Y:S03]  /*4050*/  HMMA.16816.F32 R28, R132.reuse, R148, R28 ;  /* 0x00000094841c723c */ /* 0x040fe6000000181c */
[----:B------:R-:W1:Y:S05]  /*4060*/  LDSM.16.MT88.4 R172, [R172+0x1000] ;  /* 0x00100000acac783b */ /* 0x000e6a0000004200 */
[-C--:B------:R-:W-:Y:S03]  /*4070*/  HMMA.16816.F32 R32, R132, R150.reuse, R32 ;  /* 0x000000968420723c */ /* 0x080fe60000001820 */
[----:B------:R-:W1:Y:S05]  /*4080*/  LDSM.16.MT88.4 R176, [R176+0x1000] ;  /* 0x00100000b0b0783b */ /* 0x000e6a0000004200 */
[C---:B--2---:R-:W-:Y:S03]  /*4090*/  HMMA.16816.F32 R36, R152.reuse, R150, R36 ;  /* 0x000000969824723c */ /* 0x044fe60000001824 */
[----:B------:R-:W1:Y:S05]  /*40a0*/  LDSM.16.MT88.4 R180, [R180+0x1000] ;  /* 0x00100000b4b4783b */ /* 0x000e6a0000004200 */
[C---:B------:R-:W-:Y:S08]  /*40b0*/  HMMA.16816.F32 R40, R152.reuse, R148, R40 ;  /* 0x000000949828723c */ /* 0x040ff00000001828 */
[C---:B------:R-:W-:Y:S08]  /*40c0*/  HMMA.16816.F32 R44, R152.reuse, R146, R44 ;  /* 0x00000092982c723c */ /* 0x040ff0000000182c */
[C---:B------:R-:W-:Y:S08]  /*40d0*/  HMMA.16816.F32 R48, R152.reuse, R144, R48 ;  /* 0x000000909830723c */ /* 0x040ff00000001830 */
[C---:B------:R-:W-:Y:S08]  /*40e0*/  HMMA.16816.F32 R52, R152.reuse, R142, R52 ;  /* 0x0000008e9834723c */ /* 0x040ff00000001834 */
[C---:B------:R-:W-:Y:S08]  /*40f0*/  HMMA.16816.F32 R56, R152.reuse, R140, R56 ;  /* 0x0000008c9838723c */ /* 0x040ff00000001838 */
[C---:B------:R-:W-:Y:S08]  /*4100*/  HMMA.16816.F32 R60, R152.reuse, R138, R60 ;  /* 0x0000008a983c723c */ /* 0x040ff0000000183c */
[-C--:B------:R-:W-:Y:S08]  /*4110*/  HMMA.16816.F32 R64, R152, R136.reuse, R64 ;  /* 0x000000889840723c */ /* 0x080ff00000001840 */
        /* <DEDUP_REMOVED lines=18> */
[-C--:B------:R-:W-:Y:S04]  /*4240*/  IABS R0, R201.reuse ;  /* 0x000000c900007213 */ /* 0x080fe80000000000 */
[----:B------:R-:W2:Y:S10]  /*4250*/  I2F.RP R133, R0 ;  /* 0x0000000000857306 */ /* 0x000eb40000209400 */
[----:B--2---:R-:W2:Y:S02]  /*4260*/  MUFU.RCP R2, R133 ;  /* 0x0000008500027308 */ /* 0x004ea40000001000 */
[----:B--2---:R-:W-:Y:S01]  /*4270*/  VIADD R134, R2, 0xffffffe ;  /* 0x0ffffffe02867836 */ /* 0x004fe20000000000 */
[----:B------:R-:W-:Y:S01]  /*4280*/  IABS R2, R201 ;  /* 0x000000c900027213 */ /* 0x000fe20000000000 */
[----:B------:R-:W2:Y:S06]  /*4290*/  S2R R133, SR_TID.X ;  /* 0x0000000000857919 */ /* 0x000eac0000002100 */
[----:B------:R-:W3:Y:S01]  /*42a0*/  F2I.FTZ.U32.TRUNC.NTZ R135, R134 ;  /* 0x0000008600877305 */ /* 0x000ee2000021f000 */
[----:B------:R-:W-:Y:S02]  /*42b0*/  IMAD.MOV R2, RZ, RZ, -R2 ;  /* 0x000000ffff027224 */ /* 0x000fe400078e0a02 */
[--C-:B---3--:R-:W-:Y:S01]  /*42c0*/  IMAD.MOV R3, RZ, RZ, -R135.reuse ;  /* 0x000000ffff037224 */ /* 0x108fe200078e0a87 */
[----:B------:R-:W-:Y:S03]  /*42d0*/  MOV R134, RZ ;  /* 0x000000ff00867202 */ /* 0x000fe60000000f00 */
[----:B------:R-:W-:Y:S01]  /*42e0*/  IMAD R132, R3, R0, RZ ;  /* 0x0000000003847224 */ /* 0x000fe200078e02ff */
[----:B------:R-:W-:Y:S03]  /*42f0*/  IABS R3, R216 ;  /* 0x000000d800037213 */ /* 0x000fe60000000000 */
[----:B------:R-:W-:Y:S02]  /*4300*/  IMAD.HI.U32 R135, R135, R132, R134 ;  /* 0x0000008487877227 */ /* 0x000fe400078e0086 */
[----:B------:R-:W3:Y:S04]  /*4310*/  S2R R132, SR_CTAID.Z ;  /* 0x0000000000847919 */ /* 0x000ee80000002700 */
[----:B------:R-:W-:Y:S04]  /*4320*/  IMAD.HI.U32 R135, R135, R3, RZ ;  /* 0x0000000387877227 */ /* 0x000fe800078e00ff */
[----:B------:R-:W-:Y:S01]  /*4330*/  IMAD R3, R135, R2, R3 ;  /* 0x0000000287037224 */ /* 0x000fe200078e0203 */
[--C-:B--2---:R-:W-:Y:S04]  /*4340*/  SHF.R.U32.HI R2, RZ, 0x2, R133.reuse ;  /* 0x00000002ff027819 */ /* 0x104fe80000011685 */
[----:B------:R-:W-:Y:S02]  /*4350*/  ISETP.GT.U32.AND P0, PT, R0, R3, PT ;  /* 0x000000030000720c */ /* 0x000fe40003f04070 */
[----:B------:R-:W-:Y:S04]  /*4360*/  LOP3.LUT R2, R2, 0x7, RZ, 0xc0, !PT ;  /* 0x0000000702027812 */ /* 0x000fe800078ec0ff */
[----:B------:R-:W-:Y:S07]  /*4370*/  LOP3.LUT R2, R2, 0x3e0, R133, 0xf8, !PT ;  /* 0x000003e002027812 */ /* 0x000fee00078ef885 */
[----:B------:R-:W-:Y:S02]  /*4380*/  @!P0 IMAD.IADD R3, R3, 0x1, -R0 ;  /* 0x0000000103038824 */ /* 0x000fe400078e0a00 */
[----:B------:R-:W-:Y:S01]  /*4390*/  @!P0 VIADD R135, R135, 0x1 ;  /* 0x0000000187878836 */ /* 0x000fe20000000000 */
[----:B------:R-:W-:Y:S02]  /*43a0*/  ISETP.NE.AND P0, PT, R201, RZ, PT ;  /* 0x000000ffc900720c */ /* 0x000fe40003f05270 */
[----:B------:R-:W-:Y:S02]  /*43b0*/  ISETP.GE.U32.AND P2, PT, R3, R0, PT ;  /* 0x000000000300720c */ /* 0x000fe40003f46070 */
[-C--:B------:R-:W-:Y:S01]  /*43c0*/  LOP3.LUT R0, R216, R201.reuse, RZ, 0x3c, !PT ;  /* 0x000000c9d8007212 */ /* 0x080fe200078e3cff */
[----:B------:R-:W2:Y:S03]  /*43d0*/  S2R R3, SR_CTAID.X ;  /* 0x0000000000037919 */ /* 0x000ea60000002500 */
[----:B------:R-:W-:Y:S02]  /*43e0*/  ISETP.GE.AND P1, PT, R0, RZ, PT ;  /* 0x000000ff0000720c */ /* 0x000fe40003f26270 */
[----:B------:R-:W2:Y:S05]  /*43f0*/  LDC R0, c[0x0][0x398] ;  /* 0x0000e600ff007b82 */ /* 0x000eaa0000000800 */
[----:B------:R-:W-:Y:S06]  /*4400*/  @P2 IADD3 R135, PT, PT, R135, 0x1, RZ ;  /* 0x0000000187872810 */ /* 0x000fec0007ffe0ff */
[----:B------:R-:W-:Y:S01]  /*4410*/  @!P1 IMAD.MOV R135, RZ, RZ, -R135 ;  /* 0x000000ffff879224 */ /* 0x000fe200078e0a87 */
[----:B------:R-:W-:Y:S05]  /*4420*/  @!P0 LOP3.LUT R135, RZ, R201, RZ, 0x33, !PT ;  /* 0x000000c9ff878212 */ /* 0x000fea00078e33ff */
[--C-:B------:R-:W-:Y:S02]  /*4430*/  IMAD.MOV R136, RZ, RZ, -R135.reuse ;  /* 0x000000ffff887224 */ /* 0x100fe400078e0a87 */
[----:B---3--:R-:W-:Y:S02]  /*4440*/  IMAD R135, R132, 0xc, R135 ;  /* 0x0000000c84877824 */ /* 0x008fe400078e0287 */
[----:B------:R-:W-:Y:S02]  /*4450*/  IMAD R136, R201, R136, R216 ;  /* 0x00000088c9887224 */ /* 0x000fe400078e02d8 */
[----:B------:R-:W-:Y:S03]  /*4460*/  IMAD R132, R205, UR5, RZ ;  /* 0x00000005cd847c24 */ /* 0x000fe6000f8e02ff */
[--C-:B------:R-:W-:Y:S02]  /*4470*/  SHF.R.S32.HI R137, RZ, 0x1f, R136.reuse ;  /* 0x0000001fff897819 */ /* 0x100fe40000011488 */
[----:B--2---:R-:W-:Y:S01]  /*4480*/  SHF.R.U32.HI R3, RZ, R0, R3 ;  /* 0x00000000ff037219 */ /* 0x004fe20000011603 */
[----:B------:R-:W-:Y:S03]  /*4490*/  IMAD.WIDE R136, R132, R135, R136 ;  /* 0x0000008784887225 */ /* 0x000fe600078e0288 */
[----:B------:R-:W-:Y:S02]  /*44a0*/  LEA R2, R3, R2, 0x7 ;  /* 0x0000000203027211 */ /* 0x000fe400078e38ff */
[----:B------:R-:W-:Y:S03]  /*44b0*/  SHF.R.S32.HI R3, RZ, 0x1f, R205 ;  /* 0x0000001fff037819 */ /* 0x000fe600000114cd */
[-C--:B------:R-:W-:Y:S04]  /*44c0*/  IMAD.WIDE.U32 R136, R205, R2.reuse, R136 ;  /* 0x00000002cd887225 */ /* 0x080fe800078e0088 */
[----:B------:R-:W-:Y:S01]  /*44d0*/  IMAD R3, R3, R2, RZ ;  /* 0x0000000203037224 */ /* 0x000fe200078e02ff */
[C---:B------:R-:W-:Y:S03]  /*44e0*/  LEA R210, P0, R136.reuse, R202, 0x1 ;  /* 0x000000ca88d27211 */ /* 0x040fe600078008ff */
[----:B------:R-:W-:Y:S05]  /*44f0*/  IMAD.IADD R3, R3, 0x1, R137 ;  /* 0x0000000103037824 */ /* 0x000fea00078e0289 */
[----:B------:R-:W-:Y:S02]  /*4500*/  LEA.HI.X R211, R136, R203, R3, 0x1, P0 ;  /* 0x000000cb88d37211 */ /* 0x000fe400000f0c03 */
.L_x_1938:
[----:B------:R-:W-:Y:S05]  /*4510*/  BSYNC.RECONVERGENT B0 ;  /* 0x0000000000007941 */ /* 0x000fea0003800200 */
.L_x_1937:
[----:B------:R-:W-:Y:S01]  /*4520*/  R2P PR, R217, 0x3 ;  /* 0x00000003d9007804 */ /* 0x000fe20000000000 */
[----:B------:R-:W2:Y:S01]  /*4530*/  S2R R221, SR_TID.X ;  /* 0x0000000000dd7919 */ /* 0x000ea20000002100 */
[----:B------:R-:W-:Y:S01]  /*4540*/  IMAD.U32 R209, RZ, RZ, UR4 ;  /* 0x00000004ffd17e24 */ /* 0x000fe2000f8e00ff */
[----:B------:R-:W-:Y:S01]  /*4550*/  BSSY.RECONVERGENT B0, `(.L_x_1939) ;  /* 0x0000040000007945 */ /* 0x000fe20003800200 */
[----:B------:R-:W-:Y:S02]  /*4560*/  CS2R R134, SRZ ;  /* 0x0000000000867805 */ /* 0x000fe4000001ff00 */
[----:B--2---:R-:W-:Y:S04]  /*4570*/  LOP3.LUT R0, R221, 0xffff, RZ, 0xc0, !PT ;  /* 0x0000ffffdd007812 */ /* 0x004fe800078ec0ff */
[----:B------:R-:W-:Y:S04]  /*4580*/  SHF.R.U32.HI R0, RZ, 0x2, R0 ;  /* 0x00000002ff007819 */ /* 0x000fe80000011600 */
[----:B------:R-:W-:Y:S04]  /*4590*/  LOP3.LUT R2, R0, 0x6, RZ, 0xc0, !PT ;  /* 0x0000000600027812 */ /* 0x000fe800078ec0ff */
[--C-:B------:R-:W-:Y:S04]  /*45a0*/  LOP3.LUT R2, R2, 0x3e0, R221.reuse, 0xf8, !PT ;  /* 0x000003e002027812 */ /* 0x100fe800078ef8dd */
[----:B------:R-:W-:Y:S04]  /*45b0*/  SHF.R.U32.HI R2, RZ, 0x1, R2 ;  /* 0x00000001ff027819 */ /* 0x000fe80000011602 */
[--C-:B------:R-:W-:Y:S04]  /*45c0*/  LOP3.LUT R0, R2, 0x3, R221.reuse, 0x48, !PT ;  /* 0x0000000302007812 */ /* 0x100fe800078e48dd */
[----:B------:R-:W-:Y:S05]  /*45d0*/  LOP3.LUT R0, R0, 0x4, R221, 0xf8, !PT ;  /* 0x0000000400007812 */ /* 0x000fea00078ef8dd */
[----:B------:R-:W-:Y:S04]  /*45e0*/  IMAD R0, R2, 0x20, R0 ;  /* 0x0000002002007824 */ /* 0x000fe800078e0200 */
[----:B------:R-:W-:Y:S04]  /*45f0*/  IMAD.U32 R0, R0, 0x10, R209 ;  /* 0x0000001000007824 */ /* 0x000fe800078e00d1 */
[----:B------:R-:W-:Y:S05]  /*4600*/  VIADD R133, R0, UR10 ;  /* 0x0000000a00857c36 */ /* 0x000fea0008000000 */
[----:B------:R-:W-:Y:S01]  /*4610*/  @!PT LDS RZ, [RZ] ;  /* 0x00000000fffff984 */ /* 0x000fe20000000800 */
[----:B------:R-:W-:Y:S01]  /*4620*/  @!PT LDS RZ, [RZ] ;  /* 0x00000000fffff984 */ /* 0x000fe20000000800 */
[----:B------:R-:W-:Y:S01]  /*4630*/  @!PT LDS RZ, [RZ] ;  /* 0x00000000fffff984 */ /* 0x000fe20000000800 */
[----:B------:R2:W-:Y:S01]  /*4640*/  @P0 LDGSTS.E.BYPASS.LTC128B.128 [R133], desc[UR36][R210.64] ;  /* 0x00000000d2850fae */ /* 0x0005e2000b981a24 */
[----:B------:R-:W-:Y:S05]  /*4650*/  @!P1 BRA `(.L_x_1940) ;  /* 0x0000000000bc9947 */ /* 0x000fea0003800000 */
[-C--:B------:R-:W-:Y:S04]  /*4660*/  IABS R135, R201.reuse ;  /* 0x000000c900877213 */ /* 0x080fe80000000000 */
[----:B------:R-:W3:Y:S10]  /*4670*/  I2F.RP R132, R135 ;  /* 0x0000008700847306 */ /* 0x000ef40000209400 */
[----:B---3--:R-:W3:Y:S02]  /*4680*/  MUFU.RCP R0, R132 ;  /* 0x0000008400007308 */ /* 0x008ee40000001000 */
[----:B---3--:R-:W-:Y:S01]  /*4690*/  VIADD R136, R0, 0xffffffe ;  /* 0x0ffffffe00887836 */ /* 0x008fe20000000000 */
[----:B------:R-:W-:Y:S01]  /*46a0*/  IABS R0, R201 ;  /* 0x000000c900007213 */ /* 0x000fe20000000000 */
[----:B------:R-:W3:Y:S06]  /*46b0*/  S2R R132, SR_CTAID.Z ;  /* 0x0000000000847919 */ /* 0x000eec0000002700 */
[----:B------:R-:W5:Y:S01]  /*46c0*/  F2I.FTZ.U32.TRUNC.NTZ R137, R136 ;  /* 0x0000008800897305 */ /* 0x000f62000021f000 */
[----:B------:R-:W-:Y:S02]  /*46d0*/  IMAD.MOV R0, RZ, RZ, -R0 ;  /* 0x000000ffff007224 */ /* 0x000fe400078e0a00 */
[--C-:B-----5:R-:W-:Y:S01]  /*46e0*/  IMAD.MOV R2, RZ, RZ, -R137.reuse ;  /* 0x000000ffff027224 */ /* 0x120fe200078e0a89 */
[----:B------:R-:W-:Y:S03]  /*46f0*/  MOV R136, RZ ;  /* 0x000000ff00887202 */ /* 0x000fe60000000f00 */
[----:B------:R-:W-:Y:S01]  /*4700*/  IMAD R3, R2, R135, RZ ;  /* 0x0000008702037224 */ /* 0x000fe200078e02ff */
[----:B------:R-:W-:Y:S03]  /*4710*/  IABS R2, R216 ;  /* 0x000000d800027213 */ /* 0x000fe60000000000 */
[----:B------:R-:W-:Y:S02]  /*4720*/  IMAD.HI.U32 R137, R137, R3, R136 ;  /* 0x0000000389897227 */ /* 0x000fe400078e0088 */
[----:B------:R-:W5:Y:S04]  /*4730*/  S2R R3, SR_CTAID.X ;  /* 0x0000000000037919 */ /* 0x000f680000002500 */
[----:B------:R-:W-:Y:S04]  /*4740*/  IMAD.HI.U32 R137, R137, R2, RZ ;  /* 0x0000000289897227 */ /* 0x000fe800078e00ff */
[----:B------:R-:W-:Y:S01]  /*4750*/  IMAD R2, R137, R0, R2 ;  /* 0x0000000089027224 */ /* 0x000fe200078e0202 */
[----:B------:R-:W-:Y:S04]  /*4760*/  LOP3.LUT R0, R216, R201, RZ, 0x3c, !PT ;  /* 0x000000c9d8007212 */ /* 0x000fe800078e3cff */
[----:B------:R-:W-:Y:S02]  /*4770*/  ISETP.GE.AND P1, PT, R0, RZ, PT ;  /* 0x000000ff0000720c */ /* 0x000fe40003f26270 */
[----:B------:R-:W-:Y:S01]  /*4780*/  ISETP.GT.U32.AND P0, PT, R135, R2, PT ;  /* 0x000000028700720c */ /* 0x000fe20003f04070 */
[----:B------:R-:W5:Y:S11]  /*4790*/  LDC R0, c[0x0][0x398] ;  /* 0x0000e600ff007b82 */ /* 0x000f760000000800 */
[----:B------:R-:W-:Y:S01]  /*47a0*/  @!UPT UIADD3 URZ, UPT, UPT, URZ, URZ, URZ ;  /* 0x000000fffffff290 */ /* 0x000fe2000fffe0ff */
[----:B------:R-:W-:Y:S02]  /*47b0*/  @!P0 IMAD.IADD R2, R2, 0x1, -R135 ;  /* 0x0000000102028824 */ /* 0x000fe400078e0a87 */
[----:B------:R-:W-:Y:S01]  /*47c0*/  @!P0 VIADD R137, R137, 0x1 ;  /* 0x0000000189898836 */ /* 0x000fe20000000000 */
[----:B------:R-:W-:Y:S02]  /*47d0*/  ISETP.NE.AND P0, PT, R201, RZ, PT ;  /* 0x000000ffc900720c */ /* 0x000fe40003f05270 */
[----:B------:R-:W-:Y:S02]  /*47e0*/  ISETP.GE.U32.AND P2, PT, R2, R135, PT ;  /* 0x000000870200720c */ /* 0x000fe40003f46070 */
[----:B------:R-:W-:Y:S04]  /*47f0*/  SHF.R.U32.HI R2, RZ, 0x2, R221 ;  /* 0x00000002ff027819 */ /* 0x000fe800000116dd */
[----:B------:R-:W-:Y:S02]  /*4800*/  LOP3.LUT R2, R2, 0x7, RZ, 0xc0, !PT ;  /* 0x0000000702027812 */ /* 0x000fe400078ec0ff */
[----:B-----5:R-:W-:Y:S02]  /*4810*/  SHF.R.U32.HI R0, RZ, R0, R3 ;  /* 0x00000000ff007219 */ /* 0x020fe40000011603 */
[----:B------:R-:W-:Y:S01]  /*4820*/  LOP3.LUT R3, R2, 0x3e0, R221, 0xf8, !PT ;  /* 0x000003e002037812 */ /* 0x000fe200078ef8dd */
[----:B------:R-:W-:Y:S02]  /*4830*/  IMAD R2, R205, UR5, RZ ;  /* 0x00000005cd027c24 */ /* 0x000fe4000f8e02ff */
[----:B------:R-:W-:Y:S02]  /*4840*/  @P2 IADD3 R137, PT, PT, R137, 0x1, RZ ;  /* 0x0000000189892810 */ /* 0x000fe40007ffe0ff */
[----:B------:R-:W-:Y:S01]  /*4850*/  IMAD R0, R0, 0x80, R3 ;  /* 0x0000008000007824 */ /* 0x000fe200078e0203 */
[----:B------:R-:W-:Y:S02]  /*4860*/  SHF.R.S32.HI R3, RZ, 0x1f, R205 ;  /* 0x0000001fff037819 */ /* 0x000fe400000114cd */
[----:B------:R-:W-:Y:S02]  /*4870*/  IMAD.MOV.U32 R135, RZ, RZ, R137 ;  /* 0x000000ffff877224 */ /* 0x000fe400078e0089 */
[----:B------:R-:W-:Y:S02]  /*4880*/  VIADD R0, R0, 0x8 ;  /* 0x0000000800007836 */ /* 0x000fe40000000000 */
[----:B------:R-:W-:Y:S01]  /*4890*/  @!P1 IMAD.MOV R135, RZ, RZ, -R135 ;  /* 0x000000ffff879224 */ /* 0x000fe200078e0a87 */
[----:B------:R-:W-:Y:S01]  /*48a0*/  @!P0 LOP3.LUT R135, RZ, R201, RZ, 0x33, !PT ;  /* 0x000000c9ff878212 */ /* 0x000fe200078e33ff */
[----:B------:R-:W-:Y:S03]  /*48b0*/  IMAD R3, R3, R0, RZ ;  /* 0x0000000003037224 */ /* 0x000fe600078e02ff */
[----:B------:R-:W-:Y:S01]  /*48c0*/  IADD3 R136, PT, PT, -R135, RZ, RZ ;  /* 0x000000ff87887210 */ /* 0x000fe20007ffe1ff */
[----:B---3--:R-:W-:Y:S04]  /*48d0*/  IMAD R135, R132, 0xc, R135 ;  /* 0x0000000c84877824 */ /* 0x008fe800078e0287 */
[----:B------:R-:W-:Y:S05]  /*48e0*/  IMAD R136, R201, R136, R216 ;  /* 0x00000088c9887224 */ /* 0x000fea00078e02d8 */
[--C-:B------:R-:W-:Y:S03]  /*48f0*/  SHF.R.S32.HI R137, RZ, 0x1f, R136.reuse ;  /* 0x0000001fff897819 */ /* 0x100fe60000011488 */
[----:B------:R-:W-:Y:S04]  /*4900*/  IMAD.WIDE R136, R2, R135, R136 ;  /* 0x0000008702887225 */ /* 0x000fe800078e0288 */
[----:B------:R-:W-:Y:S03]  /*4910*/  IMAD.WIDE.U32 R136, R205, R0, R136 ;  /* 0x00000000cd887225 */ /* 0x000fe600078e0088 */
[C---:B------:R-:W-:Y:S02]  /*4920*/  LEA R134, P0, R136.reuse, R202, 0x1 ;  /* 0x000000ca88867211 */ /* 0x040fe400078008ff */
[----:B------:R-:W-:Y:S04]  /*4930*/  IADD3 R3, PT, PT, R3, R137, RZ ;  /* 0x0000008903037210 */ /* 0x000fe80007ffe0ff */
[----:B------:R-:W-:Y:S02]  /*4940*/  LEA.HI.X R135, R136, R203, R3, 0x1, P0 ;  /* 0x000000cb88877211 */ /* 0x000fe400000f0c03 */
.L_x_1940:
[----:B------:R-:W-:Y:S05]  /*4950*/  BSYNC.RECONVERGENT B0 ;  /* 0x0000000000007941 */ /* 0x000fea0003800200 */
.L_x_1939:
[----:B------:R-:W-:Y:S01]  /*4960*/  SHF.R.U32.HI R132, RZ, 0x2, R221 ;  /* 0x00000002ff847819 */ /* 0x000fe200000116dd */
[----:B--2---:R-:W2:Y:S01]  /*4970*/  LDC.64 R210, c[0x0][0x3e0] ;  /* 0x0000f800ffd27b82 */ /* 0x004ea20000000a00 */
[----:B------:R-:W-:Y:S01]  /*4980*/  SHF.R.U32.HI R136, RZ, 0x1, R217 ;  /* 0x00000001ff887819 */ /* 0x000fe200000116d9 */
[C---:B------:R-:W-:Y:S01]  /*4990*/  IMAD.SHL.U32 R208, R221.reuse, 0x40, RZ ;  /* 0x00000040ddd07824 */ /* 0x040fe200078e00ff */
[----:B------:R-:W-:Y:S01]  /*49a0*/  LOP3.LUT R0, R132, 0x6, RZ, 0xc0, !PT ;  /* 0x0000000684007812 */ /* 0x000fe200078ec0ff */
[----:B------:R-:W-:Y:S01]  /*49b0*/  IMAD.SHL.U32 R137, R221, 0x20, RZ ;  /* 0x00000020dd897824 */ /* 0x000fe200078e00ff */
[----:B------:R-:W-:Y:S03]  /*49c0*/  LOP3.LUT P4, RZ, R136, 0x1, RZ, 0xc0, !PT ;  /* 0x0000000188ff7812 */ /* 0x000fe6000788c0ff */
[----:B------:R-:W2:Y:S01]  /*49d0*/  LDC.64 R2, c[0x0][0x3e8] ;  /* 0x0000fa00ff027b82 */ /* 0x000ea20000000a00 */
[--C-:B------:R-:W-:Y:S01]  /*49e0*/  LOP3.LUT R139, R0, 0x3e0, R221.reuse, 0xf8, !PT ;  /* 0x000003e0008b7812 */ /* 0x100fe200078ef8dd */
[----:B------:R-:W-:Y:S01]  /*49f0*/  BSSY.RECONVERGENT B0, `(.L_x_1941) ;  /* 0x0000051000007945 */ /* 0x000fe20003800200 */
[----:B----4-:R-:W-:Y:S02]  /*4a00*/  SHF.R.U32.HI R200, RZ, 0x3, R221 ;  /* 0x00000003ffc87819 */ /* 0x010fe400000116dd */
[----:B------:R-:W-:Y:S02]  /*4a10*/  LOP3.LUT R139, R139, 0x8, RZ, 0xfc, !PT ;  /* 0x000000088b8b7812 */ /* 0x000fe400078efcff */
[----:B------:R-:W-:Y:S02]  /*4a20*/  SHF.R.U32.HI R0, RZ, 0x1, R218 ;  /* 0x00000001ff007819 */ /* 0x000fe400000116da */
[----:B------:R-:W-:Y:S02]  /*4a30*/  SHF.R.U32.HI R139, RZ, 0x1, R139 ;  /* 0x00000001ff8b7819 */ /* 0x000fe4000001168b */
[----:B------:R-:W-:Y:S02]  /*4a40*/  LOP3.LUT R219, R221, R200, RZ, 0x3c, !PT ;  /* 0x000000c8dddb7212 */ /* 0x000fe400078e3cff */
[--C-:B------:R-:W-:Y:S02]  /*4a50*/  LOP3.LUT R138, R139, 0x3, R221.reuse, 0x48, !PT ;  /* 0x000000038b8a7812 */ /* 0x100fe400078e48dd */
[----:B------:R-:W-:Y:S02]  /*4a60*/  LOP3.LUT P2, RZ, R0, 0x1, RZ, 0xc0, !PT ;  /* 0x0000000100ff7812 */ /* 0x000fe4000784c0ff */
[----:B------:R-:W-:Y:S02]  /*4a70*/  LOP3.LUT R138, R138, 0x4, R221, 0xf8, !PT ;  /* 0x000000048a8a7812 */ /* 0x000fe400078ef8dd */
[----:B------:R-:W-:Y:S02]  /*4a80*/  LOP3.LUT R136, R208, 0xf800, RZ, 0xc0, !PT ;  /* 0x0000f800d0887812 */ /* 0x000fe400078ec0ff */
[----:B------:R-:W-:Y:S01]  /*4a90*/  LOP3.LUT R0, R219, 0x3, RZ, 0xc0, !PT ;  /* 0x00000003db007812 */ /* 0x000fe200078ec0ff */
[----:B------:R-:W-:Y:S01]  /*4aa0*/  IMAD R138, R139, 0x20, R138 ;  /* 0x000000208b8a7824 */ /* 0x000fe200078e028a */
[----:B------:R-:W-:Y:S02]  /*4ab0*/  LOP3.LUT P3, RZ, R218, 0x1, RZ, 0xc0, !PT ;  /* 0x00000001daff7812 */ /* 0x000fe4000786c0ff */
[----:B------:R-:W-:Y:S01]  /*4ac0*/  LOP3.LUT R220, R136, 0x300, R137, 0xf8, !PT ;  /* 0x0000030088dc7812 */ /* 0x000fe200078ef889 */
[----:B------:R-:W-:Y:S01]  /*4ad0*/  IMAD.U32 R138, R138, 0x10, R209 ;  /* 0x000000108a8a7824 */ /* 0x000fe200078e00d1 */
[----:B------:R-:W-:Y:S02]  /*4ae0*/  LOP3.LUT R137, R0, 0x4, R221, 0xf8, !PT ;  /* 0x0000000400897812 */ /* 0x000fe400078ef8dd */
[----:B--2---:R-:W-:Y:S01]  /*4af0*/  IADD3 R213, P1, P0, R213, R210, R2 ;  /* 0x000000d2d5d57210 */ /* 0x004fe2000783e002 */
[----:B------:R-:W-:Y:S02]  /*4b00*/  VIADD R223, R138, UR10 ;  /* 0x0000000a8adf7c36 */ /* 0x000fe40008000000 */
[----:B------:R-:W-:Y:S01]  /*4b10*/  IMAD R0, R137, 0x10, R220 ;  /* 0x0000001089007824 */ /* 0x000fe200078e02dc */
[----:B------:R-:W-:Y:S01]  /*4b20*/  IADD3.X R212, PT, PT, R212, R211, R3, P1, P0 ;  /* 0x000000d3d4d47210 */ /* 0x000fe20000fe0403 */
[----:B------:R-:W-:Y:S01]  /*4b30*/  IMAD.MOV.U32 R3, RZ, RZ, RZ ;  /* 0x000000ffff037224 */ /* 0x000fe200078e00ff */
[----:B------:R-:W-:Y:S01]  /*4b40*/  @!PT LDS RZ, [RZ] ;  /* 0x00000000fffff984 */ /* 0x000fe20000000800 */
[----:B------:R-:W-:Y:S01]  /*4b50*/  @!PT LDS RZ, [RZ] ;  /* 0x00000000fffff984 */ /* 0x000fe20000000800 */
[----:B------:R-:W-:Y:S01]  /*4b60*/  @!PT LDS RZ, [RZ] ;  /* 0x00000000fffff984 */ /* 0x000fe20000000800 */
[----:B------:R2:W-:Y:S01]  /*4b70*/  @P4 LDGSTS.E.BYPASS.LTC128B.128 [R223], desc[UR36][R134.64] ;  /* 0x0000000086df4fae */ /* 0x0005e2000b981a24 */
[--C-:B------:R-:W-:Y:S01]  /*4b80*/  @P3 IMAD.MOV.U32 R136, RZ, RZ, R213.reuse ;  /* 0x000000ffff883224 */ /* 0x100fe200078e00d5 */
[----:B------:R-:W-:Y:S01]  /*4b90*/  IADD3 R2, PT, PT, R209, UR9, R0 ;  /* 0x00000009d1027c10 */ /* 0x000fe2000fffe000 */
[--C-:B------:R-:W-:Y:S01]  /*4ba0*/  @P3 IMAD.MOV.U32 R137, RZ, RZ, R212.reuse ;  /* 0x000000ffff893224 */ /* 0x100fe200078e00d4 */
[----:B------:R-:W-:Y:S01]  /*4bb0*/  LOP3.LUT P0, RZ, R217, 0x4, RZ, 0xc0, !PT ;  /* 0x00000004d9ff7812 */ /* 0x000fe2000780c0ff */
[----:B------:R-:W-:Y:S03]  /*4bc0*/  IMAD.MOV.U32 R0, RZ, RZ, RZ ;  /* 0x000000ffff007224 */ /* 0x000fe600078e00ff */
[----:B------:R3:W-:Y:S01]  /*4bd0*/  @P3 LDGSTS.E.BYPASS.LTC128B.128 [R2+0x8000], desc[UR36][R136.64] ;  /* 0x0800000088023fae */ /* 0x0007e2000b981a24 */
[----:B--2---:R-:W-:Y:S02]  /*4be0*/  @P2 IMAD.MOV.U32 R134, RZ, RZ, R213 ;  /* 0x000000ffff862224 */ /* 0x004fe400078e00d5 */
[----:B------:R-:W-:Y:S05]  /*4bf0*/  @P2 IMAD.MOV.U32 R135, RZ, RZ, R212 ;  /* 0x000000ffff872224 */ /* 0x000fea00078e00d4 */
[----:B------:R3:W-:Y:S01]  /*4c00*/  @P2 LDGSTS.E.BYPASS.LTC128B.128 [R2+0x8080], desc[UR36][R134.64+0x80] ;  /* 0x0808008086022fae */ /* 0x0007e2000b981a24 */
[----:B------:R-:W-:Y:S05]  /*4c10*/  @!P0 BRA `(.L_x_1942) ;  /* 0x0000000000b88947 */ /* 0x000fea0003800000 */
[-C--:B---3--:R-:W-:Y:S04]  /*4c20*/  IABS R135, R201.reuse ;  /* 0x000000c900877213 */ /* 0x088fe80000000000 */
[----:B------:R-:W2:Y:S10]  /*4c30*/  I2F.RP R134, R135 ;  /* 0x0000008700867306 */ /* 0x000eb40000209400 */
[----:B--2---:R-:W2:Y:S02]  /*4c40*/  MUFU.RCP R0, R134 ;  /* 0x0000008600007308 */ /* 0x004ea40000001000 */
[----:B--2---:R-:W-:Y:S01]  /*4c50*/  VIADD R136, R0, 0xffffffe ;  /* 0x0ffffffe00887836 */ /* 0x004fe20000000000 */
[----:B------:R-:W-:Y:S01]  /*4c60*/  IABS R0, R201 ;  /* 0x000000c900007213 */ /* 0x000fe20000000000 */
[----:B------:R-:W2:Y:S06]  /*4c70*/  S2R R134, SR_CTAID.Z ;  /* 0x0000000000867919 */ /* 0x000eac0000002700 */
[----:B------:R-:W3:Y:S01]  /*4c80*/  F2I.FTZ.U32.TRUNC.NTZ R137, R136 ;  /* 0x0000008800897305 */ /* 0x000ee2000021f000 */
[----:B------:R-:W-:Y:S01]  /*4c90*/  IADD3 R0, PT, PT, RZ, -R0, RZ ;  /* 0x80000000ff007210 */ /* 0x000fe20007ffe0ff */
[--C-:B---3--:R-:W-:Y:S02]  /*4ca0*/  IMAD.MOV R2, RZ, RZ, -R137.reuse ;  /* 0x000000ffff027224 */ /* 0x108fe400078e0a89 */
[----:B------:R-:W-:Y:S02]  /*4cb0*/  IMAD.MOV.U32 R136, RZ, RZ, RZ ;  /* 0x000000ffff887224 */ /* 0x000fe400078e00ff */
[----:B------:R-:W-:Y:S01]  /*4cc0*/  IMAD R3, R2, R135, RZ ;  /* 0x0000008702037224 */ /* 0x000fe200078e02ff */
[----:B------:R-:W-:Y:S03]  /*4cd0*/  IABS R2, R216 ;  /* 0x000000d800027213 */ /* 0x000fe60000000000 */
[----:B------:R-:W-:Y:S02]  /*4ce0*/  IMAD.HI.U32 R137, R137, R3, R136 ;  /* 0x0000000389897227 */ /* 0x000fe400078e0088 */
[----:B------:R-:W3:Y:S04]  /*4cf0*/  S2R R3, SR_CTAID.X ;  /* 0x0000000000037919 */ /* 0x000ee80000002500 */
[----:B------:R-:W-:Y:S04]  /*4d00*/  IMAD.HI.U32 R137, R137, R2, RZ ;  /* 0x0000000289897227 */ /* 0x000fe800078e00ff */
[----:B------:R-:W-:Y:S01]  /*4d10*/  IMAD R2, R137, R0, R2 ;  /* 0x0000000089027224 */ /* 0x000fe200078e0202 */
[----:B------:R-:W-:Y:S04]  /*4d20*/  LOP3.LUT R0, R216, R201, RZ, 0x3c, !PT ;  /* 0x000000c9d8007212 */ /* 0x000fe800078e3cff */
[----:B------:R-:W-:Y:S02]  /*4d30*/  ISETP.GE.AND P1, PT, R0, RZ, PT ;  /* 0x000000ff0000720c */ /* 0x000fe40003f26270 */
[----:B------:R-:W-:Y:S01]  /*4d40*/  ISETP.GT.U32.AND P0, PT, R135, R2, PT ;  /* 0x000000028700720c */ /* 0x000fe20003f04070 */
[----:B------:R-:W3:Y:S11]  /*4d50*/  LDC R0, c[0x0][0x398] ;  /* 0x0000e600ff007b82 */ /* 0x000ef60000000800 */
[----:B------:R-:W-:Y:S01]  /*4d60*/  @!UPT UIADD3 URZ, UPT, UPT, URZ, URZ, URZ ;  /* 0x000000fffffff290 */ /* 0x000fe2000fffe0ff */
[----:B------:R-:W-:Y:S01]  /*4d70*/  @!P0 IADD3 R137, PT, PT, R137, 0x1, RZ ;  /* 0x0000000189898810 */ /* 0x000fe20007ffe0ff */
[----:B------:R-:W-:Y:S01]  /*4d80*/  @!P0 IMAD.IADD R2, R2, 0x1, -R135 ;  /* 0x0000000102028824 */ /* 0x000fe200078e0a87 */
[----:B------:R-:W-:Y:S04]  /*4d90*/  ISETP.NE.AND P0, PT, R201, RZ, PT ;  /* 0x000000ffc900720c */ /* 0x000fe80003f05270 */
[----:B------:R-:W-:Y:S02]  /*4da0*/  ISETP.GE.U32.AND P2, PT, R2, R135, PT ;  /* 0x000000870200720c */ /* 0x000fe40003f46070 */
[----:B------:R-:W-:Y:S02]  /*4db0*/  LOP3.LUT R2, R132, 0x7, RZ, 0xc0, !PT ;  /* 0x0000000784027812 */ /* 0x000fe400078ec0ff */
[----:B---3--:R-:W-:Y:S02]  /*4dc0*/  SHF.R.U32.HI R0, RZ, R0, R3 ;  /* 0x00000000ff007219 */ /* 0x008fe40000011603 */
[----:B------:R-:W-:Y:S01]  /*4dd0*/  LOP3.LUT R3, R2, 0x3e0, R221, 0xf8, !PT ;  /* 0x000003e002037812 */ /* 0x000fe200078ef8dd */
[----:B------:R-:W-:Y:S03]  /*4de0*/  IMAD R2, R205, UR5, RZ ;  /* 0x00000005cd027c24 */ /* 0x000fe6000f8e02ff */
[----:B------:R-:W-:Y:S03]  /*4df0*/  LEA R0, R0, R3, 0x7 ;  /* 0x0000000300007211 */ /* 0x000fe600078e38ff */
[----:B------:R-:W-:Y:S01]  /*4e00*/  @P2 VIADD R137, R137, 0x1 ;  /* 0x0000000189892836 */ /* 0x000fe20000000000 */
[----:B------:R-:W-:Y:S03]  /*4e10*/  SHF.R.S32.HI R3, RZ, 0x1f, R205 ;  /* 0x0000001fff037819 */ /* 0x000fe600000114cd */
[----:B------:R-:W-:Y:S02]  /*4e20*/  IMAD.MOV.U32 R135, RZ, RZ, R137 ;  /* 0x000000ffff877224 */ /* 0x000fe400078e0089 */
[----:B------:R-:W-:Y:S03]  /*4e30*/  VIADD R0, R0, 0x10 ;  /* 0x0000001000007836 */ /* 0x000fe60000000000 */
[----:B------:R-:W-:Y:S01]  /*4e40*/  @!P1 IADD3 R135, PT, PT, -R135, RZ, RZ ;  /* 0x000000ff87879210 */ /* 0x000fe20007ffe1ff */
[----:B------:R-:W-:Y:S01]  /*4e50*/  IMAD R3, R3, R0, RZ ;  /* 0x0000000003037224 */ /* 0x000fe200078e02ff */
[----:B------:R-:W-:Y:S05]  /*4e60*/  @!P0 LOP3.LUT R135, RZ, R201, RZ, 0x33, !PT ;  /* 0x000000c9ff878212 */ /* 0x000fea00078e33ff */
[--C-:B------:R-:W-:Y:S02]  /*4e70*/  IMAD.MOV R136, RZ, RZ, -R135.reuse ;  /* 0x000000ffff887224 */ /* 0x100fe400078e0a87 */
[----:B--2---:R-:W-:Y:S02]  /*4e80*/  IMAD R135, R134, 0xc, R135 ;  /* 0x0000000c86877824 */ /* 0x004fe400078e0287 */
[----:B------:R-:W-:Y:S05]  /*4e90*/  IMAD R136, R201, R136, R216 ;  /* 0x00000088c9887224 */ /* 0x000fea00078e02d8 */
[--C-:B------:R-:W-:Y:S03]  /*4ea0*/  SHF.R.S32.HI R137, RZ, 0x1f, R136.reuse ;  /* 0x0000001fff897819 */ /* 0x100fe60000011488 */
[----:B------:R-:W-:Y:S04]  /*4eb0*/  IMAD.WIDE R136, R2, R135, R136 ;  /* 0x0000008702887225 */ /* 0x000fe800078e0288 */
[----:B------:R-:W-:Y:S03]  /*4ec0*/  IMAD.WIDE.U32 R136, R205, R0, R136 ;  /* 0x00000000cd887225 */ /* 0x000fe600078e0088 */
[C---:B------:R-:W-:Y:S02]  /*4ed0*/  LEA R0, P0, R136.reuse, R202, 0x1 ;  /* 0x000000ca88007211 */ /* 0x040fe400078008ff */
[----:B------:R-:W-:Y:S04]  /*4ee0*/  IADD3 R3, PT, PT, R3, R137, RZ ;  /* 0x0000008903037210 */ /* 0x000fe80007ffe0ff */
[----:B------:R-:W-:Y:S02]  /*4ef0*/  LEA.HI.X R3, R136, R203, R3, 0x1, P0 ;  /* 0x000000cb88037211 */ /* 0x000fe400000f0c03 */
.L_x_1942:
[----:B------:R-:W-:Y:S05]  /*4f00*/  BSYNC.RECONVERGENT B0 ;  /* 0x0000000000007941 */ /* 0x000fea0003800200 */
.L_x_1941:
[----:B---3--:R-:W-:Y:S01]  /*4f10*/  SHF.R.U32.HI R134, RZ, 0x2, R217 ;  /* 0x00000002ff867819 */ /* 0x008fe200000116d9 */
[----:B------:R-:W-:Y:S01]  /*4f20*/  IMAD.MOV.U32 R2, RZ, RZ, R0 ;  /* 0x000000ffff027224 */ /* 0x000fe200078e0000 */
[----:B------:R-:W-:Y:S01]  /*4f30*/  BSSY.RECONVERGENT B0, `(.L_x_1943) ;  /* 0x0000038000007945 */ /* 0x000fe20003800200 */
[----:B------:R-:W-:Y:S02]  /*4f40*/  CS2R R224, SRZ ;  /* 0x0000000000e07805 */ /* 0x000fe4000001ff00 */
[----:B------:R-:W-:Y:S11]  /*4f50*/  LOP3.LUT P0, RZ, R134, 0x1, RZ, 0xc0, !PT ;  /* 0x0000000186ff7812 */ /* 0x000ff6000780c0ff */
[----:B------:R-:W-:Y:S02]  /*4f60*/  @!UPT UIADD3 URZ, UPT, UPT, URZ, URZ, URZ ;  /* 0x000000fffffff290 */ /* 0x000fe4000fffe0ff */
[----:B------:R-:W-:Y:S01]  /*4f70*/  @!PT LDS RZ, [RZ] ;  /* 0x00000000fffff984 */ /* 0x000fe20000000800 */
[----:B------:R-:W-:Y:S01]  /*4f80*/  @!PT LDS RZ, [RZ] ;  /* 0x00000000fffff984 */ /* 0x000fe20000000800 */
[----:B------:R-:W-:Y:S01]  /*4f90*/  @!PT LDS RZ, [RZ] ;  /* 0x00000000fffff984 */ /* 0x000fe20000000800 */
[----:B------:R2:W-:Y:S01]  /*4fa0*/  @P0 LDGSTS.E.BYPASS.LTC128B.128 [R133+0x1000], desc[UR36][R2.64] ;  /* 0x0100000002850fae */ /* 0x0005e2000b981a24 */
[----:B------:R-:W-:Y:S11]  /*4fb0*/  LOP3.LUT P0, RZ, R217, 0x8, RZ, 0xc0, !PT ;  /* 0x00000008d9ff7812 */ /* 0x000ff6000780c0ff */
[----:B------:R-:W-:Y:S02]  /*4fc0*/  @!UPT UIADD3 URZ, UPT, UPT, URZ, URZ, URZ ;  /* 0x000000fffffff290 */ /* 0x000fe4000fffe0ff */
[----:B------:R-:W-:Y:S05]  /*4fd0*/  @!P0 BRA `(.L_x_1944) ;  /* 0x0000000000b48947 */ /* 0x000fea0003800000 */
[-C--:B--2---:R-:W-:Y:S02]  /*4fe0*/  IABS R133, R201.reuse ;  /* 0x000000c900857213 */ /* 0x084fe40000000000 */
[----:B------:R-:W-:Y:S02]  /*4ff0*/  LOP3.LUT R132, R132, 0x7, RZ, 0xc0, !PT ;  /* 0x0000000784847812 */ /* 0x000fe400078ec0ff */
[----:B------:R-:W2:Y:S10]  /*5000*/  I2F.RP R136, R133 ;  /* 0x0000008500887306 */ /* 0x000eb40000209400 */
[----:B--2---:R-:W2:Y:S02]  /*5010*/  MUFU.RCP R0, R136 ;  /* 0x0000008800007308 */ /* 0x004ea40000001000 */
[----:B--2---:R-:W-:Y:S01]  /*5020*/  VIADD R134, R0, 0xffffffe ;  /* 0x0ffffffe00867836 */ /* 0x004fe20000000000 */
[----:B------:R-:W-:Y:S07]  /*5030*/  IABS R0, R201 ;  /* 0x000000c900007213 */ /* 0x000fee0000000000 */
[----:B------:R-:W2:Y:S01]  /*5040*/  F2I.FTZ.U32.TRUNC.NTZ R135, R134 ;  /* 0x0000008600877305 */ /* 0x000ea2000021f000 */
[----:B------:R-:W-:Y:S02]  /*5050*/  IMAD.MOV R0, RZ, RZ, -R0 ;  /* 0x000000ffff007224 */ /* 0x000fe400078e0a00 */
[--C-:B--2---:R-:W-:Y:S01]  /*5060*/  IMAD.MOV R2, RZ, RZ, -R135.reuse ;  /* 0x000000ffff027224 */ /* 0x104fe200078e0a87 */
[----:B------:R-:W-:Y:S03]  /*5070*/  MOV R134, RZ ;  /* 0x000000ff00867202 */ /* 0x000fe60000000f00 */
[----:B------:R-:W-:Y:S01]  /*5080*/  IMAD R3, R2, R133, RZ ;  /* 0x0000008502037224 */ /* 0x000fe200078e02ff */
[----:B------:R-:W-:Y:S03]  /*5090*/  IABS R2, R216 ;  /* 0x000000d800027213 */ /* 0x000fe60000000000 */
[----:B------:R-:W-:Y:S02]  /*50a0*/  IMAD.HI.U32 R135, R135, R3, R134 ;  /* 0x0000000387877227 */ /* 0x000fe400078e0086 */
[----:B------:R-:W2:Y:S04]  /*50b0*/  S2R R3, SR_CTAID.X ;  /* 0x0000000000037919 */ /* 0x000ea80000002500 */
[----:B------:R-:W-:Y:S04]  /*50c0*/  IMAD.HI.U32 R135, R135, R2, RZ ;  /* 0x0000000287877227 */ /* 0x000fe800078e00ff */
[----:B------:R-:W-:Y:S01]  /*50d0*/  IMAD R2, R135, R0, R2 ;  /* 0x0000000087027224 */ /* 0x000fe200078e0202 */
[----:B------:R-:W-:Y:S04]  /*50e0*/  LOP3.LUT R0, R216, R201, RZ, 0x3c, !PT ;  /* 0x000000c9d8007212 */ /* 0x000fe800078e3cff */
[----:B------:R-:W-:Y:S02]  /*50f0*/  ISETP.GE.AND P1, PT, R0, RZ, PT ;  /* 0x000000ff0000720c */ /* 0x000fe40003f26270 */
[----:B------:R-:W-:Y:S01]  /*5100*/  ISETP.GT.U32.AND P0, PT, R133, R2, PT ;  /* 0x000000028500720c */ /* 0x000fe20003f04070 */
[----:B------:R-:W2:Y:S11]  /*5110*/  LDC R0, c[0x0][0x398] ;  /* 0x0000e600ff007b82 */ /* 0x000eb60000000800 */
[----:B------:R-:W-:Y:S01]  /*5120*/  @!UPT UIADD3 URZ, UPT, UPT, URZ, URZ, URZ ;  /* 0x000000fffffff290 */ /* 0x000fe2000fffe0ff */
[----:B------:R-:W-:Y:S02]  /*5130*/  @!P0 IMAD.IADD R2, R2, 0x1, -R133 ;  /* 0x0000000102028824 */ /* 0x000fe400078e0a85 */
[----:B------:R-:W-:Y:S01]  /*5140*/  @!P0 VIADD R135, R135, 0x1 ;  /* 0x0000000187878836 */ /* 0x000fe20000000000 */
[----:B------:R-:W-:Y:S02]  /*5150*/  ISETP.NE.AND P0, PT, R201, RZ, PT ;  /* 0x000000ffc900720c */ /* 0x000fe40003f05270 */
[----:B------:R-:W-:Y:S02]  /*5160*/  ISETP.GE.U32.AND P2, PT, R2, R133, PT ;  /* 0x000000850200720c */ /* 0x000fe40003f46070 */
[----:B------:R-:W3:Y:S01]  /*5170*/  S2R R2, SR_CTAID.Z ;  /* 0x0000000000027919 */ /* 0x000ee20000002700 */
[----:B--2---:R-:W-:Y:S02]  /*5180*/  SHF.R.U32.HI R0, RZ, R0, R3 ;  /* 0x00000000ff007219 */ /* 0x004fe40000011603 */
[----:B------:R-:W-:Y:S08]  /*5190*/  LOP3.LUT R3, R132, 0x3e0, R221, 0xf8, !PT ;  /* 0x000003e084037812 */ /* 0x000ff000078ef8dd */
[----:B------:R-:W-:Y:S02]  /*51a0*/  @P2 IADD3 R135, PT, PT, R135, 0x1, RZ ;  /* 0x0000000187872810 */ /* 0x000fe40007ffe0ff */
[----:B------:R-:W-:Y:S02]  /*51b0*/  LEA R0, R0, R3, 0x7 ;  /* 0x0000000300007211 */ /* 0x000fe400078e38ff */
[----:B------:R-:W-:Y:S01]  /*51c0*/  SHF.R.S32.HI R3, RZ, 0x1f, R205 ;  /* 0x0000001fff037819 */ /* 0x000fe200000114cd */
[----:B------:R-:W-:Y:S01]  /*51d0*/  @!P1 IMAD.MOV R135, RZ, RZ, -R135 ;  /* 0x000000ffff879224 */ /* 0x000fe200078e0a87 */
[----:B------:R-:W-:Y:S01]  /*51e0*/  @!P0 LOP3.LUT R135, RZ, R201, RZ, 0x33, !PT ;  /* 0x000000c9ff878212 */ /* 0x000fe200078e33ff */
[----:B------:R-:W-:Y:S04]  /*51f0*/  VIADD R0, R0, 0x18 ;  /* 0x0000001800007836 */ /* 0x000fe80000000000 */
[--C-:B------:R-:W-:Y:S02]  /*5200*/  IMAD.MOV R133, RZ, RZ, -R135.reuse ;  /* 0x000000ffff857224 */ /* 0x100fe400078e0a87 */
[-C--:B------:R-:W-:Y:S02]  /*5210*/  IMAD R3, R3, R0.reuse, RZ ;  /* 0x0000000003037224 */ /* 0x080fe400078e02ff */
[----:B------:R-:W-:Y:S05]  /*5220*/  IMAD R136, R201, R133, R216 ;  /* 0x00000085c9887224 */ /* 0x000fea00078e02d8 */
[--C-:B------:R-:W-:Y:S01]  /*5230*/  SHF.R.S32.HI R137, RZ, 0x1f, R136.reuse ;  /* 0x0000001fff897819 */ /* 0x100fe20000011488 */
[----:B---3--:R-:W-:Y:S02]  /*5240*/  IMAD R135, R2, 0xc, R135 ;  /* 0x0000000c02877824 */ /* 0x008fe400078e0287 */
[C---:B------:R-:W-:Y:S04]  /*5250*/  IMAD R2, R205.reuse, UR5, RZ ;  /* 0x00000005cd027c24 */ /* 0x040fe8000f8e02ff */
[----:B------:R-:W-:Y:S04]  /*5260*/  IMAD.WIDE R136, R2, R135, R136 ;  /* 0x0000008702887225 */ /* 0x000fe800078e0288 */
[----:B------:R-:W-:Y:S03]  /*5270*/  IMAD.WIDE.U32 R136, R205, R0, R136 ;  /* 0x00000000cd887225 */ /* 0x000fe600078e0088 */
[C---:B------:R-:W-:Y:S02]  /*5280*/  LEA R224, P0, R136.reuse, R202, 0x1 ;  /* 0x000000ca88e07211 */ /* 0x040fe400078008ff */
[----:B------:R-:W-:Y:S04]  /*5290*/  IADD3 R3, PT, PT, R3, R137, RZ ;  /* 0x0000008903037210 */ /* 0x000fe80007ffe0ff */
[----:B------:R-:W-:Y:S02]  /*52a0*/  LEA.HI.X R225, R136, R203, R3, 0x1, P0 ;  /* 0x000000cb88e17211 */ /* 0x000fe400000f0c03 */
.L_x_1944:
[----:B------:R-:W-:Y:S05]  /*52b0*/  BSYNC.RECONVERGENT B0 ;  /* 0x0000000000007941 */ /* 0x000fea0003800200 */
.L_x_1943:
[C---:B-1----:R-:W-:Y:S01]  /*52c0*/  HMMA.16816.F32 R4, R164.reuse, R168, R4 ;  /* 0x000000a8a404723c */ /* 0x042fe20000001804 */
[----:B------:R-:W-:Y:S02]  /*52d0*/  UIADD3 UR8, UPT, UPT, UR8, 0x1, URZ ;  /* 0x0000000108087890 */ /* 0x000fe4000fffe0ff */
[----:B------:R-:W-:Y:S02]  /*52e0*/  UIADD3 UR7, UPT, UPT, UR9, -0x6000, URZ ;  /* 0xffffa00009077890 */ /* 0x000fe4000fffe0ff */
[----:B------:R-:W-:Y:S01]  /*52f0*/  SHF.R.U32.HI R226, RZ, 0x3, R217 ;  /* 0x00000003ffe27819 */ /* 0x000fe200000116d9 */
[----:B------:R-:W-:Y:S01]  /*5300*/  IMAD.SHL.U32 R222, R221, 0x10, RZ ;  /* 0x00000010ddde7824 */ /* 0x000fe200078e00ff */
[--C-:B------:R-:W-:Y:S01]  /*5310*/  SHF.R.U32.HI R228, RZ, 0x2, R218.reuse ;  /* 0x00000002ffe47819 */ /* 0x100fe200000116da */
[C---:B------:R-:W-:Y:S01]  /*5320*/  HMMA.16816.F32 R8, R164.reuse, R170, R8 ;  /* 0x000000aaa408723c */ /* 0x040fe20000001808 */
[----:B------:R-:W-:Y:S02]  /*5330*/  UISETP.NE.AND UP0, UPT, UR8, 0x4, UPT ;  /* 0x000000040800788c */ /* 0x000fe4000bf05270 */
[----:B------:R-:W-:Y:S01]  /*5340*/  LOP3.LUT P3, RZ, R226, 0x1, RZ, 0xc0, !PT ;  /* 0x00000001e2ff7812 */ /* 0x000fe2000786c0ff */
[----:B------:R-:W-:Y:S01]  /*5350*/  IMAD.SHL.U32 R227, R219, 0x10, RZ ;  /* 0x00000010dbe37824 */ /* 0x000fe200078e00ff */
[----:B------:R-:W-:Y:S01]  /*5360*/  LOP3.LUT P2, RZ, R228, 0x1, RZ, 0xc0, !PT ;  /* 0x00000001e4ff7812 */ /* 0x000fe2000784c0ff */
[----:B------:R-:W-:Y:S01]  /*5370*/  VIADD R214, R214, 0x1 ;  /* 0x00000001d6d67836 */ /* 0x000fe20000000000 */
[----:B------:R-:W-:Y:S01]  /*5380*/  LOP3.LUT R226, R222, 0x40, RZ, 0xc, !PT ;  /* 0x00000040dee27812 */ /* 0x000fe200078e0cff */
[C---:B------:R-:W-:Y:S01]  /*5390*/  HMMA.16816.F32 R12, R164.reuse, R172, R12 ;  /* 0x000000aca40c723c */ /* 0x040fe2000000180c */
[----:B------:R-:W-:Y:S02]  /*53a0*/  UIADD3 UR6, UPT, UPT, UR10, -0x180, URZ ;  /* 0xfffffe800a067890 */ /* 0x000fe4000fffe0ff */
[----:B------:R-:W-:Y:S01]  /*53b0*/  SHF.R.U32.HI R219, RZ, 0x3, R218 ;  /* 0x00000003ffdb7819 */ /* 0x000fe200000116da */
[----:B------:R-:W-:Y:S01]  /*53c0*/  VIADD R216, R216, 0x20 ;  /* 0x00000020d8d87836 */ /* 0x000fe20000000000 */
[----:B------:R-:W-:Y:S01]  /*53d0*/  LOP3.LUT R227, R226, 0x30, R227, 0xf8, !PT ;  /* 0x00000030e2e37812 */ /* 0x000fe200078ef8e3 */
[----:B------:R-:W-:Y:S01]  /*53e0*/  @UP0 UIADD3 UR7, UPT, UPT, UR9, 0x2000, URZ ;  /* 0x0000200009070890 */ /* 0x000fe2000fffe0ff */
[----:B------:R-:W-:Y:S01]  /*53f0*/  LOP3.LUT P1, RZ, R219, 0x1, RZ, 0xc0, !PT ;  /* 0x00000001dbff7812 */ /* 0x000fe2000782c0ff */
[C---:B------:R-:W-:Y:S01]  /*5400*/  HMMA.16816.F32 R16, R164.reuse, R174, R16 ;  /* 0x000000aea410723c */ /* 0x040fe20000001810 */
[----:B------:R-:W-:Y:S01]  /*5410*/  @!PT LDS RZ, [RZ] ;  /* 0x00000000fffff984 */ /* 0x000fe20000000800 */
[----:B------:R-:W-:Y:S01]  /*5420*/  @!PT LDS RZ, [RZ] ;  /* 0x00000000fffff984 */ /* 0x000fe20000000800 */
[----:B------:R-:W-:Y:S01]  /*5430*/  @!PT LDS RZ, [RZ] ;  /* 0x00000000fffff984 */ /* 0x000fe20000000800 */
[----:B--2---:R2:W-:Y:S01]  /*5440*/  @P3 LDGSTS.E.BYPASS.LTC128B.128 [R223+0x1000], desc[UR36][R224.64] ;  /* 0x01000000e0df3fae */ /* 0x0045e2000b981a24 */
[----:B------:R-:W-:Y:S01]  /*5450*/  @UP0 UIADD3 UR6, UPT, UPT, UR10, 0x80, URZ ;  /* 0x000000800a060890 */ /* 0x000fe2000fffe0ff */
[----:B------:R-:W-:Y:S01]  /*5460*/  IADD3 R226, P0, PT, R213, R210, RZ ;  /* 0x000000d2d5e27210 */ /* 0x000fe20007f1e0ff */
[----:B------:R-:W-:Y:S01]  /*5470*/  USEL UR8, UR8, URZ, UP0 ;  /* 0x000000ff08087287 */ /* 0x000fe20008000000 */
[----:B------:R-:W-:Y:S01]  /*5480*/  LOP3.LUT R219, R220, R227, RZ, 0xfc, !PT ;  /* 0x000000e3dcdb7212 */ /* 0x000fe200078efcff */
[----:B------:R-:W-:Y:S01]  /*5490*/  VIADD R220, R209, 0x8000 ;  /* 0x00008000d1dc7836 */ /* 0x000fe20000000000 */
[----:B------:R-:W-:Y:S01]  /*54a0*/  LOP3.LUT R210, R221, 0x1f, RZ, 0xc0, !PT ;  /* 0x0000001fddd27812 */ /* 0x000fe200078ec0ff */
[C---:B------:R-:W-:Y:S01]  /*54b0*/  HMMA.16816.F32 R20, R164.reuse, R176, R20 ;  /* 0x000000b0a414723c */ /* 0x040fe20000001814 */
[----:B------:R-:W-:Y:S02]  /*54c0*/  UMOV UR10, UR6 ;  /* 0x00000006000a7c82 */ /* 0x000fe40008000000 */
[----:B------:R-:W-:Y:S01]  /*54d0*/  IADD3 R231, PT, PT, R220, UR9, R219 ;  /* 0x00000009dce77c10 */ /* 0x000fe2000fffe0db */
[----:B------:R-:W-:Y:S01]  /*54e0*/  IMAD.X R227, R212, 0x1, R211, P0 ;  /* 0x00000001d4e37824 */ /* 0x000fe200000e06d3 */
[----:B------:R-:W-:Y:S01]  /*54f0*/  ISETP.NE.AND P0, PT, R214, 0x4, PT ;  /* 0x00000004d600780c */ /* 0x000fe20003f05270 */
[C---:B------:R-:W-:Y:S01]  /*5500*/  VIADD R219, R199.reuse, 0xffffa000 ;  /* 0xffffa000c7db7836 */ /* 0x040fe20000000000 */
[----:B------:R-:W-:Y:S01]  /*5510*/  LOP3.LUT R211, R208, 0x40, RZ, 0xc0, !PT ;  /* 0x00000040d0d37812 */ /* 0x000fe200078ec0ff */
[C---:B------:R-:W-:Y:S01]  /*5520*/  HMMA.16816.F32 R24, R164.reuse, R178, R24 ;  /* 0x000000b2a418723c */ /* 0x040fe20000001818 */
[----:B------:R-:W-:Y:S01]  /*5530*/  @P2 LDGSTS.E.BYPASS.LTC128B.128 [R231+0x400], desc[UR36][R226.64] ;  /* 0x00400000e2e72fae */ /* 0x000fe2000b981a24 */
[----:B------:R-:W-:Y:S01]  /*5540*/  UMOV UR9, UR7 ;  /* 0x0000000700097c82 */ /* 0x000fe20008000000 */
[----:B------:R-:W-:Y:S02]  /*5550*/  SHF.R.U32.HI R208, RZ, 0x1, R221 ;  /* 0x00000001ffd07819 */ /* 0x000fe400000116dd */
[----:B------:R-:W-:Y:S02]  /*5560*/  SHF.R.U32.HI R229, RZ, 0x4, R210 ;  /* 0x00000004ffe57819 */ /* 0x000fe400000116d2 */
[----:B------:R-:W-:Y:S01]  /*5570*/  SEL R214, R214, RZ, P0 ;  /* 0x000000ffd6d67207 */ /* 0x000fe20000000000 */
[C---:B------:R-:W-:Y:S01]  /*5580*/  HMMA.16816.F32 R28, R164.reuse, R180, R28 ;  /* 0x000000b4a41c723c */ /* 0x040fe2000000181c */
[----:B------:R1:W-:Y:S02]  /*5590*/  @P1 LDGSTS.E.BYPASS.LTC128B.128 [R231+0x480], desc[UR36][R226.64+0x80] ;  /* 0x00480080e2e71fae */ /* 0x0003e4000b981a24 */
[----:B------:R-:W-:Y:S01]  /*55a0*/  @P0 VIADD R219, R199, 0x2000 ;  /* 0x00002000c7db0836 */ /* 0x000fe20000000000 */
[----:B------:R-:W-:Y:S01]  /*55b0*/  LOP3.LUT R208, R229, 0x3, R208, 0x78, !PT ;  /* 0x00000003e5d07812 */ /* 0x000fe200078e78d0 */
[----:B--2---:R-:W-:Y:S02]  /*55c0*/  IMAD.SHL.U32 R223, R221, 0x100, RZ ;  /* 0x00000100dddf7824 */ /* 0x004fe400078e00ff */
[----:B------:R-:W-:Y:S01]  /*55d0*/  IMAD.MOV.U32 R199, RZ, RZ, R219 ;  /* 0x000000ffffc77224 */ /* 0x000fe200078e00db */
[-C--:B------:R-:W-:Y:S01]  /*55e0*/  HMMA.16816.F32 R32, R164, R182.reuse, R32 ;  /* 0x000000b6a420723c */ /* 0x080fe20000001820 */
[----:B------:R-:W0:Y:S02]  /*55f0*/  LDGDEPBAR ;  /* 0x00000000000079af */ /* 0x000e240000000000 */
[----:B------:R-:W-:Y:S01]  /*5600*/  IMAD R225, R208, 0x10, R211 ;  /* 0x00000010d0e17824 */ /* 0x000fe200078e02d3 */
[----:B------:R-:W-:Y:S01]  /*5610*/  LOP3.LUT R223, R223, 0xe00, RZ, 0xc0, !PT ;  /* 0x00000e00dfdf7812 */ /* 0x000fe200078ec0ff */
[C---:B------:R-:W-:Y:S01]  /*5620*/  VIADD R224, R198.reuse, 0xfffffe80 ;  /* 0xfffffe80c6e07836 */ /* 0x040fe20000000000 */
[----:B------:R-:W-:Y:S01]  /*5630*/  LOP3.LUT R208, R221, 0x3, RZ, 0xc0, !PT ;  /* 0x00000003ddd07812 */ /* 0x000fe200078ec0ff */
[----:B------:R-:W-:Y:S01]  /*5640*/  @P0 VIADD R224, R198, 0x80 ;  /* 0x00000080c6e00836 */ /* 0x000fe20000000000 */
[C---:B------:R-:W-:Y:S04]  /*5650*/  HMMA.16816.F32 R36, R184.reuse, R182, R36 ;  /* 0x000000b6b824723c */ /* 0x040fe80000001824 */
[----:B------:R-:W-:Y:S01]  /*5660*/  IADD3 R223, PT, PT, R224, R223, R225 ;  /* 0x000000dfe0df7210 */ /* 0x000fe20007ffe0e1 */
[C---:B------:R-:W-:Y:S01]  /*5670*/  VIADD R225, R229.reuse, 0x2 ;  /* 0x00000002e5e17836 */ /* 0x040fe20000000000 */
[-C--:B------:R-:W-:Y:S01]  /*5680*/  LOP3.LUT R228, R229, R208.reuse, RZ, 0x3c, !PT ;  /* 0x000000d0e5e47212 */ /* 0x080fe200078e3cff */
[----:B------:R-:W-:Y:S01]  /*5690*/  VIADD R211, R215, 0xffffffff ;  /* 0xffffffffd7d37836 */ /* 0x000fe20000000000 */
[C---:B------:R-:W-:Y:S03]  /*56a0*/  HMMA.16816.F32 R40, R184.reuse, R180, R40 ;  /* 0x000000b4b828723c */ /* 0x040fe60000001828 */
[--C-:B------:R-:W-:Y:S01]  /*56b0*/  LOP3.LUT R229, R228, 0x4, R221.reuse, 0xf8, !PT ;  /* 0x00000004e4e57812 */ /* 0x100fe200078ef8dd */
[----:B------:R-:W-:Y:S01]  /*56c0*/  IMAD.MOV.U32 R198, RZ, RZ, R224 ;  /* 0x000000ffffc67224 */ /* 0x000fe200078e00e0 */
[----:B-1----:R-:W-:Y:S02]  /*56d0*/  LOP3.LUT R226, R225, R208, RZ, 0x3c, !PT ;  /* 0x000000d0e1e27212 */ /* 0x002fe400078e3cff */
[----:B------:R-:W-:Y:S01]  /*56e0*/  LOP3.LUT R229, R229, 0xf0, R222, 0xf8, !PT ;  /* 0x000000f0e5e57812 */ /* 0x000fe200078ef8de */
[C---:B------:R-:W-:Y:S01]  /*56f0*/  HMMA.16816.F32 R44, R184.reuse, R178, R44 ;  /* 0x000000b2b82c723c */ /* 0x040fe2000000182c */
[----:B------:R-:W-:Y:S04]  /*5700*/  DEPBAR.LE SB0, 0x2 ;  /* 0x000080800000791a */ /* 0x000fe80000000000 */
[----:B------:R-:W-:Y:S01]  /*5710*/  BAR.SYNC.DEFER_BLOCKING 0x0 ;  /* 0x0000000000007b1d */ /* 0x000fe20000010000 */
[----:B------:R-:W-:Y:S01]  /*5720*/  IMAD R196, R229, 0x10, R220 ;  /* 0x00000010e5c47824 */ /* 0x000fe200078e02dc */
[--C-:B------:R-:W-:Y:S01]  /*5730*/  LOP3.LUT R227, R226, 0x4, R221.reuse, 0xf8, !PT ;  /* 0x00000004e2e37812 */ /* 0x100fe200078ef8dd */
[C---:B------:R-:W-:Y:S05]  /*5740*/  HMMA.16816.F32 R48, R184.reuse, R176, R48 ;  /* 0x000000b0b830723c */ /* 0x040fea0000001830 */
[--C-:B------:R-:W-:Y:S02]  /*5750*/  LOP3.LUT R227, R227, 0xf0, R222.reuse, 0xf8, !PT ;  /* 0x000000f0e3e37812 */ /* 0x100fe400078ef8de */
[--C-:B------:R-:W-:Y:S01]  /*5760*/  LOP3.LUT R225, R228, 0x4, R221.reuse, 0xf4, !PT ;  /* 0x00000004e4e17812 */ /* 0x100fe200078ef4dd */
[C---:B------:R-:W-:Y:S03]  /*5770*/  HMMA.16816.F32 R52, R184.reuse, R174, R52 ;  /* 0x000000aeb834723c */ /* 0x040fe60000001834 */
[----:B------:R-:W-:Y:S01]  /*5780*/  LOP3.LUT R225, R225, 0xf0, R222, 0xf8, !PT ;  /* 0x000000f0e1e17812 */ /* 0x000fe200078ef8de */
[----:B------:R-:W-:Y:S01]  /*5790*/  IMAD R3, R227, 0x10, R220 ;  /* 0x00000010e3037824 */ /* 0x000fe200078e02dc */
[----:B------:R-:W-:Y:S02]  /*57a0*/  LOP3.LUT R221, R226, 0x4, R221, 0xf4, !PT ;  /* 0x00000004e2dd7812 */ /* 0x000fe400078ef4dd */
[----:B------:R-:W-:Y:S01]  /*57b0*/  ISETP.GT.AND P0, PT, R215, -0x2, PT ;  /* 0xfffffffed700780c */ /* 0x000fe20003f04270 */
[C---:B------:R-:W-:Y:S03]  /*57c0*/  HMMA.16816.F32 R56, R184.reuse, R172, R56 ;  /* 0x000000acb838723c */ /* 0x040fe60000001838 */
[----:B------:R-:W-:Y:S01]  /*57d0*/  LOP3.LUT R221, R221, 0xf0, R222, 0xf8, !PT ;  /* 0x000000f0dddd7812 */ /* 0x000fe200078ef8de */
[--C-:B------:R-:W-:Y:S01]  /*57e0*/  IMAD.IADD R222, R196, 0x1, R219.reuse ;  /* 0x00000001c4de7824 */ /* 0x100fe200078e02db */
[----:B------:R-:W-:Y:S01]  /*57f0*/  ISETP.NE.AND P1, PT, R211, RZ, PT ;  /* 0x000000ffd300720c */ /* 0x000fe20003f25270 */
[--C-:B------:R-:W-:Y:S02]  /*5800*/  IMAD R2, R225, 0x10, R220.reuse ;  /* 0x00000010e1027824 */ /* 0x100fe400078e02dc */
[C---:B------:R-:W-:Y:S03]  /*5810*/  HMMA.16816.F32 R60, R184.reuse, R170, R60 ;  /* 0x000000aab83c723c */ /* 0x040fe6000000183c */
[----:B------:R-:W-:Y:S01]  /*5820*/  IMAD R0, R221, 0x10, R220 ;  /* 0x00000010dd007824 */ /* 0x000fe200078e02dc */
[----:B------:R-:W-:Y:S01]  /*5830*/  SEL R217, R217, RZ, P1 ;  /* 0x000000ffd9d97207 */ /* 0x000fe20000800000 */
[--C-:B------:R-:W-:Y:S01]  /*5840*/  IMAD.IADD R221, R3, 0x1, R219.reuse ;  /* 0x0000000103dd7824 */ /* 0x100fe200078e02db */
[----:B------:R-:W-:Y:S01]  /*5850*/  SEL R218, R218, RZ, P1 ;  /* 0x000000ffdada7207 */ /* 0x000fe20000800000 */
[--C-:B------:R-:W-:Y:S01]  /*5860*/  IMAD.IADD R220, R2, 0x1, R219.reuse ;  /* 0x0000000102dc7824 */ /* 0x100fe200078e02db */
[-C--:B------:R-:W-:Y:S01]  /*5870*/  HMMA.16816.F32 R64, R184, R168.reuse, R64 ;  /* 0x000000a8b840723c */ /* 0x080fe20000001840 */
[----:B------:R4:W1:Y:S02]  /*5880*/  LDSM.16.M88.4 R132, [R223] ;  /* 0x00000000df84783b */ /* 0x0008640000000200 */
[----:B------:R-:W-:Y:S02]  /*5890*/  IMAD.IADD R219, R0, 0x1, R219 ;  /* 0x0000000100db7824 */ /* 0x000fe400078e02db */
[----:B------:R-:W-:Y:S03]  /*58a0*/  IMAD.MOV.U32 R215, RZ, RZ, R211 ;  /* 0x000000ffffd77224 */ /* 0x000fe600078e00d3 */
[C---:B------:R-:W-:Y:S01]  /*58b0*/  HMMA.16816.F32 R68, R188.reuse, R168, R68 ;  /* 0x000000a8bc44723c */ /* 0x040fe20000001844 */
[----:B------:R4:W1:Y:S07]  /*58c0*/  LDSM.16.M88.4 R152, [R223+0x1000] ;  /* 0x00100000df98783b */ /* 0x00086e0000000200 */
[C---:B------:R-:W-:Y:S01]  /*58d0*/  HMMA.16816.F32 R72, R188.reuse, R170, R72 ;  /* 0x000000aabc48723c */ /* 0x040fe20000001848 */
[----:B------:R4:W1:Y:S07]  /*58e0*/  LDSM.16.M88.4 R156, [R223+0x2000] ;  /* 0x00200000df9c783b */ /* 0x00086e0000000200 */
[C---:B------:R-:W-:Y:S01]  /*58f0*/  HMMA.16816.F32 R76, R188.reuse, R172, R76 ;  /* 0x000000acbc4c723c */ /* 0x040fe2000000184c */
[----:B------:R4:W1:Y:S07]  /*5900*/  LDSM.16.M88.4 R160, [R223+0x3000] ;  /* 0x00300000dfa0783b */ /* 0x00086e0000000200 */
[C---:B------:R-:W-:Y:S01]  /*5910*/  HMMA.16816.F32 R80, R188.reuse, R174, R80 ;  /* 0x000000aebc50723c */ /* 0x040fe20000001850 */
[----:B------:R4:W1:Y:S07]  /*5920*/  LDSM.16.MT88.4 R136, [R222] ;  /* 0x00000000de88783b */ /* 0x00086e0000004200 */
[C---:B------:R-:W-:Y:S01]  /*5930*/  HMMA.16816.F32 R84, R188.reuse, R176, R84 ;  /* 0x000000b0bc54723c */ /* 0x040fe20000001854 */
[----:B------:R4:W1:Y:S07]  /*5940*/  LDSM.16.MT88.4 R140, [R221] ;  /* 0x00000000dd8c783b */ /* 0x00086e0000004200 */
[C---:B------:R-:W-:Y:S01]  /*5950*/  HMMA.16816.F32 R88, R188.reuse, R178, R88 ;  /* 0x000000b2bc58723c */ /* 0x040fe20000001858 */
[----:B------:R4:W1:Y:S07]  /*5960*/  LDSM.16.MT88.4 R144, [R220] ;  /* 0x00000000dc90783b */ /* 0x00086e0000004200 */
[C---:B------:R-:W-:Y:S01]  /*5970*/  HMMA.16816.F32 R92, R188.reuse, R180, R92 ;  /* 0x000000b4bc5c723c */ /* 0x040fe2000000185c */
[----:B------:R4:W1:Y:S07]  /*5980*/  LDSM.16.MT88.4 R148, [R219] ;  /* 0x00000000db94783b */ /* 0x00086e0000004200 */
        /* <DEDUP_REMOVED lines=11> */
.L_x_1936:
        /* <DEDUP_REMOVED lines=15> */
.L_x_1946:
[----:B------:R-:W5:Y:S02]  /*5b30*/  LDCU.64 UR4, c[0x0][0x480] ;  /* 0x00009000ff0477ac */ /* 0x000f640008000a00 */
[----:B-----5:R-:W-:-:S04]  /*5b40*/  UISETP.NE.U32.AND UP0, UPT, UR4, URZ, UPT ;  /* 0x000000ff0400728c */ /* 0x020fc8000bf05070 */
[----:B------:R-:W-:-:S09]  /*5b50*/  UISETP.NE.AND.EX UP0, UPT, UR5, URZ, UPT, UP0 ;  /* 0x000000ff0500728c */ /* 0x000fd2000bf05300 */
[----:B------:R-:W-:Y:S05]  /*5b60*/  BRA.U !UP0, `(.L_x_1948) ;  /* 0x00000001080c7547 */ /* 0x000fea000b800000 */
[----:B------:R-:W1:Y:S02]  /*5b70*/  LDC.64 R2, c[0x0][0x480] ;  /* 0x00012000ff027b82 */ /* 0x000e640000000a00 */
[----:B-1----:R1:W5:Y:S01]  /*5b80*/  LDG.E R0, desc[UR36][R2.64] ;  /* 0x0000002402007981 */ /* 0x002362000c1e1900 */
[----:B------:R-:W-:Y:S05]  /*5b90*/  BRA `(.L_x_1947) ;  /* 0x0000000000087947 */ /* 0x000fea0003800000 */
.L_x_1948:
[----:B------:R-:W5:Y:S02]  /*5ba0*/  LDCU UR4, c[0x0][0x478] ;  /* 0x00008f00ff0477ac */ /* 0x000f640008000800 */
[----:B-----5:R-:W-:-:S07]  /*5bb0*/  MOV R0, UR4 ;  /* 0x0000000400007c02 */ /* 0x020fce0008000f00 */
.L_x_1947:
        /* <DEDUP_REMOVED lines=11> */
.L_x_1949:
[----:B------:R-:W2:Y:S02]  /*5c70*/  LDCU.64 UR4, c[0x0][0x488] ;  /* 0x00009100ff0477ac */ /* 0x000ea40008000a00 */
[----:B--2---:R-:W-:-:S04]  /*5c80*/  UISETP.NE.U32.AND UP0, UPT, UR4, URZ, UPT ;  /* 0x000000ff0400728c */ /* 0x004fc8000bf05070 */
[----:B------:R-:W-:-:S09]  /*5c90*/  UISETP.NE.AND.EX UP0, UPT, UR5, URZ, UPT, UP0 ;  /* 0x000000ff0500728c */ /* 0x000fd2000bf05300 */
[----:B------:R-:W-:Y:S05]  /*5ca0*/  BRA.U !UP0, `(.L_x_1951) ;  /* 0x00000001080c7547 */ /* 0x000fea000b800000 */
[----:B-1----:R-:W1:Y:S02]  /*5cb0*/  LDC.64 R2, c[0x0][0x488] ;  /* 0x00012200ff027b82 */ /* 0x002e640000000a00 */
[----:B-1----:R1:W5:Y:S01]  /*5cc0*/  LDG.E R163, desc[UR36][R2.64] ;  /* 0x0000002402a37981 */ /* 0x002362000c1e1900 */
[----:B------:R-:W-:Y:S05]  /*5cd0*/  BRA `(.L_x_1950) ;  /* 0x0000000000087947 */ /* 0x000fea0003800000 */
.L_x_1951:
[----:B------:R-:W1:Y:S02]  /*5ce0*/  LDCU UR4, c[0x0][0x47c] ;  /* 0x00008f80ff0477ac */ /* 0x000e640008000800 */
[----:B-1----:R-:W-:-:S07]  /*5cf0*/  MOV R163, UR4 ;  /* 0x0000000400a37c02 */ /* 0x002fce0008000f00 */
.L_x_1950:
[----:B------:R-:W4:Y:S01]  /*5d00*/  S2R R133, SR_CTAID.Y ;  /* 0x0000000000857919 */ /* 0x000f220000002600 */
[----:B------:R-:W4:Y:S01]  /*5d10*/  LDC.64 R138, c[0x0][0x398] ;  /* 0x0000e600ff8a7b82 */ /* 0x000f220000000a00 */
[----:B------:R-:W4:Y:S01]  /*5d20*/  LDCU UR4, c[0x0][0x38c] ;  /* 0x00007180ff0477ac */ /* 0x000f220008000800 */
[----:B------:R-:W-:Y:S01]  /*5d30*/  IMAD.MOV.U32 R135, RZ, RZ, -0x1 ;  /* 0xffffffffff877424 */ /* 0x000fe200078e00ff */
[----:B-12---:R-:W1:Y:S05]  /*5d40*/  S2R R3, SR_CTAID.X ;  /* 0x0000000000037919 */ /* 0x006e6a0000002500 */
[----:B---3--:R-:W2:Y:S01]  /*5d50*/  LDC.64 R156, c[0x0][0x3b0] ;  /* 0x0000ec00ff9c7b82 */ /* 0x008ea20000000a00 */
[----:B----4-:R-:W-:-:S02]  /*5d60*/  SHF.L.U32 R132, R135, R138, RZ ;  /* 0x0000008a87847219 */ /* 0x010fc400000006ff */
[----:B------:R-:W-:Y:S02]  /*5d70*/  ISETP.NE.AND P0, PT, R139, RZ, PT ;  /* 0x000000ff8b00720c */ /* 0x000fe40003f05270 */
[----:B------:R-:W-:Y:S02]  /*5d80*/  SHF.L.U32 R2, R133, R138, RZ ;  /* 0x0000008a85027219 */ /* 0x000fe400000006ff */
        /* <DEDUP_REMOVED lines=29> */
.L_x_1952:
        /* <DEDUP_REMOVED lines=10> */
[----:B-1----:R-:W-:Y:S01]  /*6000*/  IMAD.MOV.U32 R132, RZ, RZ, R135 ;  /* 0x000000ffff847224 */ /* 0x002fe200078e0087 */
[----:B--2---:R-:W-:Y:S01]  /*6010*/  MOV R133, R134 ;  /* 0x0000008600857202 */ /* 0x004fe20000000f00 */
[----:B------:R-:W-:Y:S06]  /*6020*/  @P0 BRA `(.L_x_1953) ;  /* 0x00000000007c0947 */ /* 0x000fec0003800000 */
[----:B------:R-:W1:Y:S01]  /*6030*/  S2R R136, SR_CTAID.Z ;  /* 0x0000000000887919 */ /* 0x000e620000002700 */
[----:B------:R-:W1:Y:S08]  /*6040*/  LDC.64 R132, c[0x0][0x3a8] ;  /* 0x0000ea00ff847b82 */ /* 0x000e700000000a00 */
[----:B---34-:R-:W2:Y:S01]  /*6050*/  LDC.64 R2, c[0x0][0x4b8] ;  /* 0x00012e00ff027b82 */ /* 0x018ea20000000a00 */
[----:B-1----:R-:W-:Y:S01]  /*6060*/  IMAD.WIDE.U32 R140, R136, R132, RZ ;  /* 0x00000084888c7225 */ /* 0x002fe200078e00ff */
[----:B------:R-:W-:-:S03]  /*6070*/  MOV R132, R135 ;  /* 0x0000008700847202 */ /* 0x000fc60000000f00 */
[----:B------:R-:W-:Y:S01]  /*6080*/  IMAD R136, R136, R133, R141 ;  /* 0x0000008588887224 */ /* 0x000fe200078e028d */
[C---:B--2---:R-:W-:Y:S02]  /*6090*/  LEA R2, P0, R140.reuse, R2, 0x1 ;  /* 0x000000028c027211 */ /* 0x044fe400078008ff */
[----:B------:R-:W-:Y:S02]  /*60a0*/  MOV R133, R134 ;  /* 0x0000008600857202 */ /* 0x000fe40000000f00 */
[----:B------:R-:W-:Y:S01]  /*60b0*/  LEA.HI.X R3, R140, R3, R136, 0x1, P0 ;  /* 0x000000038c037211 */ /* 0x000fe200000f0c88 */
[----:B------:R-:W-:Y:S08]  /*60c0*/  BRA `(.L_x_1953) ;  /* 0x0000000000547947 */ /* 0x000ff00003800000 */
.L_x_1955:
        /* <DEDUP_REMOVED lines=14> */
.L_x_1954:
[----:B------:R-:W1:Y:S01]  /*61b0*/  S2R R2, SR_CTAID.Z ;  /* 0x0000000000027919 */ /* 0x000e620000002700 */
[----:B------:R-:W1:Y:S08]  /*61c0*/  LDC.64 R132, c[0x0][0x4b0] ;  /* 0x00012c00ff847b82 */ /* 0x000e700000000a00 */
[----:B------:R-:W2:Y:S01]  /*61d0*/  LDC.64 R134, c[0x0][0x4b8] ;  /* 0x00012e00ff867b82 */ /* 0x000ea20000000a00 */
[----:B-1----:R-:W-:-:S04]  /*61e0*/  IMAD.WIDE.U32 R132, R2, 0x8, R132 ;  /* 0x0000000802847825 */ /* 0x002fc800078e0084 */
[----:B--2---:R-:W-:Y:S02]  /*61f0*/  IMAD.WIDE.U32 R2, R2, 0x8, R134 ;  /* 0x0000000802027825 */ /* 0x004fe400078e0086 */
[----:B------:R-:W5:Y:S04]  /*6200*/  LDG.E.64 R132, desc[UR36][R132.64] ;  /* 0x0000002484847981 */ /* 0x000f68000c1e1b00 */
[----:B------:R-:W5:Y:S02]  /*6210*/  LDG.E.64 R2, desc[UR36][R2.64] ;  /* 0x0000002402027981 */ /* 0x000f64000c1e1b00 */
.L_x_1953:
[----:B------:R-:W2:Y:S01]  /*6220*/  S2R R134, SR_TID.X ;  /* 0x0000000000867919 */ /* 0x000ea20000002100 */
[----:B------:R-:W1:Y:S01]  /*6230*/  LDC R135, c[0x0][0x394] ;  /* 0x0000e500ff877b82 */ /* 0x000e620000000800 */
[----:B------:R-:W-:Y:S01]  /*6240*/  IMAD R140, R207, 0x2, R206 ;  /* 0x00000002cf8c7824 */ /* 0x000fe200078e02ce */
[----:B------:R-:W4:Y:S01]  /*6250*/  LDCU.64 UR8, c[0x0][0x3f8] ;  /* 0x00007f00ff0877ac */ /* 0x000f220008000a00 */
[----:B------:R-:W-:Y:S01]  /*6260*/  IMAD.SHL.U32 R137, R204, 0x20, RZ ;  /* 0x00000020cc897824 */ /* 0x000fe200078e00ff */
[----:B-----5:R-:W-:Y:S01]  /*6270*/  ISETP.NE.U32.AND P6, PT, R132, RZ, PT ;  /* 0x000000ff8400720c */ /* 0x020fe20003fc5070 */
[----:B------:R-:W-:Y:S01]  /*6280*/  IMAD.SHL.U32 R140, R140, 0x8, RZ ;  /* 0x000000088c8c7824 */ /* 0x000fe200078e00ff */
[----:B------:R-:W4:Y:S01]  /*6290*/  LDCU UR10, c[0x0][0x384] ;  /* 0x00007080ff0a77ac */ /* 0x000f220008000800 */
[----:B---3--:R-:W-:Y:S02]  /*62a0*/  ISETP.NE.U32.AND P0, PT, R2, RZ, PT ;  /* 0x000000ff0200720c */ /* 0x008fe40003f05070 */
[----:B------:R-:W-:Y:S01]  /*62b0*/  IMAD R140, R140, 0x44, R137 ;  /* 0x000000448c8c7824 */ /* 0x000fe200078e0289 */
[----:B------:R-:W3:Y:S01]  /*62c0*/  LDCU.64 UR6, c[0x0][0x400] ;  /* 0x00008000ff0677ac */ /* 0x000ee20008000a00 */
[----:B------:R-:W4:Y:S01]  /*62d0*/  LDCU.64 UR4, c[0x0][0x418] ;  /* 0x00008300ff0477ac */ /* 0x000f220008000a00 */
[----:B-1----:R-:W-:-:S04]  /*62e0*/  ISETP.GE.AND P2, PT, R135, 0x2, PT ;  /* 0x000000028700780c */ /* 0x002fc80003f46270 */
[----:B------:R-:W-:Y:S01]  /*62f0*/  ISETP.NE.OR P2, PT, R139, RZ, !P2 ;  /* 0x000000ff8b00720c */ /* 0x000fe20005745670 */
[----:B---3--:R-:W-:Y:S02]  /*6300*/  IMAD.U32 R173, RZ, RZ, UR6 ;  /* 0x00000006ffad7e24 */ /* 0x008fe4000f8e00ff */
[C---:B--2---:R-:W-:Y:S01]  /*6310*/  IMAD.SHL.U32 R142, R134.reuse, 0x8, RZ ;  /* 0x00000008868e7824 */ /* 0x044fe200078e00ff */
[----:B------:R-:W-:Y:S01]  /*6320*/  SHF.R.U32.HI R136, RZ, 0x4, R134 ;  /* 0x00000004ff887819 */ /* 0x000fe20000011686 */
[----:B----4-:R-:W-:Y:S01]  /*6330*/  IMAD.U32 R166, RZ, RZ, UR4 ;  /* 0x00000004ffa67e24 */ /* 0x010fe2000f8e00ff */
[----:B------:R-:W-:Y:S01]  /*6340*/  LOP3.LUT R143, R134, 0x3c0, RZ, 0xc0, !PT ;  /* 0x000003c0868f7812 */ /* 0x000fe200078ec0ff */
[----:B------:R-:W-:Y:S01]  /*6350*/  IMAD.U32 R164, RZ, RZ, UR5 ;  /* 0x00000005ffa47e24 */ /* 0x000fe2000f8e00ff */
[----:B------:R-:W-:Y:S02]  /*6360*/  LOP3.LUT R142, R142, 0x78, RZ, 0xc0, !PT ;  /* 0x000000788e8e7812 */ /* 0x000fe400078ec0ff */
[----:B------:R-:W-:-:S02]  /*6370*/  LOP3.LUT R143, R143, 0x1, R136, 0xf8, !PT ;  /* 0x000000018f8f7812 */ /* 0x000fc400078ef888 */
[----:B------:R-:W-:Y:S01]  /*6380*/  LOP3.LUT R141, R134, 0x2, RZ, 0xc, !PT ;  /* 0x00000002868d7812 */ /* 0x000fe200078e0cff */
[----:B------:R-:W-:Y:S01]  /*6390*/  IMAD R169, R169, 0x80, R142 ;  /* 0x00000080a9a97824 */ /* 0x000fe200078e028e */
[----:B------:R-:W-:Y:S02]  /*63a0*/  SHF.R.U32.HI R142, RZ, 0x2, R210 ;  /* 0x00000002ff8e7819 */ /* 0x000fe400000116d2 */
[----:B------:R-:W-:Y:S01]  /*63b0*/  LOP3.LUT R143, R143, 0x4, R200, 0xf8, !PT ;  /* 0x000000048f8f7812 */ /* 0x000fe200078ef8c8 */
[----:B------:R-:W-:Y:S01]  /*63c0*/  IMAD.WIDE R136, R169, 0x2, RZ ;  /* 0x00000002a9887825 */ /* 0x000fe200078e02ff */
[----:B------:R-:W-:Y:S02]  /*63d0*/  LOP3.LUT R141, R141, 0x1, R134, 0xf8, !PT ;  /* 0x000000018d8d7812 */ /* 0x000fe400078ef886 */
[----:B------:R-:W-:Y:S01]  /*63e0*/  ISETP.GE.AND P3, PT, R169, UR10, PT ;  /* 0x0000000aa9007c0c */ /* 0x000fe2000bf66270 */
[----:B------:R-:W-:Y:S01]  /*63f0*/  IMAD R142, R142, 0x44, RZ ;  /* 0x000000448e8e7824 */ /* 0x000fe200078e02ff */
[----:B------:R-:W-:Y:S01]  /*6400*/  LOP3.LUT R136, R136, 0xfffffff0, RZ, 0xc0, !PT ;  /* 0xfffffff088887812 */ /* 0x000fe200078ec0ff */
[----:B------:R-:W-:Y:S01]  /*6410*/  IMAD R158, R158, 0x80, R143 ;  /* 0x000000809e9e7824 */ /* 0x000fe200078e028f */
[----:B------:R-:W-:-:S02]  /*6420*/  LOP3.LUT R137, R137, 0x1fffffff, RZ, 0xc0, !PT ;  /* 0x1fffffff89897812 */ /* 0x000fc400078ec0ff */
[C---:B------:R-:W-:Y:S02]  /*6430*/  LOP3.LUT R143, R142.reuse, R208, RZ, 0xfc, !PT ;  /* 0x000000d08e8f7212 */ /* 0x040fe400078efcff */
[----:B------:R-:W-:Y:S01]  /*6440*/  LOP3.LUT R141, R142, R141, RZ, 0xfc, !PT ;  /* 0x0000008d8e8d7212 */ /* 0x000fe200078efcff */
[----:B------:R-:W-:Y:S01]  /*6450*/  IMAD.WIDE.U32 R144, R158, UR8, R136 ;  /* 0x000000089e907c25 */ /* 0x000fe2000f8e0088 */
[----:B------:R-:W-:Y:S02]  /*6460*/  ISETP.NE.AND.EX P6, PT, R133, RZ, !P3, P6 ;  /* 0x000000ff8500720c */ /* 0x000fe40005fc5360 */
[----:B------:R-:W-:Y:S01]  /*6470*/  ISETP.NE.AND.EX P0, PT, R3, RZ, !P3, P0 ;  /* 0x000000ff0300720c */ /* 0x000fe20005f05300 */
[--C-:B------:R-:W-:Y:S01]  /*6480*/  IMAD.IADD R142, R143, 0x1, R140.reuse ;  /* 0x000000018f8e7824 */ /* 0x100fe200078e028c */
[----:B------:R-:W-:Y:S01]  /*6490*/  IADD3 R170, P1, PT, R132, R144, RZ ;  /* 0x0000009084aa7210 */ /* 0x000fe20007f3e0ff */
[----:B------:R-:W-:Y:S02]  /*64a0*/  IMAD.IADD R162, R141, 0x1, R140 ;  /* 0x000000018da27824 */ /* 0x000fe400078e028c */
[----:B------:R-:W-:-:S02]  /*64b0*/  IMAD R144, R158, UR9, R145 ;  /* 0x000000099e907c24 */ /* 0x000fc4000f8e0291 */
[----:B------:R-:W-:Y:S02]  /*64c0*/  IMAD.U32 R140, RZ, RZ, UR7 ;  /* 0x00000007ff8c7e24 */ /* 0x000fe4000f8e00ff */
[--C-:B------:R-:W-:Y:S02]  /*64d0*/  IMAD R159, R142, 0x8, R209.reuse ;  /* 0x000000088e9f7824 */ /* 0x100fe400078e02d1 */
[----:B------:R-:W-:Y:S02]  /*64e0*/  IMAD R162, R162, 0x8, R209 ;  /* 0x00000008a2a27824 */ /* 0x000fe400078e02d1 */
[----:B------:R-:W-:Y:S01]  /*64f0*/  IMAD.X R171, R133, 0x1, R144, P1 ;  /* 0x0000000185ab7824 */ /* 0x000fe200008e0690 */
[----:B------:R-:W-:Y:S06]  /*6500*/  @P2 BRA `(.L_x_1956) ;  /* 0x0000000000a42947 */ /* 0x000fec0003800000 */
[----:B------:R-:W1:Y:S01]  /*6510*/  S2UR UR8, SR_CTAID.Z ;  /* 0x00000000000879c3 */ /* 0x000e620000002700 */
[----:B------:R-:W2:Y:S01]  /*6520*/  LDCU.64 UR4, c[0x0][0x438] ;  /* 0x00008700ff0477ac */ /* 0x000ea20008000a00 */
[----:B------:R-:W-:Y:S01]  /*6530*/  SEL R132, RZ, 0xffffffff, !P0 ;  /* 0xffffffffff847807 */ /* 0x000fe20004000000 */
[----:B--2---:R-:W-:Y:S01]  /*6540*/  IMAD.WIDE.U32 R136, R158, UR4, R136 ;  /* 0x000000049e887c25 */ /* 0x004fe2000f8e0088 */
[----:B-1----:R-:W-:-:S13]  /*6550*/  ISETP.NE.AND P3, PT, R138, UR8, PT ;  /* 0x000000088a007c0c */ /* 0x002fda000bf65270 */
[----:B------:R-:W-:Y:S06]  /*6560*/  BAR.RED.AND.DEFER_BLOCKING 0x0, P3 ;  /* 0x0000000000007b1d */ /* 0x000fec0001814400 */
[----:B------:R-:W1:Y:S01]  /*6570*/  B2R.RESULT RZ, P3 ;  /* 0x0000000000ff731c */ /* 0x000e620000064000 */
[----:B------:R-:W-:-:S13]  /*6580*/  ISETP.NE.AND P1, PT, RZ, UR8, PT ;  /* 0x00000008ff007c0c */ /* 0x000fda000bf25270 */
[----:B------:R-:W-:-:S04]  /*6590*/  @!P1 SEL R132, RZ, 0xffffffff, !P6 ;  /* 0xffffffffff849807 */ /* 0x000fc80007000000 */
[----:B------:R-:W-:Y:S01]  /*65a0*/  LOP3.LUT R133, R132, 0x1, RZ, 0xc0, !PT ;  /* 0x0000000184857812 */ /* 0x000fe200078ec0ff */
[----:B------:R-:W-:Y:S01]  /*65b0*/  IMAD R132, R158, UR5, R137 ;  /* 0x000000059e847c24 */ /* 0x000fe2000f8e0289 */
[----:B------:R-:W-:Y:S02]  /*65c0*/  IADD3 R137, P2, PT, R2, R136, RZ ;  /* 0x0000008802897210 */ /* 0x000fe40007f5e0ff */
[----:B------:R-:W-:Y:S02]  /*65d0*/  ISETP.EQ.U32.AND P6, PT, R133, 0x1, PT ;  /* 0x000000018500780c */ /* 0x000fe40003fc2070 */
[----:B------:R-:W-:Y:S01]  /*65e0*/  SEL R170, R170, R137, !P1 ;  /* 0x00000089aaaa7207 */ /* 0x000fe20004800000 */
[----:B------:R-:W-:-:S05]  /*65f0*/  IMAD.X R132, R3, 0x1, R132, P2 ;  /* 0x0000000103847824 */ /* 0x000fca00010e0684 */
[----:B------:R-:W-:Y:S01]  /*6600*/  SEL R171, R171, R132, !P1 ;  /* 0x00000084abab7207 */ /* 0x000fe20004800000 */
[----:B-1----:R-:W-:Y:S06]  /*6610*/  @!P3 BRA `(.L_x_1957) ;  /* 0x000000000028b947 */ /* 0x002fec0003800000 */
[----:B------:R-:W-:-:S13]  /*6620*/  ISETP.NE.AND P2, PT, R134, RZ, PT ;  /* 0x000000ff8600720c */ /* 0x000fda0003f45270 */
.L_x_1959:
[----:B------:R-:W-:Y:S05]  /*6630*/  YIELD ;  /* 0x0000000000007946 */ /* 0x000fea0003800000 */
[----:B-1----:R-:W-:Y:S05]  /*6640*/  @P2 BRA `(.L_x_1958) ;  /* 0x0000000000082947 */ /* 0x002fea0003800000 */
[----:B------:R1:W2:Y:S04]  /*6650*/  LDG.E.STRONG.GPU R138, desc[UR36][R156.64] ;  /* 0x000000249c8a7981 */ /* 0x0002a8000c1ef900 */
[----:B--2---:R-:W-:Y:S01]  /*6660*/  CCTL.IVALL ;  /* 0x00000000ff00798f */ /* 0x004fe20002000000 */
.L_x_1958:
[----:B------:R-:W-:Y:S01]  /*6670*/  ISETP.NE.AND P1, PT, R138, UR8, PT ;  /* 0x000000088a007c0c */ /* 0x000fe2000bf25270 */
[----:B------:R-:W-:-:S12]  /*6680*/  WARPSYNC.ALL ;  /* 0x0000000000007948 */ /* 0x000fd80003800000 */
[----:B------:R-:W-:Y:S06]  /*6690*/  BAR.RED.AND.DEFER_BLOCKING 0x0, P1 ;  /* 0x0000000000007b1d */ /* 0x000fec0000814400 */
[----:B------:R-:W2:Y:S02]  /*66a0*/  B2R.RESULT RZ, P1 ;  /* 0x0000000000ff731c */ /* 0x000ea40000024000 */
[----:B--2---:R-:W-:Y:S05]  /*66b0*/  @P1 BRA `(.L_x_1959) ;  /* 0xfffffffc00dc1947 */ /* 0x004fea000383ffff */
.L_x_1957:
        /* <DEDUP_REMOVED lines=14> */
.L_x_1956:
[----:B------:R-:W-:-:S13]  /*67a0*/  FSETP.NEU.AND P1, PT, R163, RZ, PT ;  /* 0x000000ffa300720b */ /* 0x000fda0003f2d000 */
[----:B------:R-:W-:Y:S05]  /*67b0*/  @!P1 BRA `(.L_x_1960) ;  /* 0x0000003400289947 */ /* 0x000fea0003800000 */
[----:B------:R-:W2:Y:S01]  /*67c0*/  LDC R165, c[0x0][0x380] ;  /* 0x0000e000ffa57b82 */ /* 0x000ea20000000800 */
[----:B------:R-:W-:Y:S02]  /*67d0*/  CS2R R136, SRZ ;  /* 0x0000000000887805 */ /* 0x000fe4000001ff00 */
[----:B------:R-:W-:Y:S02]  /*67e0*/  CS2R R138, SRZ ;  /* 0x00000000008a7805 */ /* 0x000fe4000001ff00 */
[C---:B------:R-:W-:Y:S02]  /*67f0*/  IADD3 R174, PT, PT, R158.reuse, 0x2, RZ ;  /* 0x000000029eae7810 */ /* 0x040fe40007ffe0ff */
[-C--:B--2---:R-:W-:Y:S02]  /*6800*/  ISETP.LT.AND P1, PT, R158, R165.reuse, P6 ;  /* 0x000000a59e00720c */ /* 0x084fe40003721270 */
[----:B------:R-:W-:-:S11]  /*6810*/  ISETP.LT.AND P2, PT, R174, R165, P6 ;  /* 0x000000a5ae00720c */ /* 0x000fd60003741270 */
[----:B------:R2:W3:Y:S01]  /*6820*/  @P1 LDG.E.LTC128B.128 R136, desc[UR36][R170.64] ;  /* 0x00000024aa881981 */ /* 0x0004e2000c1e1d20 */
[----:B------:R-:W-:Y:S02]  /*6830*/  IADD3 R172, P1, PT, R173, R170, RZ ;  /* 0x000000aaadac7210 */ /* 0x000fe40007f3e0ff */
[----:B------:R-:W-:Y:S02]  /*6840*/  CS2R R132, SRZ ;  /* 0x0000000000847805 */ /* 0x000fe4000001ff00 */
[----:B------:R-:W-:Y:S02]  /*6850*/  CS2R R134, SRZ ;  /* 0x0000000000867805 */ /* 0x000fe4000001ff00 */
[----:B------:R-:W-:-:S05]  /*6860*/  IADD3.X R173, PT, PT, R140, R171, RZ, P1, !PT ;  /* 0x000000ab8cad7210 */ /* 0x000fca0000ffe4ff */
[----:B------:R-:W4:Y:S01]  /*6870*/  @P2 LDG.E.LTC128B.128 R132, desc[UR36][R172.64] ;  /* 0x00000024ac842981 */ /* 0x000f22000c1e1d20 */
[----:B------:R-:W5:Y:S01]  /*6880*/  S2UR UR4, SR_CTAID.Z ;  /* 0x00000000000479c3 */ /* 0x000f620000002700 */
[-C--:B------:R-:W-:Y:S01]  /*6890*/  ISETP.LT.AND P5, PT, R158, R165.reuse, P0 ;  /* 0x000000a59e00720c */ /* 0x080fe200007a1270 */
[----:B------:R-:W1:Y:S01]  /*68a0*/  S2R R160, SR_TID.X ;  /* 0x0000000000a07919 */ /* 0x000e620000002100 */
[----:B------:R-:W-:Y:S02]  /*68b0*/  ISETP.LT.AND P4, PT, R174, R165, P0 ;  /* 0x000000a5ae00720c */ /* 0x000fe40000781270 */
[----:B--2---:R-:W-:-:S04]  /*68c0*/  IADD3 R170, P2, PT, R166, R170, RZ ;  /* 0x000000aaa6aa7210 */ /* 0x004fc80007f5e0ff */
[----:B------:R-:W-:Y:S02]  /*68d0*/  IADD3.X R171, PT, PT, R164, R171, RZ, P2, !PT ;  /* 0x000000aba4ab7210 */ /* 0x000fe400017fe4ff */
[----:B-----5:R-:W-:Y:S01]  /*68e0*/  MOV R161, UR4 ;  /* 0x0000000400a17c02 */ /* 0x020fe20008000f00 */
[----:B------:R-:W-:Y:S05]  /*68f0*/  WARPSYNC.ALL ;  /* 0x0000000000007948 */ /* 0x000fea0003800000 */
[----:B------:R-:W-:Y:S01]  /*6900*/  BAR.SYNC.DEFER_BLOCKING 0x0 ;  /* 0x0000000000007b1d */ /* 0x000fe20000010000 */
[----:B-1----:R-:W-:-:S07]  /*6910*/  SHF.R.U32.HI R144, RZ, 0x4, R160 ;  /* 0x00000004ff907819 */ /* 0x002fce00000116a0 */
[----:B------:R-:W1:Y:S01]  /*6920*/  S2UR UR4, SR_CgaCtaId ;  /* 0x00000000000479c3 */ /* 0x000e620000008800 */
[--C-:B------:R-:W-:Y:S01]  /*6930*/  SHF.R.U32.HI R141, RZ, 0x3, R160.reuse ;  /* 0x00000003ff8d7819 */ /* 0x100fe200000116a0 */
[----:B------:R-:W-:Y:S01]  /*6940*/  UMOV UR5, 0x400 ;  /* 0x0000040000057882 */ /* 0x000fe20000000000 */
[----:B------:R-:W-:Y:S02]  /*6950*/  LOP3.LUT R144, R144, 0x1, RZ, 0xc0, !PT ;  /* 0x0000000190907812 */ /* 0x000fe400078ec0ff */
[----:B------:R-:W-:Y:S02]  /*6960*/  SHF.L.U32 R143, R160, 0x1, RZ ;  /* 0x00000001a08f7819 */ /* 0x000fe400000006ff */
[----:B------:R-:W-:Y:S02]  /*6970*/  SHF.R.U32.HI R140, RZ, 0x2, R160 ;  /* 0x00000002ff8c7819 */ /* 0x000fe400000116a0 */
[----:B------:R-:W-:Y:S02]  /*6980*/  LOP3.LUT R144, R144, 0x70, R141, 0xf8, !PT ;  /* 0x0000007090907812 */ /* 0x000fe400078ef88d */
[----:B------:R-:W-:-:S02]  /*6990*/  LOP3.LUT R143, R143, 0x1e, RZ, 0xc0, !PT ;  /* 0x0000001e8f8f7812 */ /* 0x000fc400078ec0ff */
[----:B------:R-:W-:Y:S02]  /*69a0*/  LOP3.LUT R140, R140, 0x1, RZ, 0xc0, !PT ;  /* 0x000000018c8c7812 */ /* 0x000fe400078ec0ff */
[--C-:B------:R-:W-:Y:S02]  /*69b0*/  LOP3.LUT R144, R144, 0x8, R141.reuse, 0xf8, !PT ;  /* 0x0000000890907812 */ /* 0x100fe400078ef88d */
[C---:B------:R-:W-:Y:S01]  /*69c0*/  LOP3.LUT R142, R143.reuse, R140, RZ, 0xfc, !PT ;  /* 0x0000008c8f8e7212 */ /* 0x040fe200078efcff */
[----:B------:R2:W-:Y:S01]  /*69d0*/  STS.64 [R159], R4 ;  /* 0x000000049f007388 */ /* 0x0005e20000000a00 */
[----:B------:R-:W-:Y:S02]  /*69e0*/  LOP3.LUT R141, R144, 0x4, R141, 0xf8, !PT ;  /* 0x00000004908d7812 */ /* 0x000fe400078ef88d */
[----:B------:R-:W-:Y:S01]  /*69f0*/  LOP3.LUT R140, R143, 0x1, R140, 0xf6, !PT ;  /* 0x000000018f8c7812 */ /* 0x000fe200078ef68c */
[----:B------:R-:W-:Y:S01]  /*6a00*/  STS.64 [R159+0x20], R8 ;  /* 0x000020089f007388 */ /* 0x000fe20000000a00 */
[----:B-1----:R-:W-:Y:S01]  /*6a10*/  ULEA UR4, UR4, UR5, 0x18 ;  /* 0x0000000504047291 */ /* 0x002fe2000f8ec0ff */
[----:B------:R-:W-:-:S02]  /*6a20*/  IMAD R142, R141, 0x22, R142 ;  /* 0x000000228d8e7824 */ /* 0x000fc400078e028e */
[----:B------:R1:W-:Y:S01]  /*6a30*/  STS.64 [R159+0x40], R12 ;  /* 0x0000400c9f007388 */ /* 0x0003e20000000a00 */
[----:B------:R-:W-:-:S03]  /*6a40*/  IMAD R140, R141, 0x22, R140 ;  /* 0x000000228d8c7824 */ /* 0x000fc600078e028c */
[----:B------:R5:W-:Y:S01]  /*6a50*/  STS.64 [R159+0x60], R16 ;  /* 0x000060109f007388 */ /* 0x000be20000000a00 */
[----:B------:R-:W-:Y:S02]  /*6a60*/  LEA R167, R142, UR4, 0x4 ;  /* 0x000000048ea77c11 */ /* 0x000fe4000f8e20ff */
[----:B------:R-:W-:Y:S01]  /*6a70*/  LEA R168, R140, UR4, 0x4 ;  /* 0x000000048ca87c11 */ /* 0x000fe2000f8e20ff */
[----:B------:R5:W-:Y:S01]  /*6a80*/  STS.64 [R162+0x80], R20 ;  /* 0x00008014a2007388 */ /* 0x000be20000000a00 */
[----:B------:R-:W1:Y:S03]  /*6a90*/  LDCU UR4, c[0x0][0x384] ;  /* 0x00007080ff0477ac */ /* 0x000e660008000800 */
[----:B------:R-:W-:Y:S04]  /*6aa0*/  STS.64 [R162+0xa0], R24 ;  /* 0x0000a018a2007388 */ /* 0x000fe80000000a00 */
[----:B------:R-:W-:Y:S01]  /*6ab0*/  STS.64 [R162+0xc0], R28 ;  /* 0x0000c01ca2007388 */ /* 0x000fe20000000a00 */
[----:B--2---:R-:W2:Y:S03]  /*6ac0*/  LDC R5, c[0x0][0x438] ;  /* 0x00010e00ff057b82 */ /* 0x004ea60000000800 */
[----:B------:R-:W-:Y:S01]  /*6ad0*/  STS.64 [R162+0xe0], R32 ;  /* 0x0000e020a2007388 */ /* 0x000fe20000000a00 */
[----:B------:R-:W-:-:S04]  /*6ae0*/  IMAD.HI.U32 R4, R161, 0x15555556, RZ ;  /* 0x15555556a1047827 */ /* 0x000fc800078e00ff */
[----:B------:R-:W-:Y:S01]  /*6af0*/  BAR.SYNC.DEFER_BLOCKING 0x0 ;  /* 0x0000000000007b1d */ /* 0x000fe20000010000 */
[----:B-1----:R-:W-:-:S04]  /*6b00*/  IMAD R12, R4, -0xc, R161 ;  /* 0xfffffff4040c7824 */ /* 0x002fc800078e02a1 */
[----:B------:R-:W-:-:S05]  /*6b10*/  IMAD R12, R12, UR4, R169 ;  /* 0x000000040c0c7c24 */ /* 0x000fca000f8e02a9 */
[----:B------:R-:W-:Y:S02]  /*6b20*/  SHF.R.S32.HI R13, RZ, 0x1f, R12 ;  /* 0x0000001fff0d7819 */ /* 0x000fe4000001140c */
[----:B--2---:R-:W-:Y:S01]  /*6b30*/  SHF.R.U32.HI R5, RZ, 0x1, R5 ;  /* 0x00000001ff057819 */ /* 0x004fe20000011605 */
[----:B------:R-:W1:Y:S04]  /*6b40*/  LDS.128 R152, [R167] ;  /* 0x00000000a7987984 */ /* 0x000e680000000c00 */
[----:B------:R-:W2:Y:S04]  /*6b50*/  LDS.128 R148, [R168] ;  /* 0x00000000a8947984 */ /* 0x000ea80000000c00 */
[----:B------:R-:W2:Y:S04]  /*6b60*/  LDS.128 R144, [R167+0x440] ;  /* 0x00044000a7907984 */ /* 0x000ea80000000c00 */
[----:B------:R-:W2:Y:S01]  /*6b70*/  LDS.128 R140, [R168+0x440] ;  /* 0x00044000a88c7984 */ /* 0x000ea20000000c00 */
[----:B---3--:R-:W-:-:S02]  /*6b80*/  HADD2.F32 R8, -RZ, R136.H0_H0 ;  /* 0x20000088ff087230 */ /* 0x008fc40000004100 */
[----:B-----5:R-:W-:Y:S02]  /*6b90*/  HADD2.F32 R16, -RZ, R136.H1_H1 ;  /* 0x30000088ff107230 */ /* 0x020fe40000004100 */
[--C-:B------:R-:W-:Y:S02]  /*6ba0*/  HADD2.F32 R20, -RZ, R137.reuse.H1_H1 ;  /* 0x30000089ff147230 */ /* 0x100fe40000004100 */
[-C--:B------:R-:W-:Y:S01]  /*6bb0*/  FMUL R9, R8, R163.reuse ;  /* 0x000000a308097220 */ /* 0x080fe20000400000 */
[----:B------:R-:W-:Y:S02]  /*6bc0*/  HADD2.F32 R8, -RZ, R137.H0_H0 ;  /* 0x20000089ff087230 */ /* 0x000fe40000004100 */
[-C--:B------:R-:W-:Y:S01]  /*6bd0*/  FMUL R16, R16, R163.reuse ;  /* 0x000000a310107220 */ /* 0x080fe20000400000 */
[-C--:B-1----:R-:W-:Y:S01]  /*6be0*/  FFMA R152, R152, R0.reuse, R9 ;  /* 0x0000000098987223 */ /* 0x082fe20000000009 */
[-C--:B------:R-:W-:Y:S02]  /*6bf0*/  FMUL R20, R20, R163.reuse ;  /* 0x000000a314147220 */ /* 0x080fe40000400000 */
[----:B------:R-:W-:Y:S01]  /*6c00*/  FFMA R153, R153, R0, R16 ;  /* 0x0000000099997223 */ /* 0x000fe20000000010 */
[----:B------:R-:W-:Y:S01]  /*6c10*/  FMUL R9, R8, R163 ;  /* 0x000000a308097220 */ /* 0x000fe20000400000 */
[----:B------:R-:W-:-:S02]  /*6c20*/  HADD2.F32 R16, -RZ, R138.H0_H0 ;  /* 0x2000008aff107230 */ /* 0x000fc40000004100 */
[-C--:B------:R-:W-:Y:S01]  /*6c30*/  FFMA R155, R155, R0.reuse, R20 ;  /* 0x000000009b9b7223 */ /* 0x080fe20000000014 */
[----:B------:R-:W-:Y:S02]  /*6c40*/  HADD2.F32 R8, -RZ, R138.H1_H1 ;  /* 0x3000008aff087230 */ /* 0x000fe40000004100 */
[----:B------:R-:W-:Y:S01]  /*6c50*/  FFMA R154, R154, R0, R9 ;  /* 0x000000009a9a7223 */ /* 0x000fe20000000009 */
[----:B------:R-:W-:Y:S02]  /*6c60*/  IMAD R20, R5, 0xc, RZ ;  /* 0x0000000c05147824 */ /* 0x000fe400078e02ff */
[-C--:B------:R-:W-:Y:S01]  /*6c70*/  FMUL R9, R16, R163.reuse ;  /* 0x000000a310097220 */ /* 0x080fe20000400000 */
[----:B------:R-:W-:Y:S02]  /*6c80*/  HADD2.F32 R16, -RZ, R139.H0_H0 ;  /* 0x2000008bff107230 */ /* 0x000fe40000004100 */
[----:B------:R-:W-:Y:S01]  /*6c90*/  FMUL R8, R8, R163 ;  /* 0x000000a308087220 */ /* 0x000fe20000400000 */
[----:B----4-:R-:W-:-:S02]  /*6ca0*/  HADD2.F32 R24, -RZ, R132.H0_H0 ;  /* 0x20000084ff187230 */ /* 0x010fc40000004100 */
[-C--:B--2---:R-:W-:Y:S01]  /*6cb0*/  FFMA R148, R148, R0.reuse, R9 ;  /* 0x0000000094947223 */ /* 0x084fe20000000009 */
[----:B------:R-:W-:Y:S02]  /*6cc0*/  IMAD R5, R20, R165, RZ ;  /* 0x000000a514057224 */ /* 0x000fe400078e02ff */
[-C--:B------:R-:W-:Y:S01]  /*6cd0*/  FMUL R9, R16, R163.reuse ;  /* 0x000000a310097220 */ /* 0x080fe20000400000 */
[----:B------:R-:W-:Y:S02]  /*6ce0*/  HADD2.F32 R16, -RZ, R132.H1_H1 ;  /* 0x30000084ff107230 */ /* 0x000fe40000004100 */
[-C--:B------:R-:W-:Y:S01]  /*6cf0*/  FFMA R149, R149, R0.reuse, R8 ;  /* 0x0000000095957223 */ /* 0x080fe20000000008 */
[----:B------:R-:W-:Y:S02]  /*6d00*/  HADD2.F32 R8, -RZ, R139.H1_H1 ;  /* 0x3000008bff087230 */ /* 0x000fe40000004100 */
[----:B------:R-:W-:Y:S01]  /*6d10*/  FFMA R150, R150, R0, R9 ;  /* 0x0000000096967223 */ /* 0x000fe20000000009 */
[----:B------:R-:W-:Y:S01]  /*6d20*/  FMUL R9, R24, R163 ;  /* 0x000000a318097220 */ /* 0x000fe20000400000 */
[----:B------:R-:W-:-:S02]  /*6d30*/  HADD2.F32 R24, -RZ, R133.H0_H0 ;  /* 0x20000085ff187230 */ /* 0x000fc40000004100 */
[-C--:B------:R-:W-:Y:S01]  /*6d40*/  FMUL R16, R16, R163.reuse ;  /* 0x000000a310107220 */ /* 0x080fe20000400000 */
[----:B------:R-:W-:Y:S01]  /*6d50*/  SHF.R.S32.HI R21, RZ, 0x1f, R5 ;  /* 0x0000001fff157819 */ /* 0x000fe20000011405 */
[-C--:B------:R-:W-:Y:S01]  /*6d60*/  FFMA R9, R144, R0.reuse, R9 ;  /* 0x0000000090097223 */ /* 0x080fe20000000009 */
[-C--:B------:R-:W-:Y:S01]  /*6d70*/  FMUL R8, R8, R163.reuse ;  /* 0x000000a308087220 */ /* 0x080fe20000400000 */
[----:B------:R-:W-:Y:S01]  /*6d80*/  FFMA R16, R145, R0, R16 ;  /* 0x0000000091107223 */ /* 0x000fe20000000010 */
[----:B------:R-:W-:Y:S01]  /*6d90*/  FMUL R17, R24, R163 ;  /* 0x000000a318117220 */ /* 0x000fe20000400000 */
[----:B------:R-:W-:Y:S02]  /*6da0*/  IMAD R24, R21, R4, RZ ;  /* 0x0000000415187224 */ /* 0x000fe400078e02ff */
[----:B------:R-:W-:Y:S01]  /*6db0*/  FFMA R151, R151, R0, R8 ;  /* 0x0000000097977223 */ /* 0x000fe20000000008 */
[----:B------:R-:W-:Y:S01]  /*6dc0*/  IMAD.WIDE.U32 R144, R4, R5, R12 ;  /* 0x0000000504907225 */ /* 0x000fe200078e000c */
[----:B------:R-:W-:-:S03]  /*6dd0*/  SHF.R.S32.HI R21, RZ, 0x1f, R20 ;  /* 0x0000001fff157819 */ /* 0x000fc60000011414 */
[----:B------:R-:W-:Y:S01]  /*6de0*/  FFMA R5, R146, R0, R17 ;  /* 0x0000000092057223 */ /* 0x000fe20000000011 */
[----:B------:R-:W-:Y:S01]  /*6df0*/  F2FP.F16.F32.PACK_AB R146, R149, R148 ;  /* 0x000000949592723e */ /* 0x000fe200000000ff */
[--C-:B------:R-:W-:Y:S01]  /*6e00*/  HADD2.F32 R28, -RZ, R134.reuse.H0_H0 ;  /* 0x20000086ff1c7230 */ /* 0x100fe20000004100 */
[----:B------:R-:W-:Y:S01]  /*6e10*/  IADD3 R25, PT, PT, R145, R24, RZ ;  /* 0x0000001891197210 */ /* 0x000fe20007ffe0ff */
[----:B------:R-:W-:Y:S01]  /*6e20*/  HADD2.F32 R8, -RZ, R134.H1_H1 ;  /* 0x30000086ff087230 */ /* 0x000fe20000004100 */
[----:B------:R-:W-:Y:S01]  /*6e30*/  MOV R24, R144 ;  /* 0x0000009000187202 */ /* 0x000fe20000000f00 */
[----:B------:R-:W-:Y:S02]  /*6e40*/  HADD2.F32 R32, -RZ, R133.H1_H1 ;  /* 0x30000085ff207230 */ /* 0x000fe40000004100 */
[-C--:B------:R-:W-:Y:S01]  /*6e50*/  FMUL R13, R28, R163.reuse ;  /* 0x000000a31c0d7220 */ /* 0x080fe20000400000 */
[----:B------:R-:W-:Y:S02]  /*6e60*/  HADD2.F32 R28, -RZ, R135.H0_H0 ;  /* 0x20000087ff1c7230 */ /* 0x000fe40000004100 */
[----:B------:R-:W-:Y:S01]  /*6e70*/  FMUL R4, R8, R163 ;  /* 0x000000a308047220 */ /* 0x000fe20000400000 */
[----:B------:R-:W-:-:S04]  /*6e80*/  IMAD.WIDE.U32 R144, R158, R20, R24 ;  /* 0x000000149e907225 */ /* 0x000fc800078e0018 */
[----:B------:R-:W-:Y:S01]  /*6e90*/  FMUL R12, R32, R163 ;  /* 0x000000a3200c7220 */ /* 0x000fe20000400000 */
[-C--:B------:R-:W-:Y:S01]  /*6ea0*/  FFMA R8, R140, R0.reuse, R13 ;  /* 0x000000008c087223 */ /* 0x080fe2000000000d */
[----:B------:R-:W-:Y:S01]  /*6eb0*/  FFMA R17, R141, R0, R4 ;  /* 0x000000008d117223 */ /* 0x000fe20000000004 */
[----:B------:R-:W-:Y:S01]  /*6ec0*/  IMAD R32, R158, R21, R145 ;  /* 0x000000159e207224 */ /* 0x000fe200078e0291 */
[----:B------:R-:W-:Y:S01]  /*6ed0*/  SHF.L.U32 R33, R144, 0x1, RZ ;  /* 0x0000000190217819 */ /* 0x000fe200000006ff */
[----:B------:R-:W-:-:S04]  /*6ee0*/  IMAD.WIDE.U32 R140, R174, R20, R24 ;  /* 0x00000014ae8c7225 */ /* 0x000fc800078e0018 */
[----:B------:R-:W-:Y:S01]  /*6ef0*/  FMUL R13, R28, R163 ;  /* 0x000000a31c0d7220 */ /* 0x000fe20000400000 */
[----:B------:R-:W-:Y:S01]  /*6f00*/  IADD3 R4, PT, PT, R158, 0x8, RZ ;  /* 0x000000089e047810 */ /* 0x000fe20007ffe0ff */
[-C--:B------:R-:W-:Y:S01]  /*6f10*/  FFMA R12, R147, R0.reuse, R12 ;  /* 0x00000000930c7223 */ /* 0x080fe2000000000c */
[----:B------:R-:W-:Y:S01]  /*6f20*/  HADD2.F32 R28, -RZ, R135.H1_H1 ;  /* 0x30000087ff1c7230 */ /* 0x000fe20000004100 */
[----:B------:R-:W-:Y:S01]  /*6f30*/  SHF.L.U64.HI R32, R144, 0x1, R32 ;  /* 0x0000000190207819 */ /* 0x000fe20000010220 */
[----:B------:R-:W-:Y:S01]  /*6f40*/  IMAD R29, R174, R21, R141 ;  /* 0x00000015ae1d7224 */ /* 0x000fe200078e028d */
[----:B------:R-:W-:Y:S01]  /*6f50*/  LOP3.LUT R33, R33, 0xfffffffe, RZ, 0xc0, !PT ;  /* 0xfffffffe21217812 */ /* 0x000fe200078ec0ff */
[----:B------:R-:W-:Y:S01]  /*6f60*/  FFMA R13, R142, R0, R13 ;  /* 0x000000008e0d7223 */ /* 0x000fe2000000000d */
[----:B------:R-:W-:Y:S01]  /*6f70*/  SHF.L.U32 R141, R140, 0x1, RZ ;  /* 0x000000018c8d7819 */ /* 0x000fe200000006ff */
[----:B------:R-:W-:Y:S01]  /*6f80*/  FMUL R28, R28, R163 ;  /* 0x000000a31c1c7220 */ /* 0x000fe20000400000 */
[----:B------:R-:W-:-:S02]  /*6f90*/  LOP3.LUT R32, R32, 0x1fffffff, RZ, 0xc0, !PT ;  /* 0x1fffffff20207812 */ /* 0x000fc400078ec0ff */
[----:B------:R-:W-:Y:S01]  /*6fa0*/  IADD3 R148, P1, PT, R2, R33, RZ ;  /* 0x0000002102947210 */ /* 0x000fe20007f3e0ff */
[----:B------:R-:W-:Y:S01]  /*6fb0*/  FFMA R28, R143, R0, R28 ;  /* 0x000000008f1c7223 */ /* 0x000fe2000000001c */
[----:B------:R-:W-:Y:S02]  /*6fc0*/  SHF.L.U64.HI R29, R140, 0x1, R29 ;  /* 0x000000018c1d7819 */ /* 0x000fe4000001021d */
[----:B------:R-:W-:Y:S02]  /*6fd0*/  LOP3.LUT R141, R141, 0xfffffffe, RZ, 0xc0, !PT ;  /* 0xfffffffe8d8d7812 */ /* 0x000fe400078ec0ff */
[----:B------:R-:W-:Y:S02]  /*6fe0*/  ISETP.LT.AND P3, PT, R4, R165, P6 ;  /* 0x000000a50400720c */ /* 0x000fe40003761270 */
[----:B------:R-:W-:Y:S02]  /*6ff0*/  F2FP.F16.F32.PACK_AB R140, R16, R9 ;  /* 0x00000009108c723e */ /* 0x000fe400000000ff */
[----:B------:R-:W-:-:S02]  /*7000*/  IADD3.X R149, PT, PT, R3, R32, RZ, P1, !PT ;  /* 0x0000002003957210 */ /* 0x000fc40000ffe4ff */
[----:B------:R-:W-:Y:S02]  /*7010*/  LOP3.LUT R16, R29, 0x1fffffff, RZ, 0xc0, !PT ;  /* 0x1fffffff1d107812 */ /* 0x000fe400078ec0ff */
[----:B------:R-:W-:Y:S02]  /*7020*/  IADD3 R32, P1, PT, R2, R141, RZ ;  /* 0x0000008d02207210 */ /* 0x000fe40007f3e0ff */
        /* <DEDUP_REMOVED lines=12> */
[----:B------:R-:W-:Y:S02]  /*70f0*/  ISETP.LT.AND P2, PT, R16, R165, P6 ;  /* 0x000000a51000720c */ /* 0x000fe40003741270 */
[----:B------:R-:W-:-:S11]  /*7100*/  IADD3.X R13, PT, PT, R164, R173, RZ, P1, !PT ;  /* 0x000000ada40d7210 */ /* 0x000fd60000ffe4ff */
[----:B------:R-:W3:Y:S01]  /*7110*/  @P2 LDG.E.LTC128B.128 R132, desc[UR36][R12.64] ;  /* 0x000000240c842981 */ /* 0x000ee2000c1e1d20 */
[C---:B------:R-:W-:Y:S01]  /*7120*/  IMAD.WIDE.U32 R28, R4.reuse, R20, R24 ;  /* 0x00000014041c7225 */ /* 0x040fe200078e0018 */
[----:B------:R-:W-:Y:S01]  /*7130*/  BAR.SYNC.DEFER_BLOCKING 0x0 ;  /* 0x0000000000007b1d */ /* 0x000fe20000010000 */
[-C--:B------:R-:W-:Y:S02]  /*7140*/  ISETP.LT.AND P5, PT, R4, R165.reuse, P0 ;  /* 0x000000a50400720c */ /* 0x080fe400007a1270 */
[----:B------:R-:W-:Y:S02]  /*7150*/  ISETP.LT.AND P4, PT, R16, R165, P0 ;  /* 0x000000a51000720c */ /* 0x000fe40000781270 */
[----:B------:R-:W-:-:S04]  /*7160*/  SHF.L.U32 R17, R28, 0x1, RZ ;  /* 0x000000011c117819 */ /* 0x000fc800000006ff */
[----:B------:R-:W-:Y:S01]  /*7170*/  LOP3.LUT R17, R17, 0xfffffffe, RZ, 0xc0, !PT ;  /* 0xfffffffe11117812 */ /* 0x000fe200078ec0ff */
[----:B------:R1:W-:Y:S04]  /*7180*/  STS.64 [R159], R6 ;  /* 0x000000069f007388 */ /* 0x0003e80000000a00 */
[----:B------:R-:W-:Y:S04]  /*7190*/  STS.64 [R159+0x20], R10 ;  /* 0x0000200a9f007388 */ /* 0x000fe80000000a00 */
[----:B------:R4:W-:Y:S04]  /*71a0*/  STS.64 [R159+0x40], R14 ;  /* 0x0000400e9f007388 */ /* 0x0009e80000000a00 */
[----:B------:R-:W-:Y:S04]  /*71b0*/  STS.64 [R159+0x60], R18 ;  /* 0x000060129f007388 */ /* 0x000fe80000000a00 */
        /* <DEDUP_REMOVED lines=8> */
[----:B------:R-:W-:Y:S02]  /*7240*/  SHF.L.U32 R16, R6, 0x1, RZ ;  /* 0x0000000106107819 */ /* 0x000fe400000006ff */
[----:B------:R-:W-:Y:S02]  /*7250*/  SHF.L.U64.HI R14, R28, 0x1, R14 ;  /* 0x000000011c0e7819 */ /* 0x000fe4000001020e */
[----:B------:R-:W-:Y:S01]  /*7260*/  SHF.L.U64.HI R15, R6, 0x1, R15 ;  /* 0x00000001060f7819 */ /* 0x000fe2000001020f */
[----:B------:R-:W1:Y:S04]  /*7270*/  LDS.128 R144, [R167] ;  /* 0x00000000a7907984 */ /* 0x000e680000000c00 */
[----:B------:R-:W4:Y:S04]  /*7280*/  LDS.128 R140, [R168] ;  /* 0x00000000a88c7984 */ /* 0x000f280000000c00 */
[----:B------:R-:W4:Y:S01]  /*7290*/  LDS.128 R8, [R167+0x440] ;  /* 0x00044000a7087984 */ /* 0x000f220000000c00 */
[----:B--2---:R-:W-:-:S02]  /*72a0*/  HADD2.F32 R4, -RZ, R136.H0_H0 ;  /* 0x20000088ff047230 */ /* 0x004fc40000004100 */
[--C-:B-----5:R-:W-:Y:S02]  /*72b0*/  HADD2.F32 R22, -RZ, R137.reuse.H0_H0 ;  /* 0x20000089ff167230 */ /* 0x120fe40000004100 */
[----:B------:R-:W-:Y:S02]  /*72c0*/  HADD2.F32 R26, -RZ, R137.H1_H1 ;  /* 0x30000089ff1a7230 */ /* 0x000fe40000004100 */
[-C--:B------:R-:W-:Y:S01]  /*72d0*/  FMUL R19, R4, R163.reuse ;  /* 0x000000a304137220 */ /* 0x080fe20000400000 */
[----:B------:R-:W-:Y:S01]  /*72e0*/  HADD2.F32 R18, -RZ, R138.H0_H0 ;  /* 0x2000008aff127230 */ /* 0x000fe20000004100 */
        /* <DEDUP_REMOVED lines=9> */
[-C--:B------:R-:W-:Y:S01]  /*7380*/  FMUL R22, R22, R163.reuse ;  /* 0x000000a316167220 */ /* 0x080fe20000400000 */
[----:B------:R-:W-:Y:S02]  /*7390*/  HADD2.F32 R18, -RZ, R139.H0_H0 ;  /* 0x2000008bff127230 */ /* 0x000fe40000004100 */
[-C--:B------:R-:W-:Y:S01]  /*73a0*/  FFMA R147, R147, R0.reuse, R26 ;  /* 0x0000000093937223 */ /* 0x080fe2000000001a */
[----:B---3--:R-:W-:Y:S02]  /*73b0*/  HADD2.F32 R26, -RZ, R132.H0_H0 ;  /* 0x20000084ff1a7230 */ /* 0x008fe40000004100 */
[-C--:B----4-:R-:W-:Y:S01]  /*73c0*/  FFMA R140, R140, R0.reuse, R19 ;  /* 0x000000008c8c7223 */ /* 0x090fe20000000013 */
[----:B------:R-:W-:Y:S01]  /*73d0*/  FFMA R141, R141, R0, R22 ;  /* 0x000000008d8d7223 */ /* 0x000fe20000000016 */
[----:B------:R-:W-:Y:S01]  /*73e0*/  FMUL R19, R18, R163 ;  /* 0x000000a312137220 */ /* 0x000fe20000400000 */
[----:B------:R-:W-:-:S02]  /*73f0*/  HADD2.F32 R22, -RZ, R133.H0_H0 ;  /* 0x20000085ff167230 */ /* 0x000fc40000004100 */
[-C--:B------:R-:W-:Y:S01]  /*7400*/  FFMA R145, R145, R0.reuse, R28 ;  /* 0x0000000091917223 */ /* 0x080fe2000000001c */
[----:B------:R-:W-:Y:S02]  /*7410*/  HADD2.F32 R28, -RZ, R139.H1_H1 ;  /* 0x3000008bff1c7230 */ /* 0x000fe40000004100 */
[-C--:B------:R-:W-:Y:S01]  /*7420*/  FMUL R23, R26, R163.reuse ;  /* 0x000000a31a177220 */ /* 0x080fe20000400000 */
[-C--:B------:R-:W-:Y:S01]  /*7430*/  FFMA R142, R142, R0.reuse, R19 ;  /* 0x000000008e8e7223 */ /* 0x080fe20000000013 */
[----:B------:R-:W-:Y:S02]  /*7440*/  HADD2.F32 R30, -RZ, R133.H1_H1 ;  /* 0x30000085ff1e7230 */ /* 0x000fe40000004100 */
[-C--:B------:R-:W-:Y:S01]  /*7450*/  FMUL R19, R22, R163.reuse ;  /* 0x000000a316137220 */ /* 0x080fe20000400000 */
[----:B------:R-:W-:Y:S02]  /*7460*/  HADD2.F32 R18, -RZ, R132.H1_H1 ;  /* 0x30000084ff127230 */ /* 0x000fe40000004100 */
[----:B------:R-:W-:Y:S01]  /*7470*/  FMUL R28, R28, R163 ;  /* 0x000000a31c1c7220 */ /* 0x000fe20000400000 */
[----:B------:R-:W-:Y:S01]  /*7480*/  FFMA R22, R8, R0, R23 ;  /* 0x0000000008167223 */ /* 0x000fe20000000017 */
[----:B------:R-:W-:-:S02]  /*7490*/  HADD2.F32 R8, -RZ, R134.H1_H1 ;  /* 0x30000086ff087230 */ /* 0x000fc40000004100 */
[-C--:B------:R-:W-:Y:S01]  /*74a0*/  FFMA R26, R10, R0.reuse, R19 ;  /* 0x000000000a1a7223 */ /* 0x080fe20000000013 */
[-C--:B------:R-:W-:Y:S01]  /*74b0*/  FMUL R30, R30, R163.reuse ;  /* 0x000000a31e1e7220 */ /* 0x080fe20000400000 */
[--C-:B------:R-:W-:Y:S02]  /*74c0*/  HADD2.F32 R10, -RZ, R135.reuse.H0_H0 ;  /* 0x20000087ff0a7230 */ /* 0x100fe40000004100 */
[-C--:B------:R-:W-:Y:S01]  /*74d0*/  FFMA R143, R143, R0.reuse, R28 ;  /* 0x000000008f8f7223 */ /* 0x080fe2000000001c */
[-C--:B------:R-:W-:Y:S01]  /*74e0*/  FMUL R18, R18, R163.reuse ;  /* 0x000000a312127220 */ /* 0x080fe20000400000 */
[----:B------:R-:W-:Y:S02]  /*74f0*/  HADD2.F32 R28, -RZ, R135.H1_H1 ;  /* 0x30000087ff1c7230 */ /* 0x000fe40000004100 */
[-C--:B------:R-:W-:Y:S01]  /*7500*/  FFMA R29, R11, R0.reuse, R30 ;  /* 0x000000000b1d7223 */ /* 0x080fe2000000001e */
[-C--:B------:R-:W-:Y:S01]  /*7510*/  FMUL R8, R8, R163.reuse ;  /* 0x000000a308087220 */ /* 0x080fe20000400000 */
[----:B------:R-:W-:Y:S01]  /*7520*/  FFMA R27, R9, R0, R18 ;  /* 0x00000000091b7223 */ /* 0x000fe20000000012 */
[----:B------:R-:W-:Y:S01]  /*7530*/  FMUL R19, R10, R163 ;  /* 0x000000a30a137220 */ /* 0x000fe20000400000 */
[----:B------:R-:W-:-:S02]  /*7540*/  HADD2.F32 R18, -RZ, R134.H0_H0 ;  /* 0x20000086ff127230 */ /* 0x000fc40000004100 */
[-C--:B------:R-:W-:Y:S01]  /*7550*/  FMUL R28, R28, R163.reuse ;  /* 0x000000a31c1c7220 */ /* 0x080fe20000400000 */
[----:B------:R-:W-:Y:S01]  /*7560*/  F2FP.F16.F32.PACK_AB R10, R141, R140 ;  /* 0x0000008c8d0a723e */ /* 0x000fe200000000ff */
[----:B--2---:R-:W-:Y:S01]  /*7570*/  FFMA R23, R5, R0, R8 ;  /* 0x0000000005177223 */ /* 0x004fe20000000008 */
[----:B------:R-:W-:Y:S01]  /*7580*/  F2FP.F16.F32.PACK_AB R5, R29, R26 ;  /* 0x0000001a1d05723e */ /* 0x000fe200000000ff */
[-C--:B------:R-:W-:Y:S01]  /*7590*/  FFMA R19, R6, R0.reuse, R19 ;  /* 0x0000000006137223 */ /* 0x080fe20000000013 */
[----:B------:R-:W-:Y:S01]  /*75a0*/  IADD3 R26, PT, PT, R158, 0x10, RZ ;  /* 0x000000109e1a7810 */ /* 0x000fe20007ffe0ff */
[----:B------:R-:W-:Y:S01]  /*75b0*/  FMUL R9, R18, R163 ;  /* 0x000000a312097220 */ /* 0x000fe20000400000 */
[----:B------:R-:W-:Y:S01]  /*75c0*/  LOP3.LUT R6, R14, 0x1fffffff, RZ, 0xc0, !PT ;  /* 0x1fffffff0e067812 */ /* 0x000fe200078ec0ff */
[-C--:B------:R-:W-:Y:S01]  /*75d0*/  FFMA R28, R7, R0.reuse, R28 ;  /* 0x00000000071c7223 */ /* 0x080fe2000000001c */
[----:B------:R-:W-:Y:S01]  /*75e0*/  IADD3 R14, P1, PT, R2, R17, RZ ;  /* 0x00000011020e7210 */ /* 0x000fe20007f3e0ff */
[----:B------:R-:W-:Y:S01]  /*75f0*/  FFMA R18, R4, R0, R9 ;  /* 0x0000000004127223 */ /* 0x000fe20000000009 */
[----:B------:R-:W-:-:S02]  /*7600*/  LOP3.LUT R7, R16, 0xfffffffe, RZ, 0xc0, !PT ;  /* 0xfffffffe10077812 */ /* 0x000fc400078ec0ff */
[----:B------:R-:W-:Y:S02]  /*7610*/  ISETP.LT.AND P3, PT, R26, R165, P6 ;  /* 0x000000a51a00720c */ /* 0x000fe40003761270 */
[----:B------:R-:W-:Y:S02]  /*7620*/  LOP3.LUT R16, R15, 0x1fffffff, RZ, 0xc0, !PT ;  /* 0x1fffffff0f107812 */ /* 0x000fe400078ec0ff */
[----:B------:R-:W-:Y:S02]  /*7630*/  IADD3.X R15, PT, PT, R3, R6, RZ, P1, !PT ;  /* 0x00000006030f7210 */ /* 0x000fe40000ffe4ff */
[----:B------:R-:W-:Y:S02]  /*7640*/  F2FP.F16.F32.PACK_AB R4, R27, R22 ;  /* 0x000000161b04723e */ /* 0x000fe400000000ff */
[----:B------:R-:W-:Y:S02]  /*7650*/  IADD3 R32, P1, PT, R2, R7, RZ ;  /* 0x0000000702207210 */ /* 0x000fe40007f3e0ff */
[----:B------:R-:W-:-:S02]  /*7660*/  IADD3 R22, P2, PT, R166, R170, RZ ;  /* 0x000000aaa6167210 */ /* 0x000fc40007f5e0ff */
        /* <DEDUP_REMOVED lines=10> */
[----:B------:R-:W-:Y:S02]  /*7710*/  IADD3 R30, PT, PT, R158, 0x12, RZ ;  /* 0x000000129e1e7810 */ /* 0x000fe40007ffe0ff */
[----:B------:R-:W-:Y:S02]  /*7720*/  IADD3 R28, P1, PT, R166, R12, RZ ;  /* 0x0000000ca61c7210 */ /* 0x000fe40007f3e0ff */
[----:B------:R-:W-:Y:S02]  /*7730*/  ISETP.LT.AND P2, PT, R30, R165, P6 ;  /* 0x000000a51e00720c */ /* 0x000fe40003741270 */
[----:B------:R-:W-:-:S11]  /*7740*/  IADD3.X R29, PT, PT, R164, R13, RZ, P1, !PT ;  /* 0x0000000da41d7210 */ /* 0x000fd60000ffe4ff */
[----:B------:R-:W4:Y:S01]  /*7750*/  @P2 LDG.E.LTC128B.128 R132, desc[UR36][R28.64] ;  /* 0x000000241c842981 */ /* 0x000f22000c1e1d20 */
[C---:B------:R-:W-:Y:S01]  /*7760*/  IMAD.WIDE.U32 R34, R26.reuse, R20, R24 ;  /* 0x000000141a227225 */ /* 0x040fe200078e0018 */
[----:B------:R-:W-:Y:S01]  /*7770*/  BAR.SYNC.DEFER_BLOCKING 0x0 ;  /* 0x0000000000007b1d */ /* 0x000fe20000010000 */
[C---:B------:R-:W-:Y:S02]  /*7780*/  ISETP.LT.AND P5, PT, R26.reuse, R165, P0 ;  /* 0x000000a51a00720c */ /* 0x040fe400007a1270 */
[----:B------:R-:W-:Y:S01]  /*7790*/  IMAD R27, R26, R21, R35 ;  /* 0x000000151a1b7224 */ /* 0x000fe200078e0223 */
[----:B------:R-:W-:Y:S02]  /*77a0*/  ISETP.LT.AND P4, PT, R30, R165, P0 ;  /* 0x000000a51e00720c */ /* 0x000fe40000781270 */
[----:B--2---:R-:W-:Y:S01]  /*77b0*/  IADD3 R22, P2, PT, R166, R22, RZ ;  /* 0x00000016a6167210 */ /* 0x004fe20007f5e0ff */
[----:B-1----:R-:W-:Y:S01]  /*77c0*/  IMAD.WIDE.U32 R6, R30, R20, R24 ;  /* 0x000000141e067225 */ /* 0x002fe200078e0018 */
[----:B------:R-:W-:-:S02]  /*77d0*/  SHF.L.U32 R32, R34, 0x1, RZ ;  /* 0x0000000122207819 */ /* 0x000fc400000006ff */
[----:B------:R-:W-:Y:S01]  /*77e0*/  SHF.L.U64.HI R27, R34, 0x1, R27 ;  /* 0x00000001221b7819 */ /* 0x000fe2000001021b */
[----:B------:R-:W-:Y:S01]  /*77f0*/  IMAD R26, R30, R21, R7 ;  /* 0x000000151e1a7224 */ /* 0x000fe200078e0207 */
[----:B------:R-:W-:Y:S02]  /*7800*/  SHF.L.U32 R31, R6, 0x1, RZ ;  /* 0x00000001061f7819 */ /* 0x000fe400000006ff */
[----:B------:R-:W-:Y:S02]  /*7810*/  IADD3.X R23, PT, PT, R164, R23, RZ, P2, !PT ;  /* 0x00000017a4177210 */ /* 0x000fe400017fe4ff */
        /* <DEDUP_REMOVED lines=14> */
[----:B------:R-:W4:Y:S01]  /*7900*/  LDS.128 R8, [R167+0x440] ;  /* 0x00044000a7087984 */ /* 0x000f220000000c00 */
[----:B---3--:R-:W-:-:S02]  /*7910*/  HADD2.F32 R4, -RZ, R136.H0_H0 ;  /* 0x20000088ff047230 */ /* 0x008fc40000004100 */
[--C-:B------:R-:W-:Y:S02]  /*7920*/  HADD2.F32 R30, -RZ, R137.reuse.H0_H0 ;  /* 0x20000089ff1e7230 */ /* 0x100fe40000004100 */
[----:B-1----:R-:W-:Y:S02]  /*7930*/  HADD2.F32 R36, -RZ, R137.H1_H1 ;  /* 0x30000089ff247230 */ /* 0x002fe40000004100 */
[-C--:B------:R-:W-:Y:S01]  /*7940*/  FMUL R33, R4, R163.reuse ;  /* 0x000000a304217220 */ /* 0x080fe20000400000 */
[----:B------:R-:W-:Y:S01]  /*7950*/  HADD2.F32 R40, -RZ, R136.H1_H1 ;  /* 0x30000088ff287230 */ /* 0x000fe20000004100 */
[----:B------:R-:W1:Y:S01]  /*7960*/  LDS.128 R4, [R168+0x440] ;  /* 0x00044000a8047984 */ /* 0x000e620000000c00 */
[--C-:B------:R-:W-:Y:S02]  /*7970*/  HADD2.F32 R34, -RZ, R138.reuse.H0_H0 ;  /* 0x2000008aff227230 */ /* 0x100fe40000004100 */
[----:B--2---:R-:W-:Y:S01]  /*7980*/  FFMA R16, R16, R0, R33 ;  /* 0x0000000010107223 */ /* 0x004fe20000000021 */
        /* <DEDUP_REMOVED lines=8> */
[----:B------:R-:W-:Y:S01]  /*7a10*/  FMUL R30, R30, R163 ;  /* 0x000000a31e1e7220 */ /* 0x000fe20000400000 */
[--C-:B------:R-:W-:Y:S02]  /*7a20*/  HADD2.F32 R34, -RZ, R139.reuse.H0_H0 ;  /* 0x2000008bff227230 */ /* 0x100fe40000004100 */
[----:B------:R-:W-:Y:S02]  /*7a30*/  HADD2.F32 R40, -RZ, R139.H1_H1 ;  /* 0x3000008bff287230 */ /* 0x000fe40000004100 */
[-C--:B-----5:R-:W-:Y:S01]  /*7a40*/  FFMA R19, R12, R0.reuse, R19 ;  /* 0x000000000c137223 */ /* 0x0a0fe20000000013 */
[----:B------:R-:W-:Y:S01]  /*7a50*/  FFMA R30, R13, R0, R30 ;  /* 0x000000000d1e7223 */ /* 0x000fe2000000001e */
[----:B----4-:R-:W-:-:S02]  /*7a60*/  HADD2.F32 R36, -RZ, R132.H0_H0 ;  /* 0x20000084ff247230 */ /* 0x010fc40000004100 */
[-C--:B------:R-:W-:Y:S01]  /*7a70*/  FMUL R13, R34, R163.reuse ;  /* 0x000000a3220d7220 */ /* 0x080fe20000400000 */
[-C--:B------:R-:W-:Y:S01]  /*7a80*/  FMUL R40, R40, R163.reuse ;  /* 0x000000a328287220 */ /* 0x080fe20000400000 */
[----:B------:R-:W-:Y:S02]  /*7a90*/  HADD2.F32 R12, -RZ, R132.H1_H1 ;  /* 0x30000084ff0c7230 */ /* 0x000fe40000004100 */
[----:B------:R-:W-:Y:S02]  /*7aa0*/  HADD2.F32 R34, -RZ, R133.H0_H0 ;  /* 0x20000085ff227230 */ /* 0x000fe40000004100 */
[-C--:B------:R-:W-:Y:S01]  /*7ab0*/  FFMA R35, R15, R0.reuse, R40 ;  /* 0x000000000f237223 */ /* 0x080fe20000000028 */
[----:B------:R-:W-:Y:S01]  /*7ac0*/  FFMA R14, R14, R0, R13 ;  /* 0x000000000e0e7223 */ /* 0x000fe2000000000d */
[-C--:B------:R-:W-:Y:S01]  /*7ad0*/  FMUL R15, R36, R163.reuse ;  /* 0x000000a3240f7220 */ /* 0x080fe20000400000 */
[-C--:B------:R-:W-:Y:S01]  /*7ae0*/  FMUL R12, R12, R163.reuse ;  /* 0x000000a30c0c7220 */ /* 0x080fe20000400000 */
[----:B------:R-:W-:Y:S01]  /*7af0*/  FMUL R13, R34, R163 ;  /* 0x000000a3220d7220 */ /* 0x000fe20000400000 */
[----:B------:R-:W-:-:S02]  /*7b00*/  HADD2.F32 R40, -RZ, R134.H1_H1 ;  /* 0x30000086ff287230 */ /* 0x000fc40000004100 */
[-C--:B------:R-:W-:Y:S01]  /*7b10*/  FFMA R34, R8, R0.reuse, R15 ;  /* 0x0000000008227223 */ /* 0x080fe2000000000f */
[-C--:B------:R-:W-:Y:S01]  /*7b20*/  FFMA R37, R9, R0.reuse, R12 ;  /* 0x0000000009257223 */ /* 0x080fe2000000000c */
[----:B------:R-:W-:Y:S01]  /*7b30*/  FFMA R12, R10, R0, R13 ;  /* 0x000000000a0c7223 */ /* 0x000fe2000000000d */
[--C-:B------:R-:W-:Y:S02]  /*7b40*/  HADD2.F32 R8, -RZ, R135.reuse.H1_H1 ;  /* 0x30000087ff087230 */ /* 0x100fe40000004100 */
[-C--:B------:R-:W-:Y:S01]  /*7b50*/  FMUL R40, R40, R163.reuse ;  /* 0x000000a328287220 */ /* 0x080fe20000400000 */
[----:B------:R-:W-:Y:S02]  /*7b60*/  HADD2.F32 R10, -RZ, R135.H0_H0 ;  /* 0x20000087ff0a7230 */ /* 0x000fe40000004100 */
[----:B------:R-:W-:Y:S02]  /*7b70*/  HADD2.F32 R36, -RZ, R134.H0_H0 ;  /* 0x20000086ff247230 */ /* 0x000fe40000004100 */
[----:B------:R-:W-:Y:S01]  /*7b80*/  FMUL R8, R8, R163 ;  /* 0x000000a308087220 */ /* 0x000fe20000400000 */
[----:B------:R-:W-:-:S02]  /*7b90*/  HADD2.F32 R44, -RZ, R133.H1_H1 ;  /* 0x30000085ff2c7230 */ /* 0x000fc40000004100 */
[-C--:B------:R-:W-:Y:S01]  /*7ba0*/  FMUL R9, R10, R163.reuse ;  /* 0x000000a30a097220 */ /* 0x080fe20000400000 */
[-C--:B-1----:R-:W-:Y:S01]  /*7bb0*/  FFMA R40, R5, R0.reuse, R40 ;  /* 0x0000000005287223 */ /* 0x082fe20000000028 */
[----:B------:R-:W-:Y:S01]  /*7bc0*/  LOP3.LUT R5, R32, 0xfffffffe, RZ, 0xc0, !PT ;  /* 0xfffffffe20057812 */ /* 0x000fe200078ec0ff */
[----:B------:R-:W-:Y:S01]  /*7bd0*/  FMUL R13, R36, R163 ;  /* 0x000000a3240d7220 */ /* 0x000fe20000400000 */
[----:B------:R-:W-:Y:S01]  /*7be0*/  F2FP.F16.F32.PACK_AB R10, R30, R19 ;  /* 0x000000131e0a723e */ /* 0x000fe200000000ff */
[-C--:B------:R-:W-:Y:S01]  /*7bf0*/  FFMA R7, R7, R0.reuse, R8 ;  /* 0x0000000007077223 */ /* 0x080fe20000000008 */
[----:B------:R-:W-:Y:S01]  /*7c00*/  IADD3 R30, PT, PT, R158, 0x18, RZ ;  /* 0x000000189e1e7810 */ /* 0x000fe20007ffe0ff */
[----:B------:R-:W-:Y:S01]  /*7c10*/  FMUL R44, R44, R163 ;  /* 0x000000a32c2c7220 */ /* 0x000fe20000400000 */
[----:B------:R-:W-:Y:S01]  /*7c20*/  FFMA R36, R6, R0, R9 ;  /* 0x0000000006247223 */ /* 0x000fe20000000009 */
[----:B------:R-:W-:Y:S01]  /*7c30*/  F2FP.F16.F32.PACK_AB R8, R17, R16 ;  /* 0x000000101108723e */ /* 0x000fe200000000ff */
[-C--:B------:R-:W-:Y:S01]  /*7c40*/  FFMA R13, R4, R0.reuse, R13 ;  /* 0x00000000040d7223 */ /* 0x080fe2000000000d */
[----:B------:R-:W-:Y:S01]  /*7c50*/  LOP3.LUT R6, R27, 0x1fffffff, RZ, 0xc0, !PT ;  /* 0x1fffffff1b067812 */ /* 0x000fe200078ec0ff */
[----:B------:R-:W-:Y:S01]  /*7c60*/  FFMA R15, R11, R0, R44 ;  /* 0x000000000b0f7223 */ /* 0x000fe2000000002c */
[----:B------:R-:W-:-:S02]  /*7c70*/  IADD3 R16, P1, PT, R2, R5, RZ ;  /* 0x0000000502107210 */ /* 0x000fc40007f3e0ff */
[----:B------:R-:W-:Y:S02]  /*7c80*/  ISETP.LT.AND P3, PT, R30, R165, P6 ;  /* 0x000000a51e00720c */ /* 0x000fe40003761270 */
        /* <DEDUP_REMOVED lines=8> */
[----:B------:R-:W-:Y:S02]  /*7d10*/  IADD3.X R15, PT, PT, R3, R26, RZ, P1, !PT ;  /* 0x0000001a030f7210 */ /* 0x000fe40000ffe4ff */
[----:B------:R-:W-:-:S05]  /*7d20*/  F2FP.F16.F32.PACK_AB R7, R7, R36 ;  /* 0x000000240707723e */ /* 0x000fca00000000ff */
        /* <DEDUP_REMOVED lines=8> */
[C---:B------:R-:W-:Y:S01]  /*7db0*/  ISETP.LT.AND P5, PT, R30.reuse, R165, P0 ;  /* 0x000000a51e00720c */ /* 0x040fe200007a1270 */
[----:B------:R-:W-:Y:S02]  /*7dc0*/  BAR.SYNC.DEFER_BLOCKING 0x0 ;  /* 0x0000000000007b1d */ /* 0x000fe40000010000 */
[----:B------:R-:W-:Y:S01]  /*7dd0*/  IMAD R30, R30, R21, R29 ;  /* 0x000000151e1e7224 */ /* 0x000fe200078e021d */
[----:B------:R-:W-:Y:S02]  /*7de0*/  ISETP.LT.AND P4, PT, R32, R165, P0 ;  /* 0x000000a52000720c */ /* 0x000fe40000781270 */
[----:B--2---:R-:W-:Y:S02]  /*7df0*/  IADD3 R22, P2, PT, R166, R22, RZ ;  /* 0x00000016a6167210 */ /* 0x004fe40007f5e0ff */
[----:B------:R-:W-:Y:S01]  /*7e00*/  SHF.L.U64.HI R30, R28, 0x1, R30 ;  /* 0x000000011c1e7819 */ /* 0x000fe2000001021e */
[----:B-1----:R-:W-:Y:S01]  /*7e10*/  IMAD.WIDE.U32 R6, R32, R20, R24 ;  /* 0x0000001420067225 */ /* 0x002fe200078e0018 */
[----:B------:R-:W-:-:S02]  /*7e20*/  IADD3.X R23, PT, PT, R164, R23, RZ, P2, !PT ;  /* 0x00000017a4177210 */ /* 0x000fc400017fe4ff */
[----:B------:R-:W-:Y:S01]  /*7e30*/  LOP3.LUT R30, R30, 0x1fffffff, RZ, 0xc0, !PT ;  /* 0x1fffffff1e1e7812 */ /* 0x000fe200078ec0ff */
[----:B------:R-:W-:Y:S01]  /*7e40*/  IMAD R29, R32, R21, R7 ;  /* 0x00000015201d7224 */ /* 0x000fe200078e0207 */
[----:B------:R-:W-:Y:S02]  /*7e50*/  SHF.L.U32 R31, R6, 0x1, RZ ;  /* 0x00000001061f7819 */ /* 0x000fe400000006ff */
[----:B------:R-:W-:Y:S02]  /*7e60*/  SHF.L.U32 R32, R28, 0x1, RZ ;  /* 0x000000011c207819 */ /* 0x000fe400000006ff */
[----:B------:R-:W-:Y:S02]  /*7e70*/  SHF.L.U64.HI R29, R6, 0x1, R29 ;  /* 0x00000001061d7819 */ /* 0x000fe4000001021d */
        /* <DEDUP_REMOVED lines=15> */
[----:B------:R-:W-:Y:S02]  /*7f70*/  HADD2.F32 R28, -RZ, R138.H0_H0 ;  /* 0x2000008aff1c7230 */ /* 0x000fe40000004100 */
[-C--:B------:R-:W-:Y:S01]  /*7f80*/  FMUL R33, R4, R163.reuse ;  /* 0x000000a304217220 */ /* 0x080fe20000400000 */
[----:B-1----:R-:W-:Y:S01]  /*7f90*/  HADD2.F32 R38, -RZ, R136.H1_H1 ;  /* 0x30000088ff267230 */ /* 0x002fe20000004100 */
[----:B------:R-:W1:Y:S01]  /*7fa0*/  LDS.128 R4, [R168+0x440] ;  /* 0x00044000a8047984 */ /* 0x000e620000000c00 */
[----:B------:R-:W-:Y:S02]  /*7fb0*/  HADD2.F32 R36, -RZ, R137.H1_H1 ;  /* 0x30000089ff247230 */ /* 0x000fe40000004100 */
[----:B--2---:R-:W-:Y:S01]  /*7fc0*/  FFMA R16, R16, R0, R33 ;  /* 0x0000000010107223 */ /* 0x004fe20000000021 */
[----:B------:R-:W-:Y:S01]  /*7fd0*/  FMUL R33, R34, R163 ;  /* 0x000000a322217220 */ /* 0x000fe20000400000 */
[----:B------:R-:W-:-:S02]  /*7fe0*/  HADD2.F32 R34, -RZ, R138.H1_H1 ;  /* 0x3000008aff227230 */ /* 0x000fc40000004100 */
[-C--:B------:R-:W-:Y:S01]  /*7ff0*/  FMUL R38, R38, R163.reuse ;  /* 0x000000a326267220 */ /* 0x080fe20000400000 */
[-C--:B------:R-:W-:Y:S01]  /*8000*/  FMUL R36, R36, R163.reuse ;  /* 0x000000a324247220 */ /* 0x080fe20000400000 */
[-C--:B------:R-:W-:Y:S01]  /*8010*/  FFMA R18, R18, R0.reuse, R33 ;  /* 0x0000000012127223 */ /* 0x080fe20000000021 */
[-C--:B------:R-:W-:Y:S01]  /*8020*/  FMUL R33, R28, R163.reuse ;  /* 0x000000a31c217220 */ /* 0x080fe20000400000 */
[----:B------:R-:W-:Y:S01]  /*8030*/  FMUL R34, R34, R163 ;  /* 0x000000a322227220 */ /* 0x000fe20000400000 */
[----:B------:R-:W-:Y:S02]  /*8040*/  HADD2.F32 R28, -RZ, R139.H0_H0 ;  /* 0x2000008bff1c7230 */ /* 0x000fe40000004100 */
[-C--:B------:R-:W-:Y:S01]  /*8050*/  FFMA R17, R17, R0.reuse, R38 ;  /* 0x0000000011117223 */ /* 0x080fe20000000026 */
[-C--:B-----5:R-:W-:Y:S01]  /*8060*/  FFMA R12, R12, R0.reuse, R33 ;  /* 0x000000000c0c7223 */ /* 0x0a0fe20000000021 */
[----:B------:R-:W-:Y:S01]  /*8070*/  FFMA R33, R13, R0, R34 ;  /* 0x000000000d217223 */ /* 0x000fe20000000022 */
[----:B----4-:R-:W-:-:S02]  /*8080*/  HADD2.F32 R38, -RZ, R132.H0_H0 ;  /* 0x20000084ff267230 */ /* 0x010fc40000004100 */
[-C--:B------:R-:W-:Y:S01]  /*8090*/  FMUL R13, R28, R163.reuse ;  /* 0x000000a31c0d7220 */ /* 0x080fe20000400000 */
[-C--:B------:R-:W-:Y:S01]  /*80a0*/  FFMA R19, R19, R0.reuse, R36 ;  /* 0x0000000013137223 */ /* 0x080fe20000000024 */
[----:B------:R-:W-:Y:S02]  /*80b0*/  HADD2.F32 R40, -RZ, R139.H1_H1 ;  /* 0x3000008bff287230 */ /* 0x000fe40000004100 */
[----:B------:R-:W-:Y:S01]  /*80c0*/  FFMA R28, R14, R0, R13 ;  /* 0x000000000e1c7223 */ /* 0x000fe2000000000d */
[--C-:B------:R-:W-:Y:S02]  /*80d0*/  HADD2.F32 R36, -RZ, R133.reuse.H0_H0 ;  /* 0x20000085ff247230 */ /* 0x100fe40000004100 */
[-C--:B------:R-:W-:Y:S01]  /*80e0*/  FMUL R13, R38, R163.reuse ;  /* 0x000000a3260d7220 */ /* 0x080fe20000400000 */
[----:B------:R-:W-:Y:S02]  /*80f0*/  HADD2.F32 R34, -RZ, R132.H1_H1 ;  /* 0x30000084ff227230 */ /* 0x000fe40000004100 */
[----:B------:R-:W-:Y:S01]  /*8100*/  FMUL R40, R40, R163 ;  /* 0x000000a328287220 */ /* 0x000fe20000400000 */
[----:B------:R-:W-:-:S02]  /*8110*/  HADD2.F32 R38, -RZ, R133.H1_H1 ;  /* 0x30000085ff267230 */ /* 0x000fc40000004100 */
[-C--:B------:R-:W-:Y:S01]  /*8120*/  FFMA R14, R8, R0.reuse, R13 ;  /* 0x00000000080e7223 */ /* 0x080fe2000000000d */
[-C--:B------:R-:W-:Y:S01]  /*8130*/  FMUL R35, R36, R163.reuse ;  /* 0x000000a324237220 */ /* 0x080fe20000400000 */
[--C-:B------:R-:W-:Y:S02]  /*8140*/  HADD2.F32 R8, -RZ, R135.reuse.H0_H0 ;  /* 0x20000087ff087230 */ /* 0x100fe40000004100 */
[-C--:B------:R-:W-:Y:S01]  /*8150*/  FMUL R34, R34, R163.reuse ;  /* 0x000000a322227220 */ /* 0x080fe20000400000 */
[-C--:B------:R-:W-:Y:S01]  /*8160*/  FFMA R39, R15, R0.reuse, R40 ;  /* 0x000000000f277223 */ /* 0x080fe20000000028 */
[-C--:B------:R-:W-:Y:S01]  /*8170*/  FMUL R38, R38, R163.reuse ;  /* 0x000000a326267220 */ /* 0x080fe20000400000 */
[-C--:B------:R-:W-:Y:S01]  /*8180*/  FFMA R35, R10, R0.reuse, R35 ;  /* 0x000000000a237223 */ /* 0x080fe20000000023 */
[----:B------:R-:W-:Y:S01]  /*8190*/  FFMA R37, R9, R0, R34 ;  /* 0x0000000009257223 */ /* 0x000fe20000000022 */
[--C-:B------:R-:W-:Y:S02]  /*81a0*/  HADD2.F32 R10, -RZ, R134.reuse.H0_H0 ;  /* 0x20000086ff0a7230 */ /* 0x100fe40000004100 */
[----:B------:R-:W-:Y:S01]  /*81b0*/  FMUL R15, R8, R163 ;  /* 0x000000a3080f7220 */ /* 0x000fe20000400000 */
[----:B------:R-:W-:Y:S01]  /*81c0*/  HADD2.F32 R36, -RZ, R135.H1_H1 ;  /* 0x30000087ff247230 */ /* 0x000fe20000004100 */
[----:B------:R-:W-:Y:S01]  /*81d0*/  F2FP.F16.F32.PACK_AB R8, R17, R16 ;  /* 0x000000101108723e */ /* 0x000fe200000000ff */
[----:B------:R-:W-:-:S02]  /*81e0*/  HADD2.F32 R34, -RZ, R134.H1_H1 ;  /* 0x30000086ff227230 */ /* 0x000fc40000004100 */
[----:B------:R-:W-:Y:S01]  /*81f0*/  FFMA R38, R11, R0, R38 ;  /* 0x000000000b267223 */ /* 0x000fe20000000026 */
[----:B------:R-:W-:Y:S01]  /*8200*/  LOP3.LUT R17, R32, 0xfffffffe, RZ, 0xc0, !PT ;  /* 0xfffffffe20117812 */ /* 0x000fe200078ec0ff */
[-C--:B------:R-:W-:Y:S01]  /*8210*/  FMUL R13, R10, R163.reuse ;  /* 0x000000a30a0d7220 */ /* 0x080fe20000400000 */
[----:B------:R-:W-:Y:S01]  /*8220*/  F2FP.F16.F32.PACK_AB R11, R39, R28 ;  /* 0x0000001c270b723e */ /* 0x000fe200000000ff */
[-C--:B------:R-:W-:Y:S01]  /*8230*/  FMUL R36, R36, R163.reuse ;  /* 0x000000a324247220 */ /* 0x080fe20000400000 */
[----:B------:R-:W-:Y:S01]  /*8240*/  IADD3 R28, PT, PT, R158, 0x20, RZ ;  /* 0x000000209e1c7810 */ /* 0x000fe20007ffe0ff */
[----:B------:R-:W-:Y:S01]  /*8250*/  FMUL R34, R34, R163 ;  /* 0x000000a322227220 */ /* 0x000fe20000400000 */
[----:B------:R-:W-:Y:S01]  /*8260*/  IADD3 R16, P1, PT, R2, R17, RZ ;  /* 0x0000001102107210 */ /* 0x000fe20007f3e0ff */
[-C--:B-1----:R-:W-:Y:S01]  /*8270*/  FFMA R13, R4, R0.reuse, R13 ;  /* 0x00000000040d7223 */ /* 0x082fe2000000000d */
[----:B------:R-:W-:Y:S01]  /*8280*/  ISETP.LT.AND P3, PT, R28, R165, P6 ;  /* 0x000000a51c00720c */ /* 0x000fe20003761270 */
[-C--:B------:R-:W-:Y:S01]  /*8290*/  FFMA R15, R6, R0.reuse, R15 ;  /* 0x00000000060f7223 */ /* 0x080fe2000000000f */
[-C--:B------:R-:W-:Y:S01]  /*82a0*/  FFMA R36, R7, R0.reuse, R36 ;  /* 0x0000000007247223 */ /* 0x080fe20000000024 */
[----:B------:R-:W-:Y:S01]  /*82b0*/  FFMA R34, R5, R0, R34 ;  /* 0x0000000005227223 */ /* 0x000fe20000000022 */
[----:B------:R-:W-:-:S02]  /*82c0*/  F2FP.F16.F32.PACK_AB R10, R33, R12 ;  /* 0x0000000c210a723e */ /* 0x000fc400000000ff */
[----:B------:R-:W-:Y:S02]  /*82d0*/  F2FP.F16.F32.PACK_AB R4, R37, R14 ;  /* 0x0000000e2504723e */ /* 0x000fe400000000ff */
[----:B------:R-:W-:Y:S02]  /*82e0*/  IADD3.X R17, PT, PT, R3, R30, RZ, P1, !PT ;  /* 0x0000001e03117210 */ /* 0x000fe40000ffe4ff */
[----:B------:R-:W-:Y:S02]  /*82f0*/  LOP3.LUT R12, R29, 0x1fffffff, RZ, 0xc0, !PT ;  /* 0x1fffffff1d0c7812 */ /* 0x000fe400078ec0ff */
[----:B------:R-:W-:Y:S02]  /*8300*/  IADD3 R14, P1, PT, R2, R31, RZ ;  /* 0x0000001f020e7210 */ /* 0x000fe40007f3e0ff */
[----:B------:R-:W-:Y:S02]  /*8310*/  F2FP.F16.F32.PACK_AB R9, R19, R18 ;  /* 0x000000121309723e */ /* 0x000fe400000000ff */
[----:B------:R-:W-:-:S02]  /*8320*/  F2FP.F16.F32.PACK_AB R7, R36, R15 ;  /* 0x0000000f2407723e */ /* 0x000fc400000000ff */
[----:B------:R-:W-:Y:S01]  /*8330*/  F2FP.F16.F32.PACK_AB R5, R38, R35 ;  /* 0x000000232605723e */ /* 0x000fe200000000ff */
[----:B------:R-:W-:Y:S01]  /*8340*/  @P5 STG.E.128 desc[UR36][R16.64], R8 ;  /* 0x0000000810005986 */ /* 0x000fe2000c101d24 */
[----:B------:R-:W-:Y:S02]  /*8350*/  F2FP.F16.F32.PACK_AB R6, R34, R13 ;  /* 0x0000000d2206723e */ /* 0x000fe400000000ff */
[----:B------:R-:W-:-:S05]  /*8360*/  IADD3.X R15, PT, PT, R3, R12, RZ, P1, !PT ;  /* 0x0000000c030f7210 */ /* 0x000fca0000ffe4ff */
[----:B------:R1:W-:Y:S04]  /*8370*/  @P4 STG.E.128 desc[UR36][R14.64], R4 ;  /* 0x000000040e004986 */ /* 0x0003e8000c101d24 */
[----:B------:R2:W3:Y:S01]  /*8380*/  @P3 LDG.E.LTC128B.128 R136, desc[UR36][R22.64] ;  /* 0x0000002416883981 */ /* 0x0004e2000c1e1d20 */
[----:B------:R-:W-:Y:S02]  /*8390*/  IADD3 R30, PT, PT, R158, 0x22, RZ ;  /* 0x000000229e1e7810 */ /* 0x000fe40007ffe0ff */
[----:B------:R-:W-:Y:S02]  /*83a0*/  IADD3 R26, P1, PT, R166, R26, RZ ;  /* 0x0000001aa61a7210 */ /* 0x000fe40007f3e0ff */
[----:B------:R-:W-:Y:S02]  /*83b0*/  ISETP.LT.AND P2, PT, R30, R165, P6 ;  /* 0x000000a51e00720c */ /* 0x000fe40003741270 */
[----:B------:R-:W-:-:S11]  /*83c0*/  IADD3.X R27, PT, PT, R164, R27, RZ, P1, !PT ;  /* 0x0000001ba41b7210 */ /* 0x000fd60000ffe4ff */
[----:B------:R-:W4:Y:S01]  /*83d0*/  @P2 LDG.E.LTC128B.128 R132, desc[UR36][R26.64] ;  /* 0x000000241a842981 */ /* 0x000f22000c1e1d20 */
[CC--:B------:R-:W-:Y:S01]  /*83e0*/  IMAD.WIDE.U32 R34, R28.reuse, R20.reuse, R24 ;  /* 0x000000141c227225 */ /* 0x0c0fe200078e0018 */
[C---:B------:R-:W-:Y:S01]  /*83f0*/  ISETP.LT.AND P5, PT, R28.reuse, R165, P0 ;  /* 0x000000a51c00720c */ /* 0x040fe200007a1270 */
[----:B------:R-:W-:Y:S02]  /*8400*/  BAR.SYNC.DEFER_BLOCKING 0x0 ;  /* 0x0000000000007b1d */ /* 0x000fe40000010000 */
[----:B------:R-:W-:Y:S01]  /*8410*/  IMAD R29, R28, R21, R35 ;  /* 0x000000151c1d7224 */ /* 0x000fe200078e0223 */
[----:B------:R-:W-:Y:S02]  /*8420*/  ISETP.LT.AND P4, PT, R30, R165, P0 ;  /* 0x000000a51e00720c */ /* 0x000fe40000781270 */
[C---:B------:R-:W-:Y:S02]  /*8430*/  SHF.L.U32 R32, R34.reuse, 0x1, RZ ;  /* 0x0000000122207819 */ /* 0x040fe400000006ff */
[----:B------:R-:W-:Y:S01]  /*8440*/  SHF.L.U64.HI R29, R34, 0x1, R29 ;  /* 0x00000001221d7819 */ /* 0x000fe2000001021d */
[----:B-1----:R-:W-:Y:S01]  /*8450*/  IMAD.WIDE.U32 R6, R30, R20, R24 ;  /* 0x000000141e067225 */ /* 0x002fe200078e0018 */
[----:B--2---:R-:W-:-:S03]  /*8460*/  IADD3 R22, P2, PT, R166, R22, RZ ;  /* 0x00000016a6167210 */ /* 0x004fc60007f5e0ff */
        /* <DEDUP_REMOVED lines=37> */
[-C--:B--2---:R-:W-:Y:S01]  /*86c0*/  FFMA R19, R12, R0.reuse, R19 ;  /* 0x000000000c137223 */ /* 0x084fe20000000013 */
        /* <DEDUP_REMOVED lines=12> */
[-C--:B-----5:R-:W-:Y:S01]  /*8790*/  FFMA R34, R8, R0.reuse, R15 ;  /* 0x0000000008227223 */ /* 0x0a0fe2000000000f */
        /* <DEDUP_REMOVED lines=9> */
[-C--:B---3--:R-:W-:Y:S01]  /*8830*/  FFMA R38, R5, R0.reuse, R38 ;  /* 0x0000000005267223 */ /* 0x088fe20000000026 */
        /* <DEDUP_REMOVED lines=34> */
[----:B------:R-:W-:Y:S02]  /*8a60*/  SHF.L.U32 R32, R34, 0x1, RZ ;  /* 0x0000000122207819 */ /* 0x000fe400000006ff */
[----:B------:R-:W-:Y:S02]  /*8a70*/  ISETP.LT.AND P4, PT, R28, R165, P0 ;  /* 0x000000a51c00720c */ /* 0x000fe40000781270 */
[----:B------:R-:W-:Y:S01]  /*8a80*/  SHF.L.U64.HI R30, R34, 0x1, R30 ;  /* 0x00000001221e7819 */ /* 0x000fe2000001021e */
[----:B-1----:R-:W-:Y:S01]  /*8a90*/  IMAD.WIDE.U32 R6, R28, R20, R24 ;  /* 0x000000141c067225 */ /* 0x002fe200078e0018 */
[----:B--2---:R-:W-:-:S02]  /*8aa0*/  IADD3 R22, P2, PT, R166, R22, RZ ;  /* 0x00000016a6167210 */ /* 0x004fc40007f5e0ff */
[----:B------:R-:W-:Y:S01]  /*8ab0*/  LOP3.LUT R30, R30, 0x1fffffff, RZ, 0xc0, !PT ;  /* 0x1fffffff1e1e7812 */ /* 0x000fe200078ec0ff */
[----:B------:R-:W-:Y:S01]  /*8ac0*/  IMAD R29, R28, R21, R7 ;  /* 0x000000151c1d7224 */ /* 0x000fe200078e0207 */
[----:B------:R-:W-:Y:S02]  /*8ad0*/  SHF.L.U32 R31, R6, 0x1, RZ ;  /* 0x00000001061f7819 */ /* 0x000fe400000006ff */
[----:B------:R-:W-:Y:S02]  /*8ae0*/  IADD3.X R23, PT, PT, R164, R23, RZ, P2, !PT ;  /* 0x00000017a4177210 */ /* 0x000fe400017fe4ff */
        /* <DEDUP_REMOVED lines=16> */
[----:B------:R-:W-:Y:S02]  /*8bf0*/  HADD2.F32 R28, -RZ, R138.H0_H0 ;  /* 0x2000008aff1c7230 */ /* 0x000fe40000004100 */
[-C--:B------:R-:W-:Y:S01]  /*8c00*/  FMUL R33, R4, R163.reuse ;  /* 0x000000a304217220 */ /* 0x080fe20000400000 */
[----:B------:R-:W-:Y:S01]  /*8c10*/  HADD2.F32 R38, -RZ, R136.H1_H1 ;  /* 0x30000088ff267230 */ /* 0x000fe20000004100 */
[----:B------:R-:W3:Y:S01]  /*8c20*/  LDS.128 R4, [R168+0x440] ;  /* 0x00044000a8047984 */ /* 0x000ee20000000c00 */
        /* <DEDUP_REMOVED lines=11> */
[-C--:B--2---:R-:W-:Y:S01]  /*8ce0*/  FFMA R12, R12, R0.reuse, R33 ;  /* 0x000000000c0c7223 */ /* 0x084fe20000000021 */
        /* <DEDUP_REMOVED lines=11> */
[-C--:B-----5:R-:W-:Y:S01]  /*8da0*/  FFMA R14, R8, R0.reuse, R13 ;  /* 0x00000000080e7223 */ /* 0x0a0fe2000000000d */
        /* <DEDUP_REMOVED lines=20> */
[-C--:B---3--:R-:W-:Y:S01]  /*8ef0*/  FFMA R13, R4, R0.reuse, R13 ;  /* 0x00000000040d7223 */ /* 0x088fe2000000000d */
        /* <DEDUP_REMOVED lines=16> */
[----:B------:R-:W2:Y:S01]  /*9000*/  @P3 LDG.E.LTC128B.128 R136, desc[UR36][R22.64] ;  /* 0x0000002416883981 */ /* 0x000ea2000c1e1d20 */
[----:B------:R-:W-:Y:S02]  /*9010*/  IADD3 R30, PT, PT, R158, 0x32, RZ ;  /* 0x000000329e1e7810 */ /* 0x000fe40007ffe0ff */
[----:B------:R-:W-:Y:S02]  /*9020*/  IADD3 R26, P1, PT, R166, R26, RZ ;  /* 0x0000001aa61a7210 */ /* 0x000fe40007f3e0ff */
[----:B------:R-:W-:Y:S02]  /*9030*/  ISETP.LT.AND P2, PT, R30, R165, P6 ;  /* 0x000000a51e00720c */ /* 0x000fe40003741270 */
[----:B------:R-:W-:-:S11]  /*9040*/  IADD3.X R27, PT, PT, R164, R27, RZ, P1, !PT ;  /* 0x0000001ba41b7210 */ /* 0x000fd60000ffe4ff */
[----:B------:R-:W3:Y:S01]  /*9050*/  @P2 LDG.E.LTC128B.128 R132, desc[UR36][R26.64] ;  /* 0x000000241a842981 */ /* 0x000ee2000c1e1d20 */
        /* <DEDUP_REMOVED lines=8> */
[----:B------:R-:W-:-:S02]  /*90e0*/  LOP3.LUT R31, R31, 0xfffffffe, RZ, 0xc0, !PT ;  /* 0xfffffffe1f1f7812 */ /* 0x000fc400078ec0ff */
[----:B------:R-:W-:Y:S01]  /*90f0*/  LOP3.LUT R28, R28, 0x1fffffff, RZ, 0xc0, !PT ;  /* 0x1fffffff1c1c7812 */ /* 0x000fe200078ec0ff */
[----:B------:R-:W-:Y:S01]  /*9100*/  IMAD R29, R30, R21, R7 ;  /* 0x000000151e1d7224 */ /* 0x000fe200078e0207 */
[----:B------:R-:W-:-:S04]  /*9110*/  SHF.L.U32 R30, R6, 0x1, RZ ;  /* 0x00000001061e7819 */ /* 0x000fc800000006ff */
[----:B------:R-:W-:Y:S01]  /*9120*/  SHF.L.U64.HI R29, R6, 0x1, R29 ;  /* 0x00000001061d7819 */ /* 0x000fe2000001021d */
        /* <DEDUP_REMOVED lines=25> */
[----:B------:R-:W-:Y:S01]  /*92c0*/  FMUL R33, R32, R163 ;  /* 0x000000a320217220 */ /* 0x000fe20000400000 */
[-C--:B------:R-:W-:Y:S01]  /*92d0*/  FFMA R17, R17, R0.reuse, R38 ;  /* 0x0000000011117223 */ /* 0x080fe20000000026 */
[--C-:B------:R-:W-:Y:S02]  /*92e0*/  HADD2.F32 R32, -RZ, R139.reuse.H0_H0 ;  /* 0x2000008bff207230 */ /* 0x100fe40000004100 */
[-C--:B------:R-:W-:Y:S01]  /*92f0*/  FFMA R19, R19, R0.reuse, R36 ;  /* 0x0000000013137223 */ /* 0x080fe20000000024 */
[----:B------:R-:W-:Y:S02]  /*9300*/  HADD2.F32 R38, -RZ, R139.H1_H1 ;  /* 0x3000008bff267230 */ /* 0x000fe40000004100 */
[----:B----4-:R-:W-:Y:S01]  /*9310*/  FFMA R12, R12, R0, R33 ;  /* 0x000000000c0c7223 */ /* 0x010fe20000000021 */
[----:B---3--:R-:W-:-:S02]  /*9320*/  HADD2.F32 R36, -RZ, R132.H0_H0 ;  /* 0x20000084ff247230 */ /* 0x008fc40000004100 */
[-C--:B------:R-:W-:Y:S01]  /*9330*/  FMUL R33, R32, R163.reuse ;  /* 0x000000a320217220 */ /* 0x080fe20000400000 */
[-C--:B------:R-:W-:Y:S01]  /*9340*/  FMUL R34, R34, R163.reuse ;  /* 0x000000a322227220 */ /* 0x080fe20000400000 */
[-C--:B------:R-:W-:Y:S01]  /*9350*/  FMUL R38, R38, R163.reuse ;  /* 0x000000a326267220 */ /* 0x080fe20000400000 */
[----:B------:R-:W-:Y:S02]  /*9360*/  HADD2.F32 R32, -RZ, R133.H0_H0 ;  /* 0x20000085ff207230 */ /* 0x000fe40000004100 */
[-C--:B------:R-:W-:Y:S01]  /*9370*/  FFMA R14, R14, R0.reuse, R33 ;  /* 0x000000000e0e7223 */ /* 0x080fe20000000021 */
[-C--:B------:R-:W-:Y:S01]  /*9380*/  FFMA R13, R13, R0.reuse, R34 ;  /* 0x000000000d0d7223 */ /* 0x080fe20000000022 */
[----:B------:R-:W-:Y:S01]  /*9390*/  FFMA R33, R15, R0, R38 ;  /* 0x000000000f217223 */ /* 0x000fe20000000026 */
[-C--:B------:R-:W-:Y:S01]  /*93a0*/  FMUL R15, R36, R163.reuse ;  /* 0x000000a3240f7220 */ /* 0x080fe20000400000 */
[----:B------:R-:W-:Y:S02]  /*93b0*/  HADD2.F32 R34, -RZ, R132.H1_H1 ;  /* 0x30000084ff227230 */ /* 0x000fe40000004100 */
[----:B------:R-:W-:Y:S01]  /*93c0*/  FMUL R35, R32, R163 ;  /* 0x000000a320237220 */ /* 0x000fe20000400000 */
[----:B------:R-:W-:-:S02]  /*93d0*/  HADD2.F32 R38, -RZ, R134.H1_H1 ;  /* 0x30000086ff267230 */ /* 0x000fc40000004100 */
[-C--:B-----5:R-:W-:Y:S01]  /*93e0*/  FFMA R15, R8, R0.reuse, R15 ;  /* 0x00000000080f7223 */ /* 0x0a0fe2000000000f */
[--C-:B------:R-:W-:Y:S02]  /*93f0*/  HADD2.F32 R8, -RZ, R135.reuse.H1_H1 ;  /* 0x30000087ff087230 */ /* 0x100fe40000004100 */
[-C--:B------:R-:W-:Y:S01]  /*9400*/  FFMA R32, R10, R0.reuse, R35 ;  /* 0x000000000a207223 */ /* 0x080fe20000000023 */
[-C--:B------:R-:W-:Y:S01]  /*9410*/  FMUL R34, R34, R163.reuse ;  /* 0x000000a322227220 */ /* 0x080fe20000400000 */
[----:B------:R-:W-:Y:S02]  /*9420*/  HADD2.F32 R10, -RZ, R135.H0_H0 ;  /* 0x20000087ff0a7230 */ /* 0x000fe40000004100 */
[-C--:B------:R-:W-:Y:S01]  /*9430*/  FMUL R38, R38, R163.reuse ;  /* 0x000000a326267220 */ /* 0x080fe20000400000 */
[----:B------:R-:W-:Y:S02]  /*9440*/  HADD2.F32 R40, -RZ, R133.H1_H1 ;  /* 0x30000085ff287230 */ /* 0x000fe40000004100 */
[----:B------:R-:W-:Y:S01]  /*9450*/  FMUL R8, R8, R163 ;  /* 0x000000a308087220 */ /* 0x000fe20000400000 */
[----:B------:R-:W-:Y:S01]  /*9460*/  FFMA R34, R9, R0, R34 ;  /* 0x0000000009227223 */ /* 0x000fe20000000022 */
[----:B------:R-:W-:-:S02]  /*9470*/  HADD2.F32 R36, -RZ, R134.H0_H0 ;  /* 0x20000086ff247230 */ /* 0x000fc40000004100 */
[-C--:B------:R-:W-:Y:S01]  /*9480*/  FMUL R9, R10, R163.reuse ;  /* 0x000000a30a097220 */ /* 0x080fe20000400000 */
[----:B------:R-:W-:Y:S01]  /*9490*/  F2FP.F16.F32.PACK_AB R10, R13, R12 ;  /* 0x0000000c0d0a723e */ /* 0x000fe200000000ff */
[-C--:B------:R-:W-:Y:S01]  /*94a0*/  FMUL R40, R40, R163.reuse ;  /* 0x000000a328287220 */ /* 0x080fe20000400000 */
[----:B------:R-:W-:Y:S01]  /*94b0*/  IADD3 R12, PT, PT, R158, 0x38, RZ ;  /* 0x000000389e0c7810 */ /* 0x000fe20007ffe0ff */
[----:B--2---:R-:W-:Y:S01]  /*94c0*/  FFMA R7, R7, R0, R8 ;  /* 0x0000000007077223 */ /* 0x004fe20000000008 */
[----:B------:R-:W-:Y:S01]  /*94d0*/  F2FP.F16.F32.PACK_AB R8, R17, R16 ;  /* 0x000000101108723e */ /* 0x000fe200000000ff */
[----:B------:R-:W-:Y:S01]  /*94e0*/  FMUL R35, R36, R163 ;  /* 0x000000a324237220 */ /* 0x000fe20000400000 */
[-C--:B------:R-:W-:Y:S01]  /*94f0*/  FFMA R38, R5, R0.reuse, R38 ;  /* 0x0000000005267223 */ /* 0x080fe20000000026 */
[----:B------:R-:W-:Y:S01]  /*9500*/  IADD3 R16, P1, PT, R2, R31, RZ ;  /* 0x0000001f02107210 */ /* 0x000fe20007f3e0ff */
[-C--:B------:R-:W-:Y:S01]  /*9510*/  FFMA R36, R6, R0.reuse, R9 ;  /* 0x0000000006247223 */ /* 0x080fe20000000009 */
[----:B------:R-:W-:Y:S01]  /*9520*/  LOP3.LUT R5, R30, 0xfffffffe, RZ, 0xc0, !PT ;  /* 0xfffffffe1e057812 */ /* 0x000fe200078ec0ff */
[-C--:B------:R-:W-:Y:S01]  /*9530*/  FFMA R37, R11, R0.reuse, R40 ;  /* 0x000000000b257223 */ /* 0x080fe20000000028 */
[----:B------:R-:W-:Y:S01]  /*9540*/  ISETP.LT.AND P3, PT, R12, R165, P6 ;  /* 0x000000a50c00720c */ /* 0x000fe20003761270 */
[----:B------:R-:W-:Y:S01]  /*9550*/  FFMA R35, R4, R0, R35 ;  /* 0x0000000004237223 */ /* 0x000fe20000000023 */
[----:B------:R-:W-:-:S02]  /*9560*/  F2FP.F16.F32.PACK_AB R9, R19, R18 ;  /* 0x000000121309723e */ /* 0x000fc400000000ff */
[----:B------:R-:W-:Y:S02]  /*9570*/  F2FP.F16.F32.PACK_AB R11, R33, R14 ;  /* 0x0000000e210b723e */ /* 0x000fe400000000ff */
[----:B------:R-:W-:Y:S02]  /*9580*/  IADD3 R18, P2, PT, R166, R22, RZ ;  /* 0x00000016a6127210 */ /* 0x000fe40007f5e0ff */
[----:B------:R-:W-:Y:S02]  /*9590*/  IADD3.X R17, PT, PT, R3, R28, RZ, P1, !PT ;  /* 0x0000001c03117210 */ /* 0x000fe40000ffe4ff */
[----:B------:R-:W-:Y:S02]  /*95a0*/  LOP3.LUT R14, R29, 0x1fffffff, RZ, 0xc0, !PT ;  /* 0x1fffffff1d0e7812 */ /* 0x000fe400078ec0ff */
[----:B------:R-:W-:Y:S01]  /*95b0*/  IADD3 R22, P1, PT, R2, R5, RZ ;  /* 0x0000000502167210 */ /* 0x000fe20007f3e0ff */
[----:B------:R1:W-:Y:S01]  /*95c0*/  @P5 STG.E.128 desc[UR36][R16.64], R8 ;  /* 0x0000000810005986 */ /* 0x0003e2000c101d24 */
[----:B------:R-:W-:-:S02]  /*95d0*/  IADD3.X R19, PT, PT, R164, R23, RZ, P2, !PT ;  /* 0x00000017a4137210 */ /* 0x000fc400017fe4ff */
[----:B------:R-:W-:Y:S02]  /*95e0*/  F2FP.F16.F32.PACK_AB R4, R34, R15 ;  /* 0x0000000f2204723e */ /* 0x000fe400000000ff */
[----:B------:R-:W-:Y:S02]  /*95f0*/  F2FP.F16.F32.PACK_AB R5, R37, R32 ;  /* 0x000000202505723e */ /* 0x000fe400000000ff */
[----:B------:R-:W-:Y:S02]  /*9600*/  F2FP.F16.F32.PACK_AB R6, R38, R35 ;  /* 0x000000232606723e */ /* 0x000fe400000000ff */
[----:B------:R-:W-:Y:S02]  /*9610*/  IADD3.X R23, PT, PT, R3, R14, RZ, P1, !PT ;  /* 0x0000000e03177210 */ /* 0x000fe40000ffe4ff */
[----:B------:R-:W-:-:S05]  /*9620*/  F2FP.F16.F32.PACK_AB R7, R7, R36 ;  /* 0x000000240707723e */ /* 0x000fca00000000ff */
[----:B------:R2:W-:Y:S04]  /*9630*/  @P4 STG.E.128 desc[UR36][R22.64], R4 ;  /* 0x0000000416004986 */ /* 0x0005e8000c101d24 */
[----:B------:R-:W3:Y:S01]  /*9640*/  @P3 LDG.E.LTC128B.128 R136, desc[UR36][R18.64] ;  /* 0x0000002412883981 */ /* 0x000ee2000c1e1d20 */
[----:B------:R-:W-:Y:S02]  /*9650*/  IADD3 R158, PT, PT, R158, 0x3a, RZ ;  /* 0x0000003a9e9e7810 */ /* 0x000fe40007ffe0ff */
[----:B------:R-:W-:Y:S02]  /*9660*/  IADD3 R14, P1, PT, R166, R26, RZ ;  /* 0x0000001aa60e7210 */ /* 0x000fe40007f3e0ff */
[----:B------:R-:W-:Y:S02]  /*9670*/  ISETP.LT.AND P6, PT, R158, R165, P6 ;  /* 0x000000a59e00720c */ /* 0x000fe400037c1270 */
[----:B------:R-:W-:-:S11]  /*9680*/  IADD3.X R15, PT, PT, R164, R27, RZ, P1, !PT ;  /* 0x0000001ba40f7210 */ /* 0x000fd60000ffe4ff */
[----:B------:R4:W5:Y:S01]  /*9690*/  @P6 LDG.E.LTC128B.128 R132, desc[UR36][R14.64] ;  /* 0x000000240e846981 */ /* 0x000962000c1e1d20 */
[----:B------:R-:W-:Y:S01]  /*96a0*/  BAR.SYNC.DEFER_BLOCKING 0x0 ;  /* 0x0000000000007b1d */ /* 0x000fe20000010000 */
[-C--:B------:R-:W-:Y:S02]  /*96b0*/  ISETP.LT.AND P1, PT, R12, R165.reuse, P0 ;  /* 0x000000a50c00720c */ /* 0x080fe40000721270 */
[----:B------:R-:W-:Y:S01]  /*96c0*/  ISETP.LT.AND P3, PT, R158, R165, P0 ;  /* 0x000000a59e00720c */ /* 0x000fe20000761270 */
[-CC-:B----4-:R-:W-:Y:S02]  /*96d0*/  IMAD.WIDE.U32 R14, R12, R20.reuse, R24.reuse ;  /* 0x000000140c0e7225 */ /* 0x190fe400078e0018 */
[----:B------:R-:W-:Y:S02]  /*96e0*/  STS.64 [R159], R130 ;  /* 0x000000829f007388 */ /* 0x000fe40000000a00 */
[----:B------:R-:W-:Y:S02]  /*96f0*/  IMAD.WIDE.U32 R24, R158, R20, R24 ;  /* 0x000000149e187225 */ /* 0x000fe400078e0018 */
[----:B------:R-:W-:Y:S02]  /*9700*/  STS.64 [R159+0x20], R126 ;  /* 0x0000207e9f007388 */ /* 0x000fe40000000a00 */
[-C--:B------:R-:W-:Y:S01]  /*9710*/  IMAD R13, R12, R21.reuse, R15 ;  /* 0x000000150c0d7224 */ /* 0x080fe200078e020f */
[----:B------:R-:W-:Y:S01]  /*9720*/  SHF.L.U32 R12, R14, 0x1, RZ ;  /* 0x000000010e0c7819 */ /* 0x000fe200000006ff */
[----:B------:R-:W-:Y:S01]  /*9730*/  IMAD R21, R158, R21, R25 ;  /* 0x000000159e157224 */ /* 0x000fe200078e0219 */
[----:B------:R-:W-:Y:S01]  /*9740*/  STS.64 [R159+0x40], R122 ;  /* 0x0000407a9f007388 */ /* 0x000fe20000000a00 */
[----:B------:R-:W-:-:S02]  /*9750*/  SHF.L.U32 R15, R24, 0x1, RZ ;  /* 0x00000001180f7819 */ /* 0x000fc400000006ff */
[----:B-1----:R-:W-:Y:S01]  /*9760*/  LOP3.LUT R17, R12, 0xfffffffe, RZ, 0xc0, !PT ;  /* 0xfffffffe0c117812 */ /* 0x002fe200078ec0ff */
[----:B------:R-:W-:Y:S01]  /*9770*/  STS.64 [R159+0x60], R118 ;  /* 0x000060769f007388 */ /* 0x000fe20000000a00 */
[----:B------:R-:W-:Y:S02]  /*9780*/  LOP3.LUT R15, R15, 0xfffffffe, RZ, 0xc0, !PT ;  /* 0xfffffffe0f0f7812 */ /* 0x000fe400078ec0ff */
[----:B------:R-:W-:Y:S01]  /*9790*/  SHF.L.U64.HI R13, R14, 0x1, R13 ;  /* 0x000000010e0d7819 */ /* 0x000fe2000001020d */
[----:B------:R-:W-:Y:S01]  /*97a0*/  STS.64 [R162+0x80], R114 ;  /* 0x00008072a2007388 */ /* 0x000fe20000000a00 */
[C---:B------:R-:W-:Y:S02]  /*97b0*/  IADD3 R14, P2, PT, R2.reuse, R17, RZ ;  /* 0x00000011020e7210 */ /* 0x040fe40007f5e0ff */
[----:B------:R-:W-:Y:S01]  /*97c0*/  IADD3 R2, P0, PT, R2, R15, RZ ;  /* 0x0000000f02027210 */ /* 0x000fe20007f1e0ff */
[----:B------:R-:W-:Y:S01]  /*97d0*/  STS.64 [R162+0xa0], R110 ;  /* 0x0000a06ea2007388 */ /* 0x000fe20000000a00 */
[----:B------:R-:W-:-:S03]  /*97e0*/  SHF.L.U64.HI R12, R24, 0x1, R21 ;  /* 0x00000001180c7819 */ /* 0x000fc60000010215 */
[----:B------:R-:W-:Y:S01]  /*97f0*/  STS.64 [R162+0xc0], R106 ;  /* 0x0000c06aa2007388 */ /* 0x000fe20000000a00 */
[----:B------:R-:W-:-:S03]  /*9800*/  LOP3.LUT R12, R12, 0x1fffffff, RZ, 0xc0, !PT ;  /* 0x1fffffff0c0c7812 */ /* 0x000fc600078ec0ff */
[----:B------:R-:W-:Y:S01]  /*9810*/  STS.64 [R162+0xe0], R102 ;  /* 0x0000e066a2007388 */ /* 0x000fe20000000a00 */
[----:B------:R-:W-:Y:S06]  /*9820*/  BAR.SYNC.DEFER_BLOCKING 0x0 ;  /* 0x0000000000007b1d */ /* 0x000fec0000010000 */
[----:B------:R-:W1:Y:S04]  /*9830*/  LDS.128 R8, [R167] ;  /* 0x00000000a7087984 */ /* 0x000e680000000c00 */
[----:B------:R-:W4:Y:S04]  /*9840*/  LDS.128 R4, [R168] ;  /* 0x00000000a8047984 */ /* 0x000f280000000c00 */
[----:B------:R-:W5:Y:S04]  /*9850*/  LDS.128 R164, [R167+0x440] ;  /* 0x00044000a7a47984 */ /* 0x000f680000000c00 */
[----:B------:R-:W5:Y:S01]  /*9860*/  LDS.128 R168, [R168+0x440] ;  /* 0x00044000a8a87984 */ /* 0x000f620000000c00 */
[----:B---3--:R-:W-:-:S02]  /*9870*/  HADD2.F32 R18, -RZ, R136.H0_H0 ;  /* 0x20000088ff127230 */ /* 0x008fc40000004100 */
[--C-:B--2---:R-:W-:Y:S02]  /*9880*/  HADD2.F32 R22, -RZ, R137.reuse.H0_H0 ;  /* 0x20000089ff167230 */ /* 0x104fe40000004100 */
[----:B------:R-:W-:Y:S02]  /*9890*/  HADD2.F32 R136, -RZ, R136.H1_H1 ;  /* 0x30000088ff887230 */ /* 0x000fe40000004100 */
[-C--:B------:R-:W-:Y:S01]  /*98a0*/  FMUL R15, R18, R163.reuse ;  /* 0x000000a3120f7220 */ /* 0x080fe20000400000 */
[--C-:B------:R-:W-:Y:S02]  /*98b0*/  HADD2.F32 R16, -RZ, R138.reuse.H0_H0 ;  /* 0x2000008aff107230 */ /* 0x100fe40000004100 */
[----:B------:R-:W-:Y:S02]  /*98c0*/  HADD2.F32 R138, -RZ, R138.H1_H1 ;  /* 0x3000008aff8a7230 */ /* 0x000fe40000004100 */
[----:B-1----:R-:W-:Y:S01]  /*98d0*/  FFMA R8, R8, R0, R15 ;  /* 0x0000000008087223 */ /* 0x002fe2000000000f */
[-C--:B------:R-:W-:Y:S01]  /*98e0*/  FMUL R15, R22, R163.reuse ;  /* 0x000000a3160f7220 */ /* 0x080fe20000400000 */
[----:B------:R-:W-:Y:S01]  /*98f0*/  FMUL R136, R136, R163 ;  /* 0x000000a388887220 */ /* 0x000fe20000400000 */
[----:B------:R-:W-:-:S02]  /*9900*/  HADD2.F32 R24, -RZ, R137.H1_H1 ;  /* 0x30000089ff187230 */ /* 0x000fc40000004100 */
[-C--:B------:R-:W-:Y:S01]  /*9910*/  FMUL R138, R138, R163.reuse ;  /* 0x000000a38a8a7220 */ /* 0x080fe20000400000 */
[--C-:B------:R-:W-:Y:S02]  /*9920*/  HADD2.F32 R18, -RZ, R139.reuse.H0_H0 ;  /* 0x2000008bff127230 */ /* 0x100fe40000004100 */
[-C--:B------:R-:W-:Y:S01]  /*9930*/  FFMA R10, R10, R0.reuse, R15 ;  /* 0x000000000a0a7223 */ /* 0x080fe2000000000f */
[----:B------:R-:W-:Y:S02]  /*9940*/  HADD2.F32 R20, -RZ, R139.H1_H1 ;  /* 0x3000008bff147230 */ /* 0x000fe40000004100 */
[-C--:B------:R-:W-:Y:S01]  /*9950*/  FFMA R9, R9, R0.reuse, R136 ;  /* 0x0000000009097223 */ /* 0x080fe20000000088 */
[-C--:B------:R-:W-:Y:S01]  /*9960*/  FMUL R15, R16, R163.reuse ;  /* 0x000000a3100f7220 */ /* 0x080fe20000400000 */
[-C--:B------:R-:W-:Y:S01]  /*9970*/  FMUL R24, R24, R163.reuse ;  /* 0x000000a318187220 */ /* 0x080fe20000400000 */
[-C--:B------:R-:W-:Y:S01]  /*9980*/  FMUL R17, R18, R163.reuse ;  /* 0x000000a312117220 */ /* 0x080fe20000400000 */
[----:B------:R-:W-:Y:S01]  /*9990*/  FMUL R20, R20, R163 ;  /* 0x000000a314147220 */ /* 0x000fe20000400000 */
[-C--:B----4-:R-:W-:Y:S01]  /*99a0*/  FFMA R15, R4, R0.reuse, R15 ;  /* 0x00000000040f7223 */ /* 0x090fe2000000000f */
        /* <DEDUP_REMOVED lines=30> */
[-C--:B------:R-:W-:Y:S01]  /*9b90*/  FFMA R169, R169, R0.reuse, R134 ;  /* 0x00000000a9a97223 */ /* 0x080fe20000000086 */
[----:B------:R-:W-:Y:S01]  /*9ba0*/  FFMA R20, R171, R0, R20 ;  /* 0x00000000ab147223 */ /* 0x000fe20000000014 */
[----:B------:R-:W-:Y:S01]  /*9bb0*/  IADD3.X R3, PT, PT, R3, R12, RZ, P0, !PT ;  /* 0x0000000c03037210 */ /* 0x000fe200007fe4ff */
[-C--:B-1----:R-:W-:Y:S01]  /*9bc0*/  FFMA R5, R166, R0.reuse, R11 ;  /* 0x00000000a6057223 */ /* 0x082fe2000000000b */
        /* <DEDUP_REMOVED lines=9> */
.L_x_1960:
[----:B------:R-:W2:Y:S01]  /*9c60*/  S2UR UR4, SR_CTAID.Z ;  /* 0x00000000000479c3 */ /* 0x000ea20000002700 */
[----:B------:R-:W3:Y:S07]  /*9c70*/  S2R R160, SR_TID.X ;  /* 0x0000000000a07919 */ /* 0x000eee0000002100 */
[----:B------:R-:W4:Y:S08]  /*9c80*/  LDC R136, c[0x0][0x438] ;  /* 0x00010e00ff887b82 */ /* 0x000f300000000800 */
[----:B------:R-:W5:Y:S01]  /*9c90*/  LDC R149, c[0x0][0x380] ;  /* 0x0000e000ff957b82 */ /* 0x000f620000000800 */
[----:B--2---:R-:W-:Y:S01]  /*9ca0*/  MOV R161, UR4 ;  /* 0x0000000400a17c02 */ /* 0x004fe20008000f00 */
[----:B------:R-:W-:Y:S06]  /*9cb0*/  WARPSYNC.ALL ;  /* 0x0000000000007948 */ /* 0x000fec0003800000 */
[----:B------:R-:W-:Y:S01]  /*9cc0*/  BAR.SYNC.DEFER_BLOCKING 0x0 ;  /* 0x0000000000007b1d */ /* 0x000fe20000010000 */
[----:B----4-:R-:W-:Y:S01]  /*9cd0*/  SHF.R.U32.HI R136, RZ, 0x1, R136 ;  /* 0x00000001ff887819 */ /* 0x010fe20000011688 */
[----:B---3--:R-:W-:Y:S01]  /*9ce0*/  IMAD.SHL.U32 R137, R160, 0x2, RZ ;  /* 0x00000002a0897824 */ /* 0x008fe200078e00ff */
[----:B------:R-:W-:-:S05]  /*9cf0*/  SHF.R.U32.HI R133, RZ, 0x4, R160 ;  /* 0x00000004ff857819 */ /* 0x000fca00000116a0 */
[----:B------:R-:W2:Y:S01]  /*9d00*/  S2UR UR5, SR_CgaCtaId ;  /* 0x00000000000579c3 */ /* 0x000ea20000008800 */
[--C-:B------:R-:W-:Y:S01]  /*9d10*/  SHF.R.U32.HI R134, RZ, 0x3, R160.reuse ;  /* 0x00000003ff867819 */ /* 0x100fe200000116a0 */
[----:B------:R-:W-:Y:S01]  /*9d20*/  UMOV UR6, 0x400 ;  /* 0x0000040000067882 */ /* 0x000fe20000000000 */
[----:B------:R-:W-:Y:S01]  /*9d30*/  LOP3.LUT R133, R133, 0x1, RZ, 0xc0, !PT ;  /* 0x0000000185857812 */ /* 0x000fe200078ec0ff */
[----:B------:R-:W3:Y:S01]  /*9d40*/  LDCU UR4, c[0x0][0x384] ;  /* 0x00007080ff0477ac */ /* 0x000ee20008000800 */
[----:B------:R-:W-:Y:S01]  /*9d50*/  SHF.R.U32.HI R132, RZ, 0x2, R160 ;  /* 0x00000002ff847819 */ /* 0x000fe200000116a0 */
[----:B------:R-:W-:Y:S01]  /*9d60*/  IMAD R150, R136, 0xc, RZ ;  /* 0x0000000c88967824 */ /* 0x000fe200078e02ff */
[----:B------:R-:W-:Y:S02]  /*9d70*/  LOP3.LUT R133, R133, 0x70, R134, 0xf8, !PT ;  /* 0x0000007085857812 */ /* 0x000fe400078ef886 */
[----:B------:R-:W-:Y:S02]  /*9d80*/  LOP3.LUT R137, R137, 0x1e, RZ, 0xc0, !PT ;  /* 0x0000001e89897812 */ /* 0x000fe400078ec0ff */
[----:B------:R-:W-:-:S02]  /*9d90*/  LOP3.LUT R132, R132, 0x1, RZ, 0xc0, !PT ;  /* 0x0000000184847812 */ /* 0x000fc400078ec0ff */
[--C-:B------:R-:W-:Y:S02]  /*9da0*/  LOP3.LUT R133, R133, 0x8, R134.reuse, 0xf8, !PT ;  /* 0x0000000885857812 */ /* 0x100fe400078ef886 */
[----:B------:R-:W-:Y:S02]  /*9db0*/  LOP3.LUT R135, R137, R132, RZ, 0xfc, !PT ;  /* 0x0000008489877212 */ /* 0x000fe400078efcff */
[----:B------:R-:W-:Y:S01]  /*9dc0*/  LOP3.LUT R133, R133, 0x4, R134, 0xf8, !PT ;  /* 0x0000000485857812 */ /* 0x000fe200078ef886 */
[----:B------:R4:W-:Y:S01]  /*9dd0*/  STS.64 [R159], R4 ;  /* 0x000000049f007388 */ /* 0x0009e20000000a00 */
[----:B------:R-:W-:Y:S02]  /*9de0*/  LOP3.LUT R132, R137, 0x1, R132, 0xf6, !PT ;  /* 0x0000000189847812 */ /* 0x000fe400078ef684 */
[----:B-----5:R-:W-:Y:S01]  /*9df0*/  ISETP.LT.AND P4, PT, R158, R149, P0 ;  /* 0x000000959e00720c */ /* 0x020fe20000781270 */
[----:B------:R5:W-:Y:S01]  /*9e00*/  STS.64 [R159+0x20], R8 ;  /* 0x000020089f007388 */ /* 0x000be20000000a00 */
[C---:B------:R-:W-:Y:S01]  /*9e10*/  IMAD R135, R133.reuse, 0x22, R135 ;  /* 0x0000002285877824 */ /* 0x040fe200078e0287 */
[----:B--2---:R-:W-:Y:S01]  /*9e20*/  ULEA UR5, UR5, UR6, 0x18 ;  /* 0x0000000605057291 */ /* 0x004fe2000f8ec0ff */
[----:B------:R-:W-:Y:S01]  /*9e30*/  IMAD R132, R133, 0x22, R132 ;  /* 0x0000002285847824 */ /* 0x000fe200078e0284 */
[----:B------:R-:W-:Y:S04]  /*9e40*/  STS.64 [R159+0x40], R12 ;  /* 0x0000400c9f007388 */ /* 0x000fe80000000a00 */
[----:B------:R-:W-:Y:S01]  /*9e50*/  STS.64 [R159+0x60], R16 ;  /* 0x000060109f007388 */ /* 0x000fe20000000a00 */
[----:B------:R-:W-:-:S03]  /*9e60*/  LEA R148, R135, UR5, 0x4 ;  /* 0x0000000587947c11 */ /* 0x000fc6000f8e20ff */
[----:B------:R2:W-:Y:S04]  /*9e70*/  STS.64 [R162+0x80], R20 ;  /* 0x00008014a2007388 */ /* 0x0005e80000000a00 */
[----:B------:R1:W-:Y:S04]  /*9e80*/  STS.64 [R162+0xa0], R24 ;  /* 0x0000a018a2007388 */ /* 0x0003e80000000a00 */
[----:B------:R-:W-:Y:S01]  /*9e90*/  STS.64 [R162+0xc0], R28 ;  /* 0x0000c01ca2007388 */ /* 0x000fe20000000a00 */
[----:B----4-:R-:W-:-:S03]  /*9ea0*/  IMAD.HI.U32 R5, R161, 0x15555556, RZ ;  /* 0x15555556a1057827 */ /* 0x010fc600078e00ff */
[----:B------:R-:W-:Y:S01]  /*9eb0*/  STS.64 [R162+0xe0], R32 ;  /* 0x0000e020a2007388 */ /* 0x000fe20000000a00 */
[----:B-----5:R-:W-:Y:S01]  /*9ec0*/  IMAD R8, R5, -0xc, R161 ;  /* 0xfffffff405087824 */ /* 0x020fe200078e02a1 */
[----:B------:R-:W-:Y:S01]  /*9ed0*/  BAR.SYNC.DEFER_BLOCKING 0x0 ;  /* 0x0000000000007b1d */ /* 0x000fe20000010000 */
[----:B------:R-:W-:Y:S02]  /*9ee0*/  IMAD R4, R150, R149, RZ ;  /* 0x0000009596047224 */ /* 0x000fe400078e02ff */
[----:B---3--:R-:W-:-:S05]  /*9ef0*/  IMAD R8, R8, UR4, R169 ;  /* 0x0000000408087c24 */ /* 0x008fca000f8e02a9 */
[----:B------:R-:W-:Y:S02]  /*9f00*/  SHF.R.S32.HI R9, RZ, 0x1f, R8 ;  /* 0x0000001fff097819 */ /* 0x000fe40000011408 */
[----:B--2---:R-:W-:Y:S02]  /*9f10*/  LEA R20, R132, UR5, 0x4 ;  /* 0x0000000584147c11 */ /* 0x004fe4000f8e20ff */
[----:B------:R-:W-:Y:S02]  /*9f20*/  SHF.R.S32.HI R21, RZ, 0x1f, R150 ;  /* 0x0000001fff157819 */ /* 0x000fe40000011496 */
[----:B-1----:R-:W-:-:S05]  /*9f30*/  SHF.R.S32.HI R24, RZ, 0x1f, R4 ;  /* 0x0000001fff187819 */ /* 0x002fca0000011404 */
[----:B------:R-:W-:Y:S02]  /*9f40*/  IMAD R24, R24, R5, RZ ;  /* 0x0000000518187224 */ /* 0x000fe400078e02ff */
[----:B------:R-:W-:Y:S01]  /*9f50*/  IMAD.WIDE.U32 R4, R5, R4, R8 ;  /* 0x0000000405047225 */ /* 0x000fe200078e0008 */
[----:B------:R-:W1:Y:S03]  /*9f60*/  LDS.128 R136, [R148+0x440] ;  /* 0x0004400094887984 */ /* 0x000e660000000c00 */
[C---:B------:R-:W-:Y:S01]  /*9f70*/  VIADD R9, R158.reuse, 0x2 ;  /* 0x000000029e097836 */ /* 0x040fe20000000000 */
[----:B------:R-:W-:Y:S01]  /*9f80*/  IADD3 R25, PT, PT, R5, R24, RZ ;  /* 0x0000001805197210 */ /* 0x000fe20007ffe0ff */
[----:B------:R-:W2:Y:S01]  /*9f90*/  LDS.128 R140, [R20] ;  /* 0x00000000148c7984 */ /* 0x000ea20000000c00 */
[----:B------:R-:W-:Y:S02]  /*9fa0*/  MOV R24, R4 ;  /* 0x0000000400187202 */ /* 0x000fe40000000f00 */
[----:B------:R-:W-:Y:S01]  /*9fb0*/  ISETP.LT.AND P2, PT, R9, R149, P0 ;  /* 0x000000950900720c */ /* 0x000fe20000741270 */
[----:B------:R-:W3:Y:S02]  /*9fc0*/  LDS.128 R132, [R20+0x440] ;  /* 0x0004400014847984 */ /* 0x000ee40000000c00 */
[----:B------:R-:W-:-:S02]  /*9fd0*/  IMAD.WIDE.U32 R4, R158, R150, R24 ;  /* 0x000000969e047225 */ /* 0x000fc400078e0018 */
[----:B------:R-:W4:Y:S02]  /*9fe0*/  LDS.128 R144, [R148] ;  /* 0x0000000094907984 */ /* 0x000f240000000c00 */
[----:B------:R-:W-:-:S04]  /*9ff0*/  IMAD.WIDE.U32 R12, R9, R150, R24 ;  /* 0x00000096090c7225 */ /* 0x000fc800078e0018 */
[-C--:B------:R-:W-:Y:S02]  /*a000*/  IMAD R8, R158, R21.reuse, R5 ;  /* 0x000000159e087224 */ /* 0x080fe400078e0205 */
[----:B------:R-:W-:Y:S02]  /*a010*/  IMAD R5, R9, R21, R13 ;  /* 0x0000001509057224 */ /* 0x000fe400078e020d */
        /* <DEDUP_REMOVED lines=35> */
[----:B------:R-:W-:Y:S01]  /*a250*/  @P4 STG.E.128 desc[UR36][R12.64], R136 ;  /* 0x000000880c004986 */ /* 0x000fe2000c101d24 */
[----:B------:R-:W-:-:S05]  /*a260*/  F2FP.F16.F32.PACK_AB R135, R32, R29 ;  /* 0x0000001d2087723e */ /* 0x000fca00000000ff */
[----:B------:R-:W-:Y:S01]  /*a270*/  @P2 STG.E.128 desc[UR36][R140.64], R132 ;  /* 0x000000848c002986 */ /* 0x000fe2000c101d24 */
[----:B------:R-:W-:Y:S06]  /*a280*/  BAR.SYNC.DEFER_BLOCKING 0x0 ;  /* 0x0000000000007b1d */ /* 0x000fec0000010000 */
[----:B------:R-:W-:Y:S04]  /*a290*/  STS.64 [R159], R6 ;  /* 0x000000069f007388 */ /* 0x000fe80000000a00 */
[----:B------:R1:W-:Y:S04]  /*a2a0*/  STS.64 [R159+0x20], R10 ;  /* 0x0000200a9f007388 */ /* 0x0003e80000000a00 */
[----:B------:R2:W-:Y:S04]  /*a2b0*/  STS.64 [R159+0x40], R14 ;  /* 0x0000400e9f007388 */ /* 0x0005e80000000a00 */
[----:B------:R-:W-:Y:S04]  /*a2c0*/  STS.64 [R159+0x60], R18 ;  /* 0x000060129f007388 */ /* 0x000fe80000000a00 */
[----:B------:R-:W-:Y:S04]  /*a2d0*/  STS.64 [R162+0x80], R22 ;  /* 0x00008016a2007388 */ /* 0x000fe80000000a00 */
[----:B------:R3:W-:Y:S04]  /*a2e0*/  STS.64 [R162+0xa0], R26 ;  /* 0x0000a01aa2007388 */ /* 0x0007e80000000a00 */
[----:B------:R-:W-:Y:S04]  /*a2f0*/  STS.64 [R162+0xc0], R30 ;  /* 0x0000c01ea2007388 */ /* 0x000fe80000000a00 */
[----:B------:R-:W-:Y:S01]  /*a300*/  STS.64 [R162+0xe0], R34 ;  /* 0x0000e022a2007388 */ /* 0x000fe20000000a00 */
[C---:B-1----:R-:W-:Y:S01]  /*a310*/  VIADD R10, R158.reuse, 0x8 ;  /* 0x000000089e0a7836 */ /* 0x042fe20000000000 */
[----:B------:R-:W-:Y:S01]  /*a320*/  BAR.SYNC.DEFER_BLOCKING 0x0 ;  /* 0x0000000000007b1d */ /* 0x000fe20000010000 */
[----:B------:R-:W-:-:S02]  /*a330*/  IADD3 R11, PT, PT, R158, 0xa, RZ ;  /* 0x0000000a9e0b7810 */ /* 0x000fc40007ffe0ff */
[CC--:B------:R-:W-:Y:S01]  /*a340*/  IMAD.WIDE.U32 R12, R10.reuse, R150.reuse, R24 ;  /* 0x000000960a0c7225 */ /* 0x0c0fe200078e0018 */
[CC--:B------:R-:W-:Y:S02]  /*a350*/  ISETP.LT.AND P4, PT, R10.reuse, R149.reuse, P0 ;  /* 0x000000950a00720c */ /* 0x0c0fe40000781270 */
[C---:B------:R-:W-:Y:S01]  /*a360*/  ISETP.LT.AND P2, PT, R11.reuse, R149, P0 ;  /* 0x000000950b00720c */ /* 0x040fe20000741270 */
[----:B--2---:R-:W-:Y:S02]  /*a370*/  IMAD R14, R10, R21, R13 ;  /* 0x000000150a0e7224 */ /* 0x004fe400078e020d */
[----:B------:R-:W-:-:S03]  /*a380*/  IMAD.WIDE.U32 R8, R11, R150, R24 ;  /* 0x000000960b087225 */ /* 0x000fc600078e0018 */
[C---:B------:R-:W-:Y:S01]  /*a390*/  SHF.L.U64.HI R14, R12.reuse, 0x1, R14 ;  /* 0x000000010c0e7819 */ /* 0x040fe2000001020e */
[----:B------:R-:W-:Y:S01]  /*a3a0*/  IMAD.SHL.U32 R15, R12, 0x2, RZ ;  /* 0x000000020c0f7824 */ /* 0x000fe200078e00ff */
[----:B------:R-:W-:Y:S01]  /*a3b0*/  SHF.L.U32 R12, R8, 0x1, RZ ;  /* 0x00000001080c7819 */ /* 0x000fe200000006ff */
[----:B------:R-:W-:Y:S01]  /*a3c0*/  IMAD R13, R11, R21, R9 ;  /* 0x000000150b0d7224 */ /* 0x000fe200078e0209 */
[----:B------:R-:W-:Y:S02]  /*a3d0*/  LOP3.LUT R14, R14, 0x1fffffff, RZ, 0xc0, !PT ;  /* 0x1fffffff0e0e7812 */ /* 0x000fe400078ec0ff */
[----:B------:R-:W-:Y:S02]  /*a3e0*/  LOP3.LUT R15, R15, 0xfffffffe, RZ, 0xc0, !PT ;  /* 0xfffffffe0f0f7812 */ /* 0x000fe400078ec0ff */
[----:B------:R-:W-:Y:S02]  /*a3f0*/  SHF.L.U64.HI R13, R8, 0x1, R13 ;  /* 0x00000001080d7819 */ /* 0x000fe4000001020d */
[----:B------:R-:W-:Y:S01]  /*a400*/  IADD3 R28, P3, PT, R2, R15, RZ ;  /* 0x0000000f021c7210 */ /* 0x000fe20007f7e0ff */
[----:B------:R-:W1:Y:S01]  /*a410*/  LDS.128 R140, [R148] ;  /* 0x00000000948c7984 */ /* 0x000e620000000c00 */
[----:B---3--:R-:W-:-:S03]  /*a420*/  IADD3 R27, PT, PT, R158, 0x12, RZ ;  /* 0x000000129e1b7810 */ /* 0x008fc60007ffe0ff */
[----:B------:R-:W-:Y:S01]  /*a430*/  IMAD.X R29, R3, 0x1, R14, P3 ;  /* 0x00000001031d7824 */ /* 0x000fe200018e060e */
[----:B------:R-:W2:Y:S04]  /*a440*/  LDS.128 R4, [R20+0x440] ;  /* 0x0004400014047984 */ /* 0x000ea80000000c00 */
        /* <DEDUP_REMOVED lines=25> */
[----:B------:R-:W-:Y:S01]  /*a5e0*/  F2FP.F16.F32.PACK_AB R6, R22, R17 ;  /* 0x000000111606723e */ /* 0x000fe200000000ff */
[----:B------:R-:W-:Y:S01]  /*a5f0*/  VIADD R22, R158, 0x10 ;  /* 0x000000109e167836 */ /* 0x000fe20000000000 */
[----:B------:R-:W-:Y:S01]  /*a600*/  F2FP.F16.F32.PACK_AB R4, R133, R132 ;  /* 0x000000848504723e */ /* 0x000fe200000000ff */
[----:B------:R1:W-:Y:S01]  /*a610*/  @P4 STG.E.128 desc[UR36][R28.64], R8 ;  /* 0x000000081c004986 */ /* 0x0003e2000c101d24 */
[----:B------:R-:W-:Y:S01]  /*a620*/  F2FP.F16.F32.PACK_AB R5, R135, R134 ;  /* 0x000000868705723e */ /* 0x000fe200000000ff */
[----:B------:R-:W-:Y:S01]  /*a630*/  IMAD.WIDE.U32 R30, R22, R150, R24 ;  /* 0x00000096161e7225 */ /* 0x000fe200078e0018 */
[----:B------:R-:W-:-:S02]  /*a640*/  IADD3.X R17, PT, PT, R3, R12, RZ, P1, !PT ;  /* 0x0000000c03117210 */ /* 0x000fc40000ffe4ff */
[----:B------:R-:W-:Y:S01]  /*a650*/  F2FP.F16.F32.PACK_AB R7, R26, R19 ;  /* 0x000000131a07723e */ /* 0x000fe200000000ff */
[C---:B------:R-:W-:Y:S01]  /*a660*/  IMAD R26, R22.reuse, R21, R31 ;  /* 0x00000015161a7224 */ /* 0x040fe200078e021f */
[----:B------:R-:W-:-:S03]  /*a670*/  ISETP.LT.AND P4, PT, R22, R149, P0 ;  /* 0x000000951600720c */ /* 0x000fc60000781270 */
[----:B------:R-:W-:Y:S01]  /*a680*/  @P2 STG.E.128 desc[UR36][R16.64], R4 ;  /* 0x0000000410002986 */ /* 0x000fe2000c101d24 */
[----:B------:R-:W-:Y:S01]  /*a690*/  BAR.SYNC.DEFER_BLOCKING 0x0 ;  /* 0x0000000000007b1d */ /* 0x000fe20000010000 */
[----:B------:R-:W-:Y:S02]  /*a6a0*/  ISETP.LT.AND P2, PT, R27, R149, P0 ;  /* 0x000000951b00720c */ /* 0x000fe40000741270 */
[----:B------:R-:W-:-:S04]  /*a6b0*/  SHF.L.U64.HI R26, R30, 0x1, R26 ;  /* 0x000000011e1a7819 */ /* 0x000fc8000001021a */
[----:B------:R-:W-:Y:S01]  /*a6c0*/  LOP3.LUT R26, R26, 0x1fffffff, RZ, 0xc0, !PT ;  /* 0x1fffffff1a1a7812 */ /* 0x000fe200078ec0ff */
[----:B-1----:R-:W-:-:S04]  /*a6d0*/  IMAD.WIDE.U32 R28, R27, R150, R24 ;  /* 0x000000961b1c7225 */ /* 0x002fc800078e0018 */
[----:B------:R-:W-:Y:S01]  /*a6e0*/  IMAD R23, R27, R21, R29 ;  /* 0x000000151b177224 */ /* 0x000fe200078e021d */
[----:B------:R-:W-:Y:S01]  /*a6f0*/  STS.64 [R159], R64 ;  /* 0x000000409f007388 */ /* 0x000fe20000000a00 */
[----:B------:R-:W-:Y:S01]  /*a700*/  IMAD.SHL.U32 R27, R30, 0x2, RZ ;  /* 0x000000021e1b7824 */ /* 0x000fe200078e00ff */
[C---:B------:R-:W-:Y:S02]  /*a710*/  SHF.L.U32 R22, R28.reuse, 0x1, RZ ;  /* 0x000000011c167819 */ /* 0x040fe400000006ff */
[----:B------:R-:W-:Y:S01]  /*a720*/  STS.64 [R159+0x20], R60 ;  /* 0x0000203c9f007388 */ /* 0x000fe20000000a00 */
[----:B------:R-:W-:Y:S02]  /*a730*/  SHF.L.U64.HI R23, R28, 0x1, R23 ;  /* 0x000000011c177819 */ /* 0x000fe40000010217 */
[----:B------:R-:W-:Y:S01]  /*a740*/  LOP3.LUT R27, R27, 0xfffffffe, RZ, 0xc0, !PT ;  /* 0xfffffffe1b1b7812 */ /* 0x000fe200078ec0ff */
        /* <DEDUP_REMOVED lines=20> */
[----:B------:R-:W-:Y:S01]  /*a890*/  LOP3.LUT R5, R22, 0xfffffffe, RZ, 0xc0, !PT ;  /* 0xfffffffe16057812 */ /* 0x000fe200078ec0ff */
[-C--:B------:R-:W-:Y:S01]  /*a8a0*/  FMUL R31, R4, R0.reuse ;  /* 0x00000000041f7220 */ /* 0x080fe20000400000 */
[-C--:B------:R-:W-:Y:S01]  /*a8b0*/  FMUL R32, R6, R0.reuse ;  /* 0x0000000006207220 */ /* 0x080fe20000400000 */
[-C--:B----4-:R-:W-:Y:S01]  /*a8c0*/  FMUL R33, R11, R0.reuse ;  /* 0x000000000b217220 */ /* 0x090fe20000400000 */
[-C--:B------:R-:W-:Y:S01]  /*a8d0*/  FMUL R15, R8, R0.reuse ;  /* 0x00000000080f7220 */ /* 0x080fe20000400000 */
[----:B------:R-:W-:Y:S01]  /*a8e0*/  FMUL R30, R9, R0 ;  /* 0x00000000091e7220 */ /* 0x000fe20000400000 */
[----:B------:R-:W-:Y:S01]  /*a8f0*/  F2FP.F16.F32.PACK_AB R11, R29, R14 ;  /* 0x0000000e1d0b723e */ /* 0x000fe200000000ff */
[-C--:B------:R-:W-:Y:S01]  /*a900*/  FMUL R28, R10, R0.reuse ;  /* 0x000000000a1c7220 */ /* 0x080fe20000400000 */
[----:B------:R-:W-:Y:S01]  /*a910*/  IADD3 R14, P3, PT, R2, R27, RZ ;  /* 0x0000001b020e7210 */ /* 0x000fe20007f7e0ff */
[----:B------:R-:W-:Y:S01]  /*a920*/  FMUL R7, R7, R0 ;  /* 0x0000000007077220 */ /* 0x000fe20000400000 */
[----:B------:R-:W-:Y:S01]  /*a930*/  F2FP.F16.F32.PACK_AB R8, R17, R16 ;  /* 0x000000101108723e */ /* 0x000fe200000000ff */
[----:B------:R-:W-:Y:S01]  /*a940*/  VIADD R22, R158, 0x18 ;  /* 0x000000189e167836 */ /* 0x000fe20000000000 */
[----:B------:R-:W-:-:S02]  /*a950*/  F2FP.F16.F32.PACK_AB R10, R13, R12 ;  /* 0x0000000c0d0a723e */ /* 0x000fc400000000ff */
[----:B------:R-:W-:Y:S02]  /*a960*/  LOP3.LUT R12, R23, 0x1fffffff, RZ, 0xc0, !PT ;  /* 0x1fffffff170c7812 */ /* 0x000fe400078ec0ff */
[----:B------:R-:W-:Y:S02]  /*a970*/  IADD3 R16, P1, PT, R2, R5, RZ ;  /* 0x0000000502107210 */ /* 0x000fe40007f3e0ff */
[----:B------:R-:W-:Y:S01]  /*a980*/  F2FP.F16.F32.PACK_AB R4, R30, R15 ;  /* 0x0000000f1e04723e */ /* 0x000fe200000000ff */
[----:B------:R-:W-:Y:S01]  /*a990*/  IMAD.X R15, R3, 0x1, R26, P3 ;  /* 0x00000001030f7824 */ /* 0x000fe200018e061a */
[----:B------:R-:W-:Y:S02]  /*a9a0*/  F2FP.F16.F32.PACK_AB R9, R19, R18 ;  /* 0x000000121309723e */ /* 0x000fe400000000ff */
[----:B------:R-:W-:Y:S02]  /*a9b0*/  F2FP.F16.F32.PACK_AB R5, R33, R28 ;  /* 0x0000001c2105723e */ /* 0x000fe400000000ff */
[----:B------:R-:W-:Y:S01]  /*a9c0*/  F2FP.F16.F32.PACK_AB R6, R34, R31 ;  /* 0x0000001f2206723e */ /* 0x000fe200000000ff */
[----:B------:R-:W-:Y:S01]  /*a9d0*/  @P4 STG.E.128 desc[UR36][R14.64], R8 ;  /* 0x000000080e004986 */ /* 0x000fe2000c101d24 */
[----:B------:R-:W-:Y:S01]  /*a9e0*/  IADD3.X R17, PT, PT, R3, R12, RZ, P1, !PT ;  /* 0x0000000c03117210 */ /* 0x000fe20000ffe4ff */
[----:B------:R-:W-:Y:S01]  /*a9f0*/  IMAD.WIDE.U32 R30, R22, R150, R24 ;  /* 0x00000096161e7225 */ /* 0x000fe200078e0018 */
[----:B------:R-:W-:-:S02]  /*aa00*/  F2FP.F16.F32.PACK_AB R7, R7, R32 ;  /* 0x000000200707723e */ /* 0x000fc400000000ff */
[----:B------:R-:W-:Y:S01]  /*aa10*/  IADD3 R27, PT, PT, R158, 0x1a, RZ ;  /* 0x0000001a9e1b7810 */ /* 0x000fe20007ffe0ff */
[C---:B------:R-:W-:Y:S01]  /*aa20*/  IMAD R26, R22.reuse, R21, R31 ;  /* 0x00000015161a7224 */ /* 0x040fe200078e021f */
[-C--:B------:R-:W-:Y:S01]  /*aa30*/  ISETP.LT.AND P4, PT, R22, R149.reuse, P0 ;  /* 0x000000951600720c */ /* 0x080fe20000781270 */
[----:B------:R-:W-:Y:S01]  /*aa40*/  @P2 STG.E.128 desc[UR36][R16.64], R4 ;  /* 0x0000000410002986 */ /* 0x000fe2000c101d24 */
[----:B------:R-:W-:Y:S01]  /*aa50*/  BAR.SYNC.DEFER_BLOCKING 0x0 ;  /* 0x0000000000007b1d */ /* 0x000fe20000010000 */
[C---:B------:R-:W-:Y:S01]  /*aa60*/  IMAD.WIDE.U32 R28, R27.reuse, R150, R24 ;  /* 0x000000961b1c7225 */ /* 0x040fe200078e0018 */
[C---:B------:R-:W-:Y:S02]  /*aa70*/  ISETP.LT.AND P2, PT, R27.reuse, R149, P0 ;  /* 0x000000951b00720c */ /* 0x040fe40000741270 */
[----:B------:R-:W-:Y:S01]  /*aa80*/  SHF.L.U64.HI R26, R30, 0x1, R26 ;  /* 0x000000011e1a7819 */ /* 0x000fe2000001021a */
[----:B------:R-:W-:Y:S01]  /*aa90*/  IMAD R23, R27, R21, R29 ;  /* 0x000000151b177224 */ /* 0x000fe200078e021d */
[----:B------:R-:W-:Y:S01]  /*aaa0*/  SHF.L.U32 R22, R28, 0x1, RZ ;  /* 0x000000011c167819 */ /* 0x000fe200000006ff */
[----:B------:R-:W-:Y:S01]  /*aab0*/  IMAD.SHL.U32 R27, R30, 0x2, RZ ;  /* 0x000000021e1b7824 */ /* 0x000fe200078e00ff */
[----:B------:R-:W-:-:S02]  /*aac0*/  LOP3.LUT R26, R26, 0x1fffffff, RZ, 0xc0, !PT ;  /* 0x1fffffff1a1a7812 */ /* 0x000fc400078ec0ff */
        /* <DEDUP_REMOVED lines=55> */
[C---:B------:R-:W-:Y:S01]  /*ae40*/  SHF.L.U64.HI R26, R30.reuse, 0x1, R26 ;  /* 0x000000011e1a7819 */ /* 0x040fe2000001021a */
[----:B------:R-:W-:Y:S01]  /*ae50*/  IMAD R23, R27, R21, R29 ;  /* 0x000000151b177224 */ /* 0x000fe200078e021d */
[----:B------:R-:W-:Y:S01]  /*ae60*/  SHF.L.U32 R27, R30, 0x1, RZ ;  /* 0x000000011e1b7819 */ /* 0x000fe200000006ff */
[----:B------:R-:W-:Y:S01]  /*ae70*/  IMAD.SHL.U32 R22, R28, 0x2, RZ ;  /* 0x000000021c167824 */ /* 0x000fe200078e00ff */
[----:B------:R-:W-:-:S02]  /*ae80*/  LOP3.LUT R26, R26, 0x1fffffff, RZ, 0xc0, !PT ;  /* 0x1fffffff1a1a7812 */ /* 0x000fc400078ec0ff */
[----:B------:R-:W-:Y:S02]  /*ae90*/  LOP3.LUT R27, R27, 0xfffffffe, RZ, 0xc0, !PT ;  /* 0xfffffffe1b1b7812 */ /* 0x000fe400078ec0ff */
        /* <DEDUP_REMOVED lines=34> */
[----:B------:R-:W-:-:S02]  /*b0c0*/  F2FP.F16.F32.PACK_AB R10, R13, R12 ;  /* 0x0000000c0d0a723e */ /* 0x000fc400000000ff */
[C---:B------:R-:W-:Y:S02]  /*b0d0*/  IADD3 R14, P3, PT, R2.reuse, R27, RZ ;  /* 0x0000001b020e7210 */ /* 0x040fe40007f7e0ff */
[----:B------:R-:W-:Y:S02]  /*b0e0*/  LOP3.LUT R12, R23, 0x1fffffff, RZ, 0xc0, !PT ;  /* 0x1fffffff170c7812 */ /* 0x000fe400078ec0ff */
[----:B------:R-:W-:Y:S02]  /*b0f0*/  IADD3 R16, P1, PT, R2, R5, RZ ;  /* 0x0000000502107210 */ /* 0x000fe40007f3e0ff */
[----:B------:R-:W-:Y:S02]  /*b100*/  F2FP.F16.F32.PACK_AB R4, R30, R15 ;  /* 0x0000000f1e04723e */ /* 0x000fe400000000ff */
[----:B------:R-:W-:Y:S02]  /*b110*/  F2FP.F16.F32.PACK_AB R9, R19, R18 ;  /* 0x000000121309723e */ /* 0x000fe400000000ff */
[----:B------:R-:W-:-:S02]  /*b120*/  IADD3.X R15, PT, PT, R3, R26, RZ, P3, !PT ;  /* 0x0000001a030f7210 */ /* 0x000fc40001ffe4ff */
[----:B------:R-:W-:Y:S02]  /*b130*/  F2FP.F16.F32.PACK_AB R5, R33, R28 ;  /* 0x0000001c2105723e */ /* 0x000fe400000000ff */
[----:B------:R-:W-:Y:S01]  /*b140*/  F2FP.F16.F32.PACK_AB R6, R34, R31 ;  /* 0x0000001f2206723e */ /* 0x000fe200000000ff */
[----:B------:R-:W-:Y:S01]  /*b150*/  @P4 STG.E.128 desc[UR36][R14.64], R8 ;  /* 0x000000080e004986 */ /* 0x000fe2000c101d24 */
[----:B------:R-:W-:Y:S01]  /*b160*/  IADD3.X R17, PT, PT, R3, R12, RZ, P1, !PT ;  /* 0x0000000c03117210 */ /* 0x000fe20000ffe4ff */
[----:B------:R-:W-:Y:S01]  /*b170*/  IMAD.WIDE.U32 R30, R22, R150, R24 ;  /* 0x00000096161e7225 */ /* 0x000fe200078e0018 */
[----:B------:R-:W-:Y:S02]  /*b180*/  F2FP.F16.F32.PACK_AB R7, R7, R32 ;  /* 0x000000200707723e */ /* 0x000fe400000000ff */
[----:B------:R-:W-:Y:S01]  /*b190*/  IADD3 R27, PT, PT, R158, 0x2a, RZ ;  /* 0x0000002a9e1b7810 */ /* 0x000fe20007ffe0ff */
[C---:B------:R-:W-:Y:S01]  /*b1a0*/  IMAD R26, R22.reuse, R21, R31 ;  /* 0x00000015161a7224 */ /* 0x040fe200078e021f */
[-C--:B------:R-:W-:Y:S01]  /*b1b0*/  ISETP.LT.AND P4, PT, R22, R149.reuse, P0 ;  /* 0x000000951600720c */ /* 0x080fe20000781270 */
[----:B------:R-:W-:Y:S01]  /*b1c0*/  @P2 STG.E.128 desc[UR36][R16.64], R4 ;  /* 0x0000000410002986 */ /* 0x000fe2000c101d24 */
[----:B------:R-:W-:Y:S01]  /*b1d0*/  BAR.SYNC.DEFER_BLOCKING 0x0 ;  /* 0x0000000000007b1d */ /* 0x000fe20000010000 */
[C---:B------:R-:W-:Y:S01]  /*b1e0*/  IMAD.WIDE.U32 R28, R27.reuse, R150, R24 ;  /* 0x000000961b1c7225 */ /* 0x040fe200078e0018 */
[----:B------:R-:W-:-:S02]  /*b1f0*/  ISETP.LT.AND P2, PT, R27, R149, P0 ;  /* 0x000000951b00720c */ /* 0x000fc40000741270 */
[C---:B------:R-:W-:Y:S01]  /*b200*/  SHF.L.U64.HI R26, R30.reuse, 0x1, R26 ;  /* 0x000000011e1a7819 */ /* 0x040fe2000001021a */
[----:B------:R-:W-:Y:S01]  /*b210*/  IMAD R23, R27, R21, R29 ;  /* 0x000000151b177224 */ /* 0x000fe200078e021d */
[----:B------:R-:W-:Y:S01]  /*b220*/  SHF.L.U32 R27, R30, 0x1, RZ ;  /* 0x000000011e1b7819 */ /* 0x000fe200000006ff */
[----:B------:R-:W-:Y:S01]  /*b230*/  IMAD.SHL.U32 R22, R28, 0x2, RZ ;  /* 0x000000021c167824 */ /* 0x000fe200078e00ff */
[----:B------:R-:W-:Y:S02]  /*b240*/  LOP3.LUT R26, R26, 0x1fffffff, RZ, 0xc0, !PT ;  /* 0x1fffffff1a1a7812 */ /* 0x000fe400078ec0ff */
        /* <DEDUP_REMOVED lines=101> */
[----:B------:R-:W-:Y:S01]  /*b8a0*/  IADD3.X R15, PT, PT, R3, R26, RZ, P3, !PT ;  /* 0x0000001a030f7210 */ /* 0x000fe20001ffe4ff */
[----:B------:R-:W-:Y:S01]  /*b8b0*/  IMAD.WIDE.U32 R26, R22, R150, R24 ;  /* 0x00000096161a7225 */ /* 0x000fe200078e0018 */
[----:B------:R-:W-:-:S02]  /*b8c0*/  F2FP.F16.F32.PACK_AB R5, R33, R28 ;  /* 0x0000001c2105723e */ /* 0x000fc400000000ff */
[----:B------:R-:W-:Y:S01]  /*b8d0*/  F2FP.F16.F32.PACK_AB R6, R34, R31 ;  /* 0x0000001f2206723e */ /* 0x000fe200000000ff */
[----:B------:R-:W-:Y:S01]  /*b8e0*/  @P4 STG.E.128 desc[UR36][R14.64], R8 ;  /* 0x000000080e004986 */ /* 0x000fe2000c101d24 */
[----:B------:R-:W-:Y:S01]  /*b8f0*/  IADD3.X R17, PT, PT, R3, R12, RZ, P1, !PT ;  /* 0x0000000c03117210 */ /* 0x000fe20000ffe4ff */
[----:B------:R-:W-:Y:S01]  /*b900*/  IMAD R23, R22, R21, R27 ;  /* 0x0000001516177224 */ /* 0x000fe200078e021b */
[----:B------:R-:W-:Y:S02]  /*b910*/  F2FP.F16.F32.PACK_AB R7, R7, R32 ;  /* 0x000000200707723e */ /* 0x000fe400000000ff */
[----:B------:R-:W-:Y:S02]  /*b920*/  IADD3 R158, PT, PT, R158, 0x3a, RZ ;  /* 0x0000003a9e9e7810 */ /* 0x000fe40007ffe0ff */
[C---:B------:R-:W-:Y:S01]  /*b930*/  SHF.L.U64.HI R23, R26.reuse, 0x1, R23 ;  /* 0x000000011a177819 */ /* 0x040fe20000010217 */
[----:B------:R-:W-:Y:S01]  /*b940*/  @P2 STG.E.128 desc[UR36][R16.64], R4 ;  /* 0x0000000410002986 */ /* 0x000fe2000c101d24 */
[----:B------:R-:W-:Y:S01]  /*b950*/  SHF.L.U32 R27, R26, 0x1, RZ ;  /* 0x000000011a1b7819 */ /* 0x000fe200000006ff */
[----:B------:R-:W-:Y:S01]  /*b960*/  IMAD.WIDE.U32 R150, R158, R150, R24 ;  /* 0x000000969e967225 */ /* 0x000fe200078e0018 */
[----:B------:R-:W-:Y:S02]  /*b970*/  BAR.SYNC.DEFER_BLOCKING 0x0 ;  /* 0x0000000000007b1d */ /* 0x000fe40000010000 */
[----:B------:R-:W-:Y:S01]  /*b980*/  LOP3.LUT R27, R27, 0xfffffffe, RZ, 0xc0, !PT ;  /* 0xfffffffe1b1b7812 */ /* 0x000fe200078ec0ff */
[----:B------:R-:W-:Y:S01]  /*b990*/  IMAD.SHL.U32 R24, R150, 0x2, RZ ;  /* 0x0000000296187824 */ /* 0x000fe200078e00ff */
[----:B------:R-:W-:Y:S01]  /*b9a0*/  ISETP.LT.AND P3, PT, R22, R149, P0 ;  /* 0x000000951600720c */ /* 0x000fe20000761270 */
[C---:B------:R-:W-:Y:S01]  /*b9b0*/  IMAD R25, R158.reuse, R21, R151 ;  /* 0x000000159e197224 */ /* 0x040fe200078e0297 */
[----:B------:R-:W-:-:S02]  /*b9c0*/  ISETP.LT.AND P0, PT, R158, R149, P0 ;  /* 0x000000959e00720c */ /* 0x000fc40000701270 */
[----:B------:R-:W-:Y:S02]  /*b9d0*/  LOP3.LUT R21, R24, 0xfffffffe, RZ, 0xc0, !PT ;  /* 0xfffffffe18157812 */ /* 0x000fe400078ec0ff */
[----:B------:R-:W-:Y:S02]  /*b9e0*/  LOP3.LUT R24, R23, 0x1fffffff, RZ, 0xc0, !PT ;  /* 0x1fffffff17187812 */ /* 0x000fe400078ec0ff */
        /* <DEDUP_REMOVED lines=45> */
.L_x_1961:
[----:B-12---:R-:W1:Y:S08]  /*bcc0*/  LDC R2, c[0x0][0x394] ;  /* 0x0000e500ff027b82 */ /* 0x006e700000000800 */
[----:B------:R-:W2:Y:S01]  /*bcd0*/  LDC R0, c[0x0][0x39c] ;  /* 0x0000e700ff007b82 */ /* 0x000ea20000000800 */
[----:B-1----:R-:W-:-:S04]  /*bce0*/  ISETP.GE.AND P0, PT, R2, 0x2, PT ;  /* 0x000000020200780c */ /* 0x002fc80003f06270 */
[----:B--2---:R-:W-:-:S13]  /*bcf0*/  ISETP.NE.OR P0, PT, R0, RZ, !P0 ;  /* 0x000000ff0000720c */ /* 0x004fda0004705670 */
[----:B------:R-:W-:Y:S05]  /*bd00*/  @P0 EXIT ;  /* 0x000000000000094d */ /* 0x000fea0003800000 */
[----:B------:R-:W-:Y:S05]  /*bd10*/  WARPSYNC.ALL ;  /* 0x0000000000007948 */ /* 0x000fea0003800000 */
        /* <DEDUP_REMOVED lines=16> */
.L_x_1911:
[----:B------:R-:W-:Y:S02]  /*be20*/  MOV R12, RZ ;  /* 0x000000ff000c7202 */ /* 0x000fe40000000f00 */
[----:B------:R-:W-:Y:S02]  /*be30*/  MOV R11, 0x1f ;  /* 0x0000001f000b7802 */ /* 0x000fe40000000f00 */
[----:B------:R-:W-:-:S07]  /*be40*/  MOV R15, 0xffffffff ;  /* 0xffffffff000f7802 */ /* 0x000fce0000000f00 */
[----:B--2---:R-:W-:Y:S05]  /*be50*/  WARPSYNC.COLLECTIVE R15, `(.L_x_1962) ;  /* 0x000000000f087348 */ /* 0x004fea0003c00000 */
[----:B------:R1:W3:Y:S02]  /*be60*/  SHFL.IDX P6, R14, R13, R12, R11 ;  /* 0x0000000c0d0e7389 */ /* 0x0002e400000c000b */
[----:B-123--:R-:W-:Y:S05]  /*be70*/  ENDCOLLECTIVE ;  /* 0x000000000000791b */ /* 0x00efea0003800000 */
.L_x_1962:
[----:B------:R-:W-:Y:S05]  /*be80*/  BRA `(.L_x_1963) ;  /* 0xffffff4800dc7947 */ /* 0x000fea000383ffff */
.L_x_1964:
        /* <DEDUP_REMOVED lines=15> */
.L_x_4318:


//--------------------- .text._ZN7cutlass7Kernel2INS_4gemm6kernel20DefaultGemmUniversalINS_6half_tENS_6layout8RowMajorELNS_16ComplexTransformE0ELi8ES4_S6_LS7_0ELi8ES4_S6_fNS_4arch15OpClassTensorOpENS8_4Sm80ENS1_9GemmShapeILi128ELi128ELi32EEENSB_ILi64ELi64ELi32EEENSB_ILi16ELi8ELi16EEENS_8epilogue6thread17LinearCombinationIS4_Li8EffLNSG_9ScaleType4KindE0ELNS_15FloatRoundStyleE2ES4_EENS1_11threadblock30GemmIdentityThreadblockSwizzleILi8EEELi4ENS8_13OpMultiplyAddELNS1_23SharedMemoryClearOptionE0ELb0ELb0ELb0ENS5_9NoPermuteENS5_40Tensor4DPermuteBMM0321ColumnMajorInverseILi12EEESR_vE10SelectBaseISO_vEEEEvNT_6ParamsE --------------------------
	.section	.text._ZN7cutlass7Kernel2INS_4gemm6kernel20DefaultGemmUniversalINS_6half_tENS_6layout8RowMajorELNS_16ComplexTransformE0ELi8ES4_S6_LS7_0ELi8ES4_S6_fNS_4arch15OpClassTensorOpENS8_4Sm80ENS1_9GemmShapeILi128ELi128ELi32EEENSB_ILi64ELi64ELi32EEENSB_ILi16ELi8ELi16EEENS_8epilogue6thread17LinearCombinationIS4_Li8EffLNSG_9ScaleType4KindE0ELNS_15FloatRoundStyleE2ES4_EENS1_11threadblock30GemmIdentityThreadblockSwizzleILi8EEELi4ENS8_13OpMultiplyAddELNS1_23SharedMemoryClearOptionE0ELb0ELb0ELb0ENS5_9NoPermuteENS5_40Tensor4DPermuteBMM0321ColumnMajorInverseILi12EEESR_vE10SelectBaseISO_vEEEEvNT_6ParamsE,"ax",@progbits
	.align	128
.text._ZN7cutlass7Kernel2INS_4gemm6kernel20DefaultGemmUniversalINS_6half_tENS_6layout8RowMajorELNS_16ComplexTransformE0ELi8ES4_S6_LS7_0ELi8ES4_S6_fNS_4arch15OpClassTensorOpENS8_4Sm80ENS1_9GemmShapeILi128ELi128ELi32EEENSB_ILi64ELi64ELi32EEENSB_ILi16ELi8ELi16EEENS_8epilogue6thread17LinearCombinationIS4_Li8EffLNSG_9ScaleType4KindE0ELNS_15FloatRoundStyleE2ES4_EENS1_11threadblock30GemmIdentityThreadblockSwizzleILi8EEELi4ENS8_13OpMultiplyAddELNS1_23SharedMemoryClearOptionE0ELb0ELb0ELb0ENS5_9NoPermuteENS5_40Tensor4DPermuteBMM0321ColumnMajorInverseILi12EEESR_vE10SelectBaseISO_vEEEEvNT_6ParamsE:
        .type           _ZN7cutlass7Kernel2INS_4gemm6kernel20DefaultGemmUniversalINS_6half_tENS_6layout8RowMajorELNS_16ComplexTransformE0ELi8ES4_S6_LS7_0ELi8ES4_S6_fNS_4arch15OpClassTensorOpENS8_4Sm80ENS1_9GemmShapeILi128ELi128ELi32EEENSB_ILi64ELi64ELi32EEENSB_ILi16ELi8ELi16EEENS_8epilogue6thread17LinearCombinationIS4_Li8EffLNSG_9ScaleType4KindE0ELNS_15FloatRoundStyleE2ES4_EENS1_11threadblock30GemmIdentityThreadblockSwizzleILi8EEELi4ENS8_13OpMultiplyAddELNS1_23SharedMemoryClearOptionE0ELb0ELb0ELb0ENS5_9NoPermuteENS5_40Tensor4DPermuteBMM0321ColumnMajorInverseILi12EEESR_vE10SelectBaseISO_vEEEEvNT_6ParamsE,@function
        .size           _ZN7cutlass7Kernel2INS_4gemm6kernel20DefaultGemmUniversalINS_6half_tENS_6layout8RowMajorELNS_16ComplexTransformE0ELi8ES4_S6_LS7_0ELi8ES4_S6_fNS_4arch15OpClassTensorOpENS8_4Sm80ENS1_9GemmShapeILi128ELi128ELi32EEENSB_ILi64ELi64ELi32EEENSB_ILi16ELi8ELi16EEENS_8epilogue6thread17LinearCombinationIS4_Li8EffLNSG_9ScaleType4KindE0ELNS_15FloatRoundStyleE2ES4_EENS1_11threadblock30GemmIdentityThreadblockSwizzleILi8EEELi4ENS8_13OpMultiplyAddELNS1_23SharedMemoryClearOptionE0ELb0ELb0ELb0ENS5_9NoPermuteENS5_40Tensor4DPermuteBMM0321ColumnMajorInverseILi12EEESR_vE10SelectBaseISO_vEEEEvNT_6ParamsE,(.L_x_4319 - _ZN7cutlass7Kernel2INS_4gemm6kernel20DefaultGemmUniversalINS_6half_tENS_6layout8RowMajorELNS_16ComplexTransformE0ELi8ES4_S6_LS7_0ELi8ES4_S6_fNS_4arch15OpClassTensorOpENS8_4Sm80ENS1_9GemmShapeILi128ELi128ELi32EEENSB_ILi64ELi64ELi32EEENSB_ILi16ELi8ELi16EEENS_8epilogue6thread17LinearCombinationIS4_Li8EffLNSG_9ScaleType4KindE0ELNS_15FloatRoundStyleE2ES4_EENS1_11threadblock30GemmIdentityThreadblockSwizzleILi8EEELi4ENS8_13OpMultiplyAddELNS1_23SharedMemoryClearOptionE0ELb0ELb0ELb0ENS5_9NoPermuteENS5_40Tensor4DPermuteBMM0321ColumnMajorInverseILi12EEESR_vE10SelectBaseISO_vEEEEvNT_6ParamsE)
        .other          _ZN7cutlass7Kernel2INS_4gemm6kernel20DefaultGemmUniversalINS_6half_tENS_6layout8RowMajorELNS_16ComplexTransformE0ELi8ES4_S6_LS7_0ELi8ES4_S6_fNS_4arch15OpClassTensorOpENS8_4Sm80ENS1_9GemmShapeILi128ELi128ELi32EEENSB_ILi64ELi64ELi32EEENSB_ILi16ELi8ELi16EEENS_8epilogue6thread17LinearCombinationIS4_Li8EffLNSG_9ScaleType4KindE0ELNS_15FloatRoundStyleE2ES4_EENS1_11threadblock30GemmIdentityThreadblockSwizzleILi8EEELi4ENS8_13OpMultiplyAddELNS1_23SharedMemoryClearOptionE0ELb0ELb0ELb0ENS5_9NoPermuteENS5_40Tensor4DPermuteBMM0321ColumnMajorInverseILi12EEESR_vE10SelectBaseISO_vEEEEvNT_6ParamsE,@"STO_CUDA_ENTRY STV_DEFAULT"
_ZN7cutlass7Kernel2INS_4gemm6kernel20DefaultGemmUniversalINS_6half_tENS_6layout8RowMajorELNS_16ComplexTransformE0ELi8ES4_S6_LS7_0ELi8ES4_S6_fNS_4arch15OpClassTensorOpENS8_4Sm80ENS1_9GemmShapeILi128ELi128ELi32EEENSB_ILi64ELi64ELi32EEENSB_ILi16ELi8ELi16EEENS_8epilogue6thread17LinearCombinationIS4_Li8EffLNSG_9ScaleType4KindE0ELNS_15FloatRoundStyleE2ES4_EENS1_11threadblock30GemmIdentityThreadblockSwizzleILi8EEELi4ENS8_13OpMultiplyAddELNS1_23SharedMemoryClearOptionE0ELb0ELb0ELb0ENS5_9NoPermuteENS5_40Tensor4DPermuteBMM0321ColumnMajorInverseILi12EEESR_vE10SelectBaseISO_vEEEEvNT_6ParamsE:
        /* <DEDUP_REMOVED lines=16> */
[----:B------:R-:W2:Y:S01]  /*0100*/  S2UR UR8, SR_CTAID.Z ;  /* 0x00000000000879c3 */ /* 0x000ea20000002700 */
[----:B------:R-:W3:Y:S01]  /*0110*/  LDCU UR9, c[0x0][0x388] ;  /* 0x00007100ff0977ac */ /* 0x000ee20008000800 */
[----:B------:R-:W4:Y:S01]  /*0120*/  LDCU.64 UR6, c[0x0][0x4a0] ;  /* 0x00009400ff0677ac */ /* 0x000f220008000a00 */
[----:B------:R-:W5:Y:S01]  /*0130*/  LDCU.64 UR4, c[0x0][0x4a8] ;  /* 0x00009500ff0477ac */ /* 0x000f620008000a00 */
[----:B------:R-:W2:Y:S01]  /*0140*/  LDCU.64 UR36, c[0x0][0x358] ;  /* 0x00006b00ff2477ac */ /* 0x000ea20008000a00 */
[----:B-1----:R-:W-:Y:S01]  /*0150*/  UISETP.GT.U32.AND UP0, UPT, UR10, 0x1, UPT ;  /* 0x000000010a00788c */ /* 0x002fe2000bf04070 */
[----:B---3--:R-:W-:Y:S02]  /*0160*/  IMAD.U32 R23, RZ, RZ, UR9 ;  /* 0x00000009ff177e24 */ /* 0x008fe4000f8e00ff */
[----:B--2---:R-:W-:Y:S01]  /*0170*/  IMAD.U32 R201, RZ, RZ, UR8 ;  /* 0x00000008ffc97e24 */ /* 0x004fe2000f8e00ff */
[----:B----4-:R-:W-:Y:S01]  /*0180*/  MOV R202, UR6 ;  /* 0x0000000600ca7c02 */ /* 0x010fe20008000f00 */
[----:B------:R-:W-:Y:S01]  /*0190*/  IMAD.U32 R203, RZ, RZ, UR7 ;  /* 0x00000007ffcb7e24 */ /* 0x000fe2000f8e00ff */
[----:B-----5:R-:W-:-:S02]  /*01a0*/  MOV R16, UR4 ;  /* 0x0000000400107c02 */ /* 0x020fc40008000f00 */
[----:B------:R-:W-:Y:S01]  /*01b0*/  MOV R17, UR5 ;  /* 0x0000000500117c02 */ /* 0x000fe20008000f00 */
[----:B------:R-:W-:Y:S06]  /*01c0*/  BRA.U UP0, `(.L_x_1965) ;  /* 0x0000000100207547 */ /* 0x000fec000b800000 */
[----:B------:R-:W1:Y:S01]  /*01d0*/  LDC R0, c[0x0][0x394] ;  /* 0x0000e500ff007b82 */ /* 0x000e620000000800 */
[----:B------:R-:W-:-:S07]  /*01e0*/  IADD3 R3, PT, PT, R201, 0x1, RZ ;  /* 0x00000001c9037810 */ /* 0x000fce0007ffe0ff */
[----:B------:R-:W2:Y:S01]  /*01f0*/  LDC R23, c[0x0][0x3a4] ;  /* 0x0000e900ff177b82 */ /* 0x000ea20000000800 */
[----:B-1----:R-:W-:Y:S01]  /*0200*/  ISETP.GE.AND P0, PT, R3, R0, PT ;  /* 0x000000000300720c */ /* 0x002fe20003f06270 */
[----:B--2---:R-:W-:-:S05]  /*0210*/  IMAD R18, R201, R23, RZ ;  /* 0x00000017c9127224 */ /* 0x004fca00078e02ff */
[----:B------:R-:W-:-:S07]  /*0220*/  IADD3 R23, PT, PT, R18, R23, RZ ;  /* 0x0000001712177210 */ /* 0x000fce0007ffe0ff */
[----:B------:R-:W1:Y:S01]  /*0230*/  @P0 LDC R23, c[0x0][0x388] ;  /* 0x0000e200ff170b82 */ /* 0x000e620000000800 */
[----:B------:R-:W-:Y:S05]  /*0240*/  BRA `(.L_x_1966) ;  /* 0x0000000000607947 */ /* 0x000fea0003800000 */
.L_x_1965:
[----:B------:R-:W-:Y:S01]  /*0250*/  UISETP.NE.AND UP0, UPT, UR10, 0x3, UPT ;  /* 0x000000030a00788c */ /* 0x000fe2000bf05270 */
[----:B------:R-:W-:-:S08]  /*0260*/  MOV R18, RZ ;  /* 0x000000ff00127202 */ /* 0x000fd00000000f00 */
[----:B------:R-:W-:Y:S05]  /*0270*/  BRA.U !UP0, `(.L_x_1967) ;  /* 0x00000001083c7547 */ /* 0x000fea000b800000 */
[----:B------:R-:W-:-:S09]  /*0280*/  UISETP.NE.AND UP0, UPT, UR10, 0x2, UPT ;  /* 0x000000020a00788c */ /* 0x000fd2000bf05270 */
[----:B------:R-:W-:Y:S05]  /*0290*/  BRA.U UP0, `(.L_x_1966) ;  /* 0x00000001004c7547 */ /* 0x000fea000b800000 */
[----:B------:R-:W1:Y:S08]  /*02a0*/  LDC.64 R6, c[0x0][0x4c0] ;  /* 0x00013000ff067b82 */ /* 0x000e700000000a00 */
[----:B------:R-:W2:Y:S08]  /*02b0*/  LDC.64 R4, c[0x0][0x4c8] ;  /* 0x00013200ff047b82 */ /* 0x000eb00000000a00 */
[----:B------:R-:W3:Y:S08]  /*02c0*/  LDC.64 R202, c[0x0][0x4a0] ;  /* 0x00012800ffca7b82 */ /* 0x000ef00000000a00 */
[----:B------:R-:W4:Y:S01]  /*02d0*/  LDC.64 R16, c[0x0][0x4a8] ;  /* 0x00012a00ff107b82 */ /* 0x000f220000000a00 */
[----:B-1----:R-:W-:-:S04]  /*02e0*/  IMAD.WIDE.U32 R10, R201, R6, RZ ;  /* 0x00000006c90a7225 */ /* 0x002fc800078e00ff */
[C---:B------:R-:W-:Y:S02]  /*02f0*/  IMAD R7, R201.reuse, R7, R11 ;  /* 0x00000007c9077224 */ /* 0x040fe400078e020b */
[----:B--2---:R-:W-:-:S04]  /*0300*/  IMAD.WIDE.U32 R8, R201, R4, RZ ;  /* 0x00000004c9087225 */ /* 0x004fc800078e00ff */
[----:B------:R-:W-:Y:S01]  /*0310*/  IMAD R5, R201, R5, R9 ;  /* 0x00000005c9057224 */ /* 0x000fe200078e0209 */
[----:B---3--:R-:W-:-:S04]  /*0320*/  LEA R202, P1, R10, R202, 0x1 ;  /* 0x000000ca0aca7211 */ /* 0x008fc800078208ff */
[----:B------:R-:W-:Y:S02]  /*0330*/  LEA.HI.X R203, R10, R203, R7, 0x1, P1 ;  /* 0x000000cb0acb7211 */ /* 0x000fe400008f0c07 */
[----:B----4-:R-:W-:-:S04]  /*0340*/  LEA R16, P0, R8, R16, 0x1 ;  /* 0x0000001008107211 */ /* 0x010fc800078008ff */
[----:B------:R-:W-:Y:S01]  /*0350*/  LEA.HI.X R17, R8, R17, R5, 0x1, P0 ;  /* 0x0000001108117211 */ /* 0x000fe200000f0c05 */
[----:B------:R-:W-:Y:S08]  /*0360*/  BRA `(.L_x_1966) ;  /* 0x0000000000187947 */ /* 0x000ff00003800000 */
.L_x_1967:
[----:B------:R-:W1:Y:S08]  /*0370*/  LDC.64 R202, c[0x0][0x4a0] ;  /* 0x00012800ffca7b82 */ /* 0x000e700000000a00 */
[----:B------:R-:W2:Y:S01]  /*0380*/  LDC.64 R16, c[0x0][0x4a8] ;  /* 0x00012a00ff107b82 */ /* 0x000ea20000000a00 */
[----:B-1----:R-:W-:-:S06]  /*0390*/  IMAD.WIDE.U32 R202, R201, 0x8, R202 ;  /* 0x00000008c9ca7825 */ /* 0x002fcc00078e00ca */
[----:B------:R-:W5:Y:S01]  /*03a0*/  LDG.E.64 R202, desc[UR36][R202.64] ;  /* 0x00000024caca7981 */ /* 0x000f62000c1e1b00 */
[----:B--2---:R-:W-:-:S06]  /*03b0*/  IMAD.WIDE.U32 R16, R201, 0x8, R16 ;  /* 0x00000008c9107825 */ /* 0x004fcc00078e0010 */
[----:B------:R-:W5:Y:S02]  /*03c0*/  LDG.E.64 R16, desc[UR36][R16.64] ;  /* 0x0000002410107981 */ /* 0x000f64000c1e1b00 */
.L_x_1966:
[----:B------:R-:W-:Y:S01]  /*03d0*/  MOV R0, 0xaaaaaaab ;  /* 0xaaaaaaab00007802 */ /* 0x000fe20000000f00 */
[----:B------:R-:W2:Y:S04]  /*03e0*/  S2R R165, SR_TID.X ;  /* 0x0000000000a57919 */ /* 0x000ea80000002100 */
        /* <DEDUP_REMOVED lines=21> */
.L_x_1968:
[----:B------:R-:W-:Y:S01]  /*0540*/  IMAD.IADD R21, R23, 0x1, -R18 ;  /* 0x0000000117157824 */ /* 0x000fe200078e0a12 */
[----:B------:R-:W1:Y:S01]  /*0550*/  LDC.64 R4, c[0x0][0x380] ;  /* 0x0000e000ff047b82 */ /* 0x000e620000000a00 */
[----:B--2---:R-:W-:Y:S01]  /*0560*/  IMAD.SHL.U32 R9, R165, 0x8, RZ ;  /* 0x00000008a5097824 */ /* 0x004fe200078e00ff */
[----:B------:R-:W-:Y:S01]  /*0570*/  SHF.R.U32.HI R6, RZ, 0x2, R165 ;  /* 0x00000002ff067819 */ /* 0x000fe200000116a5 */
[----:B------:R-:W-:Y:S01]  /*0580*/  IMAD.HI R7, R23, 0x2aaaaaab, RZ ;  /* 0x2aaaaaab17077827 */ /* 0x000fe200078e02ff */
[----:B------:R-:W-:Y:S01]  /*0590*/  SHF.R.S32.HI R0, RZ, 0x1f, R21 ;  /* 0x0000001fff007819 */ /* 0x000fe20000011415 */
[----:B------:R-:W-:Y:S01]  /*05a0*/  UMOV UR4, 0xffffffff ;  /* 0xffffffff00047882 */ /* 0x000fe20000000000 */
[----:B------:R-:W-:Y:S02]  /*05b0*/  LOP3.LUT R14, R9, 0x38, RZ, 0xc0, !PT ;  /* 0x00000038090e7812 */ /* 0x000fe400078ec0ff */
[----:B------:R-:W-:Y:S01]  /*05c0*/  LEA.HI R0, R0, R21, RZ, 0x5 ;  /* 0x0000001500007211 */ /* 0x000fe200078f28ff */
[----:B------:R-:W2:Y:S01]  /*05d0*/  LDC R28, c[0x0][0x3b8] ;  /* 0x0000ee00ff1c7b82 */ /* 0x000ea20000000800 */
[----:B------:R-:W-:Y:S01]  /*05e0*/  SHF.R.U32.HI R200, RZ, 0x3, R165 ;  /* 0x00000003ffc87819 */ /* 0x000fe200000116a5 */
[----:B------:R-:W-:Y:S01]  /*05f0*/  IMAD R14, R19, 0x80, R14 ;  /* 0x00000080130e7824 */ /* 0x000fe200078e020e */
[----:B------:R-:W-:-:S02]  /*0600*/  LOP3.LUT R0, R0, 0xffffffe0, RZ, 0xc0, !PT ;  /* 0xffffffe000007812 */ /* 0x000fc400078ec0ff */
[----:B------:R-:W-:Y:S02]  /*0610*/  LOP3.LUT R6, R6, 0x7, RZ, 0xc0, !PT ;  /* 0x0000000706067812 */ /* 0x000fe400078ec0ff */
[--C-:B------:R-:W-:Y:S01]  /*0620*/  SHF.R.U32.HI R13, RZ, 0x5, R165.reuse ;  /* 0x00000005ff0d7819 */ /* 0x100fe200000116a5 */
[----:B------:R-:W-:Y:S01]  /*0630*/  IMAD.IADD R19, R21, 0x1, -R0 ;  /* 0x0000000115137824 */ /* 0x000fe200078e0a00 */
[----:B------:R-:W-:Y:S02]  /*0640*/  LOP3.LUT R0, R200, 0x3, RZ, 0xc0, !PT ;  /* 0x00000003c8007812 */ /* 0x000fe400078ec0ff */
[----:B------:R-:W-:Y:S01]  /*0650*/  LOP3.LUT R3, R6, 0x3e0, R165, 0xf8, !PT ;  /* 0x000003e006037812 */ /* 0x000fe200078ef8a5 */
[----:B------:R-:W-:Y:S01]  /*0660*/  VIADD R6, R14, 0x40 ;  /* 0x000000400e067836 */ /* 0x000fe20000000000 */
[----:B------:R-:W-:Y:S01]  /*0670*/  SHF.R.S32.HI R204, RZ, 0x1, R7 ;  /* 0x00000001ffcc7819 */ /* 0x000fe20000011407 */
[----:B------:R-:W-:Y:S01]  /*0680*/  IMAD R0, R13, 0x8, R0 ;  /* 0x000000080d007824 */ /* 0x000fe200078e0200 */
[----:B------:R-:W-:Y:S01]  /*0690*/  ISETP.NE.AND P0, PT, R19, RZ, PT ;  /* 0x000000ff1300720c */ /* 0x000fe20003f05270 */
[----:B------:R-:W-:Y:S01]  /*06a0*/  IMAD R8, R2, 0x80, R3 ;  /* 0x0000008002087824 */ /* 0x000fe200078e0203 */
[----:B------:R-:W-:Y:S01]  /*06b0*/  LOP3.LUT R217, R9, 0x18, RZ, 0xc0, !PT ;  /* 0x0000001809d97812 */ /* 0x000fe200078ec0ff */
[--C-:B------:R-:W-:Y:S01]  /*06c0*/  IMAD.IADD R11, R0, 0x1, R18.reuse ;  /* 0x00000001000b7824 */ /* 0x100fe200078e0212 */
[----:B------:R-:W-:Y:S01]  /*06d0*/  LEA.HI R204, R7, R204, RZ, 0x1 ;  /* 0x000000cc07cc7211 */ /* 0x000fe200078f08ff */
[----:B------:R-:W-:Y:S01]  /*06e0*/  VIADD R20, R8, 0x8 ;  /* 0x0000000808147836 */ /* 0x000fe20000000000 */
[-C--:B-1----:R-:W-:Y:S01]  /*06f0*/  ISETP.GE.AND P5, PT, R6, R5.reuse, PT ;  /* 0x000000050600720c */ /* 0x082fe20003fa6270 */
[----:B------:R-:W-:Y:S01]  /*0700*/  IMAD.IADD R217, R217, 0x1, R18 ;  /* 0x00000001d9d97824 */ /* 0x000fe200078e0212 */
[----:B------:R-:W1:Y:S01]  /*0710*/  LDC.64 R6, c[0x0][0x3d8] ;  /* 0x0000f600ff067b82 */ /* 0x000e620000000a00 */
[----:B------:R-:W-:Y:S01]  /*0720*/  SEL R19, R19, 0x20, P0 ;  /* 0x0000002013137807 */ /* 0x000fe20000000000 */
[----:B------:R-:W-:Y:S01]  /*0730*/  VIADD R15, R11, 0x4 ;  /* 0x000000040b0f7836 */ /* 0x000fe20000000000 */
[----:B------:R-:W-:Y:S01]  /*0740*/  ISETP.GE.AND P0, PT, R14, R5, PT ;  /* 0x000000050e00720c */ /* 0x000fe20003f06270 */
[----:B--2---:R-:W-:Y:S01]  /*0750*/  IMAD.HI R28, R28, 0x2aaaaaab, RZ ;  /* 0x2aaaaaab1c1c7827 */ /* 0x004fe200078e02ff */
[----:B------:R-:W-:-:S02]  /*0760*/  VIADDMNMX R18, R18, R19, R23, PT ;  /* 0x0000001312127246 */ /* 0x000fc40003800117 */
[----:B------:R-:W-:Y:S02]  /*0770*/  SEL R24, RZ, 0x2, P5 ;  /* 0x00000002ff187807 */ /* 0x000fe40002800000 */
[-C--:B------:R-:W-:Y:S02]  /*0780*/  ISETP.GE.AND P4, PT, R15, R18.reuse, PT ;  /* 0x000000120f00720c */ /* 0x080fe40003f86270 */
[-C--:B------:R-:W-:Y:S02]  /*0790*/  ISETP.GE.AND P1, PT, R11, R18.reuse, PT ;  /* 0x000000120b00720c */ /* 0x080fe40003f26270 */
[-C--:B------:R-:W-:Y:S02]  /*07a0*/  ISETP.GE.AND P6, PT, R217, R18.reuse, PT ;  /* 0x00000012d900720c */ /* 0x080fe40003fc6270 */
[----:B------:R-:W-:Y:S01]  /*07b0*/  ISETP.LT.AND P2, PT, R11, R18, !P0 ;  /* 0x000000120b00720c */ /* 0x000fe20004741270 */
[----:B------:R-:W-:Y:S01]  /*07c0*/  VIADD R18, R8, 0x10 ;  /* 0x0000001008127836 */ /* 0x000fe20000000000 */
[----:B------:R-:W-:-:S02]  /*07d0*/  SEL R23, RZ, 0x4, P0 ;  /* 0x00000004ff177807 */ /* 0x000fc40000000000 */
[----:B------:R-:W-:Y:S02]  /*07e0*/  SEL R22, RZ, 0x1, !P2 ;  /* 0x00000001ff167807 */ /* 0x000fe40005000000 */
[----:B------:R-:W-:Y:S02]  /*07f0*/  SEL R15, R24, RZ, !P1 ;  /* 0x000000ff180f7207 */ /* 0x000fe40004800000 */
[-C--:B------:R-:W-:Y:S02]  /*0800*/  ISETP.GE.AND P3, PT, R20, R4.reuse, PT ;  /* 0x000000041400720c */ /* 0x080fe40003f66270 */
[----:B------:R-:W-:Y:S02]  /*0810*/  ISETP.GE.AND P2, PT, R18, R4, PT ;  /* 0x000000041200720c */ /* 0x000fe40003f46270 */
[----:B------:R-:W-:Y:S02]  /*0820*/  SEL R10, RZ, 0x2, P6 ;  /* 0x00000002ff0a7807 */ /* 0x000fe40003000000 */
[----:B------:R-:W-:-:S02]  /*0830*/  SEL R31, RZ, 0x4, P6 ;  /* 0x00000004ff1f7807 */ /* 0x000fc40003000000 */
[----:B------:R-:W-:Y:S02]  /*0840*/  ISETP.LT.AND P1, PT, R8, R4, !P6 ;  /* 0x000000040800720c */ /* 0x000fe40007721270 */
[----:B------:R-:W-:Y:S02]  /*0850*/  SEL R2, R23, RZ, !P4 ;  /* 0x000000ff17027207 */ /* 0x000fe40006000000 */
[----:B------:R-:W-:Y:S02]  /*0860*/  SEL R10, R10, RZ, !P3 ;  /* 0x000000ff0a0a7207 */ /* 0x000fe40005800000 */
[----:B------:R-:W-:Y:S02]  /*0870*/  SEL R31, R31, RZ, !P2 ;  /* 0x000000ff1f1f7207 */ /* 0x000fe40005000000 */
[----:B------:R-:W-:Y:S02]  /*0880*/  SEL R12, RZ, 0x1, !P1 ;  /* 0x00000001ff0c7807 */ /* 0x000fe40004800000 */
[----:B------:R-:W-:-:S02]  /*0890*/  SHF.R.S32.HI R5, RZ, 0x1f, R11 ;  /* 0x0000001fff057819 */ /* 0x000fc4000001140b */
[----:B------:R-:W-:Y:S02]  /*08a0*/  IADD3 R2, PT, PT, R2, R15, R22 ;  /* 0x0000000f02027210 */ /* 0x000fe40007ffe016 */
[----:B------:R-:W-:Y:S02]  /*08b0*/  SHF.R.S32.HI R15, RZ, 0x1f, R14 ;  /* 0x0000001fff0f7819 */ /* 0x000fe4000001140e */
[----:B------:R-:W-:Y:S01]  /*08c0*/  IADD3 R31, PT, PT, R31, R10, R12 ;  /* 0x0000000a1f1f7210 */ /* 0x000fe20007ffe00c */
[-C--:B-1----:R-:W-:Y:S01]  /*08d0*/  IMAD R12, R5, R6.reuse, RZ ;  /* 0x00000006050c7224 */ /* 0x082fe200078e02ff */
[----:B------:R-:W-:Y:S01]  /*08e0*/  SEL R22, RZ, 0x8, P5 ;  /* 0x00000008ff167807 */ /* 0x000fe20002800000 */
[----:B------:R-:W-:Y:S01]  /*08f0*/  VIADD R10, R8, 0x18 ;  /* 0x00000018080a7836 */ /* 0x000fe20000000000 */
[----:B------:R-:W-:Y:S01]  /*0900*/  SHF.R.S32.HI R205, RZ, 0x1, R28 ;  /* 0x00000001ffcd7819 */ /* 0x000fe2000001141c */
[----:B------:R-:W-:Y:S01]  /*0910*/  IMAD.WIDE.U32 R14, R11, R6, R14 ;  /* 0x000000060b0e7225 */ /* 0x000fe200078e000e */
[----:B------:R-:W-:-:S02]  /*0920*/  SEL R5, R22, RZ, !P4 ;  /* 0x000000ff16057207 */ /* 0x000fc40006000000 */
[----:B------:R-:W-:Y:S01]  /*0930*/  ISETP.GE.AND P1, PT, R10, R4, PT ;  /* 0x000000040a00720c */ /* 0x000fe20003f26270 */
[----:B------:R-:W-:Y:S01]  /*0940*/  IMAD R11, R11, R7, R12 ;  /* 0x000000070b0b7224 */ /* 0x000fe200078e020c */
[----:B------:R-:W-:Y:S01]  /*0950*/  SEL R12, RZ, 0x8, P6 ;  /* 0x00000008ff0c7807 */ /* 0x000fe20003000000 */
[----:B------:R-:W-:Y:S01]  /*0960*/  IMAD.IADD R2, R2, 0x1, R5 ;  /* 0x0000000102027824 */ /* 0x000fe200078e0205 */
[----:B-----5:R-:W-:Y:S02]  /*0970*/  LEA R26, P5, R14, R16, 0x1 ;  /* 0x000000100e1a7211 */ /* 0x020fe400078a08ff */
[----:B------:R-:W-:Y:S01]  /*0980*/  SEL R16, R12, RZ, !P1 ;  /* 0x000000ff0c107207 */ /* 0x000fe20004800000 */
[----:B------:R-:W-:Y:S01]  /*0990*/  IMAD.IADD R12, R15, 0x1, R11 ;  /* 0x000000010f0c7824 */ /* 0x000fe200078e020b */
[----:B------:R-:W-:Y:S02]  /*09a0*/  LEA.HI R205, R28, R205, RZ, 0x1 ;  /* 0x000000cd1ccd7211 */ /* 0x000fe400078f08ff */
[----:B------:R-:W-:Y:S01]  /*09b0*/  LOP3.LUT R209, R165, 0x3, RZ, 0xc0, !PT ;  /* 0x00000003a5d17812 */ /* 0x000fe200078ec0ff */
[----:B------:R-:W-:Y:S01]  /*09c0*/  IMAD.IADD R31, R31, 0x1, R16 ;  /* 0x000000011f1f7824 */ /* 0x000fe200078e0210 */
[----:B------:R-:W-:Y:S01]  /*09d0*/  LEA.HI.X R27, R14, R17, R12, 0x1, P5 ;  /* 0x000000110e1b7211 */ /* 0x000fe200028f0c0c */
[----:B------:R-:W-:Y:S01]  /*09e0*/  IMAD R16, R205, R4, RZ ;  /* 0x00000004cd107224 */ /* 0x000fe200078e02ff */
[----:B------:R-:W-:Y:S06]  /*09f0*/  BRA.DIV UR4, `(.L_x_1969) ;  /* 0x000000a604a87947 */ /* 0x000fec000b800000 */
[----:B------:R1:W2:Y:S02]  /*0a00*/  SHFL.IDX PT, R14, R13, RZ, 0x1f ;  /* 0x00001fff0d0e7589 */ /* 0x0002a400000e0000 */
.L_x_2021:
[----:B--2---:R-:W-:Y:S01]  /*0a10*/  SHF.R.S32.HI R5, RZ, 0x1f, R14 ;  /* 0x0000001fff057819 */ /* 0x004fe2000001140e */
[----:B------:R-:W-:Y:S01]  /*0a20*/  IMAD.SHL.U32 R15, R0, 0x80, RZ ;  /* 0x00000080000f7824 */ /* 0x000fe200078e00ff */
[----:B------:R-:W-:Y:S01]  /*0a30*/  LOP3.LUT R12, R165, R200, RZ, 0x3c, !PT ;  /* 0x000000c8a50c7212 */ /* 0x000fe200078e3cff */
[----:B------:R-:W-:Y:S01]  /*0a40*/  VIADD R0, R21, 0x3e ;  /* 0x0000003e15007836 */ /* 0x000fe20000000000 */
[----:B------:R-:W-:Y:S01]  /*0a50*/  LEA.HI R208, R5, R14, RZ, 0x2 ;  /* 0x0000000e05d07211 */ /* 0x000fe200078f10ff */
[----:B------:R-:W2:Y:S01]  /*0a60*/  S2UR UR4, SR_CgaCtaId ;  /* 0x00000000000479c3 */ /* 0x000ea20000008800 */
[C---:B------:R-:W-:Y:S01]  /*0a70*/  LOP3.LUT R28, R12.reuse, 0x3, RZ, 0xc0, !PT ;  /* 0x000000030c1c7812 */ /* 0x040fe200078ec0ff */
[----:B------:R-:W-:Y:S01]  /*0a80*/  IMAD.SHL.U32 R12, R12, 0x8, RZ ;  /* 0x000000080c0c7824 */ /* 0x000fe200078e00ff */
[----:B------:R-:W-:Y:S01]  /*0a90*/  LOP3.LUT R5, R208, 0xfffc, RZ, 0xc0, !PT ;  /* 0x0000fffcd0057812 */ /* 0x000fe200078ec0ff */
[----:B------:R-:W-:Y:S01]  /*0aa0*/  UMOV UR5, 0x400 ;  /* 0x0000040000057882 */ /* 0x000fe20000000000 */
[----:B------:R-:W-:Y:S01]  /*0ab0*/  ISETP.GE.U32.AND P4, PT, R0, 0x3f, PT ;  /* 0x0000003f0000780c */ /* 0x000fe20003f86070 */
[----:B------:R-:W-:Y:S01]  /*0ac0*/  IMAD.SHL.U32 R164, R165, 0x10, RZ ;  /* 0x00000010a5a47824 */ /* 0x000fe200078e00ff */
[----:B------:R-:W-:Y:S01]  /*0ad0*/  LOP3.LUT R9, R9, 0x20, RZ, 0xc, !PT ;  /* 0x0000002009097812 */ /* 0x000fe200078e0cff */
[----:B------:R-:W-:Y:S01]  /*0ae0*/  IMAD.IADD R0, R14, 0x1, -R5 ;  /* 0x000000010e007824 */ /* 0x000fe200078e0a05 */
[----:B------:R-:W-:Y:S01]  /*0af0*/  LOP3.LUT R28, R28, 0x4, R165, 0xf8, !PT ;  /* 0x000000041c1c7812 */ /* 0x000fe200078ef8a5 */
[----:B------:R-:W-:Y:S01]  /*0b00*/  BSSY.RECONVERGENT B0, `(.L_x_1970) ;  /* 0x0000062000007945 */ /* 0x000fe20003800200 */
[----:B------:R-:W-:Y:S01]  /*0b10*/  LOP3.LUT R12, R9, 0x18, R12, 0xf8, !PT ;  /* 0x00000018090c7812 */ /* 0x000fe200078ef80c */
[----:B------:R-:W-:Y:S01]  /*0b20*/  VIADD R9, R21, 0x1f ;  /* 0x0000001f15097836 */ /* 0x000fe20000000000 */
[----:B------:R-:W-:Y:S01]  /*0b30*/  LOP3.LUT R5, R0, 0x80, RZ, 0xc0, !PT ;  /* 0x0000008000057812 */ /* 0x000fe200078ec0ff */
[----:B------:R-:W-:Y:S01]  /*0b40*/  IMAD R17, R28, 0x8, R15 ;  /* 0x000000081c117824 */ /* 0x000fe200078e020f */
[----:B------:R-:W-:Y:S01]  /*0b50*/  LOP3.LUT R15, R15, 0x200, R12, 0xfe, !PT ;  /* 0x000002000f0f7812 */ /* 0x000fe200078efe0c */
[----:B------:R-:W-:Y:S01]  /*0b60*/  IMAD.MOV.U32 R35, RZ, RZ, RZ ;  /* 0x000000ffff237224 */ /* 0x000fe200078e00ff */
[----:B------:R-:W-:-:S02]  /*0b70*/  LEA.HI R206, R5, R0, RZ, 0x19 ;  /* 0x0000000005ce7211 */ /* 0x000fc400078fc8ff */
[----:B------:R-:W-:Y:S02]  /*0b80*/  LOP3.LUT R12, R3, 0x8, RZ, 0xfc, !PT ;  /* 0x00000008030c7812 */ /* 0x000fe400078efcff */
[----:B------:R-:W-:Y:S02]  /*0b90*/  LOP3.LUT R207, R206, 0xfffe, RZ, 0xc0, !PT ;  /* 0x0000fffececf7812 */ /* 0x000fe400078ec0ff */
[----:B------:R-:W-:Y:S01]  /*0ba0*/  SHF.R.U32.HI R14, RZ, 0x1, R3 ;  /* 0x00000001ff0e7819 */ /* 0x000fe20000011603 */
[----:B------:R-:W-:Y:S01]  /*0bb0*/  IMAD.SHL.U32 R3, R165, 0x40, RZ ;  /* 0x00000040a5037824 */ /* 0x000fe200078e00ff */
[----:B------:R-:W-:Y:S01]  /*0bc0*/  SHF.R.U32.HI R12, RZ, 0x1, R12 ;  /* 0x00000001ff0c7819 */ /* 0x000fe2000001160c */
[----:B------:R-:W-:Y:S01]  /*0bd0*/  IMAD.MOV R207, RZ, RZ, -R207 ;  /* 0x000000ffffcf7224 */ /* 0x000fe200078e0acf */
[--C-:B------:R-:W-:Y:S01]  /*0be0*/  LOP3.LUT R32, R14, 0x3, R165.reuse, 0x48, !PT ;  /* 0x000000030e207812 */ /* 0x100fe200078e48a5 */
[----:B--2---:R-:W-:Y:S01]  /*0bf0*/  ULEA UR4, UR4, UR5, 0x18 ;  /* 0x0000000504047291 */ /* 0x004fe2000f8ec0ff */
[----:B------:R-:W-:-:S02]  /*0c00*/  LOP3.LUT R30, R12, 0x3, R165, 0x48, !PT ;  /* 0x000000030c1e7812 */ /* 0x000fc400078e48a5 */
[----:B------:R-:W-:Y:S02]  /*0c10*/  PRMT R207, R207, 0x7710, RZ ;  /* 0x00007710cfcf7816 */ /* 0x000fe400000000ff */
[C---:B------:R-:W-:Y:S01]  /*0c20*/  LOP3.LUT R211, R165.reuse, 0x1f, RZ, 0xc0, !PT ;  /* 0x0000001fa5d37812 */ /* 0x040fe200078ec0ff */
[----:B------:R-:W-:Y:S01]  /*0c30*/  IMAD.U32 R210, RZ, RZ, UR4 ;  /* 0x00000004ffd27e24 */ /* 0x000fe2000f8e00ff */
[----:B------:R-:W-:Y:S01]  /*0c40*/  LOP3.LUT R29, R32, 0x4, R165, 0xf8, !PT ;  /* 0x00000004201d7812 */ /* 0x000fe200078ef8a5 */
[----:B------:R-:W-:Y:S01]  /*0c50*/  IMAD.IADD R207, R0, 0x1, R207 ;  /* 0x0000000100cf7824 */ /* 0x000fe200078e02cf */
[----:B------:R-:W-:Y:S01]  /*0c60*/  LOP3.LUT R33, R30, 0x4, R165, 0xf8, !PT ;  /* 0x000000041e217812 */ /* 0x000fe200078ef8a5 */
[----:B------:R-:W-:Y:S01]  /*0c70*/  IMAD.SHL.U32 R0, R165, 0x100, RZ ;  /* 0x00000100a5007824 */ /* 0x000fe200078e00ff */
[----:B------:R-:W-:Y:S01]  /*0c80*/  SEL R31, R31, RZ, P4 ;  /* 0x000000ff1f1f7207 */ /* 0x000fe20002000000 */
[----:B------:R-:W-:Y:S01]  /*0c90*/  IMAD R29, R14, 0x20, R29 ;  /* 0x000000200e1d7824 */ /* 0x000fe200078e021d */
[----:B------:R-:W-:Y:S01]  /*0ca0*/  SHF.R.U32.HI R5, RZ, 0x1, R165 ;  /* 0x00000001ff057819 */ /* 0x000fe200000116a5 */
[----:B------:R-:W-:Y:S01]  /*0cb0*/  IMAD R33, R12, 0x20, R33 ;  /* 0x000000200c217824 */ /* 0x000fe200078e0221 */
[----:B------:R-:W-:-:S02]  /*0cc0*/  SHF.R.U32.HI R168, RZ, 0x4, R211 ;  /* 0x00000004ffa87819 */ /* 0x000fc400000116d3 */
[----:B------:R-:W-:Y:S02]  /*0cd0*/  PRMT R206, R206, 0x8880, RZ ;  /* 0x00008880cece7816 */ /* 0x000fe400000000ff */
[----:B------:R-:W-:Y:S01]  /*0ce0*/  SEL R14, R2, RZ, P4 ;  /* 0x000000ff020e7207 */ /* 0x000fe20002000000 */
[C---:B------:R-:W-:Y:S01]  /*0cf0*/  VIADD R30, R168.reuse, 0x2 ;  /* 0x00000002a81e7836 */ /* 0x040fe20000000000 */
[----:B------:R-:W-:Y:S02]  /*0d00*/  LOP3.LUT P4, R12, R31, 0x1, RZ, 0xc0, !PT ;  /* 0x000000011f0c7812 */ /* 0x000fe4000788c0ff */
[----:B------:R-:W-:Y:S02]  /*0d10*/  LOP3.LUT R28, R168, 0x3, R5, 0x78, !PT ;  /* 0x00000003a81c7812 */ /* 0x000fe400078e7805 */
[----:B------:R-:W-:Y:S02]  /*0d20*/  SHF.R.S32.HI R208, RZ, 0x2, R208 ;  /* 0x00000002ffd07819 */ /* 0x000fe400000114d0 */
[----:B------:R-:W-:-:S02]  /*0d30*/  SHF.R.S32.HI R206, RZ, 0x1, R206 ;  /* 0x00000001ffce7819 */ /* 0x000fc400000114ce */
[----:B------:R-:W-:Y:S02]  /*0d40*/  PRMT R5, R207, 0x8880, RZ ;  /* 0x00008880cf057816 */ /* 0x000fe400000000ff */
[----:B------:R-:W-:Y:S02]  /*0d50*/  PRMT R206, R206, 0x9910, RZ ;  /* 0x00009910cece7816 */ /* 0x000fe400000000ff */
[-C--:B------:R-:W-:Y:S01]  /*0d60*/  LOP3.LUT R2, R168, R209.reuse, RZ, 0x3c, !PT ;  /* 0x000000d1a8027212 */ /* 0x080fe200078e3cff */
[----:B------:R-:W-:Y:S01]  /*0d70*/  IMAD R5, R5, 0x80, R208 ;  /* 0x0000008005057824 */ /* 0x000fe200078e02d0 */
[----:B------:R-:W-:Y:S01]  /*0d80*/  LOP3.LUT R30, R30, R209, RZ, 0x3c, !PT ;  /* 0x000000d11e1e7212 */ /* 0x000fe200078e3cff */
[----:B------:R-:W-:Y:S01]  /*0d90*/  IMAD R199, R208, 0x40, R206 ;  /* 0x00000040d0c77824 */ /* 0x000fe200078e02ce */
[----:B------:R-:W-:Y:S01]  /*0da0*/  LOP3.LUT R3, R3, 0x40, RZ, 0xc0, !PT ;  /* 0x0000004003037812 */ /* 0x000fe200078ec0ff */
[----:B------:R-:W-:Y:S01]  /*0db0*/  IMAD.SHL.U32 R5, R5, 0x8, RZ ;  /* 0x0000000805057824 */ /* 0x000fe200078e00ff */
[----:B------:R-:W-:Y:S01]  /*0dc0*/  LOP3.LUT R164, R164, 0xf0, RZ, 0xc0, !PT ;  /* 0x000000f0a4a47812 */ /* 0x000fe200078ec0ff */
[----:B------:R-:W-:Y:S01]  /*0dd0*/  IMAD.SHL.U32 R199, R199, 0x80, RZ ;  /* 0x00000080c7c77824 */ /* 0x000fe200078e00ff */
[----:B------:R-:W-:Y:S01]  /*0de0*/  SHF.R.S32.HI R218, RZ, 0x1f, R9 ;  /* 0x0000001fffda7819 */ /* 0x000fe20000011409 */
[----:B------:R-:W-:Y:S01]  /*0df0*/  IMAD R3, R28, 0x10, R3 ;  /* 0x000000101c037824 */ /* 0x000fe200078e0203 */
[C-C-:B------:R-:W-:Y:S01]  /*0e00*/  LOP3.LUT R39, R2.reuse, 0x4, R165.reuse, 0xf8, !PT ;  /* 0x0000000402277812 */ /* 0x140fe200078ef8a5 */
[----:B------:R-:W-:Y:S01]  /*0e10*/  IMAD.MOV.U32 R28, RZ, RZ, RZ ;  /* 0x000000ffff1c7224 */ /* 0x000fe200078e00ff */
[--C-:B------:R-:W-:Y:S01]  /*0e20*/  LOP3.LUT R37, R2, 0x4, R165.reuse, 0xf4, !PT ;  /* 0x0000000402257812 */ /* 0x100fe200078ef4a5 */
[----:B------:R-:W-:Y:S01]  /*0e30*/  IMAD R198, R5, 0x10, R210 ;  /* 0x0000001005c67824 */ /* 0x000fe200078e02d2 */
[----:B------:R-:W-:-:S02]  /*0e40*/  LOP3.LUT R25, R30, 0x4, R165, 0xf8, !PT ;  /* 0x000000041e197812 */ /* 0x000fc400078ef8a5 */
[----:B------:R-:W-:Y:S02]  /*0e50*/  LOP3.LUT R11, R30, 0x4, R165, 0xf4, !PT ;  /* 0x000000041e0b7812 */ /* 0x000fe400078ef4a5 */
[----:B------:R-:W-:Y:S02]  /*0e60*/  LOP3.LUT R207, R207, 0xffff, RZ, 0xc0, !PT ;  /* 0x0000ffffcfcf7812 */ /* 0x000fe400078ec0ff */
[----:B-1----:R-:W-:Y:S02]  /*0e70*/  SHF.R.S32.HI R13, RZ, 0x1f, R205 ;  /* 0x0000001fff0d7819 */ /* 0x002fe400000114cd */
[----:B------:R-:W-:Y:S02]  /*0e80*/  LOP3.LUT R0, R0, 0xe00, RZ, 0xc0, !PT ;  /* 0x00000e0000007812 */ /* 0x000fe400078ec0ff */
[----:B------:R-:W-:Y:S02]  /*0e90*/  LEA.HI R218, R218, R9, RZ, 0x5 ;  /* 0x00000009dada7211 */ /* 0x000fe400078f28ff */
[----:B------:R-:W-:-:S02]  /*0ea0*/  LOP3.LUT R136, R164, R39, RZ, 0xfc, !PT ;  /* 0x00000027a4887212 */ /* 0x000fc400078efcff */
[C---:B------:R-:W-:Y:S02]  /*0eb0*/  LOP3.LUT R144, R164.reuse, R37, RZ, 0xfc, !PT ;  /* 0x00000025a4907212 */ /* 0x040fe400078efcff */
[C---:B------:R-:W-:Y:S02]  /*0ec0*/  LOP3.LUT R140, R164.reuse, R25, RZ, 0xfc, !PT ;  /* 0x00000019a48c7212 */ /* 0x040fe400078efcff */
[----:B------:R-:W-:Y:S02]  /*0ed0*/  PRMT R207, R207, 0x8880, RZ ;  /* 0x00008880cfcf7816 */ /* 0x000fe400000000ff */
[----:B------:R-:W-:Y:S01]  /*0ee0*/  LOP3.LUT R148, R164, R11, RZ, 0xfc, !PT ;  /* 0x0000000ba4947212 */ /* 0x000fe200078efcff */
[----:B------:R-:W-:Y:S06]  /*0ef0*/  @!P4 BRA `(.L_x_1971) ;  /* 0x000000000088c947 */ /* 0x000fec0003800000 */
[-C--:B------:R-:W-:Y:S02]  /*0f00*/  IABS R28, R204.reuse ;  /* 0x000000cc001c7213 */ /* 0x080fe40000000000 */
[----:B------:R-:W-:Y:S02]  /*0f10*/  MOV R34, RZ ;  /* 0x000000ff00227202 */ /* 0x000fe40000000f00 */
[----:B------:R-:W1:Y:S01]  /*0f20*/  I2F.RP R30, R28 ;  /* 0x0000001c001e7306 */ /* 0x000e620000209400 */
        /* <DEDUP_REMOVED lines=31> */
.L_x_1971:
[----:B------:R-:W-:Y:S05]  /*1120*/  BSYNC.RECONVERGENT B0 ;  /* 0x0000000000007941 */ /* 0x000fea0003800200 */
.L_x_1970:
[----:B------:R-:W-:Y:S01]  /*1130*/  IMAD.SHL.U32 R12, R12, 0x10, RZ ;  /* 0x000000100c0c7824 */ /* 0x000fe200078e00ff */
[----:B------:R-:W-:Y:S01]  /*1140*/  MOV R36, R28 ;  /* 0x0000001c00247202 */ /* 0x000fe20000000f00 */
[----:B------:R-:W-:Y:S01]  /*1150*/  IMAD.MOV.U32 R37, RZ, RZ, R35 ;  /* 0x000000ffff257224 */ /* 0x000fe200078e0023 */
[----:B------:R-:W-:Y:S01]  /*1160*/  BSSY.RECONVERGENT B0, `(.L_x_1972) ;  /* 0x000002d000007945 */ /* 0x000fe20003800200 */
[----:B------:R-:W-:Y:S01]  /*1170*/  MOV R28, RZ ;  /* 0x000000ff001c7202 */ /* 0x000fe20000000f00 */
[----:B------:R-:W-:Y:S01]  /*1180*/  IMAD.MOV.U32 R35, RZ, RZ, RZ ;  /* 0x000000ffff237224 */ /* 0x000fe200078e00ff */
        /* <DEDUP_REMOVED lines=33> */
[----:B-1----:R-:W-:Y:S02]  /*13a0*/  IMAD R36, R204, R5, R217 ;  /* 0x00000005cc247224 */ /* 0x002fe400078e02d9 */
        /* <DEDUP_REMOVED lines=8> */
.L_x_1973:
[----:B------:R-:W-:Y:S05]  /*1430*/  BSYNC.RECONVERGENT B0 ;  /* 0x0000000000007941 */ /* 0x000fea0003800200 */
.L_x_1972:
[----:B------:R-:W-:Y:S01]  /*1440*/  IMAD.SHL.U32 R29, R29, 0x8, RZ ;  /* 0x000000081d1d7824 */ /* 0x000fe200078e00ff */
[----:B------:R-:W-:Y:S01]  /*1450*/  BSSY.RECONVERGENT B0, `(.L_x_1974) ;  /* 0x000002d000007945 */ /* 0x000fe20003800200 */
[----:B------:R-:W-:Y:S02]  /*1460*/  IMAD R11, R33, 0x10, R210 ;  /* 0x00000010210b7824 */ /* 0x000fe400078e02d2 */
[----:B------:R-:W-:Y:S01]  /*1470*/  IMAD.MOV.U32 R34, RZ, RZ, R28 ;  /* 0x000000ffff227224 */ /* 0x000fe200078e001c */
[----:B------:R-:W-:Y:S02]  /*1480*/  ISETP.NE.U32.AND P4, PT, R29, RZ, PT ;  /* 0x000000ff1d00720c */ /* 0x000fe40003f85070 */
[----:B------:R-:W-:-:S11]  /*1490*/  CS2R R28, SRZ ;  /* 0x00000000001c7805 */ /* 0x000fd6000001ff00 */
        /* <DEDUP_REMOVED lines=8> */
[----:B--2---:R-:W2:Y:S01]  /*1520*/  I2F.RP R34, R29 ;  /* 0x0000001d00227306 */ /* 0x004ea20000209400 */
        /* <DEDUP_REMOVED lines=31> */
.L_x_1975:
[----:B------:R-:W-:Y:S05]  /*1720*/  BSYNC.RECONVERGENT B0 ;  /* 0x0000000000007941 */ /* 0x000fea0003800200 */
.L_x_1974:
[----:B------:R-:W-:Y:S01]  /*1730*/  IMAD.SHL.U32 R30, R30, 0x4, RZ ;  /* 0x000000041e1e7824 */ /* 0x000fe200078e00ff */
[----:B------:R-:W-:Y:S01]  /*1740*/  BSSY.RECONVERGENT B0, `(.L_x_1976) ;  /* 0x000002c000007945 */ /* 0x000fe20003800200 */
[----:B------:R-:W-:-:S03]  /*1750*/  IMAD.MOV.U32 R25, RZ, RZ, RZ ;  /* 0x000000ffff197224 */ /* 0x000fc600078e00ff */
[----:B------:R-:W-:-:S13]  /*1760*/  ISETP.NE.U32.AND P4, PT, R30, RZ, PT ;  /* 0x000000ff1e00720c */ /* 0x000fda0003f85070 */
[----:B------:R-:W-:Y:S01]  /*1770*/  @!PT LDS RZ, [RZ] ;  /* 0x00000000fffff984 */ /* 0x000fe20000000800 */
[----:B------:R-:W-:Y:S01]  /*1780*/  @!PT LDS RZ, [RZ] ;  /* 0x00000000fffff984 */ /* 0x000fe20000000800 */
[----:B------:R-:W-:Y:S01]  /*1790*/  @!PT LDS RZ, [RZ] ;  /* 0x00000000fffff984 */ /* 0x000fe20000000800 */
[----:B------:R3:W-:Y:S01]  /*17a0*/  LDGSTS.E.BYPASS.LTC128B.128 [R12+0x1000], desc[UR36][R28.64], P4 ;  /* 0x010000001c0c7fae */ /* 0x0007e2000a181a24 */
[----:B------:R-:W-:Y:S02]  /*17b0*/  LOP3.LUT P4, R31, R31, 0x8, RZ, 0xc0, !PT ;  /* 0x000000081f1f7812 */ /* 0x000fe4000788c0ff */
[----:B---3--:R-:W-:-:S11]  /*17c0*/  MOV R28, RZ ;  /* 0x000000ff001c7202 */ /* 0x008fd60000000f00 */
        /* <DEDUP_REMOVED lines=35> */
.L_x_1977:
[----:B------:R-:W-:Y:S05]  /*1a00*/  BSYNC.RECONVERGENT B0 ;  /* 0x0000000000007941 */ /* 0x000fea0003800200 */
.L_x_1976:
[----:B------:R-:W-:Y:S01]  /*1a10*/  ISETP.GE.AND P6, PT, R8, R4, PT ;  /* 0x000000040800720c */ /* 0x000fe20003fc6270 */
[----:B------:R-:W-:Y:S01]  /*1a20*/  IMAD.SHL.U32 R31, R31, 0x2, RZ ;  /* 0x000000021f1f7824 */ /* 0x000fe200078e00ff */
[----:B------:R-:W3:Y:S01]  /*1a30*/  LDC.64 R4, c[0x0][0x3e0] ;  /* 0x0000f800ff047b82 */ /* 0x000ee20000000a00 */
[----:B------:R-:W-:Y:S01]  /*1a40*/  IMAD.MOV.U32 R32, RZ, RZ, R28 ;  /* 0x000000ffff207224 */ /* 0x000fe200078e001c */
[----:B------:R-:W4:Y:S01]  /*1a50*/  LDCU.64 UR4, c[0x0][0x3f0] ;  /* 0x00007e00ff0477ac */ /* 0x000f220008000a00 */
[C---:B------:R-:W-:Y:S01]  /*1a60*/  IMAD.SHL.U32 R28, R14.reuse, 0x4, RZ ;  /* 0x000000040e1c7824 */ /* 0x040fe200078e00ff */
[----:B------:R-:W-:Y:S01]  /*1a70*/  ISETP.NE.U32.AND P4, PT, R31, RZ, PT ;  /* 0x000000ff1f00720c */ /* 0x000fe20003f85070 */
[----:B------:R-:W-:Y:S01]  /*1a80*/  IMAD.SHL.U32 R29, R14, 0x10, RZ ;  /* 0x000000100e1d7824 */ /* 0x000fe200078e00ff */
[----:B------:R-:W-:Y:S01]  /*1a90*/  SEL R30, RZ, 0x1, P6 ;  /* 0x00000001ff1e7807 */ /* 0x000fe20003000000 */
[----:B------:R-:W-:Y:S01]  /*1aa0*/  IMAD.MOV.U32 R33, RZ, RZ, R25 ;  /* 0x000000ffff217224 */ /* 0x000fe200078e0019 */
[----:B------:R-:W4:Y:S01]  /*1ab0*/  LDC.64 R166, c[0x0][0x3e8] ;  /* 0x0000fa00ffa67b82 */ /* 0x000f220000000a00 */
[----:B------:R-:W-:Y:S01]  /*1ac0*/  SEL R25, RZ, 0x2, P3 ;  /* 0x00000002ff197807 */ /* 0x000fe20001800000 */
[----:B------:R-:W-:Y:S01]  /*1ad0*/  IMAD.IADD R217, R19, 0x1, R217 ;  /* 0x0000000113d97824 */ /* 0x000fe200078e02d9 */
[----:B------:R-:W-:Y:S01]  /*1ae0*/  LOP3.LUT P3, RZ, R28, 0x10, RZ, 0xc0, !PT ;  /* 0x000000101cff7812 */ /* 0x000fe2000786c0ff */
[----:B------:R-:W-:Y:S01]  /*1af0*/  BSSY.RECONVERGENT B0, `(.L_x_1978) ;  /* 0x0000052000007945 */ /* 0x000fe20003800200 */
[----:B------:R-:W-:Y:S01]  /*1b00*/  LOP3.LUT P5, RZ, R29, 0x10, RZ, 0xc0, !PT ;  /* 0x000000101dff7812 */ /* 0x000fe200078ac0ff */
[C---:B------:R-:W-:Y:S01]  /*1b10*/  IMAD.SHL.U32 R29, R14.reuse, 0x8, RZ ;  /* 0x000000080e1d7824 */ /* 0x040fe200078e00ff */
[----:B------:R-:W-:Y:S01]  /*1b20*/  SEL R28, RZ, 0x4, P2 ;  /* 0x00000004ff1c7807 */ /* 0x000fe20001000000 */
[----:B------:R-:W-:Y:S01]  /*1b30*/  IMAD.SHL.U32 R14, R14, 0x2, RZ ;  /* 0x000000020e0e7824 */ /* 0x000fe200078e00ff */
[----:B------:R-:W-:Y:S01]  /*1b40*/  @!PT LDS RZ, [RZ] ;  /* 0x00000000fffff984 */ /* 0x000fe20000000800 */
[----:B------:R-:W-:Y:S01]  /*1b50*/  @!PT LDS RZ, [RZ] ;  /* 0x00000000fffff984 */ /* 0x000fe20000000800 */
[----:B------:R-:W-:Y:S01]  /*1b60*/  @!PT LDS RZ, [RZ] ;  /* 0x00000000fffff984 */ /* 0x000fe20000000800 */
[----:B------:R5:W-:Y:S02]  /*1b70*/  LDGSTS.E.BYPASS.LTC128B.128 [R11+0x1000], desc[UR36][R32.64], P4 ;  /* 0x01000000200b7fae */ /* 0x000be4000a181a24 */
[----:B------:R-:W-:-:S02]  /*1b80*/  IADD3 R25, PT, PT, R28, R25, R30 ;  /* 0x000000191c197210 */ /* 0x000fc40007ffe01e */
[----:B------:R-:W-:Y:S02]  /*1b90*/  SEL R30, RZ, 0x8, P1 ;  /* 0x00000008ff1e7807 */ /* 0x000fe40000800000 */
[----:B------:R-:W-:Y:S02]  /*1ba0*/  LOP3.LUT P4, RZ, R29, 0x10, RZ, 0xc0, !PT ;  /* 0x000000101dff7812 */ /* 0x000fe4000788c0ff */
[----:B------:R-:W-:Y:S01]  /*1bb0*/  SHF.R.S32.HI R29, RZ, 0x1f, R19 ;  /* 0x0000001fff1d7819 */ /* 0x000fe20000011413 */
[----:B------:R-:W-:Y:S01]  /*1bc0*/  IMAD.IADD R25, R25, 0x1, R30 ;  /* 0x0000000119197824 */ /* 0x000fe200078e021e */
[----:B---3--:R-:W-:Y:S02]  /*1bd0*/  IADD3 R30, P1, PT, R26, R4, RZ ;  /* 0x000000041a1e7210 */ /* 0x008fe40007f3e0ff */
[----:B------:R-:W-:Y:S01]  /*1be0*/  LOP3.LUT P2, RZ, R14, 0x10, RZ, 0xc0, !PT ;  /* 0x000000100eff7812 */ /* 0x000fe2000784c0ff */
[----:B------:R-:W-:Y:S02]  /*1bf0*/  IMAD R28, R29, R6, RZ ;  /* 0x000000061d1c7224 */ /* 0x000fe400078e02ff */
[----:B------:R-:W-:-:S02]  /*1c00*/  VIADD R14, R21, 0xffffffff ;  /* 0xffffffff150e7836 */ /* 0x000fc40000000000 */
[----:B------:R-:W-:Y:S02]  /*1c10*/  IMAD R28, R19, R7, R28 ;  /* 0x00000007131c7224 */ /* 0x000fe400078e021c */
[----:B------:R-:W-:Y:S01]  /*1c20*/  IMAD.X R31, R27, 0x1, R5, P1 ;  /* 0x000000011b1f7824 */ /* 0x000fe200008e0605 */
[----:B------:R-:W-:Y:S01]  /*1c30*/  ISETP.GE.U32.AND P6, PT, R14, 0x20, PT ;  /* 0x000000200e00780c */ /* 0x000fe20003fc6070 */
[--C-:B------:R-:W-:Y:S01]  /*1c40*/  IMAD R29, R17, 0x2, R210.reuse ;  /* 0x00000002111d7824 */ /* 0x100fe200078e02d2 */
[----:B------:R-:W-:Y:S01]  /*1c50*/  SEL R14, RZ, 0x1, P0 ;  /* 0x00000001ff0e7807 */ /* 0x000fe20000000000 */
[----:B------:R-:W-:Y:S01]  /*1c60*/  IMAD R7, R15, 0x2, R210 ;  /* 0x000000020f077824 */ /* 0x000fe200078e02d2 */
[----:B------:R-:W-:Y:S02]  /*1c70*/  SEL R25, R25, RZ, P6 ;  /* 0x000000ff19197207 */ /* 0x000fe40003000000 */
[----:B------:R-:W-:Y:S01]  /*1c80*/  IADD3 R23, PT, PT, R23, R24, R14 ;  /* 0x0000001817177210 */ /* 0x000fe20007ffe00e */
[----:B-----5:R-:W-:Y:S01]  /*1c90*/  IMAD.WIDE.U32 R32, R19, R6, RZ ;  /* 0x0000000613207225 */ /* 0x020fe200078e00ff */
[----:B----4-:R-:W-:Y:S01]  /*1ca0*/  IADD3 R6, P1, PT, R166, -UR4, RZ ;  /* 0x80000004a6067c10 */ /* 0x010fe2000ff3e0ff */
[----:B------:R-:W-:Y:S02]  /*1cb0*/  LDGSTS.E.BYPASS.LTC128B.128 [R29+0x8000], desc[UR36][R26.64], P5 ;  /* 0x080000001a1d7fae */ /* 0x000fe4000a981a24 */
[----:B------:R-:W-:Y:S01]  /*1cc0*/  IMAD.IADD R28, R33, 0x1, R28 ;  /* 0x00000001211c7824 */ /* 0x000fe200078e021c */
[----:B--2---:R-:W-:Y:S01]  /*1cd0*/  LEA R35, P0, R32, R6, 0x1 ;  /* 0x0000000620237211 */ /* 0x004fe200078008ff */
[----:B------:R2:W-:Y:S01]  /*1ce0*/  LDGSTS.E.BYPASS.LTC128B.128 [R29+0x8080], desc[UR36][R26.64+0x80], P4 ;  /* 0x080800801a1d7fae */ /* 0x0005e2000a181a24 */
[----:B------:R-:W-:Y:S01]  /*1cf0*/  IADD3.X R19, PT, PT, R167, ~UR5, RZ, P1, !PT ;  /* 0x80000005a7137c10 */ /* 0x000fe20008ffe4ff */
[----:B------:R-:W-:-:S02]  /*1d00*/  IMAD.IADD R23, R22, 0x1, R23 ;  /* 0x0000000116177824 */ /* 0x000fc400078e0217 */
[----:B------:R-:W-:Y:S01]  /*1d10*/  LDGSTS.E.BYPASS.LTC128B.128 [R7+0x8000], desc[UR36][R30.64], P3 ;  /* 0x080000001e077fae */ /* 0x000fe20009981a24 */
[----:B------:R-:W-:Y:S01]  /*1d20*/  LEA.HI.X R19, R32, R19, R28, 0x1, P0 ;  /* 0x0000001320137211 */ /* 0x000fe200000f0c1c */
[----:B------:R-:W-:Y:S01]  /*1d30*/  IMAD.MOV.U32 R14, RZ, RZ, RZ ;  /* 0x000000ffff0e7224 */ /* 0x000fe200078e00ff */
[----:B------:R-:W-:Y:S01]  /*1d40*/  LOP3.LUT P0, R6, R25, 0x1, RZ, 0xc0, !PT ;  /* 0x0000000119067812 */ /* 0x000fe2000780c0ff */
[----:B------:R3:W-:Y:S01]  /*1d50*/  LDGSTS.E.BYPASS.LTC128B.128 [R7+0x8080], desc[UR36][R30.64+0x80], P2 ;  /* 0x080800801e077fae */ /* 0x0007e20009181a24 */
[----:B------:R-:W-:-:S03]  /*1d60*/  SEL R220, R23, RZ, P6 ;  /* 0x000000ff17dc7207 */ /* 0x000fc60003000000 */
[----:B------:R-:W0:Y:S01]  /*1d70*/  LDGDEPBAR ;  /* 0x00000000000079af */ /* 0x000e220000000000 */
[----:B--2---:R-:W-:-:S05]  /*1d80*/  IADD3 R26, P1, PT, R35, R30, RZ ;  /* 0x0000001e231a7210 */ /* 0x004fca0007f3e0ff */
[----:B------:R-:W-:Y:S02]  /*1d90*/  IMAD.X R27, R19, 0x1, R31, P1 ;  /* 0x00000001131b7824 */ /* 0x000fe400008e061f */
[----:B------:R-:W-:Y:S02]  /*1da0*/  IMAD.MOV.U32 R19, RZ, RZ, RZ ;  /* 0x000000ffff137224 */ /* 0x000fe400078e00ff */
[----:B---3--:R-:W-:-:S04]  /*1db0*/  VIADD R7, R210, 0x8000 ;  /* 0x00008000d2077836 */ /* 0x008fc80000000000 */
[--C-:B------:R-:W-:Y:S02]  /*1dc0*/  IMAD R17, R17, 0x2, R7.reuse ;  /* 0x0000000211117824 */ /* 0x100fe400078e0207 */
[----:B------:R-:W-:Y:S01]  /*1dd0*/  IMAD R15, R15, 0x2, R7 ;  /* 0x000000020f0f7824 */ /* 0x000fe200078e0207 */
[----:B------:R-:W-:Y:S06]  /*1de0*/  @!P0 BRA `(.L_x_1979) ;  /* 0x0000000000888947 */ /* 0x000fec0003800000 */
        /* <DEDUP_REMOVED lines=34> */
.L_x_1979:
[----:B------:R-:W-:Y:S05]  /*2010*/  BSYNC.RECONVERGENT B0 ;  /* 0x0000000000007941 */ /* 0x000fea0003800200 */
.L_x_1978:
[----:B------:R-:W-:Y:S01]  /*2020*/  IMAD.SHL.U32 R6, R6, 0x10, RZ ;  /* 0x0000001006067824 */ /* 0x000fe200078e00ff */
[----:B------:R-:W-:Y:S01]  /*2030*/  MOV R30, R14 ;  /* 0x0000000e001e7202 */ /* 0x000fe20000000f00 */
        /* <DEDUP_REMOVED lines=45> */
.L_x_1981:
[----:B------:R-:W-:Y:S05]  /*2310*/  BSYNC.RECONVERGENT B0 ;  /* 0x0000000000007941 */ /* 0x000fea0003800200 */
.L_x_1980:
        /* <DEDUP_REMOVED lines=47> */
.L_x_1983:
[----:B------:R-:W-:Y:S05]  /*2610*/  BSYNC.RECONVERGENT B0 ;  /* 0x0000000000007941 */ /* 0x000fea0003800200 */
.L_x_1982:
        /* <DEDUP_REMOVED lines=26> */
[----:B------:R-:W-:Y:S01]  /*27c0*/  LOP3.LUT R6, R217, R204, RZ, 0x3c, !PT ;  /* 0x000000ccd9067212 */ /* 0x000fe200078e3cff */
[----:B------:R-:W-:-:S03]  /*27d0*/  IMAD R14, R13, R10, RZ ;  /* 0x0000000a0d0e7224 */ /* 0x000fc600078e02ff */
        /* <DEDUP_REMOVED lines=15> */
[----:B------:R-:W-:Y:S01]  /*28d0*/  IMAD.IADD R14, R14, 0x1, R29 ;  /* 0x000000010e0e7824 */ /* 0x000fe200078e021d */
[----:B------:R-:W-:-:S04]  /*28e0*/  LEA R6, P0, R28, R202, 0x1 ;  /* 0x000000ca1c067211 */ /* 0x000fc800078008ff */
[----:B------:R-:W-:-:S09]  /*28f0*/  LEA.HI.X R19, R28, R203, R14, 0x1, P0 ;  /* 0x000000cb1c137211 */ /* 0x000fd200000f0c0e */
.L_x_1985:
[----:B------:R-:W-:Y:S05]  /*2900*/  BSYNC.RECONVERGENT B0 ;  /* 0x0000000000007941 */ /* 0x000fea0003800200 */
.L_x_1984:
[C---:B------:R-:W-:Y:S01]  /*2910*/  IMAD.SHL.U32 R22, R220.reuse, 0x10, RZ ;  /* 0x00000010dc167824 */ /* 0x040fe200078e00ff */
[----:B---3--:R-:W-:Y:S01]  /*2920*/  MOV R29, R19 ;  /* 0x00000013001d7202 */ /* 0x008fe20000000f00 */
[----:B------:R-:W-:Y:S01]  /*2930*/  IMAD.SHL.U32 R14, R220, 0x8, RZ ;  /* 0x00000008dc0e7824 */ /* 0x000fe200078e00ff */
[----:B------:R-:W-:Y:S01]  /*2940*/  BSSY.RECONVERGENT B0, `(.L_x_1986) ;  /* 0x0000040000007945 */ /* 0x000fe20003800200 */
[----:B------:R-:W-:Y:S01]  /*2950*/  IMAD.SHL.U32 R23, R23, 0x2, RZ ;  /* 0x0000000217177824 */ /* 0x000fe200078e00ff */
[----:B------:R-:W-:Y:S01]  /*2960*/  LOP3.LUT P4, RZ, R22, 0x10, RZ, 0xc0, !PT ;  /* 0x0000001016ff7812 */ /* 0x000fe2000788c0ff */
[----:B------:R-:W-:Y:S01]  /*2970*/  IMAD.SHL.U32 R22, R220, 0x4, RZ ;  /* 0x00000004dc167824 */ /* 0x000fe200078e00ff */
[----:B------:R-:W-:Y:S01]  /*2980*/  LOP3.LUT P3, RZ, R14, 0x10, RZ, 0xc0, !PT ;  /* 0x000000100eff7812 */ /* 0x000fe2000786c0ff */
[----:B------:R-:W-:Y:S01]  /*2990*/  IMAD.SHL.U32 R14, R220, 0x2, RZ ;  /* 0x00000002dc0e7824 */ /* 0x000fe200078e00ff */
[----:B------:R-:W-:Y:S01]  /*29a0*/  ISETP.NE.U32.AND P5, PT, R23, RZ, PT ;  /* 0x000000ff1700720c */ /* 0x000fe20003fa5070 */
[----:B------:R-:W-:Y:S01]  /*29b0*/  IMAD.MOV.U32 R28, RZ, RZ, R6 ;  /* 0x000000ffff1c7224 */ /* 0x000fe200078e0006 */
[----:B------:R-:W-:Y:S01]  /*29c0*/  LOP3.LUT P2, RZ, R22, 0x10, RZ, 0xc0, !PT ;  /* 0x0000001016ff7812 */ /* 0x000fe2000784c0ff */
[----:B------:R-:W-:Y:S01]  /*29d0*/  VIADD R21, R21, 0xffffffdf ;  /* 0xffffffdf15157836 */ /* 0x000fe20000000000 */
[----:B------:R-:W-:Y:S01]  /*29e0*/  LOP3.LUT P1, RZ, R14, 0x10, RZ, 0xc0, !PT ;  /* 0x000000100eff7812 */ /* 0x000fe2000782c0ff */
[----:B------:R-:W-:Y:S01]  /*29f0*/  IMAD.MOV.U32 R19, RZ, RZ, RZ ;  /* 0x000000ffff137224 */ /* 0x000fe200078e00ff */
[----:B------:R-:W-:-:S02]  /*2a00*/  IADD3 R22, P0, PT, R26, R4, RZ ;  /* 0x000000041a167210 */ /* 0x000fc40007f1e0ff */
        /* <DEDUP_REMOVED lines=13> */
[----:B------:R-:W-:Y:S01]  /*2ae0*/  VIADD R25, R217, 0x20 ;  /* 0x00000020d9197836 */ /* 0x000fe20000000000 */
[----:B------:R-:W-:Y:S02]  /*2af0*/  SEL R220, R220, RZ, P1 ;  /* 0x000000ffdcdc7207 */ /* 0x000fe40000800000 */
        /* <DEDUP_REMOVED lines=36> */
.L_x_1987:
[----:B------:R-:W-:Y:S05]  /*2d40*/  BSYNC.RECONVERGENT B0 ;  /* 0x0000000000007941 */ /* 0x000fea0003800200 */
.L_x_1986:
        /* <DEDUP_REMOVED lines=39> */
[----:B---3--:R-:W-:-:S05]  /*2fc0*/  IMAD R28, R204, R6, R25 ;  /* 0x00000006cc1c7224 */ /* 0x008fca00078e0219 */
[----:B------:R-:W-:-:S03]  /*2fd0*/  SHF.R.S32.HI R29, RZ, 0x1f, R28 ;  /* 0x0000001fff1d7819 */ /* 0x000fc6000001141c */
[----:B------:R-:W-:-:S04]  /*2fe0*/  IMAD.WIDE R26, R16, R27, R28 ;  /* 0x0000001b101a7225 */ /* 0x000fc800078e021c */
[----:B------:R-:W-:-:S04]  /*2ff0*/  IMAD.WIDE.U32 R26, R205, R20, R26 ;  /* 0x00000014cd1a7225 */ /* 0x000fc800078e001a */
[----:B------:R-:W-:Y:S01]  /*3000*/  IMAD R20, R13, R20, RZ ;  /* 0x000000140d147224 */ /* 0x000fe200078e02ff */
[----:B------:R-:W-:-:S03]  /*3010*/  LEA R6, P0, R26, R202, 0x1 ;  /* 0x000000ca1a067211 */ /* 0x000fc600078008ff */
[----:B------:R-:W-:-:S05]  /*3020*/  IMAD.IADD R20, R20, 0x1, R27 ;  /* 0x0000000114147824 */ /* 0x000fca00078e021b */
[----:B------:R-:W-:Y:S02]  /*3030*/  LEA.HI.X R27, R26, R203, R20, 0x1, P0 ;  /* 0x000000cb1a1b7211 */ /* 0x000fe400000f0c14 */
.L_x_1989:
[----:B------:R-:W-:Y:S05]  /*3040*/  BSYNC.RECONVERGENT B0 ;  /* 0x0000000000007941 */ /* 0x000fea0003800200 */
.L_x_1988:
        /* <DEDUP_REMOVED lines=47> */
.L_x_1991:
[----:B------:R-:W-:Y:S05]  /*3340*/  BSYNC.RECONVERGENT B0 ;  /* 0x0000000000007941 */ /* 0x000fea0003800200 */
.L_x_1990:
[----:B------:R-:W-:Y:S01]  /*3350*/  IMAD.SHL.U32 R20, R20, 0x4, RZ ;  /* 0x0000000414147824 */ /* 0x000fe200078e00ff */
[----:B------:R-:W-:Y:S01]  /*3360*/  BSSY.RECONVERGENT B0, `(.L_x_1992) ;  /* 0x000002c000007945 */ /* 0x000fe20003800200 */
[----:B------:R-:W-:Y:S01]  /*3370*/  IMAD.MOV.U32 R26, RZ, RZ, R6 ;  /* 0x000000ffff1a7224 */ /* 0x000fe200078e0006 */
[----:B------:R-:W-:Y:S02]  /*3380*/  CS2R R18, SRZ ;  /* 0x0000000000127805 */ /* 0x000fe4000001ff00 */
        /* <DEDUP_REMOVED lines=8> */
[----:B-1--4-:R-:W-:Y:S02]  /*3410*/  IABS R12, R25 ;  /* 0x00000019000c7213 */ /* 0x012fe40000000000 */
        /* <DEDUP_REMOVED lines=32> */
.L_x_1993:
[----:B------:R-:W-:Y:S05]  /*3620*/  BSYNC.RECONVERGENT B0 ;  /* 0x0000000000007941 */ /* 0x000fea0003800200 */
.L_x_1992:
[----:B------:R-:W-:Y:S01]  /*3630*/  IMAD.SHL.U32 R8, R6, 0x2, RZ ;  /* 0x0000000206087824 */ /* 0x000fe200078e00ff */
[----:B------:R-:W-:Y:S01]  /*3640*/  IADD3 R166, P0, PT, R22, R166, RZ ;  /* 0x000000a616a67210 */ /* 0x000fe20007f1e0ff */
[C---:B------:R-:W-:Y:S01]  /*3650*/  IMAD.SHL.U32 R6, R220.reuse, 0x10, RZ ;  /* 0x00000010dc067824 */ /* 0x040fe200078e00ff */
[----:B------:R-:W-:Y:S01]  /*3660*/  ISETP.GE.AND P1, PT, R9, 0x20, PT ;  /* 0x000000200900780c */ /* 0x000fe20003f26270 */
[----:B-1--4-:R-:W-:Y:S01]  /*3670*/  IMAD.SHL.U32 R12, R220, 0x8, RZ ;  /* 0x00000008dc0c7824 */ /* 0x012fe200078e00ff */
[----:B------:R-:W-:Y:S01]  /*3680*/  ISETP.NE.U32.AND P6, PT, R8, RZ, PT ;  /* 0x000000ff0800720c */ /* 0x000fe20003fc5070 */
[----:B------:R-:W-:Y:S01]  /*3690*/  IMAD.SHL.U32 R10, R220, 0x4, RZ ;  /* 0x00000004dc0a7824 */ /* 0x000fe200078e00ff */
        /* <DEDUP_REMOVED lines=12> */
[----:B------:R-:W-:Y:S01]  /*3760*/  @!PT LDS RZ, [RZ] ;  /* 0x00000000fffff984 */ /* 0x000fe20000000800 */
[----:B------:R-:W-:Y:S01]  /*3770*/  @!PT LDS RZ, [RZ] ;  /* 0x00000000fffff984 */ /* 0x000fe20000000800 */
[----:B------:R-:W-:Y:S01]  /*3780*/  @!PT LDS RZ, [RZ] ;  /* 0x00000000fffff984 */ /* 0x000fe20000000800 */
[----:B------:R1:W-:Y:S01]  /*3790*/  LDGSTS.E.BYPASS.LTC128B.128 [R11+0x1100], desc[UR36][R18.64], P6 ;  /* 0x01100000120b7fae */ /* 0x0003e2000b181a24 */
[----:B------:R-:W-:Y:S01]  /*37a0*/  IMAD.X R7, R167, 0x1, R5, P0 ;  /* 0x00000001a7077824 */ /* 0x000fe200000e0605 */
[----:B------:R-:W-:Y:S01]  /*37b0*/  LEA.HI.SX32 R218, R218, 0xfffffffd, 0x1b ;  /* 0xfffffffddada7811 */ /* 0x000fe200078fdaff */
[C---:B------:R-:W-:Y:S01]  /*37c0*/  IMAD.IADD R136, R199.reuse, 0x1, R136 ;  /* 0x00000001c7887824 */ /* 0x040fe200078e0288 */
        /* <DEDUP_REMOVED lines=16> */
[----:B------:R-:W0:Y:S01]  /*38d0*/  LDGDEPBAR ;  /* 0x00000000000079af */ /* 0x000e220000000000 */
[----:B------:R-:W-:Y:S02]  /*38e0*/  CS2R R104, SRZ ;  /* 0x0000000000687805 */ /* 0x000fe4000001ff00 */
[----:B------:R-:W-:Y:S02]  /*38f0*/  CS2R R94, SRZ ;  /* 0x00000000005e7805 */ /* 0x000fe4000001ff00 */
[----:B------:R-:W-:Y:S02]  /*3900*/  CS2R R92, SRZ ;  /* 0x00000000005c7805 */ /* 0x000fe4000001ff00 */
[----:B------:R-:W-:Y:S02]  /*3910*/  CS2R R42, SRZ ;  /* 0x00000000002a7805 */ /* 0x000fe4000001ff00 */
[----:B------:R-:W-:-:S02]  /*3920*/  CS2R R40, SRZ ;  /* 0x0000000000287805 */ /* 0x000fc4000001ff00 */
[----:B--2---:R-:W-:Y:S02]  /*3930*/  CS2R R30, SRZ ;  /* 0x00000000001e7805 */ /* 0x004fe4000001ff00 */
[----:B---3--:R-:W-:Y:S02]  /*3940*/  CS2R R28, SRZ ;  /* 0x00000000001c7805 */ /* 0x008fe4000001ff00 */
        /* <DEDUP_REMOVED lines=46> */
[----:B------:R-:W2:Y:S01]  /*3c30*/  LDSM.16.M88.4 R152, [R4+0x1000] ;  /* 0x001000000498783b */ /* 0x000ea20000000200 */
[----:B------:R-:W-:-:S02]  /*3c40*/  CS2R R70, SRZ ;  /* 0x0000000000467805 */ /* 0x000fc4000001ff00 */
[----:B------:R-:W-:Y:S02]  /*3c50*/  CS2R R68, SRZ ;  /* 0x0000000000447805 */ /* 0x000fe4000001ff00 */
[----:B------:R-:W-:Y:S01]  /*3c60*/  CS2R R66, SRZ ;  /* 0x0000000000427805 */ /* 0x000fe2000001ff00 */
[----:B------:R-:W3:Y:S01]  /*3c70*/  LDSM.16.M88.4 R156, [R4+0x2000] ;  /* 0x00200000049c783b */ /* 0x000ee20000000200 */
[----:B------:R-:W-:Y:S02]  /*3c80*/  CS2R R64, SRZ ;  /* 0x0000000000407805 */ /* 0x000fe4000001ff00 */
[----:B------:R-:W-:Y:S01]  /*3c90*/  CS2R R6, SRZ ;  /* 0x0000000000067805 */ /* 0x000fe2000001ff00 */
        /* <DEDUP_REMOVED lines=11> */
[----:B------:R-:W-:Y:S01]  /*3d50*/  LOP3.LUT R169, R2, 0x4, R165, 0xf8, !PT ;  /* 0x0000000402a97812 */ /* 0x000fe200078ef8a5 */
        /* <DEDUP_REMOVED lines=11> */
[----:B------:R-:W1:Y:S01]  /*3e10*/  S2UR UR8, SR_CTAID.Z ;  /* 0x00000000000879c3 */ /* 0x000e620000002700 */
[C---:B------:R-:W-:Y:S01]  /*3e20*/  LOP3.LUT R2, R164.reuse, R103, RZ, 0xfc, !PT ;  /* 0x00000067a4027212 */ /* 0x040fe200078efcff */
[----:B------:R-:W-:Y:S01]  /*3e30*/  IMAD.MOV.U32 R103, RZ, RZ, RZ ;  /* 0x000000ffff677224 */ /* 0x000fe200078e00ff */
[C---:B------:R-:W-:Y:S01]  /*3e40*/  LOP3.LUT R3, R164.reuse, R3, RZ, 0xfc, !PT ;  /* 0x00000003a4037212 */ /* 0x040fe200078efcff */
[----:B------:R-:W1:Y:S01]  /*3e50*/  LDCU UR9, c[0x0][0x380] ;  /* 0x00007000ff0977ac */ /* 0x000e620008000800 */
[----:B------:R-:W-:-:S02]  /*3e60*/  LOP3.LUT R164, R164, R165, RZ, 0xfc, !PT ;  /* 0x000000a5a4a47212 */ /* 0x000fc400078efcff */
[----:B------:R-:W-:Y:S01]  /*3e70*/  ISETP.NE.AND P0, PT, R218, RZ, PT ;  /* 0x000000ffda00720c */ /* 0x000fe20003f05270 */
[----:B------:R-:W1:Y:S01]  /*3e80*/  S2UR UR6, SR_CTAID.Z ;  /* 0x00000000000679c3 */ /* 0x000e620000002700 */
[----:B----4-:R-:W-:Y:S01]  /*3e90*/  ULEA UR10, UR10, UR11, 0x18 ;  /* 0x0000000b0a0a7291 */ /* 0x010fe2000f8ec0ff */
[----:B------:R-:W-:Y:S01]  /*3ea0*/  LOP3.LUT R197, R0, 0x20, RZ, 0x3c, !PT ;  /* 0x0000002000c57812 */ /* 0x000fe200078e3cff */
[----:B------:R-:W-:Y:S01]  /*3eb0*/  UMOV UR13, 0x6000 ;  /* 0x00006000000d7882 */ /* 0x000fe20000000000 */
[----:B------:R-:W-:Y:S01]  /*3ec0*/  SEL R220, R220, RZ, P0 ;  /* 0x000000ffdcdc7207 */ /* 0x000fe20000000000 */
[----:B------:R-:W-:Y:S01]  /*3ed0*/  UIADD3 UR10, UPT, UPT, UR10, 0x8000, URZ ;  /* 0x000080000a0a7890 */ /* 0x000fe2000fffe0ff */
[----:B------:R-:W-:Y:S01]  /*3ee0*/  SEL R219, R219, RZ, P0 ;  /* 0x000000ffdbdb7207 */ /* 0x000fe20000000000 */
[----:B------:R-:W-:Y:S01]  /*3ef0*/  UMOV UR12, 0x3 ;  /* 0x00000003000c7882 */ /* 0x000fe20000000000 */
[----:B------:R-:W4:Y:S01]  /*3f00*/  S2UR UR5, SR_CTAID.Z ;  /* 0x00000000000579c3 */ /* 0x000f220000002700 */
[----:B-----5:R-:W-:-:S02]  /*3f10*/  ULEA UR7, UR7, UR11, 0x18 ;  /* 0x0000000b07077291 */ /* 0x020fc4000f8ec0ff */
[----:B------:R-:W-:Y:S02]  /*3f20*/  LEA R196, R196, UR10, 0x4 ;  /* 0x0000000ac4c47c11 */ /* 0x000fe4000f8e20ff */
[----:B------:R-:W-:Y:S02]  /*3f30*/  LEA R2, R2, UR10, 0x4 ;  /* 0x0000000a02027c11 */ /* 0x000fe4000f8e20ff */
[----:B------:R-:W-:Y:S01]  /*3f40*/  LEA R3, R3, UR10, 0x4 ;  /* 0x0000000a03037c11 */ /* 0x000fe2000f8e20ff */
[----:B------:R-:W1:Y:S01]  /*3f50*/  S2UR UR4, SR_CTAID.Z ;  /* 0x00000000000479c3 */ /* 0x000e620000002700 */
[----:B------:R-:W-:-:S07]  /*3f60*/  LEA R0, R164, UR10, 0x4 ;  /* 0x0000000aa4007c11 */ /* 0x000fce000f8e20ff */
.L_x_2003:
[C---:B-12---:R-:W-:Y:S01]  /*3f70*/  HMMA.16816.F32 R4, R132.reuse, R136, R4 ;  /* 0x000000888404723c */ /* 0x046fe20000001804 */
[----:B------:R-:W-:Y:S01]  /*3f80*/  BSSY.RECONVERGENT B0, `(.L_x_1995) ;  /* 0x0000060000007945 */ /* 0x000fe20003800200 */
[----:B------:R-:W-:Y:S03]  /*3f90*/  MOV R212, RZ ;  /* 0x000000ff00d47202 */ /* 0x000fe60000000f00 */
[-C--:B------:R-:W-:Y:S01]  /*3fa0*/  IADD3 R168, PT, PT, R196, R199.reuse, RZ ;  /* 0x000000c7c4a87210 */ /* 0x080fe20007ffe0ff */
[--C-:B------:R-:W-:Y:S01]  /*3fb0*/  IMAD.IADD R172, R3, 0x1, R199.reuse ;  /* 0x0000000103ac7824 */ /* 0x100fe200078e02c7 */
[----:B------:R-:W-:Y:S01]  /*3fc0*/  IADD3 R176, PT, PT, R2, R199, RZ ;  /* 0x000000c702b07210 */ /* 0x000fe20007ffe0ff */
[C---:B------:R-:W-:Y:S03]  /*3fd0*/  HMMA.16816.F32 R8, R132.reuse, R138, R8 ;  /* 0x0000008a8408723c */ /* 0x040fe60000001808 */
[----:B------:R-:W1:Y:S01]  /*3fe0*/  LDSM.16.MT88.4 R168, [R168+0x1000] ;  /* 0x00100000a8a8783b */ /* 0x000e620000004200 */
[----:B------:R-:W-:Y:S01]  /*3ff0*/  IMAD.IADD R180, R0, 0x1, R199 ;  /* 0x0000000100b47824 */ /* 0x000fe200078e02c7 */
[----:B------:R-:W-:Y:S01]  /*4000*/  LOP3.LUT R209, R219, 0x1, RZ, 0xc0, !PT ;  /* 0x00000001dbd17812 */ /* 0x000fe200078ec0ff */
[----:B------:R-:W-:Y:S02]  /*4010*/  IMAD.IADD R200, R197, 0x1, R198 ;  /* 0x00000001c5c87824 */ /* 0x000fe400078e02c6 */
[C---:B------:R-:W-:Y:S03]  /*4020*/  HMMA.16816.F32 R12, R132.reuse, R140, R12 ;  /* 0x0000008c840c723c */ /* 0x040fe6000000180c */
[----:B------:R1:W1:Y:S01]  /*4030*/  LDSM.16.M88.4 R164, [R200] ;  /* 0x00000000c8a4783b */ /* 0x0002620000000200 */
[----:B------:R-:W-:Y:S01]  /*4040*/  ISETP.NE.U32.AND P0, PT, R209, 0x1, PT ;  /* 0x00000001d100780c */ /* 0x000fe20003f05070 */
[----:B------:R-:W-:Y:S03]  /*4050*/  IMAD.MOV.U32 R209, RZ, RZ, RZ ;  /* 0x000000ffffd17224 */ /* 0x000fe600078e00ff */
        /* <DEDUP_REMOVED lines=11> */
[----:B------:R-:W2:Y:S05]  /*4110*/  LDSM.16.MT88.4 R180, [R180+0x1000] ;  /* 0x00100000b4b4783b */ /* 0x000eaa0000004200 */
        /* <DEDUP_REMOVED lines=25> */
[-C--:B------:R-:W-:Y:S02]  /*42b0*/  IABS R0, R204.reuse ;  /* 0x000000cc00007213 */ /* 0x080fe40000000000 */
[----:B------:R-:W-:Y:S02]  /*42c0*/  MOV R201, UR8 ;  /* 0x0000000800c97c02 */ /* 0x000fe40008000f00 */
[----:B------:R-:W3:Y:S10]  /*42d0*/  I2F.RP R133, R0 ;  /* 0x0000000000857306 */ /* 0x000ef40000209400 */
[----:B---3--:R-:W3:Y:S02]  /*42e0*/  MUFU.RCP R2, R133 ;  /* 0x0000008500027308 */ /* 0x008ee40000001000 */
[----:B---3--:R-:W-:Y:S01]  /*42f0*/  VIADD R134, R2, 0xffffffe ;  /* 0x0ffffffe02867836 */ /* 0x008fe20000000000 */
[----:B------:R-:W-:Y:S01]  /*4300*/  IABS R2, R204 ;  /* 0x000000cc00027213 */ /* 0x000fe20000000000 */
[----:B------:R-:W3:Y:S06]  /*4310*/  S2R R133, SR_TID.X ;  /* 0x0000000000857919 */ /* 0x000eec0000002100 */
[----:B------:R-:W5:Y:S01]  /*4320*/  F2I.FTZ.U32.TRUNC.NTZ R135, R134 ;  /* 0x0000008600877305 */ /* 0x000f62000021f000 */
[----:B------:R-:W-:Y:S02]  /*4330*/  IMAD.MOV R2, RZ, RZ, -R2 ;  /* 0x000000ffff027224 */ /* 0x000fe400078e0a02 */
[--C-:B-----5:R-:W-:Y:S01]  /*4340*/  IMAD.MOV R3, RZ, RZ, -R135.reuse ;  /* 0x000000ffff037224 */ /* 0x120fe200078e0a87 */
[----:B------:R-:W-:Y:S03]  /*4350*/  MOV R134, RZ ;  /* 0x000000ff00867202 */ /* 0x000fe60000000f00 */
[----:B------:R-:W-:Y:S01]  /*4360*/  IMAD R132, R3, R0, RZ ;  /* 0x0000000003847224 */ /* 0x000fe200078e02ff */
[----:B------:R-:W-:Y:S03]  /*4370*/  IABS R3, R217 ;  /* 0x000000d900037213 */ /* 0x000fe60000000000 */
[----:B------:R-:W-:Y:S06]  /*4380*/  IMAD.HI.U32 R135, R135, R132, R134 ;  /* 0x0000008487877227 */ /* 0x000fec00078e0086 */
[----:B------:R-:W-:Y:S04]  /*4390*/  IMAD.HI.U32 R132, R135, R3, RZ ;  /* 0x0000000387847227 */ /* 0x000fe800078e00ff */
[----:B------:R-:W-:Y:S01]  /*43a0*/  IMAD R3, R132, R2, R3 ;  /* 0x0000000284037224 */ /* 0x000fe200078e0203 */
[--C-:B---3--:R-:W-:Y:S04]  /*43b0*/  SHF.R.U32.HI R2, RZ, 0x2, R133.reuse ;  /* 0x00000002ff027819 */ /* 0x108fe80000011685 */
[----:B------:R-:W-:Y:S02]  /*43c0*/  ISETP.GT.U32.AND P0, PT, R0, R3, PT ;  /* 0x000000030000720c */ /* 0x000fe40003f04070 */
[----:B------:R-:W-:Y:S04]  /*43d0*/  LOP3.LUT R2, R2, 0x7, RZ, 0xc0, !PT ;  /* 0x0000000702027812 */ /* 0x000fe800078ec0ff */
[----:B------:R-:W-:Y:S01]  /*43e0*/  LOP3.LUT R2, R2, 0x3e0, R133, 0xf8, !PT ;  /* 0x000003e002027812 */ /* 0x000fe200078ef885 */
[----:B------:R-:W-:Y:S06]  /*43f0*/  IMAD R133, R205, UR9, RZ ;  /* 0x00000009cd857c24 */ /* 0x000fec000f8e02ff */
[----:B------:R-:W-:Y:S02]  /*4400*/  @!P0 IMAD.IADD R3, R3, 0x1, -R0 ;  /* 0x0000000103038824 */ /* 0x000fe400078e0a00 */
[----:B------:R-:W-:Y:S01]  /*4410*/  @!P0 VIADD R132, R132, 0x1 ;  /* 0x0000000184848836 */ /* 0x000fe20000000000 */
[----:B------:R-:W-:Y:S02]  /*4420*/  ISETP.NE.AND P0, PT, R204, RZ, PT ;  /* 0x000000ffcc00720c */ /* 0x000fe40003f05270 */
[----:B------:R-:W-:Y:S02]  /*4430*/  ISETP.GE.U32.AND P2, PT, R3, R0, PT ;  /* 0x000000000300720c */ /* 0x000fe40003f46070 */
[-C--:B------:R-:W-:Y:S01]  /*4440*/  LOP3.LUT R0, R217, R204.reuse, RZ, 0x3c, !PT ;  /* 0x000000ccd9007212 */ /* 0x080fe200078e3cff */
[----:B------:R-:W3:Y:S03]  /*4450*/  S2R R3, SR_CTAID.X ;  /* 0x0000000000037919 */ /* 0x000ee60000002500 */
[----:B------:R-:W-:Y:S02]  /*4460*/  ISETP.GE.AND P1, PT, R0, RZ, PT ;  /* 0x000000ff0000720c */ /* 0x000fe40003f26270 */
[----:B------:R-:W3:Y:S05]  /*4470*/  LDC R0, c[0x0][0x398] ;  /* 0x0000e600ff007b82 */ /* 0x000eea0000000800 */
[----:B------:R-:W-:Y:S06]  /*4480*/  @P2 IADD3 R132, PT, PT, R132, 0x1, RZ ;  /* 0x0000000184842810 */ /* 0x000fec0007ffe0ff */
[----:B------:R-:W-:Y:S01]  /*4490*/  @!P1 IMAD.MOV R132, RZ, RZ, -R132 ;  /* 0x000000ffff849224 */ /* 0x000fe200078e0a84 */
[----:B------:R-:W-:Y:S05]  /*44a0*/  @!P0 LOP3.LUT R132, RZ, R204, RZ, 0x33, !PT ;  /* 0x000000ccff848212 */ /* 0x000fea00078e33ff */
[--C-:B------:R-:W-:Y:S02]  /*44b0*/  IMAD.MOV R134, RZ, RZ, -R132.reuse ;  /* 0x000000ffff867224 */ /* 0x100fe400078e0a84 */
[----:B------:R-:W-:Y:S02]  /*44c0*/  IMAD R132, R201, 0xc, R132 ;  /* 0x0000000cc9847824 */ /* 0x000fe400078e0284 */
[----:B------:R-:W-:Y:S05]  /*44d0*/  IMAD R134, R204, R134, R217 ;  /* 0x00000086cc867224 */ /* 0x000fea00078e02d9 */
[--C-:B------:R-:W-:Y:S02]  /*44e0*/  SHF.R.S32.HI R135, RZ, 0x1f, R134.reuse ;  /* 0x0000001fff877819 */ /* 0x100fe40000011486 */
[----:B---3--:R-:W-:Y:S01]  /*44f0*/  SHF.R.U32.HI R3, RZ, R0, R3 ;  /* 0x00000000ff037219 */ /* 0x008fe20000011603 */
[----:B------:R-:W-:Y:S04]  /*4500*/  IMAD.WIDE R134, R133, R132, R134 ;  /* 0x0000008485867225 */ /* 0x000fe800078e0286 */
[----:B------:R-:W-:Y:S01]  /*4510*/  IMAD R2, R3, 0x80, R2 ;  /* 0x0000008003027824 */ /* 0x000fe200078e0202 */
[----:B------:R-:W-:Y:S03]  /*4520*/  SHF.R.S32.HI R3, RZ, 0x1f, R205 ;  /* 0x0000001fff037819 */ /* 0x000fe600000114cd */
[-C--:B------:R-:W-:Y:S04]  /*4530*/  IMAD.WIDE.U32 R134, R205, R2.reuse, R134 ;  /* 0x00000002cd867225 */ /* 0x080fe800078e0086 */
[----:B------:R-:W-:Y:S01]  /*4540*/  IMAD R3, R3, R2, RZ ;  /* 0x0000000203037224 */ /* 0x000fe200078e02ff */
[C---:B------:R-:W-:Y:S04]  /*4550*/  LEA R212, P0, R134.reuse, R202, 0x1 ;  /* 0x000000ca86d47211 */ /* 0x040fe800078008ff */
[----:B------:R-:W-:Y:S04]  /*4560*/  IADD3 R3, PT, PT, R3, R135, RZ ;  /* 0x0000008703037210 */ /* 0x000fe80007ffe0ff */
[----:B------:R-:W-:Y:S02]  /*4570*/  LEA.HI.X R209, R134, R203, R3, 0x1, P0 ;  /* 0x000000cb86d17211 */ /* 0x000fe400000f0c03 */
.L_x_1996:
[----:B----4-:R-:W-:Y:S05]  /*4580*/  BSYNC.RECONVERGENT B0 ;  /* 0x0000000000007941 */ /* 0x010fea0003800200 */
.L_x_1995:
[----:B------:R-:W-:Y:S01]  /*4590*/  R2P PR, R219, 0x3 ;  /* 0x00000003db007804 */ /* 0x000fe20000000000 */
[----:B------:R-:W3:Y:S01]  /*45a0*/  S2R R221, SR_TID.X ;  /* 0x0000000000dd7919 */ /* 0x000ee20000002100 */
[----:B------:R-:W-:Y:S01]  /*45b0*/  IMAD.MOV.U32 R213, RZ, RZ, R209 ;  /* 0x000000ffffd57224 */ /* 0x000fe200078e00d1 */
[----:B------:R-:W-:Y:S01]  /*45c0*/  BSSY.RECONVERGENT B0, `(.L_x_1997) ;  /* 0x0000040000007945 */ /* 0x000fe20003800200 */
[----:B------:R-:W-:Y:S01]  /*45d0*/  IMAD.U32 R210, RZ, RZ, UR7 ;  /* 0x00000007ffd27e24 */ /* 0x000fe2000f8e00ff */
[----:B------:R-:W-:Y:S02]  /*45e0*/  CS2R R134, SRZ ;  /* 0x0000000000867805 */ /* 0x000fe4000001ff00 */
[----:B---3--:R-:W-:Y:S04]  /*45f0*/  LOP3.LUT R0, R221, 0xffff, RZ, 0xc0, !PT ;  /* 0x0000ffffdd007812 */ /* 0x008fe800078ec0ff */
        /* <DEDUP_REMOVED lines=14> */
[-C--:B------:R-:W-:Y:S02]  /*46e0*/  IABS R135, R204.reuse ;  /* 0x000000cc00877213 */ /* 0x080fe40000000000 */
[----:B------:R-:W-:Y:S02]  /*46f0*/  MOV R201, UR6 ;  /* 0x0000000600c97c02 */ /* 0x000fe40008000f00 */
        /* <DEDUP_REMOVED lines=10> */
[----:B------:R-:W-:Y:S02]  /*47a0*/  IMAD.HI.U32 R137, R137, R3, R136 ;  /* 0x0000000389897227 */ /* 0x000fe400078e0088 */
[----:B------:R-:W4:Y:S04]  /*47b0*/  S2R R3, SR_CTAID.X ;  /* 0x0000000000037919 */ /* 0x000f280000002500 */
[----:B------:R-:W-:Y:S04]  /*47c0*/  IMAD.HI.U32 R132, R137, R2, RZ ;  /* 0x0000000289847227 */ /* 0x000fe800078e00ff */
[----:B------:R-:W-:Y:S01]  /*47d0*/  IMAD R2, R132, R0, R2 ;  /* 0x0000000084027224 */ /* 0x000fe200078e0202 */
[----:B------:R-:W-:Y:S01]  /*47e0*/  LOP3.LUT R0, R217, R204, RZ, 0x3c, !PT ;  /* 0x000000ccd9007212 */ /* 0x000fe200078e3cff */
[----:B------:R-:W-:Y:S03]  /*47f0*/  IMAD R137, R205, UR9, RZ ;  /* 0x00000009cd897c24 */ /* 0x000fe6000f8e02ff */
[----:B------:R-:W-:Y:S02]  /*4800*/  ISETP.GE.AND P1, PT, R0, RZ, PT ;  /* 0x000000ff0000720c */ /* 0x000fe40003f26270 */
[----:B------:R-:W-:Y:S01]  /*4810*/  ISETP.GT.U32.AND P0, PT, R135, R2, PT ;  /* 0x000000028700720c */ /* 0x000fe20003f04070 */
[----:B------:R-:W4:Y:S11]  /*4820*/  LDC R0, c[0x0][0x398] ;  /* 0x0000e600ff007b82 */ /* 0x000f360000000800 */
[----:B------:R-:W-:Y:S01]  /*4830*/  @!UPT UIADD3 URZ, UPT, UPT, URZ, URZ, URZ ;  /* 0x000000fffffff290 */ /* 0x000fe2000fffe0ff */
[----:B------:R-:W-:Y:S02]  /*4840*/  @!P0 IMAD.IADD R2, R2, 0x1, -R135 ;  /* 0x0000000102028824 */ /* 0x000fe400078e0a87 */
[----:B------:R-:W-:Y:S01]  /*4850*/  @!P0 VIADD R132, R132, 0x1 ;  /* 0x0000000184848836 */ /* 0x000fe20000000000 */
[----:B------:R-:W-:Y:S02]  /*4860*/  ISETP.NE.AND P0, PT, R204, RZ, PT ;  /* 0x000000ffcc00720c */ /* 0x000fe40003f05270 */
[----:B------:R-:W-:Y:S02]  /*4870*/  ISETP.GE.U32.AND P2, PT, R2, R135, PT ;  /* 0x000000870200720c */ /* 0x000fe40003f46070 */
[----:B------:R-:W-:Y:S04]  /*4880*/  SHF.R.U32.HI R2, RZ, 0x2, R221 ;  /* 0x00000002ff027819 */ /* 0x000fe800000116dd */
[----:B------:R-:W-:Y:S02]  /*4890*/  LOP3.LUT R2, R2, 0x7, RZ, 0xc0, !PT ;  /* 0x0000000702027812 */ /* 0x000fe400078ec0ff */
[----:B----4-:R-:W-:Y:S02]  /*48a0*/  SHF.R.U32.HI R0, RZ, R0, R3 ;  /* 0x00000000ff007219 */ /* 0x010fe40000011603 */
[----:B------:R-:W-:Y:S03]  /*48b0*/  LOP3.LUT R3, R2, 0x3e0, R221, 0xf8, !PT ;  /* 0x000003e002037812 */ /* 0x000fe600078ef8dd */
[----:B------:R-:W-:Y:S02]  /*48c0*/  @P2 IADD3 R132, PT, PT, R132, 0x1, RZ ;  /* 0x0000000184842810 */ /* 0x000fe40007ffe0ff */
[----:B------:R-:W-:Y:S03]  /*48d0*/  IMAD R0, R0, 0x80, R3 ;  /* 0x0000008000007824 */ /* 0x000fe600078e0203 */
[----:B------:R-:W-:Y:S01]  /*48e0*/  @!P1 IMAD.MOV R132, RZ, RZ, -R132 ;  /* 0x000000ffff849224 */ /* 0x000fe200078e0a84 */
[----:B------:R-:W-:Y:S01]  /*48f0*/  @!P0 LOP3.LUT R132, RZ, R204, RZ, 0x33, !PT ;  /* 0x000000ccff848212 */ /* 0x000fe200078e33ff */
[----:B------:R-:W-:Y:S04]  /*4900*/  VIADD R0, R0, 0x8 ;  /* 0x0000000800007836 */ /* 0x000fe80000000000 */
[--C-:B------:R-:W-:Y:S02]  /*4910*/  IMAD.MOV R134, RZ, RZ, -R132.reuse ;  /* 0x000000ffff867224 */ /* 0x100fe400078e0a84 */
[----:B------:R-:W-:Y:S02]  /*4920*/  IMAD R132, R201, 0xc, R132 ;  /* 0x0000000cc9847824 */ /* 0x000fe400078e0284 */
[----:B------:R-:W-:Y:S05]  /*4930*/  IMAD R134, R204, R134, R217 ;  /* 0x00000086cc867224 */ /* 0x000fea00078e02d9 */
[--C-:B------:R-:W-:Y:S03]  /*4940*/  SHF.R.S32.HI R135, RZ, 0x1f, R134.reuse ;  /* 0x0000001fff877819 */ /* 0x100fe60000011486 */
[----:B------:R-:W-:Y:S01]  /*4950*/  IMAD.WIDE R134, R137, R132, R134 ;  /* 0x0000008489867225 */ /* 0x000fe200078e0286 */
[----:B------:R-:W-:Y:S03]  /*4960*/  SHF.R.S32.HI R137, RZ, 0x1f, R205 ;  /* 0x0000001fff897819 */ /* 0x000fe600000114cd */
[-C--:B------:R-:W-:Y:S04]  /*4970*/  IMAD.WIDE.U32 R2, R205, R0.reuse, R134 ;  /* 0x00000000cd027225 */ /* 0x080fe800078e0086 */
[----:B------:R-:W-:Y:S01]  /*4980*/  IMAD R0, R137, R0, RZ ;  /* 0x0000000089007224 */ /* 0x000fe200078e02ff */
[----:B------:R-:W-:Y:S04]  /*4990*/  LEA R134, P0, R2, R202, 0x1 ;  /* 0x000000ca02867211 */ /* 0x000fe800078008ff */
[----:B------:R-:W-:Y:S04]  /*49a0*/  IADD3 R0, PT, PT, R0, R3, RZ ;  /* 0x0000000300007210 */ /* 0x000fe80007ffe0ff */
[----:B------:R-:W-:Y:S02]  /*49b0*/  LEA.HI.X R135, R2, R203, R0, 0x1, P0 ;  /* 0x000000cb02877211 */ /* 0x000fe400000f0c00 */
.L_x_1998:
[----:B------:R-:W-:Y:S05]  /*49c0*/  BSYNC.RECONVERGENT B0 ;  /* 0x0000000000007941 */ /* 0x000fea0003800200 */
.L_x_1997:
[----:B------:R-:W-:Y:S01]  /*49d0*/  SHF.R.U32.HI R132, RZ, 0x2, R221 ;  /* 0x00000002ff847819 */ /* 0x000fe200000116dd */
[----:B---3--:R-:W3:Y:S01]  /*49e0*/  LDC.64 R212, c[0x0][0x3e0] ;  /* 0x0000f800ffd47b82 */ /* 0x008ee20000000a00 */
[----:B------:R-:W-:Y:S01]  /*49f0*/  SHF.R.U32.HI R136, RZ, 0x1, R219 ;  /* 0x00000001ff887819 */ /* 0x000fe200000116db */
[C---:B------:R-:W-:Y:S01]  /*4a00*/  IMAD.SHL.U32 R137, R221.reuse, 0x20, RZ ;  /* 0x00000020dd897824 */ /* 0x040fe200078e00ff */
[----:B------:R-:W-:Y:S01]  /*4a10*/  LOP3.LUT R0, R132, 0x6, RZ, 0xc0, !PT ;  /* 0x0000000684007812 */ /* 0x000fe200078ec0ff */
[----:B------:R-:W-:Y:S01]  /*4a20*/  IMAD.SHL.U32 R209, R221, 0x40, RZ ;  /* 0x00000040ddd17824 */ /* 0x000fe200078e00ff */
[----:B------:R-:W-:Y:S03]  /*4a30*/  LOP3.LUT P4, RZ, R136, 0x1, RZ, 0xc0, !PT ;  /* 0x0000000188ff7812 */ /* 0x000fe6000788c0ff */
[----:B------:R-:W3:Y:S01]  /*4a40*/  LDC.64 R2, c[0x0][0x3e8] ;  /* 0x0000fa00ff027b82 */ /* 0x000ee20000000a00 */
[--C-:B------:R-:W-:Y:S01]  /*4a50*/  LOP3.LUT R139, R0, 0x3e0, R221.reuse, 0xf8, !PT ;  /* 0x000003e0008b7812 */ /* 0x100fe200078ef8dd */
[----:B------:R-:W-:Y:S01]  /*4a60*/  BSSY.RECONVERGENT B0, `(.L_x_1999) ;  /* 0x0000050000007945 */ /* 0x000fe20003800200 */
[----:B-1----:R-:W-:Y:S02]  /*4a70*/  SHF.R.U32.HI R200, RZ, 0x3, R221 ;  /* 0x00000003ffc87819 */ /* 0x002fe400000116dd */
        /* <DEDUP_REMOVED lines=13> */
[----:B------:R-:W-:Y:S01]  /*4b50*/  LOP3.LUT R137, R0, 0x4, R221, 0xf8, !PT ;  /* 0x0000000400897812 */ /* 0x000fe200078ef8dd */
[----:B------:R-:W-:Y:S01]  /*4b60*/  IMAD.MOV.U32 R0, RZ, RZ, RZ ;  /* 0x000000ffff007224 */ /* 0x000fe200078e00ff */
[----:B---3--:R-:W-:Y:S01]  /*4b70*/  IADD3 R215, P1, P0, R215, R212, R2 ;  /* 0x000000d4d7d77210 */ /* 0x008fe2000783e002 */
        /* <DEDUP_REMOVED lines=8> */
[----:B------:R-:W-:Y:S01]  /*4c00*/  @P3 IMAD.MOV.U32 R140, RZ, RZ, R215 ;  /* 0x000000ffff8c3224 */ /* 0x000fe200078e00d7 */
[----:B------:R-:W-:Y:S01]  /*4c10*/  IADD3 R2, PT, PT, R210, UR13, R137 ;  /* 0x0000000dd2027c10 */ /* 0x000fe2000fffe089 */
[--C-:B------:R-:W-:Y:S01]  /*4c20*/  @P3 IMAD.MOV.U32 R141, RZ, RZ, R214.reuse ;  /* 0x000000ffff8d3224 */ /* 0x100fe200078e00d6 */
[----:B------:R-:W-:Y:S04]  /*4c30*/  LOP3.LUT P0, RZ, R219, 0x4, RZ, 0xc0, !PT ;  /* 0x00000004dbff7812 */ /* 0x000fe8000780c0ff */
[----:B------:R3:W-:Y:S01]  /*4c40*/  @P3 LDGSTS.E.BYPASS.LTC128B.128 [R2+0x8000], desc[UR36][R140.64] ;  /* 0x080000008c023fae */ /* 0x0007e2000b981a24 */
[----:B-1----:R-:W-:Y:S02]  /*4c50*/  @P2 IMAD.MOV.U32 R134, RZ, RZ, R215 ;  /* 0x000000ffff862224 */ /* 0x002fe400078e00d7 */
[----:B------:R-:W-:Y:S05]  /*4c60*/  @P2 IMAD.MOV.U32 R135, RZ, RZ, R214 ;  /* 0x000000ffff872224 */ /* 0x000fea00078e00d6 */
[----:B------:R3:W-:Y:S01]  /*4c70*/  @P2 LDGSTS.E.BYPASS.LTC128B.128 [R2+0x8080], desc[UR36][R134.64+0x80] ;  /* 0x0808008086022fae */ /* 0x0007e2000b981a24 */
[----:B------:R-:W-:Y:S05]  /*4c80*/  @!P0 BRA `(.L_x_2000) ;  /* 0x0000000000b48947 */ /* 0x000fea0003800000 */
[----:B------:R-:W-:Y:S01]  /*4c90*/  IMAD.U32 R201, RZ, RZ, UR5 ;  /* 0x00000005ffc97e24 */ /* 0x000fe2000f8e00ff */
[-C--:B---3--:R-:W-:Y:S04]  /*4ca0*/  IABS R135, R204.reuse ;  /* 0x000000cc00877213 */ /* 0x088fe80000000000 */
[----:B------:R-:W1:Y:S10]  /*4cb0*/  I2F.RP R134, R135 ;  /* 0x0000008700867306 */ /* 0x000e740000209400 */
[----:B-1----:R-:W1:Y:S02]  /*4cc0*/  MUFU.RCP R0, R134 ;  /* 0x0000008600007308 */ /* 0x002e640000001000 */
[----:B-1----:R-:W-:Y:S01]  /*4cd0*/  VIADD R136, R0, 0xffffffe ;  /* 0x0ffffffe00887836 */ /* 0x002fe20000000000 */
[----:B------:R-:W-:Y:S07]  /*4ce0*/  IABS R0, R204 ;  /* 0x000000cc00007213 */ /* 0x000fee0000000000 */
[----:B------:R-:W1:Y:S01]  /*4cf0*/  F2I.FTZ.U32.TRUNC.NTZ R137, R136 ;  /* 0x0000008800897305 */ /* 0x000e62000021f000 */
[----:B------:R-:W-:Y:S01]  /*4d00*/  IADD3 R0, PT, PT, RZ, -R0, RZ ;  /* 0x80000000ff007210 */ /* 0x000fe20007ffe0ff */
[--C-:B-1----:R-:W-:Y:S02]  /*4d10*/  IMAD.MOV R2, RZ, RZ, -R137.reuse ;  /* 0x000000ffff027224 */ /* 0x102fe400078e0a89 */
[----:B------:R-:W-:Y:S02]  /*4d20*/  IMAD.MOV.U32 R136, RZ, RZ, RZ ;  /* 0x000000ffff887224 */ /* 0x000fe400078e00ff */
[----:B------:R-:W-:Y:S01]  /*4d30*/  IMAD R3, R2, R135, RZ ;  /* 0x0000008702037224 */ /* 0x000fe200078e02ff */
[----:B------:R-:W-:Y:S03]  /*4d40*/  IABS R2, R217 ;  /* 0x000000d900027213 */ /* 0x000fe60000000000 */
[----:B------:R-:W-:Y:S02]  /*4d50*/  IMAD.HI.U32 R137, R137, R3, R136 ;  /* 0x0000000389897227 */ /* 0x000fe400078e0088 */
[----:B------:R-:W1:Y:S04]  /*4d60*/  S2R R3, SR_CTAID.X ;  /* 0x0000000000037919 */ /* 0x000e680000002500 */
[----:B------:R-:W-:Y:S04]  /*4d70*/  IMAD.HI.U32 R134, R137, R2, RZ ;  /* 0x0000000289867227 */ /* 0x000fe800078e00ff */
[----:B------:R-:W-:Y:S01]  /*4d80*/  IMAD R2, R134, R0, R2 ;  /* 0x0000000086027224 */ /* 0x000fe200078e0202 */
[----:B------:R-:W-:Y:S04]  /*4d90*/  LOP3.LUT R0, R217, R204, RZ, 0x3c, !PT ;  /* 0x000000ccd9007212 */ /* 0x000fe800078e3cff */
[----:B------:R-:W-:Y:S02]  /*4da0*/  ISETP.GE.AND P1, PT, R0, RZ, PT ;  /* 0x000000ff0000720c */ /* 0x000fe40003f26270 */
[----:B------:R-:W-:Y:S01]  /*4db0*/  ISETP.GT.U32.AND P0, PT, R135, R2, PT ;  /* 0x000000028700720c */ /* 0x000fe20003f04070 */
[----:B------:R-:W1:Y:S11]  /*4dc0*/  LDC R0, c[0x0][0x398] ;  /* 0x0000e600ff007b82 */ /* 0x000e760000000800 */
[----:B------:R-:W-:Y:S01]  /*4dd0*/  @!UPT UIADD3 URZ, UPT, UPT, URZ, URZ, URZ ;  /* 0x000000fffffff290 */ /* 0x000fe2000fffe0ff */
[----:B------:R-:W-:Y:S01]  /*4de0*/  @!P0 IADD3 R134, PT, PT, R134, 0x1, RZ ;  /* 0x0000000186868810 */ /* 0x000fe20007ffe0ff */
[----:B------:R-:W-:Y:S01]  /*4df0*/  @!P0 IMAD.IADD R2, R2, 0x1, -R135 ;  /* 0x0000000102028824 */ /* 0x000fe200078e0a87 */
[----:B------:R-:W-:Y:S04]  /*4e00*/  ISETP.NE.AND P0, PT, R204, RZ, PT ;  /* 0x000000ffcc00720c */ /* 0x000fe80003f05270 */
[----:B------:R-:W-:Y:S01]  /*4e10*/  ISETP.GE.U32.AND P2, PT, R2, R135, PT ;  /* 0x000000870200720c */ /* 0x000fe20003f46070 */
[----:B------:R-:W-:Y:S01]  /*4e20*/  IMAD R135, R205, UR9, RZ ;  /* 0x00000009cd877c24 */ /* 0x000fe2000f8e02ff */
[----:B------:R-:W-:Y:S02]  /*4e30*/  LOP3.LUT R2, R132, 0x7, RZ, 0xc0, !PT ;  /* 0x0000000784027812 */ /* 0x000fe400078ec0ff */
[----:B-1----:R-:W-:Y:S02]  /*4e40*/  SHF.R.U32.HI R0, RZ, R0, R3 ;  /* 0x00000000ff007219 */ /* 0x002fe40000011603 */
[----:B------:R-:W-:Y:S04]  /*4e50*/  LOP3.LUT R3, R2, 0x3e0, R221, 0xf8, !PT ;  /* 0x000003e002037812 */ /* 0x000fe800078ef8dd */
[----:B------:R-:W-:Y:S03]  /*4e60*/  LEA R0, R0, R3, 0x7 ;  /* 0x0000000300007211 */ /* 0x000fe600078e38ff */
[----:B------:R-:W-:Y:S01]  /*4e70*/  @P2 VIADD R134, R134, 0x1 ;  /* 0x0000000186862836 */ /* 0x000fe20000000000 */
[----:B------:R-:W-:Y:S03]  /*4e80*/  SHF.R.S32.HI R3, RZ, 0x1f, R205 ;  /* 0x0000001fff037819 */ /* 0x000fe600000114cd */
[----:B------:R-:W-:Y:S01]  /*4e90*/  @!P1 IMAD.MOV R134, RZ, RZ, -R134 ;  /* 0x000000ffff869224 */ /* 0x000fe200078e0a86 */
[----:B------:R-:W-:Y:S01]  /*4ea0*/  @!P0 LOP3.LUT R134, RZ, R204, RZ, 0x33, !PT ;  /* 0x000000ccff868212 */ /* 0x000fe200078e33ff */
[----:B------:R-:W-:Y:S03]  /*4eb0*/  VIADD R0, R0, 0x10 ;  /* 0x0000001000007836 */ /* 0x000fe60000000000 */
[----:B------:R-:W-:Y:S01]  /*4ec0*/  IADD3 R136, PT, PT, -R134, RZ, RZ ;  /* 0x000000ff86887210 */ /* 0x000fe20007ffe1ff */
[----:B------:R-:W-:Y:S02]  /*4ed0*/  IMAD R134, R201, 0xc, R134 ;  /* 0x0000000cc9867824 */ /* 0x000fe400078e0286 */
[----:B------:R-:W-:Y:S02]  /*4ee0*/  IMAD R3, R3, R0, RZ ;  /* 0x0000000003037224 */ /* 0x000fe400078e02ff */
[----:B------:R-:W-:Y:S05]  /*4ef0*/  IMAD R136, R204, R136, R217 ;  /* 0x00000088cc887224 */ /* 0x000fea00078e02d9 */
[--C-:B------:R-:W-:Y:S03]  /*4f00*/  SHF.R.S32.HI R137, RZ, 0x1f, R136.reuse ;  /* 0x0000001fff897819 */ /* 0x100fe60000011488 */
[----:B------:R-:W-:Y:S04]  /*4f10*/  IMAD.WIDE R136, R135, R134, R136 ;  /* 0x0000008687887225 */ /* 0x000fe800078e0288 */
[----:B------:R-:W-:Y:S03]  /*4f20*/  IMAD.WIDE.U32 R136, R205, R0, R136 ;  /* 0x00000000cd887225 */ /* 0x000fe600078e0088 */
[C---:B------:R-:W-:Y:S02]  /*4f30*/  LEA R0, P0, R136.reuse, R202, 0x1 ;  /* 0x000000ca88007211 */ /* 0x040fe400078008ff */
[----:B------:R-:W-:Y:S04]  /*4f40*/  IADD3 R3, PT, PT, R3, R137, RZ ;  /* 0x0000008903037210 */ /* 0x000fe80007ffe0ff */
[----:B------:R-:W-:Y:S02]  /*4f50*/  LEA.HI.X R3, R136, R203, R3, 0x1, P0 ;  /* 0x000000cb88037211 */ /* 0x000fe400000f0c03 */
.L_x_2000:
[----:B------:R-:W-:Y:S05]  /*4f60*/  BSYNC.RECONVERGENT B0 ;  /* 0x0000000000007941 */ /* 0x000fea0003800200 */
.L_x_1999:
        /* <DEDUP_REMOVED lines=13> */
[----:B------:R-:W-:Y:S01]  /*5040*/  IMAD.U32 R201, RZ, RZ, UR4 ;  /* 0x00000004ffc97e24 */ /* 0x000fe2000f8e00ff */
[-C--:B-1----:R-:W-:Y:S02]  /*5050*/  IABS R133, R204.reuse ;  /* 0x000000cc00857213 */ /* 0x082fe40000000000 */
[----:B------:R-:W-:Y:S02]  /*5060*/  LOP3.LUT R132, R132, 0x7, RZ, 0xc0, !PT ;  /* 0x0000000784847812 */ /* 0x000fe400078ec0ff */
        /* <DEDUP_REMOVED lines=24> */
[----:B-1----:R-:W-:Y:S02]  /*51f0*/  SHF.R.U32.HI R0, RZ, R0, R3 ;  /* 0x00000000ff007219 */ /* 0x002fe40000011603 */
[----:B------:R-:W-:Y:S04]  /*5200*/  LOP3.LUT R3, R132, 0x3e0, R221, 0xf8, !PT ;  /* 0x000003e084037812 */ /* 0x000fe800078ef8dd */
[----:B------:R-:W-:Y:S05]  /*5210*/  LEA R0, R0, R3, 0x7 ;  /* 0x0000000300007211 */ /* 0x000fea00078e38ff */
        /* <DEDUP_REMOVED lines=8> */
[----:B------:R-:W-:Y:S02]  /*52a0*/  IMAD R2, R201, 0xc, R2 ;  /* 0x0000000cc9027824 */ /* 0x000fe400078e0202 */
[----:B------:R-:W-:Y:S05]  /*52b0*/  IMAD R134, R204, R134, R217 ;  /* 0x00000086cc867224 */ /* 0x000fea00078e02d9 */
[--C-:B------:R-:W-:Y:S03]  /*52c0*/  SHF.R.S32.HI R135, RZ, 0x1f, R134.reuse ;  /* 0x0000001fff877819 */ /* 0x100fe60000011486 */
[----:B------:R-:W-:Y:S04]  /*52d0*/  IMAD.WIDE R134, R133, R2, R134 ;  /* 0x0000000285867225 */ /* 0x000fe800078e0286 */
[----:B------:R-:W-:Y:S03]  /*52e0*/  IMAD.WIDE.U32 R134, R205, R0, R134 ;  /* 0x00000000cd867225 */ /* 0x000fe600078e0086 */
[C---:B------:R-:W-:Y:S02]  /*52f0*/  LEA R226, P0, R134.reuse, R202, 0x1 ;  /* 0x000000ca86e27211 */ /* 0x040fe400078008ff */
[----:B------:R-:W-:Y:S04]  /*5300*/  IADD3 R3, PT, PT, R3, R135, RZ ;  /* 0x0000008703037210 */ /* 0x000fe80007ffe0ff */
[----:B------:R-:W-:Y:S02]  /*5310*/  LEA.HI.X R227, R134, R203, R3, 0x1, P0 ;  /* 0x000000cb86e37211 */ /* 0x000fe400000f0c03 */
.L_x_2002:
[----:B------:R-:W-:Y:S05]  /*5320*/  BSYNC.RECONVERGENT B0 ;  /* 0x0000000000007941 */ /* 0x000fea0003800200 */
.L_x_2001:
[C---:B------:R-:W-:Y:S01]  /*5330*/  HMMA.16816.F32 R4, R164.reuse, R168, R4 ;  /* 0x000000a8a404723c */ /* 0x040fe20000001804 */
        /* <DEDUP_REMOVED lines=11> */
[----:B------:R-:W-:Y:S01]  /*53f0*/  IADD3 R228, P0, PT, R215, R212, RZ ;  /* 0x000000d4d7e47210 */ /* 0x000fe20007f1e0ff */
[C---:B------:R-:W-:Y:S01]  /*5400*/  HMMA.16816.F32 R12, R164.reuse, R172, R12 ;  /* 0x000000aca40c723c */ /* 0x040fe2000000180c */
[----:B------:R-:W-:Y:S02]  /*5410*/  UIADD3 UR10, UPT, UPT, UR14, -0x180, URZ ;  /* 0xfffffe800e0a7890 */ /* 0x000fe4000fffe0ff */
[----:B------:R-:W-:Y:S01]  /*5420*/  LOP3.LUT R224, R225, 0x40, RZ, 0xc, !PT ;  /* 0x00000040e1e07812 */ /* 0x000fe200078e0cff */
[----:B------:R-:W-:Y:S01]  /*5430*/  VIADD R217, R217, 0x20 ;  /* 0x00000020d9d97836 */ /* 0x000fe20000000000 */
[----:B------:R-:W-:Y:S01]  /*5440*/  SHF.R.U32.HI R211, RZ, 0x3, R220 ;  /* 0x00000003ffd37819 */ /* 0x000fe200000116dc */
[----:B------:R-:W-:Y:S01]  /*5450*/  @UP0 UIADD3 UR11, UPT, UPT, UR13, 0x2000, URZ ;  /* 0x000020000d0b0890 */ /* 0x000fe2000fffe0ff */
[----:B------:R-:W-:Y:S01]  /*5460*/  LOP3.LUT R229, R224, 0x30, R229, 0xf8, !PT ;  /* 0x00000030e0e57812 */ /* 0x000fe200078ef8e5 */
[C---:B------:R-:W-:Y:S01]  /*5470*/  HMMA.16816.F32 R16, R164.reuse, R174, R16 ;  /* 0x000000aea410723c */ /* 0x040fe20000001810 */
[----:B------:R-:W-:Y:S01]  /*5480*/  @!PT LDS RZ, [RZ] ;  /* 0x00000000fffff984 */ /* 0x000fe20000000800 */
[----:B------:R-:W-:Y:S01]  /*5490*/  @!PT LDS RZ, [RZ] ;  /* 0x00000000fffff984 */ /* 0x000fe20000000800 */
[----:B------:R-:W-:Y:S01]  /*54a0*/  @!PT LDS RZ, [RZ] ;  /* 0x00000000fffff984 */ /* 0x000fe20000000800 */
[----:B-1----:R1:W-:Y:S01]  /*54b0*/  @P3 LDGSTS.E.BYPASS.LTC128B.128 [R223+0x1000], desc[UR36][R226.64] ;  /* 0x01000000e2df3fae */ /* 0x0023e2000b981a24 */
[----:B------:R-:W-:Y:S01]  /*54c0*/  @UP0 UIADD3 UR10, UPT, UPT, UR14, 0x80, URZ ;  /* 0x000000800e0a0890 */ /* 0x000fe2000fffe0ff */
[----:B------:R-:W-:Y:S01]  /*54d0*/  LOP3.LUT P1, RZ, R211, 0x1, RZ, 0xc0, !PT ;  /* 0x00000001d3ff7812 */ /* 0x000fe2000782c0ff */
[----:B------:R-:W-:Y:S01]  /*54e0*/  USEL UR12, UR12, URZ, UP0 ;  /* 0x000000ff0c0c7287 */ /* 0x000fe20008000000 */
[----:B------:R-:W-:Y:S01]  /*54f0*/  LOP3.LUT R211, R222, R229, RZ, 0xfc, !PT ;  /* 0x000000e5ded37212 */ /* 0x000fe200078efcff */
[----:B------:R-:W-:Y:S01]  /*5500*/  IMAD.X R229, R214, 0x1, R213, P0 ;  /* 0x00000001d6e57824 */ /* 0x000fe200000e06d5 */
[----:B------:R-:W-:Y:S01]  /*5510*/  ISETP.NE.AND P0, PT, R216, 0x4, PT ;  /* 0x00000004d800780c */ /* 0x000fe20003f05270 */
[C---:B------:R-:W-:Y:S01]  /*5520*/  HMMA.16816.F32 R20, R164.reuse, R176, R20 ;  /* 0x000000b0a414723c */ /* 0x040fe20000001814 */
[----:B------:R-:W-:Y:S02]  /*5530*/  UMOV UR14, UR10 ;  /* 0x0000000a000e7c82 */ /* 0x000fe40008000000 */
[----:B------:R-:W-:Y:S01]  /*5540*/  VIADD R222, R210, 0x8000 ;  /* 0x00008000d2de7836 */ /* 0x000fe20000000000 */
[----:B------:R-:W-:Y:S01]  /*5550*/  LOP3.LUT R212, R209, 0x40, RZ, 0xc0, !PT ;  /* 0x00000040d1d47812 */ /* 0x000fe200078ec0ff */
[C---:B------:R-:W-:Y:S01]  /*5560*/  VIADD R213, R199.reuse, 0xffffa000 ;  /* 0xffffa000c7d57836 */ /* 0x040fe20000000000 */
[----:B------:R-:W-:Y:S02]  /*5570*/  SHF.R.U32.HI R209, RZ, 0x1, R221 ;  /* 0x00000001ffd17819 */ /* 0x000fe400000116dd */
[C---:B------:R-:W-:Y:S03]  /*5580*/  HMMA.16816.F32 R24, R164.reuse, R178, R24 ;  /* 0x000000b2a418723c */ /* 0x040fe60000001818 */
[----:B------:R-:W-:Y:S01]  /*5590*/  IADD3 R231, PT, PT, R222, UR13, R211 ;  /* 0x0000000ddee77c10 */ /* 0x000fe2000fffe0d3 */
[----:B------:R-:W-:Y:S01]  /*55a0*/  @P0 VIADD R213, R199, 0x2000 ;  /* 0x00002000c7d50836 */ /* 0x000fe20000000000 */
[C---:B------:R-:W-:Y:S01]  /*55b0*/  LOP3.LUT R211, R221.reuse, 0x1f, RZ, 0xc0, !PT ;  /* 0x0000001fddd37812 */ /* 0x040fe200078ec0ff */
[----:B------:R-:W-:Y:S01]  /*55c0*/  UMOV UR13, UR11 ;  /* 0x0000000b000d7c82 */ /* 0x000fe20008000000 */
[----:B------:R-:W-:Y:S01]  /*55d0*/  SEL R216, R216, RZ, P0 ;  /* 0x000000ffd8d87207 */ /* 0x000fe20000000000 */
[C---:B--2---:R-:W-:Y:S01]  /*55e0*/  HMMA.16816.F32 R28, R164.reuse, R180, R28 ;  /* 0x000000b4a41c723c */ /* 0x044fe2000000181c */
[----:B------:R-:W-:Y:S02]  /*55f0*/  @P2 LDGSTS.E.BYPASS.LTC128B.128 [R231+0x400], desc[UR36][R228.64] ;  /* 0x00400000e4e72fae */ /* 0x000fe4000b981a24 */
[----:B------:R-:W-:Y:S01]  /*5600*/  IMAD.MOV.U32 R199, RZ, RZ, R213 ;  /* 0x000000ffffc77224 */ /* 0x000fe200078e00d5 */
[----:B------:R-:W-:Y:S01]  /*5610*/  SHF.R.U32.HI R230, RZ, 0x4, R211 ;  /* 0x00000004ffe67819 */ /* 0x000fe200000116d3 */
[----:B-1----:R-:W-:Y:S02]  /*5620*/  IMAD.SHL.U32 R223, R221, 0x100, RZ ;  /* 0x00000100dddf7824 */ /* 0x002fe400078e00ff */
[C---:B------:R-:W-:Y:S01]  /*5630*/  VIADD R226, R198.reuse, 0xfffffe80 ;  /* 0xfffffe80c6e27836 */ /* 0x040fe20000000000 */
[-C--:B------:R-:W-:Y:S01]  /*5640*/  HMMA.16816.F32 R32, R164, R182.reuse, R32 ;  /* 0x000000b6a420723c */ /* 0x080fe20000001820 */
[----:B------:R1:W-:Y:S02]  /*5650*/  @P1 LDGSTS.E.BYPASS.LTC128B.128 [R231+0x480], desc[UR36][R228.64+0x80] ;  /* 0x00480080e4e71fae */ /* 0x0003e4000b981a24 */
[----:B------:R-:W-:Y:S01]  /*5660*/  @P0 VIADD R226, R198, 0x80 ;  /* 0x00000080c6e20836 */ /* 0x000fe20000000000 */
[----:B------:R-:W-:Y:S02]  /*5670*/  LOP3.LUT R223, R223, 0xe00, RZ, 0xc0, !PT ;  /* 0x00000e00dfdf7812 */ /* 0x000fe400078ec0ff */
[----:B------:R-:W-:Y:S01]  /*5680*/  LOP3.LUT R209, R230, 0x3, R209, 0x78, !PT ;  /* 0x00000003e6d17812 */ /* 0x000fe200078e78d1 */
[----:B------:R-:W-:Y:S01]  /*5690*/  IMAD.MOV.U32 R198, RZ, RZ, R226 ;  /* 0x000000ffffc67224 */ /* 0x000fe200078e00e2 */
[C---:B------:R-:W-:Y:S01]  /*56a0*/  HMMA.16816.F32 R36, R184.reuse, R182, R36 ;  /* 0x000000b6b824723c */ /* 0x040fe20000001824 */
[----:B------:R-:W0:Y:S03]  /*56b0*/  LDGDEPBAR ;  /* 0x00000000000079af */ /* 0x000e260000000000 */
[----:B------:R-:W-:Y:S01]  /*56c0*/  IMAD R209, R209, 0x10, R212 ;  /* 0x00000010d1d17824 */ /* 0x000fe200078e02d4 */
[C---:B------:R-:W-:Y:S01]  /*56d0*/  ISETP.GT.AND P0, PT, R218.reuse, -0x2, PT ;  /* 0xfffffffeda00780c */ /* 0x040fe20003f04270 */
[----:B------:R-:W-:Y:S02]  /*56e0*/  VIADD R212, R218, 0xffffffff ;  /* 0xffffffffdad47836 */ /* 0x000fe40000000000 */
[C---:B------:R-:W-:Y:S03]  /*56f0*/  HMMA.16816.F32 R40, R184.reuse, R180, R40 ;  /* 0x000000b4b828723c */ /* 0x040fe60000001828 */
[----:B------:R-:W-:Y:S01]  /*5700*/  IADD3 R224, PT, PT, R226, R223, R209 ;  /* 0x000000dfe2e07210 */ /* 0x000fe20007ffe0d1 */
[----:B------:R-:W-:Y:S01]  /*5710*/  IMAD.MOV.U32 R218, RZ, RZ, R212 ;  /* 0x000000ffffda7224 */ /* 0x000fe200078e00d4 */
[----:B------:R-:W-:Y:S02]  /*5720*/  LOP3.LUT R209, R221, 0x3, RZ, 0xc0, !PT ;  /* 0x00000003ddd17812 */ /* 0x000fe400078ec0ff */
[----:B------:R-:W-:Y:S01]  /*5730*/  ISETP.NE.AND P1, PT, R212, RZ, PT ;  /* 0x000000ffd400720c */ /* 0x000fe20003f25270 */
[C---:B------:R-:W-:Y:S03]  /*5740*/  HMMA.16816.F32 R44, R184.reuse, R178, R44 ;  /* 0x000000b2b82c723c */ /* 0x040fe6000000182c */
[----:B------:R-:W-:Y:S01]  /*5750*/  SEL R219, R219, RZ, P1 ;  /* 0x000000ffdbdb7207 */ /* 0x000fe20000800000 */
[C---:B-1----:R-:W-:Y:S01]  /*5760*/  VIADD R228, R230.reuse, 0x2 ;  /* 0x00000002e6e47836 */ /* 0x042fe20000000000 */
[-C--:B------:R-:W-:Y:S02]  /*5770*/  LOP3.LUT R230, R230, R209.reuse, RZ, 0x3c, !PT ;  /* 0x000000d1e6e67212 */ /* 0x080fe400078e3cff */
[----:B------:R-:W-:Y:S01]  /*5780*/  SEL R220, R220, RZ, P1 ;  /* 0x000000ffdcdc7207 */ /* 0x000fe20000800000 */
[C---:B------:R-:W-:Y:S01]  /*5790*/  HMMA.16816.F32 R48, R184.reuse, R176, R48 ;  /* 0x000000b0b830723c */ /* 0x040fe20000001830 */
[----:B------:R-:W-:Y:S04]  /*57a0*/  DEPBAR.LE SB0, 0x2 ;  /* 0x000080800000791a */ /* 0x000fe80000000000 */
[----:B------:R-:W-:Y:S01]  /*57b0*/  BAR.SYNC.DEFER_BLOCKING 0x0 ;  /* 0x0000000000007b1d */ /* 0x000fe20000010000 */
[C-C-:B------:R-:W-:Y:S02]  /*57c0*/  LOP3.LUT R234, R230.reuse, 0x4, R221.reuse, 0xf8, !PT ;  /* 0x00000004e6ea7812 */ /* 0x140fe400078ef8dd */
[C---:B------:R-:W-:Y:S05]  /*57d0*/  HMMA.16816.F32 R52, R184.reuse, R174, R52 ;  /* 0x000000aeb834723c */ /* 0x040fea0000001834 */
[----:B------:R-:W-:Y:S02]  /*57e0*/  LOP3.LUT R230, R230, 0x4, R221, 0xf4, !PT ;  /* 0x00000004e6e67812 */ /* 0x000fe400078ef4dd */
[----:B------:R-:W-:Y:S01]  /*57f0*/  LOP3.LUT R227, R234, 0xf0, R225, 0xf8, !PT ;  /* 0x000000f0eae37812 */ /* 0x000fe200078ef8e1 */
[C---:B------:R-:W-:Y:S03]  /*5800*/  HMMA.16816.F32 R56, R184.reuse, R172, R56 ;  /* 0x000000acb838723c */ /* 0x040fe60000001838 */
[----:B------:R-:W-:Y:S01]  /*5810*/  LOP3.LUT R228, R228, R209, RZ, 0x3c, !PT ;  /* 0x000000d1e4e47212 */ /* 0x000fe200078e3cff */
[--C-:B------:R-:W-:Y:S03]  /*5820*/  IMAD R196, R227, 0x10, R222.reuse ;  /* 0x00000010e3c47824 */ /* 0x100fe600078e02de */
[----:B------:R-:W-:Y:S01]  /*5830*/  LOP3.LUT R232, R228, 0x4, R221, 0xf8, !PT ;  /* 0x00000004e4e87812 */ /* 0x000fe200078ef8dd */
[C---:B------:R-:W-:Y:S03]  /*5840*/  HMMA.16816.F32 R60, R184.reuse, R170, R60 ;  /* 0x000000aab83c723c */ /* 0x040fe6000000183c */
[----:B------:R-:W-:Y:S02]  /*5850*/  LOP3.LUT R223, R232, 0xf0, R225, 0xf8, !PT ;  /* 0x000000f0e8df7812 */ /* 0x000fe400078ef8e1 */
[----:B------:R-:W-:Y:S02]  /*5860*/  LOP3.LUT R228, R228, 0x4, R221, 0xf4, !PT ;  /* 0x00000004e4e47812 */ /* 0x000fe400078ef4dd */
[--C-:B------:R-:W-:Y:S01]  /*5870*/  LOP3.LUT R221, R230, 0xf0, R225.reuse, 0xf8, !PT ;  /* 0x000000f0e6dd7812 */ /* 0x100fe200078ef8e1 */
[-C--:B------:R-:W-:Y:S01]  /*5880*/  HMMA.16816.F32 R64, R184, R168.reuse, R64 ;  /* 0x000000a8b840723c */ /* 0x080fe20000001840 */
[----:B------:R1:W2:Y:S02]  /*5890*/  LDSM.16.M88.4 R132, [R224] ;  /* 0x00000000e084783b */ /* 0x0002a40000000200 */
[--C-:B------:R-:W-:Y:S01]  /*58a0*/  IMAD R3, R223, 0x10, R222.reuse ;  /* 0x00000010df037824 */ /* 0x100fe200078e02de */
[----:B------:R-:W-:Y:S01]  /*58b0*/  LOP3.LUT R225, R228, 0xf0, R225, 0xf8, !PT ;  /* 0x000000f0e4e17812 */ /* 0x000fe200078ef8e1 */
[--C-:B------:R-:W-:Y:S02]  /*58c0*/  IMAD.IADD R223, R196, 0x1, R213.reuse ;  /* 0x00000001c4df7824 */ /* 0x100fe400078e02d5 */
[--C-:B------:R-:W-:Y:S01]  /*58d0*/  IMAD R2, R221, 0x10, R222.reuse ;  /* 0x00000010dd027824 */ /* 0x100fe200078e02de */
[C---:B------:R-:W-:Y:S01]  /*58e0*/  HMMA.16816.F32 R68, R188.reuse, R168, R68 ;  /* 0x000000a8bc44723c */ /* 0x040fe20000001844 */
[----:B------:R1:W2:Y:S03]  /*58f0*/  LDSM.16.M88.4 R152, [R224+0x1000] ;  /* 0x00100000e098783b */ /* 0x0002a60000000200 */
[--C-:B------:R-:W-:Y:S02]  /*5900*/  IMAD.IADD R221, R2, 0x1, R213.reuse ;  /* 0x0000000102dd7824 */ /* 0x100fe400078e02d5 */
[----:B------:R-:W-:Y:S02]  /*5910*/  IMAD R0, R225, 0x10, R222 ;  /* 0x00000010e1007824 */ /* 0x000fe400078e02de */
[C---:B------:R-:W-:Y:S01]  /*5920*/  HMMA.16816.F32 R72, R188.reuse, R170, R72 ;  /* 0x000000aabc48723c */ /* 0x040fe20000001848 */
[----:B------:R1:W2:Y:S02]  /*5930*/  LDSM.16.M88.4 R156, [R224+0x2000] ;  /* 0x00200000e09c783b */ /* 0x0002a40000000200 */
[--C-:B------:R-:W-:Y:S02]  /*5940*/  IMAD.IADD R222, R3, 0x1, R213.reuse ;  /* 0x0000000103de7824 */ /* 0x100fe400078e02d5 */
[----:B------:R-:W-:Y:S03]  /*5950*/  IMAD.IADD R213, R0, 0x1, R213 ;  /* 0x0000000100d57824 */ /* 0x000fe600078e02d5 */
[C---:B------:R-:W-:Y:S01]  /*5960*/  HMMA.16816.F32 R76, R188.reuse, R172, R76 ;  /* 0x000000acbc4c723c */ /* 0x040fe2000000184c */
[----:B------:R1:W2:Y:S07]  /*5970*/  LDSM.16.M88.4 R160, [R224+0x3000] ;  /* 0x00300000e0a0783b */ /* 0x0002ae0000000200 */
[C---:B------:R-:W-:Y:S01]  /*5980*/  HMMA.16816.F32 R80, R188.reuse, R174, R80 ;  /* 0x000000aebc50723c */ /* 0x040fe20000001850 */
[----:B------:R1:W2:Y:S07]  /*5990*/  LDSM.16.MT88.4 R136, [R223] ;  /* 0x00000000df88783b */ /* 0x0002ae0000004200 */
[C---:B------:R-:W-:Y:S01]  /*59a0*/  HMMA.16816.F32 R84, R188.reuse, R176, R84 ;  /* 0x000000b0bc54723c */ /* 0x040fe20000001854 */
[----:B------:R1:W2:Y:S07]  /*59b0*/  LDSM.16.MT88.4 R140, [R222] ;  /* 0x00000000de8c783b */ /* 0x0002ae0000004200 */
[C---:B------:R-:W-:Y:S01]  /*59c0*/  HMMA.16816.F32 R88, R188.reuse, R178, R88 ;  /* 0x000000b2bc58723c */ /* 0x040fe20000001858 */
[----:B------:R1:W2:Y:S07]  /*59d0*/  LDSM.16.MT88.4 R144, [R221] ;  /* 0x00000000dd90783b */ /* 0x0002ae0000004200 */
[C---:B------:R-:W-:Y:S01]  /*59e0*/  HMMA.16816.F32 R92, R188.reuse, R180, R92 ;  /* 0x000000b4bc5c723c */ /* 0x040fe2000000185c */
[----:B------:R1:W2:Y:S07]  /*59f0*/  LDSM.16.MT88.4 R148, [R213] ;  /* 0x00000000d594783b */ /* 0x0002ae0000004200 */
        /* <DEDUP_REMOVED lines=11> */
.L_x_1994:
[----:B------:R-:W0:Y:S01]  /*5ab0*/  LDGDEPBAR ;  /* 0x00000000000079af */ /* 0x000e220000000000 */
[----:B------:R-:W4:Y:S03]  /*5ac0*/  LDCU.64 UR4, c[0x0][0x490] ;  /* 0x00009200ff0477ac */ /* 0x000f260008000a00 */
[----:B------:R-:W0:Y:S01]  /*5ad0*/  LDGDEPBAR ;  /* 0x00000000000079af */ /* 0x000e220000000000 */
[----:B----4-:R-:W-:-:S04]  /*5ae0*/  UISETP.NE.U32.AND UP0, UPT, UR4, URZ, UPT ;  /* 0x000000ff0400728c */ /* 0x010fc8000bf05070 */
[----:B------:R-:W-:Y:S01]  /*5af0*/  UISETP.NE.AND.EX UP0, UPT, UR5, URZ, UPT, UP0 ;  /* 0x000000ff0500728c */ /* 0x000fe2000bf05300 */
[----:B------:R-:W-:-:S04]  /*5b00*/  DEPBAR.LE SB0, 0x0 ;  /* 0x000080000000791a */ /* 0x000fc80000000000 */
[----:B------:R-:W-:Y:S06]  /*5b10*/  BAR.SYNC.DEFER_BLOCKING 0x0 ;  /* 0x0000000000007b1d */ /* 0x000fec0000010000 */
[----:B------:R-:W-:Y:S05]  /*5b20*/  BRA.U !UP0, `(.L_x_2004) ;  /* 0x00000001081c7547 */ /* 0x000fea000b800000 */
[----:B------:R-:W4:Y:S02]  /*5b30*/  LDC.64 R2, c[0x0][0x490] ;  /* 0x00012400ff027b82 */ /* 0x000f240000000a00 */
[----:B----4-:R-:W4:Y:S02]  /*5b40*/  LDG.E.64 R2, desc[UR36][R2.64] ;  /* 0x0000002402027981 */ /* 0x010f24000c1e1b00 */
[----:B----4-:R-:W-:-:S04]  /*5b50*/  ISETP.NE.U32.AND P0, PT, R2, RZ, PT ;  /* 0x000000ff0200720c */ /* 0x010fc80003f05070 */
[----:B------:R-:W-:-:S13]  /*5b60*/  ISETP.NE.AND.EX P0, PT, R3, RZ, PT, P0 ;  /* 0x000000ff0300720c */ /* 0x000fda0003f05300 */
[----:B------:R-:W-:Y:S05]  /*5b70*/  @!P0 BRA `(.L_x_2004) ;  /* 0x0000000000088947 */ /* 0x000fea0003800000 */
[----:B------:R4:W5:Y:S01]  /*5b80*/  LD.E R0, desc[UR36][R2.64] ;  /* 0x0000002402007980 */ /* 0x000962000c101900 */
[----:B------:R-:W-:Y:S05]  /*5b90*/  BRA `(.L_x_2005) ;  /* 0x0000000000247947 */ /* 0x000fea0003800000 */
.L_x_2004:
[----:B------:R-:W4:Y:S02]  /*5ba0*/  LDCU.64 UR4, c[0x0][0x480] ;  /* 0x00009000ff0477ac */ /* 0x000f240008000a00 */
[----:B----4-:R-:W-:-:S04]  /*5bb0*/  UISETP.NE.U32.AND UP0, UPT, UR4, URZ, UPT ;  /* 0x000000ff0400728c */ /* 0x010fc8000bf05070 */
[----:B------:R-:W-:-:S09]  /*5bc0*/  UISETP.NE.AND.EX UP0, UPT, UR5, URZ, UPT, UP0 ;  /* 0x000000ff0500728c */ /* 0x000fd2000bf05300 */
[----:B------:R-:W-:Y:S05]  /*5bd0*/  BRA.U !UP0, `(.L_x_2006) ;  /* 0x00000001080c7547 */ /* 0x000fea000b800000 */
[----:B------:R-:W4:Y:S02]  /*5be0*/  LDC.64 R2, c[0x0][0x480] ;  /* 0x00012000ff027b82 */ /* 0x000f240000000a00 */
[----:B----4-:R4:W5:Y:S01]  /*5bf0*/  LDG.E R0, desc[UR36][R2.64] ;  /* 0x0000002402007981 */ /* 0x010962000c1e1900 */
[----:B------:R-:W-:Y:S05]  /*5c00*/  BRA `(.L_x_2005) ;  /* 0x0000000000087947 */ /* 0x000fea0003800000 */
.L_x_2006:
[----:B------:R-:W4:Y:S02]  /*5c10*/  LDCU UR4, c[0x0][0x478] ;  /* 0x00008f00ff0477ac */ /* 0x000f240008000800 */
[----:B----4-:R-:W-:-:S07]  /*5c20*/  MOV R0, UR4 ;  /* 0x0000000400007c02 */ /* 0x010fce0008000f00 */
.L_x_2005:
[----:B------:R-:W1:Y:S02]  /*5c30*/  LDCU.64 UR4, c[0x0][0x498] ;  /* 0x00009300ff0477ac */ /* 0x000e640008000a00 */
[----:B-1----:R-:W-:-:S04]  /*5c40*/  UISETP.NE.U32.AND UP0, UPT, UR4, URZ, UPT ;  /* 0x000000ff0400728c */ /* 0x002fc8000bf05070 */
[----:B------:R-:W-:-:S09]  /*5c50*/  UISETP.NE.AND.EX UP0, UPT, UR5, URZ, UPT, UP0 ;  /* 0x000000ff0500728c */ /* 0x000fd2000bf05300 */
[----:B------:R-:W-:Y:S05]  /*5c60*/  BRA.U !UP0, `(.L_x_2007) ;  /* 0x00000001081c7547 */ /* 0x000fea000b800000 */
[----:B--2---:R-:W1:Y:S02]  /*5c70*/  LDC.64 R162, c[0x0][0x498] ;  /* 0x00012600ffa27b82 */ /* 0x004e640000000a00 */
[----:B-1----:R-:W2:Y:S02]  /*5c80*/  LDG.E.64 R162, desc[UR36][R162.64] ;  /* 0x00000024a2a27981 */ /* 0x002ea4000c1e1b00 */
[----:B--2---:R-:W-:-:S04]  /*5c90*/  ISETP.NE.U32.AND P0, PT, R162, RZ, PT ;  /* 0x000000ffa200720c */ /* 0x004fc80003f05070 */
[----:B------:R-:W-:-:S13]  /*5ca0*/  ISETP.NE.AND.EX P0, PT, R163, RZ, PT, P0 ;  /* 0x000000ffa300720c */ /* 0x000fda0003f05300 */
[----:B------:R-:W-:Y:S05]  /*5cb0*/  @!P0 BRA `(.L_x_2007) ;  /* 0x0000000000088947 */ /* 0x000fea0003800000 */
[----:B------:R2:W5:Y:S01]  /*5cc0*/  LD.E R162, desc[UR36][R162.64] ;  /* 0x00000024a2a27980 */ /* 0x000562000c101900 */
[----:B------:R-:W-:Y:S05]  /*5cd0*/  BRA `(.L_x_2008) ;  /* 0x0000000000247947 */ /* 0x000fea0003800000 */
.L_x_2007:
[----:B------:R-:W1:Y:S02]  /*5ce0*/  LDCU.64 UR4, c[0x0][0x488] ;  /* 0x00009100ff0477ac */ /* 0x000e640008000a00 */
[----:B-1----:R-:W-:-:S04]  /*5cf0*/  UISETP.NE.U32.AND UP0, UPT, UR4, URZ, UPT ;  /* 0x000000ff0400728c */ /* 0x002fc8000bf05070 */
[----:B------:R-:W-:-:S09]  /*5d00*/  UISETP.NE.AND.EX UP0, UPT, UR5, URZ, UPT, UP0 ;  /* 0x000000ff0500728c */ /* 0x000fd2000bf05300 */
[----:B------:R-:W-:Y:S05]  /*5d10*/  BRA.U !UP0, `(.L_x_2009) ;  /* 0x00000001080c7547 */ /* 0x000fea000b800000 */
[----:B--2---:R-:W1:Y:S02]  /*5d20*/  LDC.64 R162, c[0x0][0x488] ;  /* 0x00012200ffa27b82 */ /* 0x004e640000000a00 */
[----:B-1----:R1:W5:Y:S01]  /*5d30*/  LDG.E R162, desc[UR36][R162.64] ;  /* 0x00000024a2a27981 */ /* 0x002362000c1e1900 */
[----:B------:R-:W-:Y:S05]  /*5d40*/  BRA `(.L_x_2008) ;  /* 0x0000000000087947 */ /* 0x000fea0003800000 */
.L_x_2009:
[----:B------:R-:W2:Y:S02]  /*5d50*/  LDCU UR4, c[0x0][0x47c] ;  /* 0x00008f80ff0477ac */ /* 0x000ea40008000800 */
[----:B--2---:R-:W-:-:S07]  /*5d60*/  MOV R162, UR4 ;  /* 0x0000000400a27c02 */ /* 0x004fce0008000f00 */
.L_x_2008:
[----:B----4-:R-:W4:Y:S01]  /*5d70*/  S2R R3, SR_CTAID.Y ;  /* 0x0000000000037919 */ /* 0x010f220000002600 */
[----:B------:R-:W1:Y:S01]  /*5d80*/  LDC.64 R138, c[0x0][0x398] ;  /* 0x0000e600ff8a7b82 */ /* 0x000e620000000a00 */
[----:B------:R-:W2:Y:S01]  /*5d90*/  LDCU UR4, c[0x0][0x38c] ;  /* 0x00007180ff0477ac */ /* 0x000ea20008000800 */
[----:B------:R-:W-:Y:S01]  /*5da0*/  IMAD.MOV.U32 R133, RZ, RZ, -0x1 ;  /* 0xffffffffff857424 */ /* 0x000fe200078e00ff */
[----:B---3--:R-:W3:Y:S05]  /*5db0*/  S2R R159, SR_CTAID.X ;  /* 0x00000000009f7919 */ /* 0x008eea0000002500 */
[----:B------:R-:W2:Y:S01]  /*5dc0*/  LDC.64 R156, c[0x0][0x3b0] ;  /* 0x0000ec00ff9c7b82 */ /* 0x000ea20000000a00 */
[----:B-1----:R-:W-:-:S02]  /*5dd0*/  SHF.L.U32 R140, R133, R138, RZ ;  /* 0x0000008a858c7219 */ /* 0x002fc400000006ff */
[----:B------:R-:W-:Y:S02]  /*5de0*/  ISETP.NE.AND P0, PT, R139, RZ, PT ;  /* 0x000000ff8b00720c */ /* 0x000fe40003f05270 */
[----:B----4-:R-:W-:Y:S02]  /*5df0*/  SHF.L.U32 R3, R3, R138, RZ ;  /* 0x0000008a03037219 */ /* 0x010fe400000006ff */
[----:B---3--:R-:W-:Y:S02]  /*5e00*/  LOP3.LUT R140, R159, R140, RZ, 0x30, !PT ;  /* 0x0000008c9f8c7212 */ /* 0x008fe400078e30ff */
[----:B------:R-:W-:-:S03]  /*5e10*/  SHF.R.U32.HI R159, RZ, R138, R159 ;  /* 0x0000008aff9f7219 */ /* 0x000fc6000001169f */
[----:B------:R-:W-:-:S04]  /*5e20*/  IMAD.IADD R140, R3, 0x1, R140 ;  /* 0x00000001038c7824 */ /* 0x000fc800078e028c */
[----:B--2---:R-:W-:-:S04]  /*5e30*/  IMAD R3, R140, UR4, R159 ;  /* 0x000000048c037c24 */ /* 0x004fc8000f8e029f */
[----:B------:R-:W-:Y:S01]  /*5e40*/  IMAD.WIDE R156, R3, 0x4, R156 ;  /* 0x00000004039c7825 */ /* 0x000fe200078e029c */
        /* <DEDUP_REMOVED lines=15> */
[----:B------:R-:W-:Y:S02]  /*5f40*/  IMAD.U32 R3, RZ, RZ, UR7 ;  /* 0x00000007ff037e24 */ /* 0x000fe4000f8e00ff */
[----:B------:R-:W-:Y:S01]  /*5f50*/  IMAD.U32 R135, RZ, RZ, UR5 ;  /* 0x00000005ff877e24 */ /* 0x000fe2000f8e00ff */
[----:B-1----:R-:W-:Y:S01]  /*5f60*/  ISETP.NE.AND P0, PT, R2, RZ, PT ;  /* 0x000000ff0200720c */ /* 0x002fe20003f05270 */
[----:B--2---:R-:W-:Y:S01]  /*5f70*/  IMAD.U32 R201, RZ, RZ, UR8 ;  /* 0x00000008ffc97e24 */ /* 0x004fe2000f8e00ff */
[----:B------:R-:W-:-:S11]  /*5f80*/  MOV R2, UR6 ;  /* 0x0000000600027c02 */ /* 0x000fd60008000f00 */
[----:B------:R1:W2:Y:S04]  /*5f90*/  @!P0 LDG.E.STRONG.GPU R138, desc[UR36][R156.64] ;  /* 0x000000249c8a8981 */ /* 0x0002a8000c1ef900 */
[----:B--2---:R-:W-:Y:S01]  /*5fa0*/  @!P0 CCTL.IVALL ;  /* 0x00000000ff00898f */ /* 0x004fe20002000000 */
[----:B------:R-:W-:-:S04]  /*5fb0*/  ISETP.NE.AND P0, PT, R201, RZ, PT ;  /* 0x000000ffc900720c */ /* 0x000fc80003f05270 */
[----:B-----5:R-:W-:Y:S01]  /*5fc0*/  FSEL R162, R162, 1, !P0 ;  /* 0x3f800000a2a27808 */ /* 0x020fe20004000000 */
[----:B------:R-:W-:Y:S08]  /*5fd0*/  BRA `(.L_x_2011) ;  /* 0x0000000000b87947 */ /* 0x000ff00003800000 */
.L_x_2010:
        /* <DEDUP_REMOVED lines=11> */
[----:B------:R-:W1:Y:S08]  /*6090*/  S2UR UR4, SR_CTAID.Z ;  /* 0x00000000000479c3 */ /* 0x000e700000002700 */
[----:B------:R-:W2:Y:S08]  /*60a0*/  LDC.64 R132, c[0x0][0x3a8] ;  /* 0x0000ea00ff847b82 */ /* 0x000eb00000000a00 */
[----:B---34-:R-:W3:Y:S01]  /*60b0*/  LDC.64 R2, c[0x0][0x4b8] ;  /* 0x00012e00ff027b82 */ /* 0x018ee20000000a00 */
[----:B-1----:R-:W-:-:S05]  /*60c0*/  MOV R201, UR4 ;  /* 0x0000000400c97c02 */ /* 0x002fca0008000f00 */
[----:B--2---:R-:W-:-:S04]  /*60d0*/  IMAD.WIDE.U32 R136, R201, R132, RZ ;  /* 0x00000084c9887225 */ /* 0x004fc800078e00ff */
[----:B------:R-:W-:Y:S01]  /*60e0*/  IMAD R133, R201, R133, RZ ;  /* 0x00000085c9857224 */ /* 0x000fe200078e02ff */
[----:B---3--:R-:W-:-:S04]  /*60f0*/  LEA R2, P0, R136, R2, 0x1 ;  /* 0x0000000288027211 */ /* 0x008fc800078008ff */
[----:B------:R-:W-:-:S04]  /*6100*/  IADD3 R132, PT, PT, R137, R133, RZ ;  /* 0x0000008589847210 */ /* 0x000fc80007ffe0ff */
[----:B------:R-:W-:Y:S01]  /*6110*/  LEA.HI.X R3, R136, R3, R132, 0x1, P0 ;  /* 0x0000000388037211 */ /* 0x000fe200000f0c84 */
[----:B------:R-:W-:Y:S06]  /*6120*/  BRA `(.L_x_2011) ;  /* 0x0000000000647947 */ /* 0x000fec0003800000 */
.L_x_2013:
[----:B------:R-:W1:Y:S08]  /*6130*/  S2UR UR4, SR_CTAID.Z ;  /* 0x00000000000479c3 */ /* 0x000e700000002700 */
[----:B------:R-:W2:Y:S08]  /*6140*/  LDC.64 R136, c[0x0][0x4d0] ;  /* 0x00013400ff887b82 */ /* 0x000eb00000000a00 */
[----:B------:R-:W3:Y:S08]  /*6150*/  LDC.64 R132, c[0x0][0x3a8] ;  /* 0x0000ea00ff847b82 */ /* 0x000ef00000000a00 */
[----:B------:R-:W4:Y:S01]  /*6160*/  LDC.64 R134, c[0x0][0x4b0] ;  /* 0x00012c00ff867b82 */ /* 0x000f220000000a00 */
[----:B-1----:R-:W-:-:S07]  /*6170*/  MOV R201, UR4 ;  /* 0x0000000400c97c02 */ /* 0x002fce0008000f00 */
[----:B------:R-:W1:Y:S01]  /*6180*/  LDC.64 R2, c[0x0][0x4b8] ;  /* 0x00012e00ff027b82 */ /* 0x000e620000000a00 */
[----:B--2---:R-:W-:-:S04]  /*6190*/  IMAD.WIDE.U32 R144, R201, R136, RZ ;  /* 0x00000088c9907225 */ /* 0x004fc800078e00ff */
[C---:B------:R-:W-:Y:S02]  /*61a0*/  IMAD R137, R201.reuse, R137, RZ ;  /* 0x00000089c9897224 */ /* 0x040fe400078e02ff */
[----:B---3--:R-:W-:-:S03]  /*61b0*/  IMAD.WIDE.U32 R142, R201, R132, RZ ;  /* 0x00000084c98e7225 */ /* 0x008fc600078e00ff */
[----:B------:R-:W-:Y:S01]  /*61c0*/  IADD3 R137, PT, PT, R145, R137, RZ ;  /* 0x0000008991897210 */ /* 0x000fe20007ffe0ff */
[----:B------:R-:W-:Y:S01]  /*61d0*/  IMAD R133, R201, R133, RZ ;  /* 0x00000085c9857224 */ /* 0x000fe200078e02ff */
[----:B----4-:R-:W-:-:S04]  /*61e0*/  LEA R134, P1, R144, R134, 0x1 ;  /* 0x0000008690867211 */ /* 0x010fc800078208ff */
[----:B------:R-:W-:Y:S02]  /*61f0*/  IADD3 R133, PT, PT, R143, R133, RZ ;  /* 0x000000858f857210 */ /* 0x000fe40007ffe0ff */
[----:B------:R-:W-:Y:S02]  /*6200*/  LEA.HI.X R135, R144, R135, R137, 0x1, P1 ;  /* 0x0000008790877211 */ /* 0x000fe400008f0c89 */
[----:B-1----:R-:W-:-:S04]  /*6210*/  LEA R2, P0, R142, R2, 0x1 ;  /* 0x000000028e027211 */ /* 0x002fc800078008ff */
[----:B------:R-:W-:Y:S01]  /*6220*/  LEA.HI.X R3, R142, R3, R133, 0x1, P0 ;  /* 0x000000038e037211 */ /* 0x000fe200000f0c85 */
[----:B------:R-:W-:Y:S08]  /*6230*/  BRA `(.L_x_2011) ;  /* 0x0000000000207947 */ /* 0x000ff00003800000 */
.L_x_2012:
[----:B------:R-:W1:Y:S08]  /*6240*/  S2UR UR4, SR_CTAID.Z ;  /* 0x00000000000479c3 */ /* 0x000e700000002700 */
[----:B------:R-:W2:Y:S08]  /*6250*/  LDC.64 R134, c[0x0][0x4b0] ;  /* 0x00012c00ff867b82 */ /* 0x000eb00000000a00 */
[----:B------:R-:W3:Y:S01]  /*6260*/  LDC.64 R2, c[0x0][0x4b8] ;  /* 0x00012e00ff027b82 */ /* 0x000ee20000000a00 */
[----:B-1----:R-:W-:-:S05]  /*6270*/  MOV R201, UR4 ;  /* 0x0000000400c97c02 */ /* 0x002fca0008000f00 */
[----:B--2---:R-:W-:-:S06]  /*6280*/  IMAD.WIDE.U32 R134, R201, 0x8, R134 ;  /* 0x00000008c9867825 */ /* 0x004fcc00078e0086 */
[----:B------:R-:W5:Y:S01]  /*6290*/  LDG.E.64 R134, desc[UR36][R134.64] ;  /* 0x0000002486867981 */ /* 0x000f62000c1e1b00 */
[----:B---3--:R-:W-:-:S06]  /*62a0*/  IMAD.WIDE.U32 R2, R201, 0x8, R2 ;  /* 0x00000008c9027825 */ /* 0x008fcc00078e0002 */
[----:B------:R-:W5:Y:S02]  /*62b0*/  LDG.E.64 R2, desc[UR36][R2.64] ;  /* 0x0000002402027981 */ /* 0x000f64000c1e1b00 */
.L_x_2011:
[----:B------:R-:W2:Y:S01]  /*62c0*/  S2R R136, SR_TID.X ;  /* 0x0000000000887919 */ /* 0x000ea20000002100 */
[----:B------:R-:W2:Y:S01]  /*62d0*/  LDCU UR4, c[0x0][0x384] ;  /* 0x00007080ff0477ac */ /* 0x000ea20008000800 */
[----:B------:R-:W-:Y:S01]  /*62e0*/  SHF.R.U32.HI R142, RZ, 0x2, R211 ;  /* 0x00000002ff8e7819 */ /* 0x000fe200000116d3 */
[----:B------:R-:W-:Y:S01]  /*62f0*/  IMAD R207, R208, 0x2, R207 ;  /* 0x00000002d0cf7824 */ /* 0x000fe200078e02cf */
[----:B---3-5:R-:W-:Y:S01]  /*6300*/  ISETP.NE.U32.AND P0, PT, R2, RZ, PT ;  /* 0x000000ff0200720c */ /* 0x028fe20003f05070 */
[----:B------:R-:W3:Y:S01]  /*6310*/  LDCU.64 UR10, c[0x0][0x3f8] ;  /* 0x00007f00ff0a77ac */ /* 0x000ee20008000a00 */
[----:B-1----:R-:W-:Y:S01]  /*6320*/  ISETP.NE.U32.AND P6, PT, R134, RZ, PT ;  /* 0x000000ff8600720c */ /* 0x002fe20003fc5070 */
[----:B------:R-:W-:Y:S01]  /*6330*/  IMAD.SHL.U32 R144, R207, 0x8, RZ ;  /* 0x00000008cf907824 */ /* 0x000fe200078e00ff */
[----:B------:R-:W1:Y:S01]  /*6340*/  LDCU.64 UR8, c[0x0][0x438] ;  /* 0x00008700ff0877ac */ /* 0x000e620008000a00 */
[----:B------:R-:W-:Y:S01]  /*6350*/  IMAD R142, R142, 0x44, RZ ;  /* 0x000000448e8e7824 */ /* 0x000fe200078e02ff */
[----:B------:R-:W1:Y:S01]  /*6360*/  LDCU.64 UR6, c[0x0][0x400] ;  /* 0x00008000ff0677ac */ /* 0x000e620008000a00 */
[----:B--2---:R-:W-:Y:S01]  /*6370*/  SHF.R.U32.HI R132, RZ, 0x4, R136 ;  /* 0x00000004ff847819 */ /* 0x004fe20000011688 */
[C---:B------:R-:W-:Y:S01]  /*6380*/  IMAD.SHL.U32 R133, R136.reuse, 0x8, RZ ;  /* 0x0000000888857824 */ /* 0x040fe200078e00ff */
[----:B------:R-:W-:-:S04]  /*6390*/  LOP3.LUT R137, R136, 0x3c0, RZ, 0xc0, !PT ;  /* 0x000003c088897812 */ /* 0x000fc800078ec0ff */
[----:B------:R-:W-:Y:S02]  /*63a0*/  LOP3.LUT R137, R137, 0x1, R132, 0xf8, !PT ;  /* 0x0000000189897812 */ /* 0x000fe400078ef884 */
[----:B------:R-:W2:Y:S01]  /*63b0*/  LDC R132, c[0x0][0x394] ;  /* 0x0000e500ff847b82 */ /* 0x000ea20000000800 */
[----:B------:R-:W-:Y:S02]  /*63c0*/  LOP3.LUT R133, R133, 0x78, RZ, 0xc0, !PT ;  /* 0x0000007885857812 */ /* 0x000fe400078ec0ff */
[----:B------:R-:W-:Y:S02]  /*63d0*/  LOP3.LUT R200, R137, 0x4, R200, 0xf8, !PT ;  /* 0x0000000489c87812 */ /* 0x000fe400078ef8c8 */
[----:B------:R-:W-:Y:S01]  /*63e0*/  LOP3.LUT R137, R136, 0x2, RZ, 0xc, !PT ;  /* 0x0000000288897812 */ /* 0x000fe200078e0cff */
[----:B------:R-:W-:Y:S02]  /*63f0*/  IMAD R140, R140, 0x80, R133 ;  /* 0x000000808c8c7824 */ /* 0x000fe400078e0285 */
[----:B------:R-:W-:Y:S01]  /*6400*/  IMAD R159, R159, 0x80, R200 ;  /* 0x000000809f9f7824 */ /* 0x000fe200078e02c8 */
[----:B------:R-:W-:Y:S01]  /*6410*/  LOP3.LUT R137, R137, 0x1, R136, 0xf8, !PT ;  /* 0x0000000189897812 */ /* 0x000fe200078ef888 */
[C---:B------:R-:W-:Y:S01]  /*6420*/  IMAD.WIDE R146, R140.reuse, 0x2, RZ ;  /* 0x000000028c927825 */ /* 0x040fe200078e02ff */
[----:B------:R-:W-:Y:S01]  /*6430*/  ISETP.GE.AND P4, PT, R140, UR4, PT ;  /* 0x000000048c007c0c */ /* 0x000fe2000bf86270 */
[----:B------:R-:W1:Y:S02]  /*6440*/  LDCU.64 UR4, c[0x0][0x418] ;  /* 0x00008300ff0477ac */ /* 0x000e640008000a00 */
[----:B------:R-:W-:Y:S01]  /*6450*/  IMAD.SHL.U32 R133, R206, 0x20, RZ ;  /* 0x00000020ce857824 */ /* 0x000fe200078e00ff */
[----:B------:R-:W-:-:S02]  /*6460*/  LOP3.LUT R146, R146, 0xfffffff0, RZ, 0xc0, !PT ;  /* 0xfffffff092927812 */ /* 0x000fc400078ec0ff */
[----:B------:R-:W-:Y:S01]  /*6470*/  LOP3.LUT R147, R147, 0x1fffffff, RZ, 0xc0, !PT ;  /* 0x1fffffff93937812 */ /* 0x000fe200078ec0ff */
[----:B------:R-:W-:Y:S01]  /*6480*/  IMAD R133, R144, 0x44, R133 ;  /* 0x0000004490857824 */ /* 0x000fe200078e0285 */
[C---:B------:R-:W-:Y:S02]  /*6490*/  LOP3.LUT R144, R142.reuse, R209, RZ, 0xfc, !PT ;  /* 0x000000d18e907212 */ /* 0x040fe400078efcff */
[----:B------:R-:W-:Y:S01]  /*64a0*/  LOP3.LUT R142, R142, R137, RZ, 0xfc, !PT ;  /* 0x000000898e8e7212 */ /* 0x000fe200078efcff */
[--C-:B---3--:R-:W-:Y:S01]  /*64b0*/  IMAD.WIDE.U32 R140, R159, UR10, R146.reuse ;  /* 0x0000000a9f8c7c25 */ /* 0x108fe2000f8e0092 */
[----:B----4-:R-:W-:Y:S02]  /*64c0*/  ISETP.NE.AND.EX P0, PT, R3, RZ, !P4, P0 ;  /* 0x000000ff0300720c */ /* 0x010fe40006705300 */
[----:B--2---:R-:W-:Y:S01]  /*64d0*/  ISETP.GE.AND P3, PT, R132, 0x2, PT ;  /* 0x000000028400780c */ /* 0x004fe20003f66270 */
[----:B-1----:R-:W-:Y:S01]  /*64e0*/  IMAD.WIDE.U32 R146, R159, UR8, R146 ;  /* 0x000000089f927c25 */ /* 0x002fe2000f8e0092 */
[----:B------:R-:W-:-:S02]  /*64f0*/  IADD3 R169, P2, PT, R134, R140, RZ ;  /* 0x0000008c86a97210 */ /* 0x000fc40007f5e0ff */
[----:B------:R-:W-:Y:S01]  /*6500*/  ISETP.NE.OR P3, PT, R139, RZ, !P3 ;  /* 0x000000ff8b00720c */ /* 0x000fe20005f65670 */
[----:B------:R-:W-:Y:S01]  /*6510*/  IMAD.IADD R137, R144, 0x1, R133 ;  /* 0x0000000190897824 */ /* 0x000fe200078e0285 */
[----:B------:R-:W-:Y:S01]  /*6520*/  IADD3 R166, P1, PT, R2, R146, RZ ;  /* 0x0000009202a67210 */ /* 0x000fe20007f3e0ff */
[----:B------:R-:W-:Y:S01]  /*6530*/  IMAD R146, R159, UR9, R147 ;  /* 0x000000099f927c24 */ /* 0x000fe2000f8e0293 */
[----:B------:R-:W-:Y:S01]  /*6540*/  ISETP.NE.AND.EX P6, PT, R135, RZ, !P4, P6 ;  /* 0x000000ff8700720c */ /* 0x000fe200067c5360 */
[----:B------:R-:W-:Y:S01]  /*6550*/  IMAD.IADD R161, R142, 0x1, R133 ;  /* 0x000000018ea17824 */ /* 0x000fe200078e0285 */
[----:B------:R-:W-:Y:S01]  /*6560*/  MOV R133, UR7 ;  /* 0x0000000700857c02 */ /* 0x000fe20008000f00 */
[----:B------:R-:W-:Y:S01]  /*6570*/  IMAD R140, R159, UR11, R141 ;  /* 0x0000000b9f8c7c24 */ /* 0x000fe2000f8e028d */
[----:B------:R-:W-:Y:S01]  /*6580*/  LEA R158, R137, R210, 0x3 ;  /* 0x000000d2899e7211 */ /* 0x000fe200078e18ff */
[----:B------:R-:W-:Y:S02]  /*6590*/  IMAD.X R167, R3, 0x1, R146, P1 ;  /* 0x0000000103a77824 */ /* 0x000fe400008e0692 */
[----:B------:R-:W-:-:S02]  /*65a0*/  IMAD.U32 R132, RZ, RZ, UR6 ;  /* 0x00000006ff847e24 */ /* 0x000fc4000f8e00ff */
[----:B------:R-:W-:Y:S02]  /*65b0*/  IMAD.U32 R2, RZ, RZ, UR4 ;  /* 0x00000004ff027e24 */ /* 0x000fe4000f8e00ff */
[----:B------:R-:W-:Y:S02]  /*65c0*/  IMAD.U32 R3, RZ, RZ, UR5 ;  /* 0x00000005ff037e24 */ /* 0x000fe4000f8e00ff */
[----:B------:R-:W-:Y:S02]  /*65d0*/  IMAD R161, R161, 0x8, R210 ;  /* 0x00000008a1a17824 */ /* 0x000fe400078e02d2 */
[----:B------:R-:W-:Y:S01]  /*65e0*/  IMAD.X R168, R135, 0x1, R140, P2 ;  /* 0x0000000187a87824 */ /* 0x000fe200010e068c */
[----:B------:R-:W-:Y:S06]  /*65f0*/  @P3 BRA `(.L_x_2014) ;  /* 0x0000000000803947 */ /* 0x000fec0003800000 */
[----:B------:R-:W1:Y:S02]  /*6600*/  S2UR UR5, SR_CTAID.Z ;  /* 0x00000000000579c3 */ /* 0x000e640000002700 */
[----:B-1----:R-:W-:-:S13]  /*6610*/  ISETP.NE.AND P1, PT, R138, UR5, PT ;  /* 0x000000058a007c0c */ /* 0x002fda000bf25270 */
[----:B------:R-:W-:Y:S06]  /*6620*/  BAR.RED.AND.DEFER_BLOCKING 0x0, P1 ;  /* 0x0000000000007b1d */ /* 0x000fec0000814400 */
[----:B------:R-:W1:Y:S02]  /*6630*/  B2R.RESULT RZ, P1 ;  /* 0x0000000000ff731c */ /* 0x000e640000024000 */
[----:B-1----:R-:W-:Y:S05]  /*6640*/  @!P1 BRA `(.L_x_2015) ;  /* 0x0000000000289947 */ /* 0x002fea0003800000 */
[----:B------:R-:W-:-:S13]  /*6650*/  ISETP.NE.AND P2, PT, R136, RZ, PT ;  /* 0x000000ff8800720c */ /* 0x000fda0003f45270 */
.L_x_2017:
[----:B------:R-:W-:Y:S05]  /*6660*/  YIELD ;  /* 0x0000000000007946 */ /* 0x000fea0003800000 */
[----:B-1----:R-:W-:Y:S05]  /*6670*/  @P2 BRA `(.L_x_2016) ;  /* 0x0000000000082947 */ /* 0x002fea0003800000 */
[----:B------:R1:W2:Y:S04]  /*6680*/  LDG.E.STRONG.GPU R138, desc[UR36][R156.64] ;  /* 0x000000249c8a7981 */ /* 0x0002a8000c1ef900 */
[----:B--2---:R-:W-:Y:S01]  /*6690*/  CCTL.IVALL ;  /* 0x00000000ff00798f */ /* 0x004fe20002000000 */
.L_x_2016:
[----:B------:R-:W-:Y:S01]  /*66a0*/  ISETP.NE.AND P1, PT, R138, UR5, PT ;  /* 0x000000058a007c0c */ /* 0x000fe2000bf25270 */
[----:B------:R-:W-:-:S12]  /*66b0*/  WARPSYNC.ALL ;  /* 0x0000000000007948 */ /* 0x000fd80003800000 */
[----:B------:R-:W-:Y:S06]  /*66c0*/  BAR.RED.AND.DEFER_BLOCKING 0x0, P1 ;  /* 0x0000000000007b1d */ /* 0x000fec0000814400 */
[----:B------:R-:W2:Y:S02]  /*66d0*/  B2R.RESULT RZ, P1 ;  /* 0x0000000000ff731c */ /* 0x000ea40000024000 */
[----:B--2---:R-:W-:Y:S05]  /*66e0*/  @P1 BRA `(.L_x_2017) ;  /* 0xfffffffc00dc1947 */ /* 0x004fea000383ffff */
.L_x_2015:
[----:B------:R-:W2:Y:S02]  /*66f0*/  S2UR UR4, SR_CTAID.Z ;  /* 0x00000000000479c3 */ /* 0x000ea40000002700 */
[----:B--2---:R-:W-:Y:S01]  /*6700*/  MOV R201, UR4 ;  /* 0x0000000400c97c02 */ /* 0x004fe20008000f00 */
        /* <DEDUP_REMOVED lines=15> */
.L_x_2014:
[----:B------:R-:W-:-:S13]  /*6800*/  FSETP.NEU.AND P1, PT, R162, RZ, PT ;  /* 0x000000ffa200720b */ /* 0x000fda0003f2d000 */
[----:B------:R-:W-:Y:S05]  /*6810*/  @!P1 BRA `(.L_x_2018) ;  /* 0x0000002c006c9947 */ /* 0x000fea0003800000 */
[----:B------:R-:W5:Y:S01]  /*6820*/  LDC R164, c[0x0][0x380] ;  /* 0x0000e000ffa47b82 */ /* 0x000f620000000800 */
[----:B------:R-:W-:Y:S02]  /*6830*/  CS2R R136, SRZ ;  /* 0x0000000000887805 */ /* 0x000fe4000001ff00 */
[----:B------:R-:W-:Y:S02]  /*6840*/  CS2R R138, SRZ ;  /* 0x00000000008a7805 */ /* 0x000fe4000001ff00 */
[C---:B------:R-:W-:Y:S02]  /*6850*/  IADD3 R141, PT, PT, R159.reuse, 0x2, RZ ;  /* 0x000000029f8d7810 */ /* 0x040fe40007ffe0ff */
[----:B-----5:R-:W-:-:S13]  /*6860*/  ISETP.LT.AND P1, PT, R159, R164, P6 ;  /* 0x000000a49f00720c */ /* 0x020fda0003721270 */
        /* <DEDUP_REMOVED lines=10> */
[----:B------:R-:W4:Y:S01]  /*6910*/  S2R R160, SR_TID.X ;  /* 0x0000000000a07919 */ /* 0x000f220000002100 */
[----:B------:R-:W1:Y:S01]  /*6920*/  S2UR UR4, SR_CgaCtaId ;  /* 0x00000000000479c3 */ /* 0x000e620000008800 */
[----:B------:R-:W-:-:S07]  /*6930*/  UMOV UR5, 0x400 ;  /* 0x0000040000057882 */ /* 0x000fce0000000000 */
[----:B------:R-:W-:Y:S01]  /*6940*/  BAR.SYNC.DEFER_BLOCKING 0x0 ;  /* 0x0000000000007b1d */ /* 0x000fe20000010000 */
[-C--:B------:R-:W-:Y:S02]  /*6950*/  ISETP.LT.AND P3, PT, R141, R164.reuse, P0 ;  /* 0x000000a48d00720c */ /* 0x080fe40000761270 */
[----:B------:R-:W-:Y:S01]  /*6960*/  ISETP.LT.AND P4, PT, R159, R164, P0 ;  /* 0x000000a49f00720c */ /* 0x000fe20000781270 */
[----:B-1----:R-:W-:Y:S02]  /*6970*/  ULEA UR4, UR4, UR5, 0x18 ;  /* 0x0000000504047291 */ /* 0x002fe4000f8ec0ff */
[----:B------:R3:W-:Y:S01]  /*6980*/  STS.64 [R158], R4 ;  /* 0x000000049e007388 */ /* 0x0007e20000000a00 */
[----:B----4-:R-:W-:-:S03]  /*6990*/  SHF.R.U32.HI R144, RZ, 0x4, R160 ;  /* 0x00000004ff907819 */ /* 0x010fc600000116a0 */
[----:B------:R1:W-:Y:S01]  /*69a0*/  STS.64 [R158+0x20], R8 ;  /* 0x000020089e007388 */ /* 0x0003e20000000a00 */
[--C-:B-----5:R-:W-:Y:S02]  /*69b0*/  SHF.R.U32.HI R143, RZ, 0x3, R160.reuse ;  /* 0x00000003ff8f7819 */ /* 0x120fe400000116a0 */
[----:B------:R-:W-:Y:S01]  /*69c0*/  LOP3.LUT R144, R144, 0x1, RZ, 0xc0, !PT ;  /* 0x0000000190907812 */ /* 0x000fe200078ec0ff */
[----:B------:R4:W-:Y:S01]  /*69d0*/  STS.64 [R158+0x40], R12 ;  /* 0x0000400c9e007388 */ /* 0x0009e20000000a00 */
[----:B------:R-:W-:Y:S02]  /*69e0*/  SHF.L.U32 R145, R160, 0x1, RZ ;  /* 0x00000001a0917819 */ /* 0x000fe400000006ff */
[----:B------:R-:W-:Y:S01]  /*69f0*/  SHF.R.U32.HI R140, RZ, 0x2, R160 ;  /* 0x00000002ff8c7819 */ /* 0x000fe200000116a0 */
[----:B------:R5:W-:Y:S01]  /*6a00*/  STS.64 [R158+0x60], R16 ;  /* 0x000060109e007388 */ /* 0x000be20000000a00 */
[----:B------:R-:W-:Y:S02]  /*6a10*/  LOP3.LUT R144, R144, 0x70, R143, 0xf8, !PT ;  /* 0x0000007090907812 */ /* 0x000fe400078ef88f */
[----:B------:R-:W-:Y:S01]  /*6a20*/  LOP3.LUT R145, R145, 0x1e, RZ, 0xc0, !PT ;  /* 0x0000001e91917812 */ /* 0x000fe200078ec0ff */
[----:B------:R-:W-:Y:S01]  /*6a30*/  STS.64 [R161+0x80], R20 ;  /* 0x00008014a1007388 */ /* 0x000fe20000000a00 */
[----:B------:R-:W-:-:S02]  /*6a40*/  LOP3.LUT R140, R140, 0x1, RZ, 0xc0, !PT ;  /* 0x000000018c8c7812 */ /* 0x000fc400078ec0ff */
[--C-:B------:R-:W-:Y:S01]  /*6a50*/  LOP3.LUT R144, R144, 0x8, R143.reuse, 0xf8, !PT ;  /* 0x0000000890907812 */ /* 0x100fe200078ef88f */
[----:B------:R-:W-:Y:S01]  /*6a60*/  STS.64 [R161+0xa0], R24 ;  /* 0x0000a018a1007388 */ /* 0x000fe20000000a00 */
[C---:B------:R-:W-:Y:S02]  /*6a70*/  LOP3.LUT R142, R145.reuse, R140, RZ, 0xfc, !PT ;  /* 0x0000008c918e7212 */ /* 0x040fe400078efcff */
[----:B------:R-:W-:Y:S01]  /*6a80*/  LOP3.LUT R143, R144, 0x4, R143, 0xf8, !PT ;  /* 0x00000004908f7812 */ /* 0x000fe200078ef88f */
[----:B------:R-:W-:Y:S01]  /*6a90*/  STS.64 [R161+0xc0], R28 ;  /* 0x0000c01ca1007388 */ /* 0x000fe20000000a00 */
[----:B------:R-:W-:-:S03]  /*6aa0*/  LOP3.LUT R140, R145, 0x1, R140, 0xf6, !PT ;  /* 0x00000001918c7812 */ /* 0x000fc600078ef68c */
[----:B------:R-:W-:Y:S01]  /*6ab0*/  STS.64 [R161+0xe0], R32 ;  /* 0x0000e020a1007388 */ /* 0x000fe20000000a00 */
[C---:B------:R-:W-:Y:S02]  /*6ac0*/  IMAD R142, R143.reuse, 0x22, R142 ;  /* 0x000000228f8e7824 */ /* 0x040fe400078e028e */
[----:B------:R-:W-:-:S03]  /*6ad0*/  IMAD R140, R143, 0x22, R140 ;  /* 0x000000228f8c7824 */ /* 0x000fc600078e028c */
[----:B------:R-:W-:Y:S01]  /*6ae0*/  LEA R163, R142, UR4, 0x4 ;  /* 0x000000048ea37c11 */ /* 0x000fe2000f8e20ff */
[----:B------:R-:W-:Y:S01]  /*6af0*/  BAR.SYNC.DEFER_BLOCKING 0x0 ;  /* 0x0000000000007b1d */ /* 0x000fe20000010000 */
[----:B------:R-:W-:-:S05]  /*6b00*/  LEA R165, R140, UR4, 0x4 ;  /* 0x000000048ca57c11 */ /* 0x000fca000f8e20ff */
[----:B------:R-:W2:Y:S01]  /*6b10*/  LDCU.64 UR4, c[0x0][0x440] ;  /* 0x00008800ff0477ac */ /* 0x000ea20008000a00 */
[----:B------:R-:W5:Y:S04]  /*6b20*/  LDS.128 R152, [R163] ;  /* 0x00000000a3987984 */ /* 0x000f680000000c00 */
[----:B------:R-:W5:Y:S04]  /*6b30*/  LDS.128 R148, [R165] ;  /* 0x00000000a5947984 */ /* 0x000f680000000c00 */
[----:B------:R-:W2:Y:S04]  /*6b40*/  LDS.128 R144, [R163+0x440] ;  /* 0x00044000a3907984 */ /* 0x000ea80000000c00 */
[----:B------:R-:W2:Y:S01]  /*6b50*/  LDS.128 R140, [R165+0x440] ;  /* 0x00044000a58c7984 */ /* 0x000ea20000000c00 */
[----:B---3--:R-:W-:-:S02]  /*6b60*/  HADD2.F32 R5, -RZ, R136.H0_H0 ;  /* 0x20000088ff057230 */ /* 0x008fc40000004100 */
[----:B-1----:R-:W-:Y:S02]  /*6b70*/  HADD2.F32 R9, -RZ, R136.H1_H1 ;  /* 0x30000088ff097230 */ /* 0x002fe40000004100 */
[--C-:B----4-:R-:W-:Y:S02]  /*6b80*/  HADD2.F32 R13, -RZ, R137.reuse.H1_H1 ;  /* 0x30000089ff0d7230 */ /* 0x110fe40000004100 */
[-C--:B------:R-:W-:Y:S01]  /*6b90*/  FMUL R5, R5, R162.reuse ;  /* 0x000000a205057220 */ /* 0x080fe20000400000 */
[----:B-----5:R-:W-:Y:S02]  /*6ba0*/  HADD2.F32 R17, -RZ, R137.H0_H0 ;  /* 0x20000089ff117230 */ /* 0x020fe40000004100 */
[----:B------:R-:W-:Y:S01]  /*6bb0*/  FMUL R4, R9, R162 ;  /* 0x000000a209047220 */ /* 0x000fe20000400000 */
[--C-:B------:R-:W-:Y:S02]  /*6bc0*/  HADD2.F32 R9, -RZ, R138.reuse.H1_H1 ;  /* 0x3000008aff097230 */ /* 0x100fe40000004100 */
[----:B------:R-:W-:Y:S01]  /*6bd0*/  FFMA R152, R152, R0, R5 ;  /* 0x0000000098987223 */ /* 0x000fe20000000005 */
[----:B------:R-:W-:-:S02]  /*6be0*/  HADD2.F32 R5, -RZ, R138.H0_H0 ;  /* 0x2000008aff057230 */ /* 0x000fc40000004100 */
[----:B------:R-:W-:Y:S01]  /*6bf0*/  FFMA R153, R153, R0, R4 ;  /* 0x0000000099997223 */ /* 0x000fe20000000004 */
[-C--:B------:R-:W-:Y:S01]  /*6c00*/  FMUL R8, R13, R162.reuse ;  /* 0x000000a20d087220 */ /* 0x080fe20000400000 */
[-C--:B------:R-:W-:Y:S01]  /*6c10*/  FMUL R4, R9, R162.reuse ;  /* 0x000000a209047220 */ /* 0x080fe20000400000 */
[--C-:B------:R-:W-:Y:S02]  /*6c20*/  HADD2.F32 R13, -RZ, R139.reuse.H0_H0 ;  /* 0x2000008bff0d7230 */ /* 0x100fe40000004100 */
[----:B------:R-:W-:Y:S01]  /*6c30*/  FMUL R5, R5, R162 ;  /* 0x000000a205057220 */ /* 0x000fe20000400000 */
[----:B------:R-:W-:Y:S02]  /*6c40*/  HADD2.F32 R9, -RZ, R139.H1_H1 ;  /* 0x3000008bff097230 */ /* 0x000fe40000004100 */
[----:B------:R-:W-:Y:S01]  /*6c50*/  FFMA R149, R149, R0, R4 ;  /* 0x0000000095957223 */ /* 0x000fe20000000004 */
[----:B------:R-:W-:Y:S01]  /*6c60*/  FMUL R17, R17, R162 ;  /* 0x000000a211117220 */ /* 0x000fe20000400000 */
[----:B------:R-:W-:Y:S01]  /*6c70*/  FFMA R148, R148, R0, R5 ;  /* 0x0000000094947223 */ /* 0x000fe20000000005 */
[----:B--2---:R-:W-:-:S02]  /*6c80*/  HADD2.F32 R5, -RZ, R132.H0_H0 ;  /* 0x20000084ff057230 */ /* 0x004fc40000004100 */
[-C--:B------:R-:W-:Y:S01]  /*6c90*/  FMUL R13, R13, R162.reuse ;  /* 0x000000a20d0d7220 */ /* 0x080fe20000400000 */
[----:B------:R-:W-:Y:S01]  /*6ca0*/  FMUL R4, R9, R162 ;  /* 0x000000a209047220 */ /* 0x000fe20000400000 */
[----:B------:R-:W-:Y:S02]  /*6cb0*/  HADD2.F32 R9, -RZ, R132.H1_H1 ;  /* 0x30000084ff097230 */ /* 0x000fe40000004100 */
[----:B------:R-:W-:Y:S01]  /*6cc0*/  FFMA R155, R155, R0, R8 ;  /* 0x000000009b9b7223 */ /* 0x000fe20000000008 */
[----:B------:R-:W-:Y:S01]  /*6cd0*/  FMUL R5, R5, R162 ;  /* 0x000000a205057220 */ /* 0x000fe20000400000 */
[-C--:B------:R-:W-:Y:S01]  /*6ce0*/  FFMA R150, R150, R0.reuse, R13 ;  /* 0x0000000096967223 */ /* 0x080fe2000000000d */
[-C--:B------:R-:W-:Y:S01]  /*6cf0*/  FFMA R151, R151, R0.reuse, R4 ;  /* 0x0000000097977223 */ /* 0x080fe20000000004 */
[--C-:B------:R-:W-:Y:S02]  /*6d00*/  HADD2.F32 R13, -RZ, R133.reuse.H0_H0 ;  /* 0x20000085ff0d7230 */ /* 0x100fe40000004100 */
[----:B------:R-:W-:Y:S01]  /*6d10*/  FFMA R4, R144, R0, R5 ;  /* 0x0000000090047223 */ /* 0x000fe20000000005 */
[----:B------:R-:W-:-:S02]  /*6d20*/  HADD2.F32 R5, -RZ, R133.H1_H1 ;  /* 0x30000085ff057230 */ /* 0x000fc40000004100 */
[----:B------:R-:W-:Y:S01]  /*6d30*/  FMUL R8, R9, R162 ;  /* 0x000000a209087220 */ /* 0x000fe20000400000 */
[----:B------:R-:W-:Y:S01]  /*6d40*/  FFMA R154, R154, R0, R17 ;  /* 0x000000009a9a7223 */ /* 0x000fe20000000011 */
[-C--:B------:R-:W-:Y:S01]  /*6d50*/  FMUL R13, R13, R162.reuse ;  /* 0x000000a20d0d7220 */ /* 0x080fe20000400000 */
[--C-:B------:R-:W-:Y:S02]  /*6d60*/  HADD2.F32 R17, -RZ, R134.reuse.H1_H1 ;  /* 0x30000086ff117230 */ /* 0x100fe40000004100 */
[----:B------:R-:W-:Y:S01]  /*6d70*/  FMUL R16, R5, R162 ;  /* 0x000000a205107220 */ /* 0x000fe20000400000 */
[----:B------:R-:W-:Y:S02]  /*6d80*/  HADD2.F32 R5, -RZ, R135.H1_H1 ;  /* 0x30000087ff057230 */ /* 0x000fe40000004100 */
[-C--:B------:R-:W-:Y:S01]  /*6d90*/  FFMA R9, R145, R0.reuse, R8 ;  /* 0x0000000091097223 */ /* 0x080fe20000000008 */
[----:B------:R-:W-:Y:S01]  /*6da0*/  FFMA R8, R146, R0, R13 ;  /* 0x0000000092087223 */ /* 0x000fe2000000000d */
[----:B------:R-:W-:-:S02]  /*6db0*/  HADD2.F32 R13, -RZ, R134.H0_H0 ;  /* 0x20000086ff0d7230 */ /* 0x000fc40000004100 */
[-C--:B------:R-:W-:Y:S01]  /*6dc0*/  FMUL R12, R17, R162.reuse ;  /* 0x000000a2110c7220 */ /* 0x080fe20000400000 */
[----:B------:R-:W-:Y:S02]  /*6dd0*/  HADD2.F32 R21, -RZ, R135.H0_H0 ;  /* 0x20000087ff157230 */ /* 0x000fe40000004100 */
[-C--:B------:R-:W-:Y:S01]  /*6de0*/  FMUL R24, R5, R162.reuse ;  /* 0x000000a205187220 */ /* 0x080fe20000400000 */
[----:B------:R-:W-:Y:S01]  /*6df0*/  IADD3 R5, PT, PT, R159, 0x8, RZ ;  /* 0x000000089f057810 */ /* 0x000fe20007ffe0ff */
[----:B------:R-:W-:Y:S01]  /*6e00*/  FMUL R13, R13, R162 ;  /* 0x000000a20d0d7220 */ /* 0x000fe20000400000 */
[----:B------:R-:W-:Y:S01]  /*6e10*/  FFMA R25, R141, R0, R12 ;  /* 0x000000008d197223 */ /* 0x000fe2000000000c */
[----:B------:R-:W-:Y:S01]  /*6e20*/  FMUL R21, R21, R162 ;  /* 0x000000a215157220 */ /* 0x000fe20000400000 */
[----:B------:R-:W-:Y:S01]  /*6e30*/  IADD3 R12, P1, PT, R166, UR4, RZ ;  /* 0x00000004a60c7c10 */ /* 0x000fe2000ff3e0ff */
[----:B------:R-:W-:Y:S01]  /*6e40*/  FFMA R17, R147, R0, R16 ;  /* 0x0000000093117223 */ /* 0x000fe20000000010 */
[----:B------:R-:W-:Y:S01]  /*6e50*/  ISETP.LT.AND P2, PT, R5, R164, P6 ;  /* 0x000000a40500720c */ /* 0x000fe20003741270 */
        /* <DEDUP_REMOVED lines=25> */
[----:B------:R-:W-:Y:S02]  /*6ff0*/  ISETP.LT.AND P4, PT, R9, R164, P0 ;  /* 0x000000a40900720c */ /* 0x000fe40000781270 */
[----:B------:R-:W-:-:S04]  /*7000*/  IADD3 R29, PT, PT, R159, 0x10, RZ ;  /* 0x000000109f1d7810 */ /* 0x000fc80007ffe0ff */
[----:B------:R-:W-:Y:S01]  /*7010*/  ISETP.LT.AND P3, PT, R29, R164, P6 ;  /* 0x000000a41d00720c */ /* 0x000fe20003761270 */
[----:B------:R-:W-:Y:S04]  /*7020*/  STS.64 [R158], R6 ;  /* 0x000000069e007388 */ /* 0x000fe80000000a00 */
[----:B------:R-:W-:Y:S04]  /*7030*/  STS.64 [R158+0x20], R10 ;  /* 0x0000200a9e007388 */ /* 0x000fe80000000a00 */
[----:B------:R-:W-:Y:S04]  /*7040*/  STS.64 [R158+0x40], R14 ;  /* 0x0000400e9e007388 */ /* 0x000fe80000000a00 */
[----:B------:R-:W-:Y:S04]  /*7050*/  STS.64 [R158+0x60], R18 ;  /* 0x000060129e007388 */ /* 0x000fe80000000a00 */
[----:B------:R-:W-:Y:S04]  /*7060*/  STS.64 [R161+0x80], R22 ;  /* 0x00008016a1007388 */ /* 0x000fe80000000a00 */
[----:B------:R-:W-:Y:S04]  /*7070*/  STS.64 [R161+0xa0], R26 ;  /* 0x0000a01aa1007388 */ /* 0x000fe80000000a00 */
[----:B------:R4:W-:Y:S04]  /*7080*/  STS.64 [R161+0xc0], R30 ;  /* 0x0000c01ea1007388 */ /* 0x0009e80000000a00 */
[----:B------:R-:W-:Y:S01]  /*7090*/  STS.64 [R161+0xe0], R34 ;  /* 0x0000e022a1007388 */ /* 0x000fe20000000a00 */
[----:B------:R-:W-:Y:S06]  /*70a0*/  BAR.SYNC.DEFER_BLOCKING 0x0 ;  /* 0x0000000000007b1d */ /* 0x000fec0000010000 */
[----:B------:R-:W5:Y:S04]  /*70b0*/  LDS.128 R148, [R163] ;  /* 0x00000000a3947984 */ /* 0x000f680000000c00 */
[----:B------:R-:W1:Y:S04]  /*70c0*/  LDS.128 R144, [R165] ;  /* 0x00000000a5907984 */ /* 0x000e680000000c00 */
[----:B------:R-:W3:Y:S01]  /*70d0*/  LDS.128 R140, [R163+0x440] ;  /* 0x00044000a38c7984 */ /* 0x000ee20000000c00 */
[----:B----4-:R-:W-:Y:S01]  /*70e0*/  IADD3 R31, PT, PT, R159, 0x12, RZ ;  /* 0x000000129f1f7810 */ /* 0x010fe20007ffe0ff */
[----:B--2---:R-:W-:-:S02]  /*70f0*/  HADD2.F32 R7, -RZ, R136.H0_H0 ;  /* 0x20000088ff077230 */ /* 0x004fc40000004100 */
[----:B------:R-:W-:Y:S02]  /*7100*/  HADD2.F32 R11, -RZ, R136.H1_H1 ;  /* 0x30000088ff0b7230 */ /* 0x000fe40000004100 */
[----:B------:R-:W-:Y:S02]  /*7110*/  HADD2.F32 R19, -RZ, R137.H1_H1 ;  /* 0x30000089ff137230 */ /* 0x000fe40000004100 */
[-C--:B------:R-:W-:Y:S01]  /*7120*/  FMUL R7, R7, R162.reuse ;  /* 0x000000a207077220 */ /* 0x080fe20000400000 */
[--C-:B------:R-:W-:Y:S02]  /*7130*/  HADD2.F32 R15, -RZ, R138.reuse.H0_H0 ;  /* 0x2000008aff0f7230 */ /* 0x100fe40000004100 */
[----:B------:R-:W-:Y:S01]  /*7140*/  FMUL R10, R11, R162 ;  /* 0x000000a20b0a7220 */ /* 0x000fe20000400000 */
[----:B------:R-:W-:Y:S02]  /*7150*/  HADD2.F32 R11, -RZ, R138.H1_H1 ;  /* 0x3000008aff0b7230 */ /* 0x000fe40000004100 */
[----:B-----5:R-:W-:Y:S01]  /*7160*/  FFMA R8, R148, R0, R7 ;  /* 0x0000000094087223 */ /* 0x020fe20000000007 */
[-C--:B------:R-:W-:Y:S01]  /*7170*/  FMUL R22, R19, R162.reuse ;  /* 0x000000a213167220 */ /* 0x080fe20000400000 */
[----:B------:R-:W2:Y:S01]  /*7180*/  LDS.128 R4, [R165+0x440] ;  /* 0x00044000a5047984 */ /* 0x000ea20000000c00 */
[----:B------:R-:W-:Y:S01]  /*7190*/  FMUL R15, R15, R162 ;  /* 0x000000a20f0f7220 */ /* 0x000fe20000400000 */
[----:B------:R-:W-:-:S02]  /*71a0*/  HADD2.F32 R19, -RZ, R139.H1_H1 ;  /* 0x3000008bff137230 */ /* 0x000fc40000004100 */
[----:B------:R-:W-:Y:S01]  /*71b0*/  FFMA R149, R149, R0, R10 ;  /* 0x0000000095957223 */ /* 0x000fe2000000000a */
[----:B------:R-:W-:Y:S01]  /*71c0*/  FMUL R14, R11, R162 ;  /* 0x000000a20b0e7220 */ /* 0x000fe20000400000 */
[----:B-1----:R-:W-:Y:S01]  /*71d0*/  FFMA R10, R144, R0, R15 ;  /* 0x00000000900a7223 */ /* 0x002fe2000000000f */
[----:B------:R-:W-:Y:S02]  /*71e0*/  HADD2.F32 R11, -RZ, R139.H0_H0 ;  /* 0x2000008bff0b7230 */ /* 0x000fe40000004100 */
[----:B------:R-:W-:Y:S01]  /*71f0*/  FMUL R24, R19, R162 ;  /* 0x000000a213187220 */ /* 0x000fe20000400000 */
[--C-:B---3--:R-:W-:Y:S02]  /*7200*/  HADD2.F32 R15, -RZ, R132.reuse.H0_H0 ;  /* 0x20000084ff0f7230 */ /* 0x108fe40000004100 */
[----:B------:R-:W-:Y:S01]  /*7210*/  FFMA R145, R145, R0, R14 ;  /* 0x0000000091917223 */ /* 0x000fe2000000000e */
[----:B------:R-:W-:Y:S02]  /*7220*/  HADD2.F32 R19, -RZ, R133.H0_H0 ;  /* 0x20000085ff137230 */ /* 0x000fe40000004100 */
[----:B------:R-:W-:Y:S01]  /*7230*/  FMUL R11, R11, R162 ;  /* 0x000000a20b0b7220 */ /* 0x000fe20000400000 */
[----:B------:R-:W-:-:S02]  /*7240*/  HADD2.F32 R23, -RZ, R132.H1_H1 ;  /* 0x30000084ff177230 */ /* 0x000fc40000004100 */
[-C--:B------:R-:W-:Y:S01]  /*7250*/  FMUL R15, R15, R162.reuse ;  /* 0x000000a20f0f7220 */ /* 0x080fe20000400000 */
[--C-:B------:R-:W-:Y:S02]  /*7260*/  HADD2.F32 R25, -RZ, R134.reuse.H1_H1 ;  /* 0x30000086ff197230 */ /* 0x100fe40000004100 */
[----:B------:R-:W-:Y:S01]  /*7270*/  FMUL R19, R19, R162 ;  /* 0x000000a213137220 */ /* 0x000fe20000400000 */
[----:B------:R-:W-:Y:S02]  /*7280*/  HADD2.F32 R9, -RZ, R137.H0_H0 ;  /* 0x20000089ff097230 */ /* 0x000fe40000004100 */
[----:B------:R-:W-:Y:S01]  /*7290*/  FFMA R140, R140, R0, R15 ;  /* 0x000000008c8c7223 */ /* 0x000fe2000000000f */
[----:B------:R-:W-:Y:S01]  /*72a0*/  FMUL R14, R23, R162 ;  /* 0x000000a2170e7220 */ /* 0x000fe20000400000 */
[----:B------:R-:W-:Y:S02]  /*72b0*/  HADD2.F32 R15, -RZ, R133.H1_H1 ;  /* 0x30000085ff0f7230 */ /* 0x000fe40000004100 */
[----:B------:R-:W-:Y:S01]  /*72c0*/  FFMA R142, R142, R0, R19 ;  /* 0x000000008e8e7223 */ /* 0x000fe20000000013 */
[----:B------:R-:W-:-:S02]  /*72d0*/  HADD2.F32 R19, -RZ, R134.H0_H0 ;  /* 0x20000086ff137230 */ /* 0x000fc40000004100 */
[----:B------:R-:W-:Y:S01]  /*72e0*/  FFMA R141, R141, R0, R14 ;  /* 0x000000008d8d7223 */ /* 0x000fe2000000000e */
[--C-:B------:R-:W-:Y:S02]  /*72f0*/  HADD2.F32 R23, -RZ, R135.reuse.H1_H1 ;  /* 0x30000087ff177230 */ /* 0x100fe40000004100 */
[-C--:B------:R-:W-:Y:S01]  /*7300*/  FMUL R14, R15, R162.reuse ;  /* 0x000000a20f0e7220 */ /* 0x080fe20000400000 */
[----:B------:R-:W-:Y:S02]  /*7310*/  HADD2.F32 R15, -RZ, R135.H0_H0 ;  /* 0x20000087ff0f7230 */ /* 0x000fe40000004100 */
[-C--:B------:R-:W-:Y:S01]  /*7320*/  FMUL R19, R19, R162.reuse ;  /* 0x000000a213137220 */ /* 0x080fe20000400000 */
[-C--:B------:R-:W-:Y:S01]  /*7330*/  FMUL R26, R25, R162.reuse ;  /* 0x000000a2191a7220 */ /* 0x080fe20000400000 */
[----:B------:R-:W-:Y:S01]  /*7340*/  FMUL R9, R9, R162 ;  /* 0x000000a209097220 */ /* 0x000fe20000400000 */
[-C--:B------:R-:W-:Y:S01]  /*7350*/  FFMA R143, R143, R0.reuse, R14 ;  /* 0x000000008f8f7223 */ /* 0x080fe2000000000e */
[-C--:B------:R-:W-:Y:S01]  /*7360*/  FFMA R11, R146, R0.reuse, R11 ;  /* 0x00000000920b7223 */ /* 0x080fe2000000000b */
[-C--:B------:R-:W-:Y:S01]  /*7370*/  FFMA R24, R147, R0.reuse, R24 ;  /* 0x0000000093187223 */ /* 0x080fe20000000018 */
[-C--:B------:R-:W-:Y:S01]  /*7380*/  FFMA R9, R150, R0.reuse, R9 ;  /* 0x0000000096097223 */ /* 0x080fe20000000009 */
[----:B------:R-:W-:Y:S01]  /*7390*/  FFMA R22, R151, R0, R22 ;  /* 0x0000000097167223 */ /* 0x000fe20000000016 */
[-C--:B------:R-:W-:Y:S01]  /*73a0*/  FMUL R15, R15, R162.reuse ;  /* 0x000000a20f0f7220 */ /* 0x080fe20000400000 */
[----:B------:R-:W-:Y:S01]  /*73b0*/  FMUL R18, R23, R162 ;  /* 0x000000a217127220 */ /* 0x000fe20000400000 */
[----:B------:R-:W-:-:S02]  /*73c0*/  F2FP.F16.F32.PACK_AB R11, R24, R11 ;  /* 0x0000000b180b723e */ /* 0x000fc400000000ff */
[----:B------:R-:W-:Y:S01]  /*73d0*/  F2FP.F16.F32.PACK_AB R9, R22, R9 ;  /* 0x000000091609723e */ /* 0x000fe200000000ff */
[-C--:B--2---:R-:W-:Y:S01]  /*73e0*/  FFMA R14, R4, R0.reuse, R19 ;  /* 0x00000000040e7223 */ /* 0x084fe20000000013 */
[-C--:B------:R-:W-:Y:S01]  /*73f0*/  FFMA R19, R5, R0.reuse, R26 ;  /* 0x0000000005137223 */ /* 0x080fe2000000001a */
[----:B------:R-:W-:Y:S01]  /*7400*/  IADD3 R26, P1, PT, R166, UR4, RZ ;  /* 0x00000004a61a7c10 */ /* 0x000fe2000ff3e0ff */
[-C--:B------:R-:W-:Y:S01]  /*7410*/  FFMA R15, R6, R0.reuse, R15 ;  /* 0x00000000060f7223 */ /* 0x080fe2000000000f */
[----:B------:R-:W-:Y:S01]  /*7420*/  FFMA R18, R7, R0, R18 ;  /* 0x0000000007127223 */ /* 0x000fe20000000012 */
[----:B------:R-:W-:Y:S02]  /*7430*/  IADD3 R22, P2, PT, R2, R16, RZ ;  /* 0x0000001002167210 */ /* 0x000fe40007f5e0ff */
[----:B------:R-:W-:Y:S02]  /*7440*/  IADD3.X R27, PT, PT, R167, UR5, RZ, P1, !PT ;  /* 0x00000005a71b7c10 */ /* 0x000fe40008ffe4ff */
[----:B------:R-:W-:-:S02]  /*7450*/  IADD3 R24, P1, PT, R12, UR4, RZ ;  /* 0x000000040c187c10 */ /* 0x000fc4000ff3e0ff */
[----:B------:R-:W-:Y:S02]  /*7460*/  F2FP.F16.F32.PACK_AB R8, R149, R8 ;  /* 0x000000089508723e */ /* 0x000fe400000000ff */
[----:B------:R-:W-:Y:S02]  /*7470*/  F2FP.F16.F32.PACK_AB R10, R145, R10 ;  /* 0x0000000a910a723e */ /* 0x000fe400000000ff */
[----:B------:R-:W-:Y:S02]  /*7480*/  F2FP.F16.F32.PACK_AB R4, R141, R140 ;  /* 0x0000008c8d04723e */ /* 0x000fe400000000ff */
[----:B------:R-:W-:Y:S01]  /*7490*/  F2FP.F16.F32.PACK_AB R5, R143, R142 ;  /* 0x0000008e8f05723e */ /* 0x000fe200000000ff */
[----:B------:R1:W-:Y:S01]  /*74a0*/  @P5 STG.E.128 desc[UR36][R26.64], R8 ;  /* 0x000000081a005986 */ /* 0x0003e2000c101d24 */
[----:B------:R-:W-:Y:S02]  /*74b0*/  F2FP.F16.F32.PACK_AB R6, R19, R14 ;  /* 0x0000000e1306723e */ /* 0x000fe400000000ff */
[----:B------:R-:W-:-:S02]  /*74c0*/  F2FP.F16.F32.PACK_AB R7, R18, R15 ;  /* 0x0000000f1207723e */ /* 0x000fc400000000ff */
[----:B------:R-:W-:Y:S02]  /*74d0*/  IADD3.X R25, PT, PT, R13, UR5, RZ, P1, !PT ;  /* 0x000000050d197c10 */ /* 0x000fe40008ffe4ff */
[----:B------:R-:W-:-:S03]  /*74e0*/  IADD3.X R23, PT, PT, R3, R17, RZ, P2, !PT ;  /* 0x0000001103177210 */ /* 0x000fc600017fe4ff */
[----:B------:R2:W-:Y:S04]  /*74f0*/  @P4 STG.E.128 desc[UR36][R24.64], R4 ;  /* 0x0000000418004986 */ /* 0x0005e8000c101d24 */
[----:B------:R3:W4:Y:S01]  /*7500*/  @P3 LDG.E.LTC128B.128 R136, desc[UR36][R22.64] ;  /* 0x0000002416883981 */ /* 0x000722000c1e1d20 */
[----:B------:R-:W-:Y:S02]  /*7510*/  ISETP.LT.AND P2, PT, R31, R164, P6 ;  /* 0x000000a41f00720c */ /* 0x000fe40003741270 */
[----:B------:R-:W-:-:S04]  /*7520*/  IADD3 R20, P1, PT, R2, R20, RZ ;  /* 0x0000001402147210 */ /* 0x000fc80007f3e0ff */
[----:B------:R-:W-:-:S07]  /*7530*/  IADD3.X R21, PT, PT, R3, R21, RZ, P1, !PT ;  /* 0x0000001503157210 */ /* 0x000fce0000ffe4ff */
[----:B------:R5:W4:Y:S01]  /*7540*/  @P2 LDG.E.LTC128B.128 R132, desc[UR36][R20.64] ;  /* 0x0000002414842981 */ /* 0x000b22000c1e1d20 */
[----:B------:R-:W-:Y:S01]  /*7550*/  BAR.SYNC.DEFER_BLOCKING 0x0 ;  /* 0x0000000000007b1d */ /* 0x000fe20000010000 */
[-C--:B------:R-:W-:Y:S02]  /*7560*/  ISETP.LT.AND P5, PT, R29, R164.reuse, P0 ;  /* 0x000000a41d00720c */ /* 0x080fe400007a1270 */
[----:B------:R-:W-:Y:S02]  /*7570*/  ISETP.LT.AND P4, PT, R31, R164, P0 ;  /* 0x000000a41f00720c */ /* 0x000fe40000781270 */
[----:B-1----:R-:W-:Y:S02]  /*7580*/  IADD3 R26, P1, PT, R26, UR4, RZ ;  /* 0x000000041a1a7c10 */ /* 0x002fe4000ff3e0ff */
[----:B---3--:R-:W-:Y:S02]  /*7590*/  IADD3 R22, P2, PT, R2, R22, RZ ;  /* 0x0000001602167210 */ /* 0x008fe40007f5e0ff */
[----:B------:R-:W-:-:S02]  /*75a0*/  IADD3.X R27, PT, PT, R27, UR5, RZ, P1, !PT ;  /* 0x000000051b1b7c10 */ /* 0x000fc40008ffe4ff */
[----:B--2---:R-:W-:Y:S02]  /*75b0*/  IADD3 R24, P1, PT, R24, UR4, RZ ;  /* 0x0000000418187c10 */ /* 0x004fe4000ff3e0ff */
[----:B------:R-:W-:Y:S02]  /*75c0*/  IADD3.X R23, PT, PT, R3, R23, RZ, P2, !PT ;  /* 0x0000001703177210 */ /* 0x000fe400017fe4ff */
[----:B------:R-:W-:Y:S01]  /*75d0*/  IADD3.X R25, PT, PT, R25, UR5, RZ, P1, !PT ;  /* 0x0000000519197c10 */ /* 0x000fe20008ffe4ff */
        /* <DEDUP_REMOVED lines=12> */
[----:B------:R-:W3:Y:S01]  /*76a0*/  LDS.128 R4, [R165+0x440] ;  /* 0x00044000a5047984 */ /* 0x000ee20000000c00 */
[----:B-----5:R-:W-:-:S04]  /*76b0*/  IADD3 R20, P1, PT, R2, R20, RZ ;  /* 0x0000001402147210 */ /* 0x020fc80007f3e0ff */
[----:B------:R-:W-:Y:S01]  /*76c0*/  IADD3.X R21, PT, PT, R3, R21, RZ, P1, !PT ;  /* 0x0000001503157210 */ /* 0x000fe20000ffe4ff */
[--C-:B----4-:R-:W-:Y:S02]  /*76d0*/  HADD2.F32 R35, -RZ, R136.reuse.H0_H0 ;  /* 0x20000088ff237230 */ /* 0x110fe40000004100 */
[----:B------:R-:W-:Y:S02]  /*76e0*/  HADD2.F32 R31, -RZ, R136.H1_H1 ;  /* 0x30000088ff1f7230 */ /* 0x000fe40000004100 */
[--C-:B------:R-:W-:Y:S02]  /*76f0*/  HADD2.F32 R29, -RZ, R137.reuse.H1_H1 ;  /* 0x30000089ff1d7230 */ /* 0x100fe40000004100 */
[-C--:B------:R-:W-:Y:S01]  /*7700*/  FMUL R35, R35, R162.reuse ;  /* 0x000000a223237220 */ /* 0x080fe20000400000 */
[----:B------:R-:W-:Y:S02]  /*7710*/  HADD2.F32 R33, -RZ, R137.H0_H0 ;  /* 0x20000089ff217230 */ /* 0x000fe40000004100 */
[-C--:B------:R-:W-:Y:S01]  /*7720*/  FMUL R28, R31, R162.reuse ;  /* 0x000000a21f1c7220 */ /* 0x080fe20000400000 */
[----:B------:R-:W-:Y:S01]  /*7730*/  FMUL R30, R29, R162 ;  /* 0x000000a21d1e7220 */ /* 0x000fe20000400000 */
[----:B-1----:R-:W-:Y:S01]  /*7740*/  FFMA R16, R16, R0, R35 ;  /* 0x0000000010107223 */ /* 0x002fe20000000023 */
[----:B------:R-:W-:Y:S01]  /*7750*/  FMUL R33, R33, R162 ;  /* 0x000000a221217220 */ /* 0x000fe20000400000 */
[----:B------:R-:W-:-:S02]  /*7760*/  HADD2.F32 R29, -RZ, R138.H1_H1 ;  /* 0x3000008aff1d7230 */ /* 0x000fc40000004100 */
[-C--:B------:R-:W-:Y:S01]  /*7770*/  FFMA R31, R17, R0.reuse, R28 ;  /* 0x00000000111f7223 */ /* 0x080fe2000000001c */
[----:B------:R-:W-:Y:S02]  /*7780*/  HADD2.F32 R35, -RZ, R138.H0_H0 ;  /* 0x2000008aff237230 */ /* 0x000fe40000004100 */
[-C--:B------:R-:W-:Y:S01]  /*7790*/  FFMA R28, R18, R0.reuse, R33 ;  /* 0x00000000121c7223 */ /* 0x080fe20000000021 */
[----:B------:R-:W-:Y:S01]  /*77a0*/  FFMA R33, R19, R0, R30 ;  /* 0x0000000013217223 */ /* 0x000fe2000000001e */
[-C--:B------:R-:W-:Y:S01]  /*77b0*/  FMUL R18, R29, R162.reuse ;  /* 0x000000a21d127220 */ /* 0x080fe20000400000 */
[--C-:B------:R-:W-:Y:S02]  /*77c0*/  HADD2.F32 R29, -RZ, R139.reuse.H1_H1 ;  /* 0x3000008bff1d7230 */ /* 0x100fe40000004100 */
[----:B------:R-:W-:Y:S01]  /*77d0*/  FMUL R19, R35, R162 ;  /* 0x000000a223137220 */ /* 0x000fe20000400000 */
[----:B------:R-:W-:Y:S02]  /*77e0*/  HADD2.F32 R17, -RZ, R139.H0_H0 ;  /* 0x2000008bff117230 */ /* 0x000fe40000004100 */
[----:B--2---:R-:W-:Y:S01]  /*77f0*/  FFMA R35, R13, R0, R18 ;  /* 0x000000000d237223 */ /* 0x004fe20000000012 */
[----:B------:R-:W-:-:S02]  /*7800*/  HADD2.F32 R13, -RZ, R133.H0_H0 ;  /* 0x20000085ff0d7230 */ /* 0x000fc40000004100 */
[----:B------:R-:W-:Y:S01]  /*7810*/  FFMA R32, R12, R0, R19 ;  /* 0x000000000c207223 */ /* 0x000fe20000000013 */
[--C-:B------:R-:W-:Y:S02]  /*7820*/  HADD2.F32 R19, -RZ, R132.reuse.H0_H0 ;  /* 0x20000084ff137230 */ /* 0x100fe40000004100 */
[-C--:B------:R-:W-:Y:S01]  /*7830*/  FMUL R30, R29, R162.reuse ;  /* 0x000000a21d1e7220 */ /* 0x080fe20000400000 */
[----:B------:R-:W-:Y:S02]  /*7840*/  HADD2.F32 R29, -RZ, R132.H1_H1 ;  /* 0x30000084ff1d7230 */ /* 0x000fe40000004100 */
[----:B------:R-:W-:Y:S01]  /*7850*/  FMUL R13, R13, R162 ;  /* 0x000000a20d0d7220 */ /* 0x000fe20000400000 */
[----:B------:R-:W-:Y:S02]  /*7860*/  HADD2.F32 R37, -RZ, R134.H1_H1 ;  /* 0x30000086ff257230 */ /* 0x000fe40000004100 */
[----:B------:R-:W-:Y:S01]  /*7870*/  FFMA R30, R15, R0, R30 ;  /* 0x000000000f1e7223 */ /* 0x000fe2000000001e */
[----:B------:R-:W-:Y:S01]  /*7880*/  FMUL R19, R19, R162 ;  /* 0x000000a213137220 */ /* 0x000fe20000400000 */
[----:B------:R-:W-:-:S02]  /*7890*/  HADD2.F32 R15, -RZ, R133.H1_H1 ;  /* 0x30000085ff0f7230 */ /* 0x000fc40000004100 */
[----:B------:R-:W-:Y:S01]  /*78a0*/  FMUL R34, R29, R162 ;  /* 0x000000a21d227220 */ /* 0x000fe20000400000 */
[--C-:B------:R-:W-:Y:S02]  /*78b0*/  HADD2.F32 R29, -RZ, R135.reuse.H1_H1 ;  /* 0x30000087ff1d7230 */ /* 0x100fe40000004100 */
[-C--:B---3--:R-:W-:Y:S01]  /*78c0*/  FFMA R19, R8, R0.reuse, R19 ;  /* 0x0000000008137223 */ /* 0x088fe20000000013 */
[----:B------:R-:W-:Y:S01]  /*78d0*/  FFMA R12, R10, R0, R13 ;  /* 0x000000000a0c7223 */ /* 0x000fe2000000000d */
[----:B------:R-:W-:Y:S01]  /*78e0*/  FMUL R8, R15, R162 ;  /* 0x000000a20f087220 */ /* 0x000fe20000400000 */
[----:B------:R-:W-:Y:S01]  /*78f0*/  FFMA R34, R9, R0, R34 ;  /* 0x0000000009227223 */ /* 0x000fe20000000022 */
[----:B------:R-:W-:Y:S02]  /*7900*/  HADD2.F32 R13, -RZ, R134.H0_H0 ;  /* 0x20000086ff0d7230 */ /* 0x000fe40000004100 */
[----:B------:R-:W-:Y:S01]  /*7910*/  FMUL R17, R17, R162 ;  /* 0x000000a211117220 */ /* 0x000fe20000400000 */
[----:B------:R-:W-:-:S02]  /*7920*/  HADD2.F32 R9, -RZ, R135.H0_H0 ;  /* 0x20000087ff097230 */ /* 0x000fc40000004100 */
[----:B------:R-:W-:Y:S01]  /*7930*/  FFMA R15, R11, R0, R8 ;  /* 0x000000000b0f7223 */ /* 0x000fe20000000008 */
[-C--:B------:R-:W-:Y:S01]  /*7940*/  FMUL R8, R29, R162.reuse ;  /* 0x000000a21d087220 */ /* 0x080fe20000400000 */
[----:B------:R-:W-:Y:S01]  /*7950*/  IADD3 R29, PT, PT, R159, 0x18, RZ ;  /* 0x000000189f1d7810 */ /* 0x000fe20007ffe0ff */
[-C--:B------:R-:W-:Y:S01]  /*7960*/  FMUL R13, R13, R162.reuse ;  /* 0x000000a20d0d7220 */ /* 0x080fe20000400000 */
[-C--:B------:R-:W-:Y:S01]  /*7970*/  FMUL R18, R37, R162.reuse ;  /* 0x000000a225127220 */ /* 0x080fe20000400000 */
[----:B------:R-:W-:Y:S01]  /*7980*/  FMUL R9, R9, R162 ;  /* 0x000000a209097220 */ /* 0x000fe20000400000 */
[----:B------:R-:W-:Y:S01]  /*7990*/  ISETP.LT.AND P3, PT, R29, R164, P6 ;  /* 0x000000a41d00720c */ /* 0x000fe20003761270 */
[-C--:B------:R-:W-:Y:S01]  /*79a0*/  FFMA R17, R14, R0.reuse, R17 ;  /* 0x000000000e117223 */ /* 0x080fe20000000011 */
[-C--:B------:R-:W-:Y:S01]  /*79b0*/  FFMA R13, R4, R0.reuse, R13 ;  /* 0x00000000040d7223 */ /* 0x080fe2000000000d */
[-C--:B------:R-:W-:Y:S01]  /*79c0*/  FFMA R18, R5, R0.reuse, R18 ;  /* 0x0000000005127223 */ /* 0x080fe20000000012 */
[-C--:B------:R-:W-:Y:S01]  /*79d0*/  FFMA R14, R6, R0.reuse, R9 ;  /* 0x00000000060e7223 */ /* 0x080fe20000000009 */
[----:B------:R-:W-:Y:S01]  /*79e0*/  FFMA R7, R7, R0, R8 ;  /* 0x0000000007077223 */ /* 0x000fe20000000008 */
        /* <DEDUP_REMOVED lines=9> */
[----:B------:R2:W-:Y:S04]  /*7a80*/  @P4 STG.E.128 desc[UR36][R24.64], R4 ;  /* 0x0000000418004986 */ /* 0x0005e8000c101d24 */
[----:B------:R3:W4:Y:S01]  /*7a90*/  @P3 LDG.E.LTC128B.128 R136, desc[UR36][R22.64] ;  /* 0x0000002416883981 */ /* 0x000722000c1e1d20 */
[----:B------:R-:W-:-:S04]  /*7aa0*/  IADD3 R31, PT, PT, R159, 0x1a, RZ ;  /* 0x0000001a9f1f7810 */ /* 0x000fc80007ffe0ff */
[----:B------:R-:W-:-:S13]  /*7ab0*/  ISETP.LT.AND P2, PT, R31, R164, P6 ;  /* 0x000000a41f00720c */ /* 0x000fda0003741270 */
[----:B------:R5:W4:Y:S01]  /*7ac0*/  @P2 LDG.E.LTC128B.128 R132, desc[UR36][R20.64] ;  /* 0x0000002414842981 */ /* 0x000b22000c1e1d20 */
[-C--:B------:R-:W-:Y:S01]  /*7ad0*/  ISETP.LT.AND P4, PT, R31, R164.reuse, P0 ;  /* 0x000000a41f00720c */ /* 0x080fe20000781270 */
[----:B------:R-:W-:Y:S01]  /*7ae0*/  BAR.SYNC.DEFER_BLOCKING 0x0 ;  /* 0x0000000000007b1d */ /* 0x000fe20000010000 */
[----:B------:R-:W-:Y:S02]  /*7af0*/  ISETP.LT.AND P5, PT, R29, R164, P0 ;  /* 0x000000a41d00720c */ /* 0x000fe400007a1270 */
[----:B-1----:R-:W-:Y:S02]  /*7b00*/  IADD3 R26, P1, PT, R26, UR4, RZ ;  /* 0x000000041a1a7c10 */ /* 0x002fe4000ff3e0ff */
[----:B---3--:R-:W-:Y:S02]  /*7b10*/  IADD3 R22, P2, PT, R2, R22, RZ ;  /* 0x0000001602167210 */ /* 0x008fe40007f5e0ff */
[----:B------:R-:W-:Y:S02]  /*7b20*/  IADD3.X R27, PT, PT, R27, UR5, RZ, P1, !PT ;  /* 0x000000051b1b7c10 */ /* 0x000fe40008ffe4ff */
[----:B--2---:R-:W-:-:S02]  /*7b30*/  IADD3 R24, P1, PT, R24, UR4, RZ ;  /* 0x0000000418187c10 */ /* 0x004fc4000ff3e0ff */
        /* <DEDUP_REMOVED lines=13> */
[----:B------:R-:W3:Y:S01]  /*7c10*/  LDS.128 R8, [R163+0x440] ;  /* 0x00044000a3087984 */ /* 0x000ee20000000c00 */
[----:B-----5:R-:W-:-:S04]  /*7c20*/  IADD3 R20, P1, PT, R2, R20, RZ ;  /* 0x0000001402147210 */ /* 0x020fc80007f3e0ff */
[----:B------:R-:W-:Y:S01]  /*7c30*/  IADD3.X R21, PT, PT, R3, R21, RZ, P1, !PT ;  /* 0x0000001503157210 */ /* 0x000fe20000ffe4ff */
[--C-:B----4-:R-:W-:Y:S02]  /*7c40*/  HADD2.F32 R5, -RZ, R136.reuse.H0_H0 ;  /* 0x20000088ff057230 */ /* 0x110fe40000004100 */
[--C-:B------:R-:W-:Y:S02]  /*7c50*/  HADD2.F32 R33, -RZ, R137.reuse.H1_H1 ;  /* 0x30000089ff217230 */ /* 0x100fe40000004100 */
[----:B------:R-:W-:Y:S02]  /*7c60*/  HADD2.F32 R35, -RZ, R136.H1_H1 ;  /* 0x30000088ff237230 */ /* 0x000fe40000004100 */
[-C--:B------:R-:W-:Y:S01]  /*7c70*/  FMUL R31, R5, R162.reuse ;  /* 0x000000a2051f7220 */ /* 0x080fe20000400000 */
[----:B------:R-:W-:Y:S01]  /*7c80*/  HADD2.F32 R29, -RZ, R137.H0_H0 ;  /* 0x20000089ff1d7230 */ /* 0x000fe20000004100 */
[----:B------:R-:W4:Y:S01]  /*7c90*/  LDS.128 R4, [R165+0x440] ;  /* 0x00044000a5047984 */ /* 0x000f220000000c00 */
[-C--:B------:R-:W-:Y:S01]  /*7ca0*/  FMUL R28, R33, R162.reuse ;  /* 0x000000a2211c7220 */ /* 0x080fe20000400000 */
[----:B------:R-:W-:Y:S01]  /*7cb0*/  FMUL R30, R35, R162 ;  /* 0x000000a2231e7220 */ /* 0x000fe20000400000 */
[----:B------:R-:W-:-:S02]  /*7cc0*/  HADD2.F32 R33, -RZ, R138.H1_H1 ;  /* 0x3000008aff217230 */ /* 0x000fc40000004100 */
[----:B-1----:R-:W-:Y:S01]  /*7cd0*/  FFMA R16, R16, R0, R31 ;  /* 0x0000000010107223 */ /* 0x002fe2000000001f */
[----:B------:R-:W-:Y:S01]  /*7ce0*/  FMUL R29, R29, R162 ;  /* 0x000000a21d1d7220 */ /* 0x000fe20000400000 */
[----:B------:R-:W-:Y:S01]  /*7cf0*/  FFMA R17, R17, R0, R30 ;  /* 0x0000000011117223 */ /* 0x000fe2000000001e */
[----:B------:R-:W-:Y:S02]  /*7d00*/  HADD2.F32 R31, -RZ, R138.H0_H0 ;  /* 0x2000008aff1f7230 */ /* 0x000fe40000004100 */
[----:B------:R-:W-:Y:S01]  /*7d10*/  FMUL R30, R33, R162 ;  /* 0x000000a2211e7220 */ /* 0x000fe20000400000 */
[-C--:B------:R-:W-:Y:S01]  /*7d20*/  FFMA R18, R18, R0.reuse, R29 ;  /* 0x0000000012127223 */ /* 0x080fe2000000001d */
[-C--:B------:R-:W-:Y:S01]  /*7d30*/  FFMA R29, R19, R0.reuse, R28 ;  /* 0x00000000131d7223 */ /* 0x080fe2000000001c */
[----:B------:R-:W-:Y:S02]  /*7d40*/  HADD2.F32 R35, -RZ, R139.H0_H0 ;  /* 0x2000008bff237230 */ /* 0x000fe40000004100 */
[----:B--2---:R-:W-:Y:S01]  /*7d50*/  FFMA R33, R13, R0, R30 ;  /* 0x000000000d217223 */ /* 0x004fe2000000001e */
[----:B------:R-:W-:-:S02]  /*7d60*/  HADD2.F32 R13, -RZ, R132.H1_H1 ;  /* 0x30000084ff0d7230 */ /* 0x000fc40000004100 */
[-C--:B------:R-:W-:Y:S01]  /*7d70*/  FMUL R31, R31, R162.reuse ;  /* 0x000000a21f1f7220 */ /* 0x080fe20000400000 */
[----:B------:R-:W-:Y:S02]  /*7d80*/  HADD2.F32 R19, -RZ, R139.H1_H1 ;  /* 0x3000008bff137230 */ /* 0x000fe40000004100 */
[-C--:B------:R-:W-:Y:S01]  /*7d90*/  FMUL R35, R35, R162.reuse ;  /* 0x000000a223237220 */ /* 0x080fe20000400000 */
[--C-:B------:R-:W-:Y:S02]  /*7da0*/  HADD2.F32 R37, -RZ, R134.reuse.H1_H1 ;  /* 0x30000086ff257230 */ /* 0x100fe40000004100 */
[----:B------:R-:W-:Y:S01]  /*7db0*/  FMUL R34, R13, R162 ;  /* 0x000000a20d227220 */ /* 0x000fe20000400000 */
[----:B------:R-:W-:Y:S01]  /*7dc0*/  FFMA R28, R12, R0, R31 ;  /* 0x000000000c1c7223 */ /* 0x000fe2000000001f */
[----:B------:R-:W-:Y:S02]  /*7dd0*/  HADD2.F32 R13, -RZ, R133.H1_H1 ;  /* 0x30000085ff0d7230 */ /* 0x000fe40000004100 */
[----:B------:R-:W-:Y:S01]  /*7de0*/  FMUL R12, R19, R162 ;  /* 0x000000a2130c7220 */ /* 0x000fe20000400000 */
[----:B---3--:R-:W-:Y:S01]  /*7df0*/  FFMA R34, R9, R0, R34 ;  /* 0x0000000009227223 */ /* 0x008fe20000000022 */
[----:B------:R-:W-:-:S02]  /*7e00*/  HADD2.F32 R9, -RZ, R134.H0_H0 ;  /* 0x20000086ff097230 */ /* 0x000fc40000004100 */
[-C--:B------:R-:W-:Y:S01]  /*7e10*/  FFMA R32, R14, R0.reuse, R35 ;  /* 0x000000000e207223 */ /* 0x080fe20000000023 */
[----:B------:R-:W-:Y:S02]  /*7e20*/  HADD2.F32 R31, -RZ, R132.H0_H0 ;  /* 0x20000084ff1f7230 */ /* 0x000fe40000004100 */
[----:B------:R-:W-:Y:S01]  /*7e30*/  FFMA R35, R15, R0, R12 ;  /* 0x000000000f237223 */ /* 0x000fe2000000000c */
[-C--:B------:R-:W-:Y:S01]  /*7e40*/  FMUL R30, R13, R162.reuse ;  /* 0x000000a20d1e7220 */ /* 0x080fe20000400000 */
[-C--:B------:R-:W-:Y:S01]  /*7e50*/  FMUL R9, R9, R162.reuse ;  /* 0x000000a209097220 */ /* 0x080fe20000400000 */
[----:B------:R-:W-:Y:S02]  /*7e60*/  HADD2.F32 R19, -RZ, R133.H0_H0 ;  /* 0x20000085ff137230 */ /* 0x000fe40000004100 */
[----:B------:R-:W-:Y:S01]  /*7e70*/  FMUL R31, R31, R162 ;  /* 0x000000a21f1f7220 */ /* 0x000fe20000400000 */
[--C-:B------:R-:W-:Y:S02]  /*7e80*/  HADD2.F32 R13, -RZ, R135.reuse.H0_H0 ;  /* 0x20000087ff0d7230 */ /* 0x100fe40000004100 */
[----:B------:R-:W-:Y:S01]  /*7e90*/  FFMA R30, R11, R0, R30 ;  /* 0x000000000b1e7223 */ /* 0x000fe2000000001e */
[----:B------:R-:W-:-:S02]  /*7ea0*/  HADD2.F32 R15, -RZ, R135.H1_H1 ;  /* 0x30000087ff0f7230 */ /* 0x000fc40000004100 */
[----:B------:R-:W-:Y:S01]  /*7eb0*/  FFMA R31, R8, R0, R31 ;  /* 0x00000000081f7223 */ /* 0x000fe2000000001f */
[-C--:B------:R-:W-:Y:S01]  /*7ec0*/  FMUL R19, R19, R162.reuse ;  /* 0x000000a213137220 */ /* 0x080fe20000400000 */
[-C--:B------:R-:W-:Y:S01]  /*7ed0*/  FMUL R8, R37, R162.reuse ;  /* 0x000000a225087220 */ /* 0x080fe20000400000 */
[-C--:B------:R-:W-:Y:S01]  /*7ee0*/  FMUL R13, R13, R162.reuse ;  /* 0x000000a20d0d7220 */ /* 0x080fe20000400000 */
[----:B------:R-:W-:Y:S01]  /*7ef0*/  FMUL R14, R15, R162 ;  /* 0x000000a20f0e7220 */ /* 0x000fe20000400000 */
[-C--:B------:R-:W-:Y:S01]  /*7f00*/  FFMA R19, R10, R0.reuse, R19 ;  /* 0x000000000a137223 */ /* 0x080fe20000000013 */
[----:B----4-:R-:W-:Y:S01]  /*7f10*/  FFMA R12, R4, R0, R9 ;  /* 0x00000000040c7223 */ /* 0x010fe20000000009 */
[----:B------:R-:W-:Y:S01]  /*7f20*/  F2FP.F16.F32.PACK_AB R9, R29, R18 ;  /* 0x000000121d09723e */ /* 0x000fe200000000ff */
[-C--:B------:R-:W-:Y:S01]  /*7f30*/  FFMA R15, R5, R0.reuse, R8 ;  /* 0x00000000050f7223 */ /* 0x080fe20000000008 */
[----:B------:R-:W-:Y:S01]  /*7f40*/  IADD3 R29, PT, PT, R159, 0x20, RZ ;  /* 0x000000209f1d7810 */ /* 0x000fe20007ffe0ff */
[-C--:B------:R-:W-:Y:S01]  /*7f50*/  FFMA R13, R6, R0.reuse, R13 ;  /* 0x00000000060d7223 */ /* 0x080fe2000000000d */
[----:B------:R-:W-:Y:S01]  /*7f60*/  FFMA R14, R7, R0, R14 ;  /* 0x00000000070e7223 */ /* 0x000fe2000000000e */
[----:B------:R-:W-:-:S02]  /*7f70*/  F2FP.F16.F32.PACK_AB R8, R17, R16 ;  /* 0x000000101108723e */ /* 0x000fc400000000ff */
[----:B------:R-:W-:Y:S02]  /*7f80*/  ISETP.LT.AND P3, PT, R29, R164, P6 ;  /* 0x000000a41d00720c */ /* 0x000fe40003761270 */
[----:B------:R-:W-:Y:S02]  /*7f90*/  F2FP.F16.F32.PACK_AB R10, R33, R28 ;  /* 0x0000001c210a723e */ /* 0x000fe400000000ff */
[----:B------:R-:W-:Y:S02]  /*7fa0*/  F2FP.F16.F32.PACK_AB R11, R35, R32 ;  /* 0x00000020230b723e */ /* 0x000fe400000000ff */
[----:B------:R-:W-:Y:S02]  /*7fb0*/  F2FP.F16.F32.PACK_AB R4, R34, R31 ;  /* 0x0000001f2204723e */ /* 0x000fe400000000ff */
[----:B------:R-:W-:Y:S01]  /*7fc0*/  F2FP.F16.F32.PACK_AB R5, R30, R19 ;  /* 0x000000131e05723e */ /* 0x000fe200000000ff */
[----:B------:R1:W-:Y:S01]  /*7fd0*/  @P5 STG.E.128 desc[UR36][R26.64], R8 ;  /* 0x000000081a005986 */ /* 0x0003e2000c101d24 */
[----:B------:R-:W-:-:S02]  /*7fe0*/  F2FP.F16.F32.PACK_AB R6, R15, R12 ;  /* 0x0000000c0f06723e */ /* 0x000fc400000000ff */
[----:B------:R-:W-:-:S05]  /*7ff0*/  F2FP.F16.F32.PACK_AB R7, R14, R13 ;  /* 0x0000000d0e07723e */ /* 0x000fca00000000ff */
[----:B------:R2:W-:Y:S01]  /*8000*/  @P4 STG.E.128 desc[UR36][R24.64], R4 ;  /* 0x0000000418004986 */ /* 0x0005e2000c101d24 */
[----:B------:R-:W-:-:S03]  /*8010*/  IADD3 R31, PT, PT, R159, 0x22, RZ ;  /* 0x000000229f1f7810 */ /* 0x000fc60007ffe0ff */
[----:B------:R3:W4:Y:S01]  /*8020*/  @P3 LDG.E.LTC128B.128 R136, desc[UR36][R22.64] ;  /* 0x0000002416883981 */ /* 0x000722000c1e1d20 */
[----:B------:R-:W-:-:S13]  /*8030*/  ISETP.LT.AND P2, PT, R31, R164, P6 ;  /* 0x000000a41f00720c */ /* 0x000fda0003741270 */
        /* <DEDUP_REMOVED lines=169> */
[----:B------:R-:W-:Y:S01]  /*8ad0*/  @P5 STG.E.128 desc[UR36][R26.64], R8 ;  /* 0x000000081a005986 */ /* 0x000fe2000c101d24 */
[----:B------:R-:W-:-:S02]  /*8ae0*/  F2FP.F16.F32.PACK_AB R6, R15, R12 ;  /* 0x0000000c0f06723e */ /* 0x000fc400000000ff */
[----:B------:R-:W-:-:S05]  /*8af0*/  F2FP.F16.F32.PACK_AB R7, R14, R13 ;  /* 0x0000000d0e07723e */ /* 0x000fca00000000ff */
[----:B------:R-:W-:Y:S04]  /*8b00*/  @P4 STG.E.128 desc[UR36][R24.64], R4 ;  /* 0x0000000418004986 */ /* 0x000fe8000c101d24 */
[----:B------:R-:W2:Y:S01]  /*8b10*/  @P3 LDG.E.LTC128B.128 R136, desc[UR36][R22.64] ;  /* 0x0000002416883981 */ /* 0x000ea2000c1e1d20 */
[----:B------:R-:W-:-:S04]  /*8b20*/  IADD3 R31, PT, PT, R159, 0x32, RZ ;  /* 0x000000329f1f7810 */ /* 0x000fc80007ffe0ff */
[----:B------:R-:W-:-:S13]  /*8b30*/  ISETP.LT.AND P2, PT, R31, R164, P6 ;  /* 0x000000a41f00720c */ /* 0x000fda0003741270 */
[----:B------:R-:W3:Y:S01]  /*8b40*/  @P2 LDG.E.LTC128B.128 R132, desc[UR36][R20.64] ;  /* 0x0000002414842981 */ /* 0x000ee2000c1e1d20 */
        /* <DEDUP_REMOVED lines=21> */
[-C--:B------:R-:W-:Y:S01]  /*8ca0*/  FMUL R31, R31, R162.reuse ;  /* 0x000000a21f1f7220 */ /* 0x080fe20000400000 */
[----:B------:R-:W-:Y:S01]  /*8cb0*/  FMUL R28, R29, R162 ;  /* 0x000000a21d1c7220 */ /* 0x000fe20000400000 */
[----:B-1----:R-:W-:Y:S01]  /*8cc0*/  FFMA R16, R16, R0, R33 ;  /* 0x0000000010107223 */ /* 0x002fe20000000021 */
[----:B------:R-:W-:-:S02]  /*8cd0*/  HADD2.F32 R29, -RZ, R138.H1_H1 ;  /* 0x3000008aff1d7230 */ /* 0x000fc40000004100 */
[-C--:B------:R-:W-:Y:S01]  /*8ce0*/  FFMA R18, R18, R0.reuse, R31 ;  /* 0x0000000012127223 */ /* 0x080fe2000000001f */
[----:B------:R-:W-:Y:S02]  /*8cf0*/  HADD2.F32 R33, -RZ, R138.H0_H0 ;  /* 0x2000008aff217230 */ /* 0x000fe40000004100 */
[----:B------:R-:W-:Y:S01]  /*8d00*/  FFMA R31, R19, R0, R28 ;  /* 0x00000000131f7223 */ /* 0x000fe2000000001c */
[-C--:B------:R-:W-:Y:S01]  /*8d10*/  FMUL R30, R35, R162.reuse ;  /* 0x000000a2231e7220 */ /* 0x080fe20000400000 */
[-C--:B------:R-:W-:Y:S01]  /*8d20*/  FMUL R28, R29, R162.reuse ;  /* 0x000000a21d1c7220 */ /* 0x080fe20000400000 */
[--C-:B------:R-:W-:Y:S02]  /*8d30*/  HADD2.F32 R29, -RZ, R139.reuse.H0_H0 ;  /* 0x2000008bff1d7230 */ /* 0x100fe40000004100 */
[----:B------:R-:W-:Y:S01]  /*8d40*/  FMUL R19, R33, R162 ;  /* 0x000000a221137220 */ /* 0x000fe20000400000 */
[----:B------:R-:W-:Y:S02]  /*8d50*/  HADD2.F32 R33, -RZ, R139.H1_H1 ;  /* 0x3000008bff217230 */ /* 0x000fe40000004100 */
[-C--:B------:R-:W-:Y:S01]  /*8d60*/  FFMA R17, R17, R0.reuse, R30 ;  /* 0x0000000011117223 */ /* 0x080fe2000000001e */
[-C--:B----4-:R-:W-:Y:S01]  /*8d70*/  FFMA R35, R13, R0.reuse, R28 ;  /* 0x000000000d237223 */ /* 0x090fe2000000001c */
[----:B------:R-:W-:Y:S01]  /*8d80*/  FFMA R30, R12, R0, R19 ;  /* 0x000000000c1e7223 */ /* 0x000fe20000000013 */
[-C--:B------:R-:W-:Y:S01]  /*8d90*/  FMUL R29, R29, R162.reuse ;  /* 0x000000a21d1d7220 */ /* 0x080fe20000400000 */
[----:B------:R-:W-:Y:S01]  /*8da0*/  FMUL R12, R33, R162 ;  /* 0x000000a2210c7220 */ /* 0x000fe20000400000 */
[----:B---3--:R-:W-:-:S02]  /*8db0*/  HADD2.F32 R13, -RZ, R133.H0_H0 ;  /* 0x20000085ff0d7230 */ /* 0x008fc40000004100 */
[--C-:B------:R-:W-:Y:S02]  /*8dc0*/  HADD2.F32 R19, -RZ, R132.reuse.H0_H0 ;  /* 0x20000084ff137230 */ /* 0x100fe40000004100 */
[-C--:B------:R-:W-:Y:S01]  /*8dd0*/  FFMA R14, R14, R0.reuse, R29 ;  /* 0x000000000e0e7223 */ /* 0x080fe2000000001d */
[----:B------:R-:W-:Y:S01]  /*8de0*/  FFMA R29, R15, R0, R12 ;  /* 0x000000000f1d7223 */ /* 0x000fe2000000000c */
[-C--:B------:R-:W-:Y:S01]  /*8df0*/  FMUL R15, R13, R162.reuse ;  /* 0x000000a20d0f7220 */ /* 0x080fe20000400000 */
[----:B------:R-:W-:Y:S02]  /*8e00*/  HADD2.F32 R13, -RZ, R133.H1_H1 ;  /* 0x30000085ff0d7230 */ /* 0x000fe40000004100 */
[----:B------:R-:W-:Y:S01]  /*8e10*/  FMUL R19, R19, R162 ;  /* 0x000000a213137220 */ /* 0x000fe20000400000 */
[----:B------:R-:W-:Y:S02]  /*8e20*/  HADD2.F32 R33, -RZ, R132.H1_H1 ;  /* 0x30000084ff217230 */ /* 0x000fe40000004100 */
[----:B------:R-:W-:-:S02]  /*8e30*/  HADD2.F32 R37, -RZ, R134.H1_H1 ;  /* 0x30000086ff257230 */ /* 0x000fc40000004100 */
[----:B-----5:R-:W-:Y:S01]  /*8e40*/  FFMA R28, R8, R0, R19 ;  /* 0x00000000081c7223 */ /* 0x020fe20000000013 */
[-C--:B------:R-:W-:Y:S01]  /*8e50*/  FMUL R8, R13, R162.reuse ;  /* 0x000000a20d087220 */ /* 0x080fe20000400000 */
[-C--:B------:R-:W-:Y:S01]  /*8e60*/  FMUL R12, R33, R162.reuse ;  /* 0x000000a2210c7220 */ /* 0x080fe20000400000 */
[--C-:B------:R-:W-:Y:S02]  /*8e70*/  HADD2.F32 R13, -RZ, R135.reuse.H1_H1 ;  /* 0x30000087ff0d7230 */ /* 0x100fe40000004100 */
[----:B------:R-:W-:Y:S01]  /*8e80*/  FMUL R34, R37, R162 ;  /* 0x000000a225227220 */ /* 0x000fe20000400000 */
[-C--:B------:R-:W-:Y:S01]  /*8e90*/  FFMA R19, R11, R0.reuse, R8 ;  /* 0x000000000b137223 */ /* 0x080fe20000000008 */
[-C--:B------:R-:W-:Y:S01]  /*8ea0*/  FFMA R33, R9, R0.reuse, R12 ;  /* 0x0000000009217223 */ /* 0x080fe2000000000c */
[----:B------:R-:W-:Y:S01]  /*8eb0*/  FFMA R12, R10, R0, R15 ;  /* 0x000000000a0c7223 */ /* 0x000fe2000000000f */
[----:B------:R-:W-:Y:S02]  /*8ec0*/  HADD2.F32 R9, -RZ, R135.H0_H0 ;  /* 0x20000087ff097230 */ /* 0x000fe40000004100 */
[----:B------:R-:W-:Y:S01]  /*8ed0*/  FMUL R8, R13, R162 ;  /* 0x000000a20d087220 */ /* 0x000fe20000400000 */
[----:B------:R-:W-:Y:S01]  /*8ee0*/  HADD2.F32 R15, -RZ, R134.H0_H0 ;  /* 0x20000086ff0f7230 */ /* 0x000fe20000004100 */
[----:B------:R-:W-:Y:S01]  /*8ef0*/  IADD3 R13, PT, PT, R159, 0x38, RZ ;  /* 0x000000389f0d7810 */ /* 0x000fe20007ffe0ff */
[-C--:B------:R-:W-:Y:S01]  /*8f00*/  FFMA R34, R5, R0.reuse, R34 ;  /* 0x0000000005227223 */ /* 0x080fe20000000022 */
[----:B------:R-:W-:Y:S01]  /*8f10*/  FFMA R7, R7, R0, R8 ;  /* 0x0000000007077223 */ /* 0x000fe20000000008 */
[----:B------:R-:W-:Y:S01]  /*8f20*/  FMUL R9, R9, R162 ;  /* 0x000000a209097220 */ /* 0x000fe20000400000 */
[----:B------:R-:W-:Y:S01]  /*8f30*/  F2FP.F16.F32.PACK_AB R8, R17, R16 ;  /* 0x000000101108723e */ /* 0x000fe200000000ff */
[----:B------:R-:W-:Y:S01]  /*8f40*/  FMUL R15, R15, R162 ;  /* 0x000000a20f0f7220 */ /* 0x000fe20000400000 */
[----:B------:R-:W-:Y:S01]  /*8f50*/  IADD3 R16, P1, PT, R26, UR4, RZ ;  /* 0x000000041a107c10 */ /* 0x000fe2000ff3e0ff */
[----:B------:R-:W-:Y:S01]  /*8f60*/  FFMA R32, R6, R0, R9 ;  /* 0x0000000006207223 */ /* 0x000fe20000000009 */
[----:B------:R-:W-:Y:S01]  /*8f70*/  ISETP.LT.AND P3, PT, R13, R164, P6 ;  /* 0x000000a40d00720c */ /* 0x000fe20003761270 */
[----:B------:R-:W-:Y:S01]  /*8f80*/  FFMA R15, R4, R0, R15 ;  /* 0x00000000040f7223 */ /* 0x000fe2000000000f */
[----:B------:R-:W-:-:S02]  /*8f90*/  F2FP.F16.F32.PACK_AB R9, R31, R18 ;  /* 0x000000121f09723e */ /* 0x000fc400000000ff */
[----:B------:R-:W-:Y:S02]  /*8fa0*/  IADD3.X R17, PT, PT, R27, UR5, RZ, P1, !PT ;  /* 0x000000051b117c10 */ /* 0x000fe40008ffe4ff */
[----:B------:R-:W-:Y:S02]  /*8fb0*/  F2FP.F16.F32.PACK_AB R11, R29, R14 ;  /* 0x0000000e1d0b723e */ /* 0x000fe400000000ff */
[----:B------:R-:W-:Y:S02]  /*8fc0*/  IADD3 R18, P1, PT, R24, UR4, RZ ;  /* 0x0000000418127c10 */ /* 0x000fe4000ff3e0ff */
[----:B------:R-:W-:Y:S02]  /*8fd0*/  IADD3 R14, P2, PT, R2, R22, RZ ;  /* 0x00000016020e7210 */ /* 0x000fe40007f5e0ff */
[----:B------:R-:W-:Y:S02]  /*8fe0*/  F2FP.F16.F32.PACK_AB R10, R35, R30 ;  /* 0x0000001e230a723e */ /* 0x000fe400000000ff */
[----:B------:R-:W-:-:S02]  /*8ff0*/  F2FP.F16.F32.PACK_AB R5, R19, R12 ;  /* 0x0000000c1305723e */ /* 0x000fc400000000ff */
[----:B------:R-:W-:Y:S01]  /*9000*/  F2FP.F16.F32.PACK_AB R4, R33, R28 ;  /* 0x0000001c2104723e */ /* 0x000fe200000000ff */
[----:B------:R-:W-:Y:S01]  /*9010*/  @P5 STG.E.128 desc[UR36][R16.64], R8 ;  /* 0x0000000810005986 */ /* 0x000fe2000c101d24 */
[----:B------:R-:W-:Y:S02]  /*9020*/  F2FP.F16.F32.PACK_AB R6, R34, R15 ;  /* 0x0000000f2206723e */ /* 0x000fe400000000ff */
[----:B------:R-:W-:Y:S02]  /*9030*/  IADD3.X R19, PT, PT, R25, UR5, RZ, P1, !PT ;  /* 0x0000000519137c10 */ /* 0x000fe40008ffe4ff */
        /* <DEDUP_REMOVED lines=22> */
[----:B------:R-:W5:Y:S04]  /*91a0*/  LDS.128 R4, [R165] ;  /* 0x00000000a5047984 */ /* 0x000f680000000c00 */
[----:B------:R-:W-:Y:S01]  /*91b0*/  LDS.128 R164, [R165+0x440] ;  /* 0x00044000a5a47984 */ /* 0x000fe20000000c00 */
[----:B--2---:R-:W-:-:S02]  /*91c0*/  HADD2.F32 R13, -RZ, R136.H0_H0 ;  /* 0x20000088ff0d7230 */ /* 0x004fc40000004100 */
[--C-:B------:R-:W-:Y:S02]  /*91d0*/  HADD2.F32 R25, -RZ, R137.reuse.H0_H0 ;  /* 0x20000089ff197230 */ /* 0x100fe40000004100 */
[----:B------:R-:W-:Y:S02]  /*91e0*/  HADD2.F32 R137, -RZ, R137.H1_H1 ;  /* 0x30000089ff897230 */ /* 0x000fe40000004100 */
[-C--:B------:R-:W-:Y:S01]  /*91f0*/  FMUL R13, R13, R162.reuse ;  /* 0x000000a20d0d7220 */ /* 0x080fe20000400000 */
[----:B------:R-:W-:Y:S02]  /*9200*/  HADD2.F32 R27, -RZ, R136.H1_H1 ;  /* 0x30000088ff1b7230 */ /* 0x000fe40000004100 */
[----:B------:R-:W-:Y:S01]  /*9210*/  FMUL R25, R25, R162 ;  /* 0x000000a219197220 */ /* 0x000fe20000400000 */
[--C-:B------:R-:W-:Y:S02]  /*9220*/  HADD2.F32 R21, -RZ, R139.reuse.H0_H0 ;  /* 0x2000008bff157230 */ /* 0x100fe40000004100 */
[----:B----4-:R-:W-:Y:S01]  /*9230*/  FFMA R8, R8, R0, R13 ;  /* 0x0000000008087223 */ /* 0x010fe2000000000d */
[----:B-1----:R-:W-:Y:S01]  /*9240*/  HADD2.F32 R3, -RZ, R138.H0_H0 ;  /* 0x2000008aff037230 */ /* 0x002fe20000004100 */
[----:B------:R-:W1:Y:S01]  /*9250*/  LDS.128 R12, [R163+0x440] ;  /* 0x00044000a30c7984 */ /* 0x000e620000000c00 */
[----:B------:R-:W-:-:S02]  /*9260*/  HADD2.F32 R139, -RZ, R139.H1_H1 ;  /* 0x3000008bff8b7230 */ /* 0x000fc40000004100 */
[-C--:B------:R-:W-:Y:S01]  /*9270*/  FMUL R20, R137, R162.reuse ;  /* 0x000000a289147220 */ /* 0x080fe20000400000 */
[----:B------:R-:W-:Y:S02]  /*9280*/  HADD2.F32 R23, -RZ, R138.H1_H1 ;  /* 0x3000008aff177230 */ /* 0x000fe40000004100 */
[-C--:B------:R-:W-:Y:S01]  /*9290*/  FMUL R2, R27, R162.reuse ;  /* 0x000000a21b027220 */ /* 0x080fe20000400000 */
[----:B------:R-:W-:Y:S01]  /*92a0*/  FMUL R3, R3, R162 ;  /* 0x000000a203037220 */ /* 0x000fe20000400000 */
[----:B------:R-:W-:Y:S01]  /*92b0*/  FFMA R11, R11, R0, R20 ;  /* 0x000000000b0b7223 */ /* 0x000fe20000000014 */
[----:B------:R-:W-:Y:S01]  /*92c0*/  FMUL R21, R21, R162 ;  /* 0x000000a215157220 */ /* 0x000fe20000400000 */
[----:B------:R-:W-:Y:S01]  /*92d0*/  FFMA R9, R9, R0, R2 ;  /* 0x0000000009097223 */ /* 0x000fe20000000002 */
[-C--:B------:R-:W-:Y:S01]  /*92e0*/  FMUL R20, R139, R162.reuse ;  /* 0x000000a28b147220 */ /* 0x080fe20000400000 */
[----:B------:R-:W-:Y:S01]  /*92f0*/  FMUL R2, R23, R162 ;  /* 0x000000a217027220 */ /* 0x000fe20000400000 */
[-C--:B------:R-:W-:Y:S01]  /*9300*/  FFMA R10, R10, R0.reuse, R25 ;  /* 0x000000000a0a7223 */ /* 0x080fe20000000019 */
[-C--:B-----5:R-:W-:Y:S01]  /*9310*/  FFMA R3, R4, R0.reuse, R3 ;  /* 0x0000000004037223 */ /* 0x0a0fe20000000003 */
[-C--:B------:R-:W-:Y:S01]  /*9320*/  FFMA R21, R6, R0.reuse, R21 ;  /* 0x0000000006157223 */ /* 0x080fe20000000015 */
[-C--:B------:R-:W-:Y:S01]  /*9330*/  FFMA R20, R7, R0.reuse, R20 ;  /* 0x0000000007147223 */ /* 0x080fe20000000014 */
[----:B------:R-:W-:Y:S01]  /*9340*/  FFMA R2, R5, R0, R2 ;  /* 0x0000000005027223 */ /* 0x000fe20000000002 */
[----:B------:R-:W-:Y:S01]  /*9350*/  F2FP.F16.F32.PACK_AB R4, R9, R8 ;  /* 0x000000080904723e */ /* 0x000fe200000000ff */
[--C-:B---3--:R-:W-:Y:S01]  /*9360*/  HADD2.F32 R23, -RZ, R134.reuse.H0_H0 ;  /* 0x20000086ff177230 */ /* 0x108fe20000004100 */
[----:B------:R-:W-:Y:S01]  /*9370*/  IADD3 R8, P0, PT, R16, UR4, RZ ;  /* 0x0000000410087c10 */ /* 0x000fe2000ff1e0ff */
[----:B------:R-:W-:Y:S01]  /*9380*/  HADD2.F32 R25, -RZ, R134.H1_H1 ;  /* 0x30000086ff197230 */ /* 0x000fe20000004100 */
[----:B------:R-:W-:Y:S01]  /*9390*/  F2FP.F16.F32.PACK_AB R5, R11, R10 ;  /* 0x0000000a0b05723e */ /* 0x000fe200000000ff */
[----:B------:R-:W-:Y:S01]  /*93a0*/  HADD2.F32 R11, -RZ, R133.H0_H0 ;  /* 0x20000085ff0b7230 */ /* 0x000fe20000004100 */
[----:B------:R-:W-:Y:S01]  /*93b0*/  F2FP.F16.F32.PACK_AB R7, R20, R21 ;  /* 0x000000151407723e */ /* 0x000fe200000000ff */
[----:B------:R-:W-:Y:S01]  /*93c0*/  HADD2.F32 R21, -RZ, R135.H0_H0 ;  /* 0x20000087ff157230 */ /* 0x000fe20000004100 */
[----:B------:R-:W-:Y:S01]  /*93d0*/  F2FP.F16.F32.PACK_AB R6, R2, R3 ;  /* 0x000000030206723e */ /* 0x000fe200000000ff */
[--C-:B------:R-:W-:Y:S01]  /*93e0*/  HADD2.F32 R3, -RZ, R132.reuse.H0_H0 ;  /* 0x20000084ff037230 */ /* 0x100fe20000004100 */
[----:B------:R-:W-:Y:S01]  /*93f0*/  IADD3.X R9, PT, PT, R17, UR5, RZ, P0, !PT ;  /* 0x0000000511097c10 */ /* 0x000fe200087fe4ff */
[----:B------:R-:W-:-:S02]  /*9400*/  HADD2.F32 R17, -RZ, R132.H1_H1 ;  /* 0x30000084ff117230 */ /* 0x000fc40000004100 */
        /* <DEDUP_REMOVED lines=14> */
[-C--:B------:R-:W-:Y:S01]  /*94f0*/  FFMA R165, R165, R0.reuse, R162 ;  /* 0x00000000a5a57223 */ /* 0x080fe200000000a2 */
[-C--:B------:R-:W-:Y:S01]  /*9500*/  FFMA R16, R167, R0.reuse, R16 ;  /* 0x00000000a7107223 */ /* 0x080fe20000000010 */
[----:B--2---:R-:W-:Y:S01]  /*9510*/  IADD3 R8, P0, PT, R18, UR4, RZ ;  /* 0x0000000412087c10 */ /* 0x004fe2000ff1e0ff */
        /* <DEDUP_REMOVED lines=11> */
.L_x_2018:
[----:B------:R-:W3:Y:S01]  /*95d0*/  S2R R160, SR_TID.X ;  /* 0x0000000000a07919 */ /* 0x000ee20000002100 */
[----:B------:R-:W-:Y:S05]  /*95e0*/  WARPSYNC.ALL ;  /* 0x0000000000007948 */ /* 0x000fea0003800000 */
[----:B------:R-:W-:Y:S08]  /*95f0*/  BAR.SYNC.DEFER_BLOCKING 0x0 ;  /* 0x0000000000007b1d */ /* 0x000ff00000010000 */
[----:B------:R-:W5:Y:S01]  /*9600*/  S2UR UR4, SR_CgaCtaId ;  /* 0x00000000000479c3 */ /* 0x000f620000008800 */
[----:B------:R-:W-:Y:S01]  /*9610*/  UMOV UR5, 0x400 ;  /* 0x0000040000057882 */ /* 0x000fe20000000000 */
[----:B------:R-:W2:Y:S01]  /*9620*/  LDCU UR6, c[0x0][0x380] ;  /* 0x00007000ff0677ac */ /* 0x000ea20008000800 */
[----:B------:R2:W-:Y:S01]  /*9630*/  STS.64 [R158], R4 ;  /* 0x000000049e007388 */ /* 0x0005e20000000a00 */
[----:B---3--:R-:W-:-:S02]  /*9640*/  SHF.R.U32.HI R2, RZ, 0x4, R160 ;  /* 0x00000004ff027819 */ /* 0x008fc400000116a0 */
[--C-:B-1----:R-:W-:Y:S01]  /*9650*/  SHF.R.U32.HI R3, RZ, 0x3, R160.reuse ;  /* 0x00000003ff037819 */ /* 0x102fe200000116a0 */
[----:B------:R-:W-:Y:S01]  /*9660*/  STS.64 [R158+0x20], R8 ;  /* 0x000020089e007388 */ /* 0x000fe20000000a00 */
[----:B------:R-:W-:Y:S01]  /*9670*/  LOP3.LUT R2, R2, 0x1, RZ, 0xc0, !PT ;  /* 0x0000000102027812 */ /* 0x000fe200078ec0ff */
[----:B-----5:R-:W-:Y:S01]  /*9680*/  ULEA UR4, UR4, UR5, 0x18 ;  /* 0x0000000504047291 */ /* 0x020fe2000f8ec0ff */
[----:B----4-:R-:W-:Y:S01]  /*9690*/  SHF.L.U32 R133, R160, 0x1, RZ ;  /* 0x00000001a0857819 */ /* 0x010fe200000006ff */
[----:B------:R-:W-:Y:S01]  /*96a0*/  STS.64 [R158+0x40], R12 ;  /* 0x0000400c9e007388 */ /* 0x000fe20000000a00 */
[--C-:B------:R-:W-:Y:S02]  /*96b0*/  LOP3.LUT R2, R2, 0x70, R3.reuse, 0xf8, !PT ;  /* 0x0000007002027812 */ /* 0x100fe400078ef803 */
[----:B--2---:R-:W-:Y:S01]  /*96c0*/  SHF.R.U32.HI R132, RZ, 0x2, R160 ;  /* 0x00000002ff847819 */ /* 0x004fe200000116a0 */
[----:B------:R-:W-:Y:S01]  /*96d0*/  STS.64 [R158+0x60], R16 ;  /* 0x000060109e007388 */ /* 0x000fe20000000a00 */
[----:B------:R-:W-:-:S02]  /*96e0*/  LOP3.LUT R2, R2, 0x8, R3, 0xf8, !PT ;  /* 0x0000000802027812 */ /* 0x000fc400078ef803 */
[----:B------:R-:W-:Y:S01]  /*96f0*/  LOP3.LUT R133, R133, 0x1e, RZ, 0xc0, !PT ;  /* 0x0000001e85857812 */ /* 0x000fe200078ec0ff */
[----:B------:R-:W-:Y:S01]  /*9700*/  STS.64 [R161+0x80], R20 ;  /* 0x00008014a1007388 */ /* 0x000fe20000000a00 */
[----:B------:R-:W-:Y:S02]  /*9710*/  LOP3.LUT R132, R132, 0x1, RZ, 0xc0, !PT ;  /* 0x0000000184847812 */ /* 0x000fe400078ec0ff */
[----:B------:R-:W-:Y:S01]  /*9720*/  LOP3.LUT R2, R2, 0x4, R3, 0xf8, !PT ;  /* 0x0000000402027812 */ /* 0x000fe200078ef803 */
[----:B------:R1:W-:Y:S01]  /*9730*/  STS.64 [R161+0xa0], R24 ;  /* 0x0000a018a1007388 */ /* 0x0003e20000000a00 */
[C---:B------:R-:W-:Y:S02]  /*9740*/  LOP3.LUT R3, R133.reuse, R132, RZ, 0xfc, !PT ;  /* 0x0000008485037212 */ /* 0x040fe400078efcff */
[----:B------:R-:W-:Y:S01]  /*9750*/  LOP3.LUT R133, R133, 0x1, R132, 0xf6, !PT ;  /* 0x0000000185857812 */ /* 0x000fe200078ef684 */
[----:B------:R-:W-:Y:S01]  /*9760*/  STS.64 [R161+0xc0], R28 ;  /* 0x0000c01ca1007388 */ /* 0x000fe20000000a00 */
[C---:B------:R-:W-:Y:S01]  /*9770*/  ISETP.LT.AND P3, PT, R159.reuse, UR6, P0 ;  /* 0x000000069f007c0c */ /* 0x040fe20008761270 */
[C---:B------:R-:W-:Y:S01]  /*9780*/  IMAD R3, R2.reuse, 0x22, R3 ;  /* 0x0000002202037824 */ /* 0x040fe200078e0203 */
[----:B------:R-:W-:Y:S01]  /*9790*/  IADD3 R4, PT, PT, R159, 0x2, RZ ;  /* 0x000000029f047810 */ /* 0x000fe20007ffe0ff */
[----:B------:R-:W-:Y:S01]  /*97a0*/  STS.64 [R161+0xe0], R32 ;  /* 0x0000e020a1007388 */ /* 0x000fe20000000a00 */
[----:B------:R-:W-:-:S02]  /*97b0*/  IMAD R133, R2, 0x22, R133 ;  /* 0x0000002202857824 */ /* 0x000fc400078e0285 */
[----:B------:R-:W-:Y:S01]  /*97c0*/  LEA R2, R3, UR4, 0x4 ;  /* 0x0000000403027c11 */ /* 0x000fe2000f8e20ff */
[----:B------:R-:W-:Y:S01]  /*97d0*/  BAR.SYNC.DEFER_BLOCKING 0x0 ;  /* 0x0000000000007b1d */ /* 0x000fe20000010000 */
[----:B------:R-:W-:Y:S02]  /*97e0*/  ISETP.LT.AND P1, PT, R4, UR6, P0 ;  /* 0x0000000604007c0c */ /* 0x000fe40008721270 */
[----:B------:R-:W-:-:S03]  /*97f0*/  LEA R3, R133, UR4, 0x4 ;  /* 0x0000000485037c11 */ /* 0x000fc6000f8e20ff */
[----:B------:R-:W2:Y:S01]  /*9800*/  LDCU.64 UR4, c[0x0][0x440] ;  /* 0x00008800ff0477ac */ /* 0x000ea20008000a00 */
[C---:B-1----:R-:W-:Y:S02]  /*9810*/  IADD3 R25, PT, PT, R159.reuse, 0x10, RZ ;  /* 0x000000109f197810 */ /* 0x042fe40007ffe0ff */
[----:B------:R-:W-:Y:S01]  /*9820*/  IADD3 R24, PT, PT, R159, 0x12, RZ ;  /* 0x000000129f187810 */ /* 0x000fe20007ffe0ff */
[----:B------:R-:W1:Y:S01]  /*9830*/  LDS.128 R136, [R2+0x440] ;  /* 0x0004400002887984 */ /* 0x000e620000000c00 */
[----:B--2---:R-:W-:-:S03]  /*9840*/  IADD3 R12, P2, PT, R166, UR4, RZ ;  /* 0x00000004a60c7c10 */ /* 0x004fc6000ff5e0ff */
[----:B------:R-:W2:Y:S01]  /*9850*/  LDS.128 R144, [R2] ;  /* 0x0000000002907984 */ /* 0x000ea20000000c00 */
[----:B------:R-:W-:Y:S01]  /*9860*/  IADD3.X R13, PT, PT, R167, UR5, RZ, P2, !PT ;  /* 0x00000005a70d7c10 */ /* 0x000fe200097fe4ff */
[----:B------:R-:W3:Y:S02]  /*9870*/  LDCU.64 UR4, c[0x0][0x458] ;  /* 0x00008b00ff0477ac */ /* 0x000ee40008000a00 */
[----:B------:R-:W4:Y:S04]  /*9880*/  LDS.128 R140, [R3] ;  /* 0x00000000038c7984 */ /* 0x000f280000000c00 */
[----:B------:R-:W5:Y:S01]  /*9890*/  LDS.128 R132, [R3+0x440] ;  /* 0x0004400003847984 */ /* 0x000f620000000c00 */
        /* <DEDUP_REMOVED lines=16> */
[----:B------:R-:W-:Y:S01]  /*99a0*/  F2FP.F16.F32.PACK_AB R132, R9, R4 ;  /* 0x000000040984723e */ /* 0x000fe200000000ff */
[----:B------:R-:W-:Y:S01]  /*99b0*/  @P3 IMAD.MOV.U32 R4, RZ, RZ, R166 ;  /* 0x000000ffff043224 */ /* 0x000fe200078e00a6 */
[----:B------:R-:W-:-:S02]  /*99c0*/  F2FP.F16.F32.PACK_AB R133, R16, R5 ;  /* 0x000000051085723e */ /* 0x000fc400000000ff */
[----:B------:R-:W-:Y:S02]  /*99d0*/  F2FP.F16.F32.PACK_AB R136, R145, R144 ;  /* 0x000000909188723e */ /* 0x000fe400000000ff */
[----:B------:R-:W-:Y:S02]  /*99e0*/  F2FP.F16.F32.PACK_AB R137, R147, R146 ;  /* 0x000000929389723e */ /* 0x000fe400000000ff */
[----:B------:R-:W-:Y:S02]  /*99f0*/  F2FP.F16.F32.PACK_AB R138, R141, R140 ;  /* 0x0000008c8d8a723e */ /* 0x000fe400000000ff */
[----:B------:R-:W-:Y:S02]  /*9a00*/  F2FP.F16.F32.PACK_AB R139, R143, R142 ;  /* 0x0000008e8f8b723e */ /* 0x000fe400000000ff */
[----:B------:R-:W-:Y:S02]  /*9a10*/  @P3 MOV R5, R167 ;  /* 0x000000a700053202 */ /* 0x000fe40000000f00 */
[----:B------:R-:W-:Y:S01]  /*9a20*/  F2FP.F16.F32.PACK_AB R134, R21, R8 ;  /* 0x000000081586723e */ /* 0x000fe200000000ff */
[C---:B------:R-:W-:Y:S01]  /*9a30*/  VIADD R8, R159.reuse, 0xa ;  /* 0x0000000a9f087836 */ /* 0x040fe20000000000 */
[----:B------:R-:W-:Y:S01]  /*9a40*/  F2FP.F16.F32.PACK_AB R135, R20, R17 ;  /* 0x000000111487723e */ /* 0x000fe200000000ff */
[----:B------:R-:W-:Y:S01]  /*9a50*/  @P3 STG.E.128 desc[UR36][R4.64], R136 ;  /* 0x0000008804003986 */ /* 0x000fe2000c101d24 */
[----:B------:R-:W-:-:S03]  /*9a60*/  IADD3 R9, PT, PT, R159, 0x8, RZ ;  /* 0x000000089f097810 */ /* 0x000fc60007ffe0ff */
[----:B------:R-:W-:Y:S01]  /*9a70*/  @P1 STG.E.128 desc[UR36][R12.64], R132 ;  /* 0x000000840c001986 */ /* 0x000fe2000c101d24 */
[----:B------:R-:W-:Y:S01]  /*9a80*/  BAR.SYNC.DEFER_BLOCKING 0x0 ;  /* 0x0000000000007b1d */ /* 0x000fe20000010000 */
[----:B------:R-:W-:Y:S02]  /*9a90*/  ISETP.LT.AND P2, PT, R9, UR6, P0 ;  /* 0x0000000609007c0c */ /* 0x000fe40008741270 */
[----:B------:R-:W-:-:S03]  /*9aa0*/  ISETP.LT.AND P1, PT, R8, UR6, P0 ;  /* 0x0000000608007c0c */ /* 0x000fc60008721270 */
[----:B------:R-:W-:Y:S04]  /*9ab0*/  STS.64 [R158], R6 ;  /* 0x000000069e007388 */ /* 0x000fe80000000a00 */
[----:B------:R-:W-:Y:S04]  /*9ac0*/  STS.64 [R158+0x20], R10 ;  /* 0x0000200a9e007388 */ /* 0x000fe80000000a00 */
[----:B------:R-:W-:Y:S04]  /*9ad0*/  STS.64 [R158+0x40], R14 ;  /* 0x0000400e9e007388 */ /* 0x000fe80000000a00 */
[----:B------:R-:W-:Y:S04]  /*9ae0*/  STS.64 [R158+0x60], R18 ;  /* 0x000060129e007388 */ /* 0x000fe80000000a00 */
[----:B------:R3:W-:Y:S04]  /*9af0*/  STS.64 [R161+0x80], R22 ;  /* 0x00008016a1007388 */ /* 0x0007e80000000a00 */
[----:B------:R-:W-:Y:S04]  /*9b00*/  STS.64 [R161+0xa0], R26 ;  /* 0x0000a01aa1007388 */ /* 0x000fe80000000a00 */
[----:B------:R-:W-:Y:S04]  /*9b10*/  STS.64 [R161+0xc0], R30 ;  /* 0x0000c01ea1007388 */ /* 0x000fe80000000a00 */
[----:B------:R-:W-:Y:S01]  /*9b20*/  STS.64 [R161+0xe0], R34 ;  /* 0x0000e022a1007388 */ /* 0x000fe20000000a00 */
[----:B------:R-:W-:Y:S01]  /*9b30*/  BAR.SYNC.DEFER_BLOCKING 0x0 ;  /* 0x0000000000007b1d */ /* 0x000fe20000010000 */
[----:B---3--:R-:W-:-:S04]  /*9b40*/  IADD3 R22, P3, PT, R166, UR4, RZ ;  /* 0x00000004a6167c10 */ /* 0x008fc8000ff7e0ff */
[----:B------:R-:W-:Y:S01]  /*9b50*/  IADD3.X R23, PT, PT, R167, UR5, RZ, P3, !PT ;  /* 0x00000005a7177c10 */ /* 0x000fe20009ffe4ff */
        /* <DEDUP_REMOVED lines=21> */
[----:B------:R-:W-:Y:S02]  /*9cb0*/  IADD3 R20, P4, PT, R12, UR4, RZ ;  /* 0x000000040c147c10 */ /* 0x000fe4000ff9e0ff */
[----:B------:R-:W-:Y:S02]  /*9cc0*/  F2FP.F16.F32.PACK_AB R8, R141, R8 ;  /* 0x000000088d08723e */ /* 0x000fe400000000ff */
[----:B------:R-:W-:Y:S02]  /*9cd0*/  F2FP.F16.F32.PACK_AB R9, R16, R9 ;  /* 0x000000091009723e */ /* 0x000fe400000000ff */
[----:B------:R-:W-:Y:S02]  /*9ce0*/  F2FP.F16.F32.PACK_AB R10, R137, R10 ;  /* 0x0000000a890a723e */ /* 0x000fe400000000ff */
[----:B------:R-:W-:Y:S02]  /*9cf0*/  F2FP.F16.F32.PACK_AB R4, R133, R132 ;  /* 0x000000848504723e */ /* 0x000fe400000000ff */
[----:B------:R-:W-:Y:S01]  /*9d00*/  F2FP.F16.F32.PACK_AB R5, R135, R134 ;  /* 0x000000868705723e */ /* 0x000fe200000000ff */
[----:B------:R1:W-:Y:S01]  /*9d10*/  @P2 STG.E.128 desc[UR36][R22.64], R8 ;  /* 0x0000000816002986 */ /* 0x0003e2000c101d24 */
[----:B------:R-:W-:-:S02]  /*9d20*/  F2FP.F16.F32.PACK_AB R6, R17, R14 ;  /* 0x0000000e1106723e */ /* 0x000fc400000000ff */
[----:B------:R-:W-:Y:S02]  /*9d30*/  IADD3.X R21, PT, PT, R13, UR5, RZ, P4, !PT ;  /* 0x000000050d157c10 */ /* 0x000fe4000a7fe4ff */
[----:B------:R-:W-:Y:S02]  /*9d40*/  F2FP.F16.F32.PACK_AB R7, R18, R15 ;  /* 0x0000000f1207723e */ /* 0x000fe400000000ff */
[----:B------:R-:W-:-:S03]  /*9d50*/  ISETP.LT.AND P2, PT, R25, UR6, P0 ;  /* 0x0000000619007c0c */ /* 0x000fc60008741270 */
[----:B------:R2:W-:Y:S01]  /*9d60*/  @P1 STG.E.128 desc[UR36][R20.64], R4 ;  /* 0x0000000414001986 */ /* 0x0005e2000c101d24 */
[----:B------:R-:W-:Y:S01]  /*9d70*/  BAR.SYNC.DEFER_BLOCKING 0x0 ;  /* 0x0000000000007b1d */ /* 0x000fe20000010000 */
[----:B------:R-:W-:Y:S02]  /*9d80*/  ISETP.LT.AND P1, PT, R24, UR6, P0 ;  /* 0x0000000618007c0c */ /* 0x000fe40008721270 */
[----:B-1----:R-:W-:-:S04]  /*9d90*/  IADD3 R22, P4, PT, R22, UR4, RZ ;  /* 0x0000000416167c10 */ /* 0x002fc8000ff9e0ff */
[----:B------:R-:W-:Y:S01]  /*9da0*/  IADD3.X R23, PT, PT, R23, UR5, RZ, P4, !PT ;  /* 0x0000000517177c10 */ /* 0x000fe2000a7fe4ff */
[----:B------:R-:W-:Y:S04]  /*9db0*/  STS.64 [R158], R64 ;  /* 0x000000409e007388 */ /* 0x000fe80000000a00 */
        /* <DEDUP_REMOVED lines=31> */
[----:B------:R-:W-:Y:S01]  /*9fb0*/  F2FP.F16.F32.PACK_AB R9, R25, R18 ;  /* 0x000000121909723e */ /* 0x000fe200000000ff */
[----:B------:R-:W-:Y:S01]  /*9fc0*/  VIADD R25, R159, 0x18 ;  /* 0x000000189f197836 */ /* 0x000fe20000000000 */
[----:B------:R-:W-:Y:S02]  /*9fd0*/  F2FP.F16.F32.PACK_AB R10, R30, R19 ;  /* 0x000000131e0a723e */ /* 0x000fe400000000ff */
[----:B------:R-:W-:Y:S02]  /*9fe0*/  F2FP.F16.F32.PACK_AB R11, R29, R28 ;  /* 0x0000001c1d0b723e */ /* 0x000fe400000000ff */
[----:B------:R-:W-:Y:S02]  /*9ff0*/  F2FP.F16.F32.PACK_AB R4, R27, R14 ;  /* 0x0000000e1b04723e */ /* 0x000fe400000000ff */
[----:B------:R-:W-:Y:S01]  /*a000*/  F2FP.F16.F32.PACK_AB R5, R15, R12 ;  /* 0x0000000c0f05723e */ /* 0x000fe200000000ff */
[----:B------:R1:W-:Y:S01]  /*a010*/  @P2 STG.E.128 desc[UR36][R22.64], R8 ;  /* 0x0000000816002986 */ /* 0x0003e2000c101d24 */
[----:B------:R-:W-:-:S02]  /*a020*/  F2FP.F16.F32.PACK_AB R6, R26, R13 ;  /* 0x0000000d1a06723e */ /* 0x000fc400000000ff */
[----:B------:R-:W-:Y:S02]  /*a030*/  F2FP.F16.F32.PACK_AB R7, R7, R24 ;  /* 0x000000180707723e */ /* 0x000fe400000000ff */
[----:B------:R-:W-:Y:S02]  /*a040*/  IADD3 R24, PT, PT, R159, 0x1a, RZ ;  /* 0x0000001a9f187810 */ /* 0x000fe40007ffe0ff */
[----:B------:R-:W-:Y:S01]  /*a050*/  ISETP.LT.AND P2, PT, R25, UR6, P0 ;  /* 0x0000000619007c0c */ /* 0x000fe20008741270 */
        /* <DEDUP_REMOVED lines=44> */
[----:B------:R-:W-:Y:S01]  /*a320*/  F2FP.F16.F32.PACK_AB R7, R7, R24 ;  /* 0x000000180707723e */ /* 0x000fe200000000ff */
[C---:B------:R-:W-:Y:S01]  /*a330*/  VIADD R24, R159.reuse, 0x22 ;  /* 0x000000229f187836 */ /* 0x040fe20000000000 */
[----:B------:R-:W-:-:S03]  /*a340*/  IADD3 R25, PT, PT, R159, 0x20, RZ ;  /* 0x000000209f197810 */ /* 0x000fc60007ffe0ff */
        /* <DEDUP_REMOVED lines=142> */
[C---:B------:R-:W-:Y:S02]  /*ac30*/  IADD3 R24, PT, PT, R159.reuse, 0x38, RZ ;  /* 0x000000389f187810 */ /* 0x040fe40007ffe0ff */
[----:B------:R-:W-:Y:S01]  /*ac40*/  IADD3 R159, PT, PT, R159, 0x3a, RZ ;  /* 0x0000003a9f9f7810 */ /* 0x000fe20007ffe0ff */
[----:B------:R1:W-:Y:S01]  /*ac50*/  @P1 STG.E.128 desc[UR36][R20.64], R4 ;  /* 0x0000000414001986 */ /* 0x0003e2000c101d24 */
[----:B------:R-:W-:Y:S01]  /*ac60*/  BAR.SYNC.DEFER_BLOCKING 0x0 ;  /* 0x0000000000007b1d */ /* 0x000fe20000010000 */
[----:B------:R-:W-:Y:S02]  /*ac70*/  ISETP.LT.AND P1, PT, R24, UR6, P0 ;  /* 0x0000000618007c0c */ /* 0x000fe40008721270 */
[----:B------:R-:W-:-:S03]  /*ac80*/  ISETP.LT.AND P0, PT, R159, UR6, P0 ;  /* 0x000000069f007c0c */ /* 0x000fc60008701270 */
[----:B------:R-:W-:Y:S04]  /*ac90*/  STS.64 [R158], R130 ;  /* 0x000000829e007388 */ /* 0x000fe80000000a00 */
[----:B------:R-:W-:Y:S01]  /*aca0*/  STS.64 [R158+0x20], R126 ;  /* 0x0000207e9e007388 */ /* 0x000fe20000000a00 */
[----:B-1----:R-:W-:-:S03]  /*acb0*/  IADD3 R20, P2, PT, R20, UR4, RZ ;  /* 0x0000000414147c10 */ /* 0x002fc6000ff5e0ff */
        /* <DEDUP_REMOVED lines=11> */
[----:B------:R4:W5:Y:S02]  /*ad70*/  LDS.128 R16, [R2+0x440] ;  /* 0x0004400002107984 */ /* 0x0009640000000c00 */
[----:B----4-:R-:W-:-:S04]  /*ad80*/  IADD3 R2, P3, PT, R22, UR4, RZ ;  /* 0x0000000416027c10 */ /* 0x010fc8000ff7e0ff */
[----:B------:R-:W-:Y:S01]  /*ad90*/  IADD3.X R3, PT, PT, R23, UR5, RZ, P3, !PT ;  /* 0x0000000517037c10 */ /* 0x000fe20009ffe4ff */
        /* <DEDUP_REMOVED lines=26> */
.L_x_2019:
[----:B-1----:R-:W1:Y:S08]  /*af40*/  LDC R2, c[0x0][0x394] ;  /* 0x0000e500ff027b82 */ /* 0x002e700000000800 */
[----:B------:R-:W3:Y:S01]  /*af50*/  LDC R0, c[0x0][0x39c] ;  /* 0x0000e700ff007b82 */ /* 0x000ee20000000800 */
[----:B-1----:R-:W-:-:S04]  /*af60*/  ISETP.GE.AND P0, PT, R2, 0x2, PT ;  /* 0x000000020200780c */ /* 0x002fc80003f06270 */
[----:B---3--:R-:W-:-:S13]  /*af70*/  ISETP.NE.OR P0, PT, R0, RZ, !P0 ;  /* 0x000000ff0000720c */ /* 0x008fda0004705670 */
        /* <DEDUP_REMOVED lines=18> */
.L_x_1969:
[----:B------:R-:W-:Y:S02]  /*b0a0*/  MOV R12, RZ ;  /* 0x000000ff000c7202 */ /* 0x000fe40000000f00 */
[----:B------:R-:W-:Y:S02]  /*b0b0*/  MOV R11, 0x1f ;  /* 0x0000001f000b7802 */ /* 0x000fe40000000f00 */
[----:B------:R-:W-:-:S07]  /*b0c0*/  MOV R15, 0xffffffff ;  /* 0xffffffff000f7802 */ /* 0x000fce0000000f00 */
[----:B------:R-:W-:Y:S05]  /*b0d0*/  WARPSYNC.COLLECTIVE R15, `(.L_x_2020) ;  /* 0x000000000f087348 */ /* 0x000fea0003c00000 */
[----:B------:R1:W2:Y:S02]  /*b0e0*/  SHFL.IDX P6, R14, R13, R12, R11 ;  /* 0x0000000c0d0e7389 */ /* 0x0002a400000c000b */
[----:B-12---:R-:W-:Y:S05]  /*b0f0*/  ENDCOLLECTIVE ;  /* 0x000000000000791b */ /* 0x006fea0003800000 */
.L_x_2020:
[----:B------:R-:W-:Y:S05]  /*b100*/  BRA `(.L_x_2021) ;  /* 0xffffff5800407947 */ /* 0x000fea000383ffff */
.L_x_2022:
        /* <DEDUP_REMOVED lines=15> */
.L_x_4319:


//--------------------- .text._ZN7cutlass7Kernel2INS_4gemm6kernel20DefaultGemmUniversalINS_6half_tENS_6layout8RowMajorELNS_16ComplexTransformE0ELi8ES4_S6_LS7_0ELi8ES4_S6_fNS_4arch15OpClassTensorOpENS8_4Sm80ENS1_9GemmShapeILi128ELi128ELi32EEENSB_ILi64ELi64ELi32EEENSB_ILi16ELi8ELi16EEENS_8epilogue6thread17LinearCombinationIS4_Li8EffLNSG_9ScaleType4KindE0ELNS_15FloatRoundStyleE2ES4_EENS1_11threadblock30GemmIdentityThreadblockSwizzleILi8EEELi4ENS8_13OpMultiplyAddELNS1_23SharedMemoryClearOptionE0ELb0ELb0ELb0ENS5_33Tensor4DPermuteBMM0321ColumnMajorILi12EEENS5_9NoPermuteENS5_40Tensor4DPermuteBMM0321ColumnMajorInverseILi12EEEvE10SelectBaseISO_vEEEEvNT_6ParamsE --------------------------
	.section	.text._ZN7cutlass7Kernel2INS_4gemm6kernel20DefaultGemmUniversalINS_6half_tENS_6layout8RowMajorELNS_16ComplexTransformE0ELi8ES4_S6_LS7_0ELi8ES4_S6_fNS_4arch15OpClassTensorOpENS8_4Sm80ENS1_9GemmShapeILi128ELi128ELi32EEENSB_ILi64ELi64ELi32EEENSB_ILi16ELi8ELi16EEENS_8epilogue6thread17LinearCombinationIS4_Li8EffLNSG_9ScaleType4KindE0ELNS_15FloatRoundStyleE2ES4_EENS1_11threadblock30GemmIdentityThreadblockSwizzleILi8EEELi4ENS8_13OpMultiplyAddELNS1_23SharedMemoryClearOptionE0ELb0ELb0ELb0ENS5_33Tensor4DPermuteBMM0321ColumnMajorILi12EEENS5_9NoPermuteENS5_40Tensor4DPermuteBMM0321ColumnMajorInverseILi12EEEvE10SelectBaseISO_vEEEEvNT_6ParamsE,"ax",@progbits
	.align	128
.text._ZN7cutlass7Kernel2INS_4gemm6kernel20DefaultGemmUniversalINS_6half_tENS_6layout8RowMajorELNS_16ComplexTransformE0ELi8ES4_S6_LS7_0ELi8ES4_S6_fNS_4arch15OpClassTensorOpENS8_4Sm80ENS1_9GemmShapeILi128ELi128ELi32EEENSB_ILi64ELi64ELi32EEENSB_ILi16ELi8ELi16EEENS_8epilogue6thread17LinearCombinationIS4_Li8EffLNSG_9ScaleType4KindE0ELNS_15FloatRoundStyleE2ES4_EENS1_11threadblock30GemmIdentityThreadblockSwizzleILi8EEELi4ENS8_13OpMultiplyAddELNS1_23SharedMemoryClearOptionE0ELb0ELb0ELb0ENS5_33Tensor4DPermuteBMM0321ColumnMajorILi12EEENS5_9NoPermuteENS5_40Tensor4DPermuteBMM0321ColumnMajorInverseILi12EEEvE10SelectBaseISO_vEEEEvNT_6ParamsE:
        .type           _ZN7cutlass7Kernel2INS_4gemm6kernel20DefaultGemmUniversalINS_6half_tENS_6layout8RowMajorELNS_16ComplexTransformE0ELi8ES4_S6_LS7_0ELi8ES4_S6_fNS_4arch15OpClassTensorOpENS8_4Sm80ENS1_9GemmShapeILi128ELi128ELi32EEENSB_ILi64ELi64ELi32EEENSB_ILi16ELi8ELi16EEENS_8epilogue6thread17LinearCombinationIS4_Li8EffLNSG_9ScaleType4KindE0ELNS_15FloatRoundStyleE2ES4_EENS1_11threadblock30GemmIdentityThreadblockSwizzleILi8EEELi4ENS8_13OpMultiplyAddELNS1_23SharedMemoryClearOptionE0ELb0ELb0ELb0ENS5_33Tensor4DPermuteBMM0321ColumnMajorILi12EEENS5_9NoPermuteENS5_40Tensor4DPermuteBMM0321ColumnMajorInverseILi12EEEvE10SelectBaseISO_vEEEEvNT_6ParamsE,@function
        .size           _ZN7cutlass7Kernel2INS_4gemm6kernel20DefaultGemmUniversalINS_6half_tENS_6layout8RowMajorELNS_16ComplexTransformE0ELi8ES4_S6_LS7_0ELi8ES4_S6_fNS_4arch15OpClassTensorOpENS8_4Sm80ENS1_9GemmShapeILi128ELi128ELi32EEENSB_ILi64ELi64ELi32EEENSB_ILi16ELi8ELi16EEENS_8epilogue6thread17LinearCombinationIS4_Li8EffLNSG_9ScaleType4KindE0ELNS_15FloatRoundStyleE2ES4_EENS1_11threadblock30GemmIdentityThreadblockSwizzleILi8EEELi4ENS8_13OpMultiplyAddELNS1_23SharedMemoryClearOptionE0ELb0ELb0ELb0ENS5_33Tensor4DPermuteBMM0321ColumnMajorILi12EEENS5_9NoPermuteENS5_40Tensor4DPermuteBMM0321ColumnMajorInverseILi12EEEvE10SelectBaseISO_vEEEEvNT_6ParamsE,(.L_x_4320 - _ZN7cutlass7Kernel2INS_4gemm6kernel20DefaultGemmUniversalINS_6half_tENS_6layout8RowMajorELNS_16ComplexTransformE0ELi8ES4_S6_LS7_0ELi8ES4_S6_fNS_4arch15OpClassTensorOpENS8_4Sm80ENS1_9GemmShapeILi128ELi128ELi32EEENSB_ILi64ELi64ELi32EEENSB_ILi16ELi8ELi16EEENS_8epilogue6thread17LinearCombinationIS4_Li8EffLNSG_9ScaleType4KindE0ELNS_15FloatRoundStyleE2ES4_EENS1_11threadblock30GemmIdentityThreadblockSwizzleILi8EEELi4ENS8_13OpMultiplyAddELNS1_23SharedMemoryClearOptionE0ELb0ELb0ELb0ENS5_33Tensor4DPermuteBMM0321ColumnMajorILi12EEENS5_9NoPermuteENS5_40Tensor4DPermuteBMM0321ColumnMajorInverseILi12EEEvE10SelectBaseISO_vEEEEvNT_6ParamsE)
        .other          _ZN7cutlass7Kernel2INS_4gemm6kernel20DefaultGemmUniversalINS_6half_tENS_6layout8RowMajorELNS_16ComplexTransformE0ELi8ES4_S6_LS7_0ELi8ES4_S6_fNS_4arch15OpClassTensorOpENS8_4Sm80ENS1_9GemmShapeILi128ELi128ELi32EEENSB_ILi64ELi64ELi32EEENSB_ILi16ELi8ELi16EEENS_8epilogue6thread17LinearCombinationIS4_Li8EffLNSG_9ScaleType4KindE0ELNS_15FloatRoundStyleE2ES4_EENS1_11threadblock30GemmIdentityThreadblockSwizzleILi8EEELi4ENS8_13OpMultiplyAddELNS1_23SharedMemoryClearOptionE0ELb0ELb0ELb0ENS5_33Tensor4DPermuteBMM0321ColumnMajorILi12EEENS5_9NoPermuteENS5_40Tensor4DPermuteBMM0321ColumnMajorInverseILi12EEEvE10SelectBaseISO_vEEEEvNT_6ParamsE,@"STO_CUDA_ENTRY STV_DEFAULT"
_ZN7cutlass7Kernel2INS_4gemm6kernel20DefaultGemmUniversalINS_6half_tENS_6layout8RowMajorELNS_16ComplexTransformE0ELi8ES4_S6_LS7_0ELi8ES4_S6_fNS_4arch15OpClassTensorOpENS8_4Sm80ENS1_9GemmShapeILi128ELi128ELi32EEENSB_ILi64ELi64ELi32EEENSB_ILi16ELi8ELi16EEENS_8epilogue6thread17LinearCombinationIS4_Li8EffLNSG_9ScaleType4KindE0ELNS_15FloatRoundStyleE2ES4_EENS1_11threadblock30GemmIdentityThreadblockSwizzleILi8EEELi4ENS8_13OpMultiplyAddELNS1_23SharedMemoryClearOptionE0ELb0ELb0ELb0ENS5_33Tensor4DPermuteBMM0321ColumnMajorILi12EEENS5_9NoPermuteENS5_40Tensor4DPermuteBMM0321ColumnMajorInverseILi12EEEvE10SelectBaseISO_vEEEEvNT_6ParamsE:
        /* <DEDUP_REMOVED lines=36> */
.L_x_2023:
        /* <DEDUP_REMOVED lines=18> */
.L_x_2025:
[----:B------:R-:W2:Y:S08]  /*0360*/  LDC.64 R16, c[0x0][0x4a0] ;  /* 0x00012800ff107b82 */ /* 0x000eb00000000a00 */
[----:B------:R-:W1:Y:S01]  /*0370*/  LDC.64 R202, c[0x0][0x4a8] ;  /* 0x00012a00ffca7b82 */ /* 0x000e620000000a00 */
[----:B--2---:R-:W-:-:S06]  /*0380*/  IMAD.WIDE.U32 R16, R22, 0x8, R16 ;  /* 0x0000000816107825 */ /* 0x004fcc00078e0010 */
[----:B------:R-:W5:Y:S01]  /*0390*/  LDG.E.64 R16, desc[UR36][R16.64] ;  /* 0x0000002410107981 */ /* 0x000f62000c1e1b00 */
[----:B-1----:R-:W-:-:S06]  /*03a0*/  IMAD.WIDE.U32 R202, R22, 0x8, R202 ;  /* 0x0000000816ca7825 */ /* 0x002fcc00078e00ca */
[----:B------:R-:W5:Y:S02]  /*03b0*/  LDG.E.64 R202, desc[UR36][R202.64] ;  /* 0x00000024caca7981 */ /* 0x000f64000c1e1b00 */
.L_x_2024:
[----:B------:R-:W3:Y:S01]  /*03c0*/  S2R R19, SR_TID.X ;  /* 0x0000000000137919 */ /* 0x000ee20000002100 */
[----:B------:R-:W4:Y:S01]  /*03d0*/  LDCU UR5, c[0x0][0x384] ;  /* 0x00007080ff0577ac */ /* 0x000f220008000800 */
[----:B-1----:R-:W-:Y:S01]  /*03e0*/  IMAD.IADD R18, R201, 0x1, -R28 ;  /* 0x00000001c9127824 */ /* 0x002fe200078e0a1c */
[----:B------:R-:W-:-:S04]  /*03f0*/  UMOV UR4, 0xaaaaaaab ;  /* 0xaaaaaaab00047882 */ /* 0x000fc80000000000 */
[----:B------:R-:W-:-:S04]  /*0400*/  SHF.R.S32.HI R23, RZ, 0x1f, R18 ;  /* 0x0000001fff177819 */ /* 0x000fc80000011412 */
[----:B------:R-:W-:-:S04]  /*0410*/  LEA.HI R23, R23, R18, RZ, 0x5 ;  /* 0x0000001217177211 */ /* 0x000fc800078f28ff */
[----:B------:R-:W-:Y:S01]  /*0420*/  LOP3.LUT R23, R23, 0xffffffe0, RZ, 0xc0, !PT ;  /* 0xffffffe017177812 */ /* 0x000fe200078ec0ff */
[----:B----4-:R-:W-:-:S04]  /*0430*/  UIMAD UR4, UR5, UR4, 0x2aaaaaa8 ;  /* 0x2aaaaaa8050474a4 */ /* 0x010fc8000f8e0204 */
[----:B------:R-:W-:Y:S01]  /*0440*/  IMAD.IADD R23, R18, 0x1, -R23 ;  /* 0x0000000112177824 */ /* 0x000fe200078e0a17 */
[----:B------:R-:W-:Y:S01]  /*0450*/  USHF.L.W.U32.HI UR4, UR4, 0x1e, UR4 ;  /* 0x0000001e04047899 */ /* 0x000fe20008010e04 */
[----:B------:R-:W-:Y:S03]  /*0460*/  BAR.SYNC.DEFER_BLOCKING 0x0 ;  /* 0x0000000000007b1d */ /* 0x000fe60000010000 */
[----:B------:R-:W-:Y:S01]  /*0470*/  ISETP.NE.AND P0, PT, R23, RZ, PT ;  /* 0x000000ff1700720c */ /* 0x000fe20003f05270 */
[----:B------:R-:W-:-:S03]  /*0480*/  UISETP.GE.U32.AND UP0, UPT, UR4, 0x15555555, UPT ;  /* 0x155555550400788c */ /* 0x000fc6000bf06070 */
[----:B------:R-:W-:Y:S02]  /*0490*/  SEL R23, R23, 0x20, P0 ;  /* 0x0000002017177807 */ /* 0x000fe40000000000 */
[--C-:B---3--:R-:W-:Y:S02]  /*04a0*/  SHF.R.U32.HI R24, RZ, 0x2, R19.reuse ;  /* 0x00000002ff187819 */ /* 0x108fe40000011613 */
[--C-:B------:R-:W-:Y:S01]  /*04b0*/  SHF.R.U32.HI R2, RZ, 0x5, R19.reuse ;  /* 0x00000005ff027819 */ /* 0x100fe20000011613 */
[----:B------:R-:W-:Y:S01]  /*04c0*/  IMAD.IADD R220, R23, 0x1, R28 ;  /* 0x0000000117dc7824 */ /* 0x000fe200078e021c */
[----:B------:R-:W-:Y:S02]  /*04d0*/  LOP3.LUT R24, R24, 0x7, RZ, 0xc0, !PT ;  /* 0x0000000718187812 */ /* 0x000fe400078ec0ff */
[----:B------:R-:W-:Y:S02]  /*04e0*/  LOP3.LUT R26, R19, 0x3, RZ, 0xc0, !PT ;  /* 0x00000003131a7812 */ /* 0x000fe400078ec0ff */
[----:B------:R-:W-:-:S05]  /*04f0*/  LOP3.LUT R24, R24, 0x3e0, R19, 0xf8, !PT ;  /* 0x000003e018187812 */ /* 0x000fca00078ef813 */
[----:B------:R-:W-:-:S04]  /*0500*/  IMAD R25, R25, 0x80, R24 ;  /* 0x0000008019197824 */ /* 0x000fc800078e0218 */
[C---:B------:R-:W-:Y:S02]  /*0510*/  VIADD R31, R25.reuse, 0x8 ;  /* 0x00000008191f7836 */ /* 0x040fe40000000000 */
[C---:B------:R-:W-:Y:S02]  /*0520*/  VIADD R29, R25.reuse, 0x10 ;  /* 0x00000010191d7836 */ /* 0x040fe40000000000 */
[----:B------:R-:W-:Y:S01]  /*0530*/  VIADD R27, R25, 0x18 ;  /* 0x00000018191b7836 */ /* 0x000fe20000000000 */
        /* <DEDUP_REMOVED lines=17> */
.L_x_2026:
[----:B------:R-:W1:Y:S01]  /*0650*/  LDC.64 R6, c[0x0][0x380] ;  /* 0x0000e000ff067b82 */ /* 0x000e620000000a00 */
[----:B------:R-:W-:Y:S01]  /*0660*/  IMAD.SHL.U32 R3, R19, 0x8, RZ ;  /* 0x0000000813037824 */ /* 0x000fe200078e00ff */
[----:B------:R-:W-:Y:S01]  /*0670*/  SHF.R.U32.HI R200, RZ, 0x3, R19 ;  /* 0x00000003ffc87819 */ /* 0x000fe20000011613 */
[----:B------:R-:W3:Y:S01]  /*0680*/  LDCU.64 UR4, c[0x0][0x3b8] ;  /* 0x00007700ff0477ac */ /* 0x000ee20008000a00 */
[----:B------:R-:W-:Y:S02]  /*0690*/  IMAD R14, R26, 0x8, R28 ;  /* 0x000000081a0e7824 */ /* 0x000fe400078e021c */
[----:B------:R-:W-:Y:S02]  /*06a0*/  LOP3.LUT R3, R3, 0x38, RZ, 0xc0, !PT ;  /* 0x0000003803037812 */ /* 0x000fe400078ec0ff */
[----:B------:R-:W4:Y:S01]  /*06b0*/  LDC R0, c[0x0][0x3d8] ;  /* 0x0000f600ff007b82 */ /* 0x000f220000000800 */
[----:B------:R-:W-:Y:S02]  /*06c0*/  LOP3.LUT R21, R200, 0x3, RZ, 0xc0, !PT ;  /* 0x00000003c8157812 */ /* 0x000fe400078ec0ff */
[----:B------:R-:W-:Y:S01]  /*06d0*/  IMAD R204, R204, 0x80, R3 ;  /* 0x00000080cccc7824 */ /* 0x000fe200078e0203 */
[----:B------:R-:W-:-:S02]  /*06e0*/  VIMNMX R3, PT, PT, R220, R201, PT ;  /* 0x000000c9dc037248 */ /* 0x000fc40003fe0100 */
[----:B------:R-:W-:Y:S01]  /*06f0*/  IMAD R21, R2, 0x8, R21 ;  /* 0x0000000802157824 */ /* 0x000fe200078e0215 */
[----:B------:R-:W-:Y:S01]  /*0700*/  SHF.R.S32.HI R15, RZ, 0x1f, R14 ;  /* 0x0000001fff0f7819 */ /* 0x000fe2000001140e */
[----:B------:R-:W-:Y:S02]  /*0710*/  VIADD R8, R204, 0x40 ;  /* 0x00000040cc087836 */ /* 0x000fe40000000000 */
[----:B------:R-:W-:-:S04]  /*0720*/  IMAD.IADD R4, R21, 0x1, R28 ;  /* 0x0000000115047824 */ /* 0x000fc800078e021c */
[C---:B------:R-:W-:Y:S01]  /*0730*/  VIADD R10, R4.reuse, 0x4 ;  /* 0x00000004040a7836 */ /* 0x040fe20000000000 */
[----:B------:R-:W-:Y:S01]  /*0740*/  ISETP.GE.AND P1, PT, R4, R3, PT ;  /* 0x000000030400720c */ /* 0x000fe20003f26270 */
[----:B-1----:R-:W-:Y:S01]  /*0750*/  IMAD.HI R207, R7, 0x2aaaaaab, RZ ;  /* 0x2aaaaaab07cf7827 */ /* 0x002fe200078e02ff */
[-C--:B------:R-:W-:Y:S02]  /*0760*/  ISETP.GE.AND P3, PT, R8, R7.reuse, PT ;  /* 0x000000070800720c */ /* 0x080fe40003f66270 */
[----:B------:R-:W-:Y:S02]  /*0770*/  ISETP.GE.AND P0, PT, R204, R7, PT ;  /* 0x00000007cc00720c */ /* 0x000fe40003f06270 */
[----:B------:R-:W-:Y:S02]  /*0780*/  SEL R20, RZ, 0x2, P3 ;  /* 0x00000002ff147807 */ /* 0x000fe40001800000 */
[----:B------:R-:W-:Y:S01]  /*0790*/  ISETP.LT.AND P4, PT, R4, R3, !P0 ;  /* 0x000000030400720c */ /* 0x000fe20004781270 */
[----:B----4-:R-:W-:Y:S01]  /*07a0*/  IMAD.HI R0, R0, 0x2aaaaaab, RZ ;  /* 0x2aaaaaab00007827 */ /* 0x010fe200078e02ff */
[----:B------:R-:W-:-:S02]  /*07b0*/  SEL R9, RZ, 0x4, P0 ;  /* 0x00000004ff097807 */ /* 0x000fc40000000000 */
[-C--:B------:R-:W-:Y:S02]  /*07c0*/  ISETP.GE.AND P2, PT, R10, R3.reuse, PT ;  /* 0x000000030a00720c */ /* 0x080fe40003f46270 */
[----:B------:R-:W-:Y:S02]  /*07d0*/  SEL R12, R20, RZ, !P1 ;  /* 0x000000ff140c7207 */ /* 0x000fe40004800000 */
[----:B------:R-:W-:Y:S01]  /*07e0*/  ISETP.GE.AND P1, PT, R14, R3, PT ;  /* 0x000000030e00720c */ /* 0x000fe20003f26270 */
[----:B---3--:R-:W-:Y:S01]  /*07f0*/  IMAD.WIDE.U32 R14, R25, UR4, R14 ;  /* 0x00000004190e7c25 */ /* 0x008fe2000f8e000e */
[----:B------:R-:W-:Y:S01]  /*0800*/  SEL R11, RZ, 0x1, !P4 ;  /* 0x00000001ff0b7807 */ /* 0x000fe20006000000 */
[----:B------:R-:W-:Y:S01]  /*0810*/  UMOV UR4, 0xffffffff ;  /* 0xffffffff00047882 */ /* 0x000fe20000000000 */
[----:B------:R-:W-:Y:S02]  /*0820*/  SEL R5, R9, RZ, !P2 ;  /* 0x000000ff09057207 */ /* 0x000fe40005000000 */
[----:B------:R-:W-:-:S02]  /*0830*/  SHF.R.S32.HI R205, RZ, 0x1, R0 ;  /* 0x00000001ffcd7819 */ /* 0x000fc40000011400 */
[----:B------:R-:W-:Y:S02]  /*0840*/  SEL R7, RZ, 0x8, P3 ;  /* 0x00000008ff077807 */ /* 0x000fe40001800000 */
[----:B------:R-:W-:Y:S02]  /*0850*/  IADD3 R5, PT, PT, R5, R12, R11 ;  /* 0x0000000c05057210 */ /* 0x000fe40007ffe00b */
[----:B------:R-:W-:Y:S01]  /*0860*/  LEA.HI R205, R0, R205, RZ, 0x1 ;  /* 0x000000cd00cd7211 */ /* 0x000fe200078f08ff */
[----:B------:R-:W-:Y:S01]  /*0870*/  IMAD R0, R25, UR5, R15 ;  /* 0x0000000519007c24 */ /* 0x000fe2000f8e020f */
[----:B-----5:R-:W-:Y:S02]  /*0880*/  LEA R32, P3, R14, R16, 0x1 ;  /* 0x000000100e207211 */ /* 0x020fe400078608ff */
[----:B------:R-:W-:Y:S01]  /*0890*/  SEL R12, R7, RZ, !P2 ;  /* 0x000000ff070c7207 */ /* 0x000fe20005000000 */
[----:B------:R-:W-:Y:S01]  /*08a0*/  IMAD R201, R205, R201, RZ ;  /* 0x000000c9cdc97224 */ /* 0x000fe200078e02ff */
[----:B------:R-:W-:-:S02]  /*08b0*/  SHF.R.S32.HI R16, RZ, 0x1, R207 ;  /* 0x00000001ff107819 */ /* 0x000fc400000114cf */
[----:B------:R-:W-:Y:S01]  /*08c0*/  LEA.HI.X R33, R14, R17, R0, 0x1, P3 ;  /* 0x000000110e217211 */ /* 0x000fe200018f0c00 */
[----:B------:R-:W-:Y:S01]  /*08d0*/  IMAD.IADD R5, R5, 0x1, R12 ;  /* 0x0000000105057824 */ /* 0x000fe200078e020c */
[----:B------:R-:W-:Y:S01]  /*08e0*/  LEA.HI R207, R207, R16, RZ, 0x1 ;  /* 0x00000010cfcf7211 */ /* 0x000fe200078f08ff */
[----:B------:R-:W-:Y:S06]  /*08f0*/  BRA.DIV UR4, `(.L_x_2027) ;  /* 0x000000b204a07947 */ /* 0x000fec000b800000 */
[----:B------:R1:W3:Y:S02]  /*0900*/  SHFL.IDX PT, R14, R2, RZ, 0x1f ;  /* 0x00001fff020e7589 */ /* 0x0002e400000e0000 */
.L_x_2079:
[-C--:B------:R-:W-:Y:S01]  /*0910*/  ISETP.GE.AND P5, PT, R29, R6.reuse, PT ;  /* 0x000000061d00720c */ /* 0x080fe20003fa6270 */
[----:B------:R-:W4:Y:S01]  /*0920*/  S2UR UR4, SR_CgaCtaId ;  /* 0x00000000000479c3 */ /* 0x000f220000008800 */
[-C--:B------:R-:W-:Y:S01]  /*0930*/  ISETP.GE.AND P4, PT, R31, R6.reuse, PT ;  /* 0x000000061f00720c */ /* 0x080fe20003f86270 */
[----:B------:R-:W-:Y:S01]  /*0940*/  UMOV UR5, 0x400 ;  /* 0x0000040000057882 */ /* 0x000fe20000000000 */
[----:B-1----:R-:W-:Y:S01]  /*0950*/  SEL R2, RZ, 0x4, P1 ;  /* 0x00000004ff027807 */ /* 0x002fe20000800000 */
[C---:B------:R-:W-:Y:S01]  /*0960*/  IMAD.SHL.U32 R169, R19.reuse, 0x40, RZ ;  /* 0x0000004013a97824 */ /* 0x040fe200078e00ff */
[----:B------:R-:W-:Y:S01]  /*0970*/  SEL R3, RZ, 0x2, P1 ;  /* 0x00000002ff037807 */ /* 0x000fe20000800000 */
[----:B------:R-:W-:Y:S01]  /*0980*/  IMAD.SHL.U32 R166, R19, 0x100, RZ ;  /* 0x0000010013a67824 */ /* 0x000fe200078e00ff */
[----:B------:R-:W-:Y:S01]  /*0990*/  ISETP.LT.AND P2, PT, R25, R6, !P1 ;  /* 0x000000061900720c */ /* 0x000fe20004f41270 */
[----:B------:R-:W-:Y:S01]  /*09a0*/  BSSY.RECONVERGENT B0, `(.L_x_2028) ;  /* 0x0000073000007945 */ /* 0x000fe20003800200 */
[----:B------:R-:W-:-:S02]  /*09b0*/  SEL R2, R2, RZ, !P5 ;  /* 0x000000ff02027207 */ /* 0x000fc40006800000 */
[----:B------:R-:W-:Y:S02]  /*09c0*/  SEL R3, R3, RZ, !P4 ;  /* 0x000000ff03037207 */ /* 0x000fe40006000000 */
[----:B------:R-:W-:Y:S02]  /*09d0*/  SEL R0, RZ, 0x1, !P2 ;  /* 0x00000001ff007807 */ /* 0x000fe40005000000 */
[----:B------:R-:W-:Y:S02]  /*09e0*/  ISETP.GE.AND P6, PT, R27, R6, PT ;  /* 0x000000061b00720c */ /* 0x000fe40003fc6270 */
[----:B------:R-:W-:Y:S02]  /*09f0*/  SEL R11, RZ, 0x8, P1 ;  /* 0x00000008ff0b7807 */ /* 0x000fe40000800000 */
[----:B------:R-:W-:Y:S01]  /*0a00*/  IADD3 R0, PT, PT, R2, R3, R0 ;  /* 0x0000000302007210 */ /* 0x000fe20007ffe000 */
[----:B------:R-:W-:Y:S01]  /*0a10*/  VIADD R2, R18, 0x3e ;  /* 0x0000003e12027836 */ /* 0x000fe20000000000 */
[----:B------:R-:W-:-:S02]  /*0a20*/  SEL R11, R11, RZ, !P6 ;  /* 0x000000ff0b0b7207 */ /* 0x000fc40007000000 */
[----:B------:R-:W-:Y:S01]  /*0a30*/  SHF.R.U32.HI R16, RZ, 0x1, R24 ;  /* 0x00000001ff107819 */ /* 0x000fe20000011618 */
[----:B----4-:R-:W-:Y:S01]  /*0a40*/  ULEA UR4, UR4, UR5, 0x18 ;  /* 0x0000000504047291 */ /* 0x010fe2000f8ec0ff */
[----:B------:R-:W-:Y:S01]  /*0a50*/  ISETP.GE.U32.AND P3, PT, R2, 0x3f, PT ;  /* 0x0000003f0200780c */ /* 0x000fe20003f66070 */
[----:B------:R-:W-:Y:S01]  /*0a60*/  IMAD.IADD R0, R11, 0x1, R0 ;  /* 0x000000010b007824 */ /* 0x000fe200078e0200 */
[----:B------:R-:W1:Y:S01]  /*0a70*/  LDC.64 R2, c[0x0][0x3c0] ;  /* 0x0000f000ff027b82 */ /* 0x000e620000000a00 */
[--C-:B------:R-:W-:Y:S02]  /*0a80*/  LOP3.LUT R12, R16, 0x3, R19.reuse, 0x48, !PT ;  /* 0x00000003100c7812 */ /* 0x100fe400078e4813 */
[----:B------:R-:W-:Y:S01]  /*0a90*/  IMAD.U32 R206, RZ, RZ, UR4 ;  /* 0x00000004ffce7e24 */ /* 0x000fe2000f8e00ff */
[----:B------:R-:W-:Y:S02]  /*0aa0*/  SEL R0, R0, RZ, P3 ;  /* 0x000000ff00007207 */ /* 0x000fe40001800000 */
[----:B------:R-:W-:Y:S01]  /*0ab0*/  LOP3.LUT R17, R12, 0x4, R19, 0xf8, !PT ;  /* 0x000000040c117812 */ /* 0x000fe200078ef813 */
[----:B------:R-:W-:Y:S01]  /*0ac0*/  VIADD R12, R24, 0x8 ;  /* 0x00000008180c7836 */ /* 0x000fe20000000000 */
[----:B------:R-:W-:Y:S01]  /*0ad0*/  SEL R5, R5, RZ, P3 ;  /* 0x000000ff05057207 */ /* 0x000fe20001800000 */
[----:B------:R-:W-:Y:S01]  /*0ae0*/  IMAD.SHL.U32 R11, R0, 0x10, RZ ;  /* 0x00000010000b7824 */ /* 0x000fe200078e00ff */
[----:B------:R-:W-:Y:S01]  /*0af0*/  LOP3.LUT R218, R19, 0x1f, RZ, 0xc0, !PT ;  /* 0x0000001f13da7812 */ /* 0x000fe200078ec0ff */
[----:B------:R-:W-:Y:S01]  /*0b00*/  IMAD R17, R16, 0x20, R17 ;  /* 0x0000002010117824 */ /* 0x000fe200078e0211 */
[----:B------:R-:W-:-:S02]  /*0b10*/  SHF.R.U32.HI R12, RZ, 0x1, R12 ;  /* 0x00000001ff0c7819 */ /* 0x000fc4000001160c */
[----:B------:R-:W-:Y:S01]  /*0b20*/  LOP3.LUT P1, RZ, R11, 0x10, RZ, 0xc0, !PT ;  /* 0x000000100bff7812 */ /* 0x000fe2000782c0ff */
[----:B------:R-:W-:Y:S01]  /*0b30*/  IMAD.SHL.U32 R11, R0, 0x8, RZ ;  /* 0x00000008000b7824 */ /* 0x000fe200078e00ff */
[--C-:B------:R-:W-:Y:S01]  /*0b40*/  LOP3.LUT R16, R12, 0x3, R19.reuse, 0x48, !PT ;  /* 0x000000030c107812 */ /* 0x100fe200078e4813 */
[----:B------:R-:W-:Y:S01]  /*0b50*/  IMAD.U32 R17, R17, 0x10, R206 ;  /* 0x0000001011117824 */ /* 0x000fe200078e00ce */
[----:B------:R-:W-:Y:S02]  /*0b60*/  SHF.R.U32.HI R167, RZ, 0x4, R218 ;  /* 0x00000004ffa77819 */ /* 0x000fe400000116da */
[----:B------:R-:W-:Y:S02]  /*0b70*/  LOP3.LUT R13, R16, 0x4, R19, 0xf8, !PT ;  /* 0x00000004100d7812 */ /* 0x000fe400078ef813 */
[----:B------:R-:W-:Y:S02]  /*0b80*/  LOP3.LUT P2, RZ, R11, 0x10, RZ, 0xc0, !PT ;  /* 0x000000100bff7812 */ /* 0x000fe4000784c0ff */
[----:B---3--:R-:W-:Y:S01]  /*0b90*/  SHF.R.S32.HI R11, RZ, 0x1f, R14 ;  /* 0x0000001fff0b7819 */ /* 0x008fe2000001140e */
[----:B------:R-:W-:Y:S01]  /*0ba0*/  IMAD R13, R12, 0x20, R13 ;  /* 0x000000200c0d7824 */ /* 0x000fe200078e020d */
[----:B------:R-:W-:Y:S01]  /*0bb0*/  LOP3.LUT R169, R169, 0x40, RZ, 0xc0, !PT ;  /* 0x00000040a9a97812 */ /* 0x000fe200078ec0ff */
[----:B------:R-:W-:Y:S01]  /*0bc0*/  @!PT LDS RZ, [RZ] ;  /* 0x00000000fffff984 */ /* 0x000fe20000000800 */
[----:B------:R-:W-:Y:S01]  /*0bd0*/  @!PT LDS RZ, [RZ] ;  /* 0x00000000fffff984 */ /* 0x000fe20000000800 */
[----:B------:R-:W-:Y:S01]  /*0be0*/  @!PT LDS RZ, [RZ] ;  /* 0x00000000fffff984 */ /* 0x000fe20000000800 */
[----:B--2---:R2:W-:Y:S01]  /*0bf0*/  LDGSTS.E.BYPASS.LTC128B.128 [R17], desc[UR36][R32.64], P1 ;  /* 0x0000000020117fae */ /* 0x0045e20008981a24 */
[----:B-1----:R-:W-:Y:S01]  /*0c00*/  IADD3 R26, P1, PT, R32, R2, RZ ;  /* 0x00000002201a7210 */ /* 0x002fe20007f3e0ff */
[----:B------:R-:W-:Y:S01]  /*0c10*/  IMAD.U32 R16, R13, 0x10, R206 ;  /* 0x000000100d107824 */ /* 0x000fe200078e00ce */
[----:B------:R-:W-:Y:S01]  /*0c20*/  LEA.HI R210, R11, R14, RZ, 0x2 ;  /* 0x0000000e0bd27211 */ /* 0x000fe200078f10ff */
[----:B------:R-:W-:Y:S01]  /*0c30*/  IMAD.SHL.U32 R11, R0, 0x4, RZ ;  /* 0x00000004000b7824 */ /* 0x000fe200078e00ff */
[----:B------:R-:W-:Y:S01]  /*0c40*/  LOP3.LUT R13, R19, 0x4, RZ, 0xc0, !PT ;  /* 0x00000004130d7812 */ /* 0x000fe200078ec0ff */
[----:B------:R-:W-:Y:S01]  /*0c50*/  IMAD.X R27, R33, 0x1, R3, P1 ;  /* 0x00000001211b7824 */ /* 0x000fe200008e0603 */
[----:B------:R-:W-:Y:S01]  /*0c60*/  LOP3.LUT R166, R166, 0xe00, RZ, 0xc0, !PT ;  /* 0x00000e00a6a67812 */ /* 0x000fe200078ec0ff */
[----:B------:R-:W-:Y:S01]  /*0c70*/  IMAD.SHL.U32 R0, R0, 0x2, RZ ;  /* 0x0000000200007824 */ /* 0x000fe200078e00ff */
[----:B------:R-:W-:-:S02]  /*0c80*/  LOP3.LUT P1, RZ, R11, 0x10, RZ, 0xc0, !PT ;  /* 0x000000100bff7812 */ /* 0x000fc4000782c0ff */
[----:B------:R-:W-:Y:S01]  /*0c90*/  LOP3.LUT R11, R210, 0xfffc, RZ, 0xc0, !PT ;  /* 0x0000fffcd20b7812 */ /* 0x000fe200078ec0ff */
[----:B------:R1:W-:Y:S01]  /*0ca0*/  LDGSTS.E.BYPASS.LTC128B.128 [R16], desc[UR36][R26.64], P2 ;  /* 0x000000001a107fae */ /* 0x0003e20009181a24 */
[----:B------:R-:W-:Y:S02]  /*0cb0*/  IADD3 R28, P2, PT, R26, R2, RZ ;  /* 0x000000021a1c7210 */ /* 0x000fe40007f5e0ff */
[----:B------:R-:W-:Y:S01]  /*0cc0*/  SHF.R.S32.HI R210, RZ, 0x2, R210 ;  /* 0x00000002ffd27819 */ /* 0x000fe200000114d2 */
[----:B------:R-:W-:Y:S01]  /*0cd0*/  IMAD.IADD R12, R14, 0x1, -R11 ;  /* 0x000000010e0c7824 */ /* 0x000fe200078e0a0b */
[----:B------:R-:W-:Y:S01]  /*0ce0*/  SHF.R.U32.HI R14, RZ, 0x1, R19 ;  /* 0x00000001ff0e7819 */ /* 0x000fe20000011613 */
[----:B------:R-:W-:Y:S01]  /*0cf0*/  IMAD.X R29, R27, 0x1, R3, P2 ;  /* 0x000000011b1d7824 */ /* 0x000fe200010e0603 */
[----:B------:R-:W-:Y:S02]  /*0d00*/  LOP3.LUT P2, RZ, R0, 0x10, RZ, 0xc0, !PT ;  /* 0x0000001000ff7812 */ /* 0x000fe4000784c0ff */
[----:B------:R-:W-:-:S02]  /*0d10*/  LOP3.LUT R11, R12, 0x80, RZ, 0xc0, !PT ;  /* 0x000000800c0b7812 */ /* 0x000fc400078ec0ff */
[----:B------:R3:W-:Y:S01]  /*0d20*/  LDGSTS.E.BYPASS.LTC128B.128 [R17+0x1000], desc[UR36][R28.64], P1 ;  /* 0x010000001c117fae */ /* 0x0007e20008981a24 */
[----:B------:R-:W-:Y:S02]  /*0d30*/  LOP3.LUT R14, R167, 0x3, R14, 0x78, !PT ;  /* 0x00000003a70e7812 */ /* 0x000fe400078e780e */
[----:B------:R-:W-:Y:S01]  /*0d40*/  LEA.HI R0, R11, R12, RZ, 0x19 ;  /* 0x0000000c0b007211 */ /* 0x000fe200078fc8ff */
[----:B------:R-:W-:Y:S01]  /*0d50*/  IMAD.MOV.U32 R11, RZ, RZ, RZ ;  /* 0x000000ffff0b7224 */ /* 0x000fe200078e00ff */
[C---:B--2---:R-:W-:Y:S01]  /*0d60*/  LOP3.LUT R32, R19.reuse, R200, RZ, 0x3c, !PT ;  /* 0x000000c813207212 */ /* 0x044fe200078e3cff */
[----:B------:R-:W-:Y:S01]  /*0d70*/  IMAD R169, R14, 0x10, R169 ;  /* 0x000000100ea97824 */ /* 0x000fe200078e02a9 */
[C---:B------:R-:W-:Y:S02]  /*0d80*/  LOP3.LUT R209, R0.reuse, 0xfe, RZ, 0xc0, !PT ;  /* 0x000000fe00d17812 */ /* 0x040fe400078ec0ff */
[----:B------:R-:W-:Y:S01]  /*0d90*/  PRMT R208, R0, 0x8880, RZ ;  /* 0x0000888000d07816 */ /* 0x000fe200000000ff */
[----:B------:R-:W-:Y:S01]  /*0da0*/  IMAD.SHL.U32 R0, R19, 0x10, RZ ;  /* 0x0000001013007824 */ /* 0x000fe200078e00ff */
[----:B------:R-:W-:Y:S01]  /*0db0*/  LOP3.LUT R32, R32, 0x3, RZ, 0xc0, !PT ;  /* 0x0000000320207812 */ /* 0x000fe200078ec0ff */
[----:B------:R-:W-:Y:S01]  /*0dc0*/  IMAD.MOV R209, RZ, RZ, -R209 ;  /* 0x000000ffffd17224 */ /* 0x000fe200078e0ad1 */
[----:B------:R-:W-:-:S02]  /*0dd0*/  SHF.R.S32.HI R208, RZ, 0x1, R208 ;  /* 0x00000001ffd07819 */ /* 0x000fc400000114d0 */
[----:B------:R-:W-:Y:S02]  /*0de0*/  LOP3.LUT R15, R0, 0xf0, RZ, 0xc0, !PT ;  /* 0x000000f0000f7812 */ /* 0x000fe400078ec0ff */
[----:B-1----:R-:W-:Y:S02]  /*0df0*/  IADD3 R26, P1, PT, R28, R2, RZ ;  /* 0x000000021c1a7210 */ /* 0x002fe40007f3e0ff */
[----:B------:R-:W-:Y:S02]  /*0e00*/  PRMT R209, R209, 0x7710, RZ ;  /* 0x00007710d1d17816 */ /* 0x000fe400000000ff */
[----:B------:R-:W-:Y:S01]  /*0e10*/  PRMT R208, R208, 0x9910, RZ ;  /* 0x00009910d0d07816 */ /* 0x000fe200000000ff */
[----:B------:R-:W-:Y:S01]  /*0e20*/  IMAD.X R27, R29, 0x1, R3, P1 ;  /* 0x000000011d1b7824 */ /* 0x000fe200008e0603 */
[----:B------:R-:W-:Y:S01]  /*0e30*/  LOP3.LUT P1, R24, R5, 0x1, RZ, 0xc0, !PT ;  /* 0x0000000105187812 */ /* 0x000fe2000782c0ff */
[----:B------:R-:W-:Y:S01]  /*0e40*/  IMAD.IADD R209, R12, 0x1, R209 ;  /* 0x000000010cd17824 */ /* 0x000fe200078e02d1 */
[----:B------:R-:W-:Y:S01]  /*0e50*/  LOP3.LUT R14, R167, 0x3, R19, 0x78, !PT ;  /* 0x00000003a70e7812 */ /* 0x000fe200078e7813 */
[----:B------:R-:W-:Y:S01]  /*0e60*/  IMAD R199, R210, 0x40, R208 ;  /* 0x00000040d2c77824 */ /* 0x000fe200078e02d0 */
[----:B------:R1:W-:Y:S01]  /*0e70*/  LDGSTS.E.BYPASS.LTC128B.128 [R16+0x1000], desc[UR36][R26.64], P2 ;  /* 0x010000001a107fae */ /* 0x0003e20009181a24 */
[----:B---3--:R-:W-:Y:S01]  /*0e80*/  IMAD.MOV.U32 R28, RZ, RZ, RZ ;  /* 0x000000ffff1c7224 */ /* 0x008fe200078e00ff */
[----:B------:R-:W-:Y:S01]  /*0e90*/  LOP3.LUT R209, R209, 0xffff, RZ, 0xc0, !PT ;  /* 0x0000ffffd1d17812 */ /* 0x000fe200078ec0ff */
[----:B------:R-:W-:-:S03]  /*0ea0*/  IMAD.SHL.U32 R199, R199, 0x80, RZ ;  /* 0x00000080c7c77824 */ /* 0x000fc600078e00ff */
[----:B------:R-:W-:-:S03]  /*0eb0*/  PRMT R209, R209, 0x8880, RZ ;  /* 0x00008880d1d17816 */ /* 0x000fc600000000ff */
        /* <DEDUP_REMOVED lines=30> */
[----:B------:R-:W-:-:S03]  /*10a0*/  IMAD.WIDE R30, R205, R4, R30 ;  /* 0x00000004cd1e7225 */ /* 0x000fc600078e021e */
[----:B------:R-:W-:-:S04]  /*10b0*/  LEA R28, P1, R30, R202, 0x1 ;  /* 0x000000ca1e1c7211 */ /* 0x000fc800078208ff */
[----:B------:R-:W-:-:S09]  /*10c0*/  LEA.HI.X R11, R30, R203, R31, 0x1, P1 ;  /* 0x000000cb1e0b7211 */ /* 0x000fd200008f0c1f */
.L_x_2029:
[----:B------:R-:W-:Y:S05]  /*10d0*/  BSYNC.RECONVERGENT B0 ;  /* 0x0000000000007941 */ /* 0x000fea0003800200 */
.L_x_2028:
[----:B------:R-:W-:Y:S01]  /*10e0*/  IMAD.SHL.U32 R24, R24, 0x10, RZ ;  /* 0x0000001018187824 */ /* 0x000fe200078e00ff */
[----:B------:R-:W-:Y:S01]  /*10f0*/  SHF.L.U32 R31, R21, 0x8, RZ ;  /* 0x00000008151f7819 */ /* 0x000fe200000006ff */
[----:B------:R-:W-:Y:S01]  /*1100*/  IMAD.IADD R12, R13, 0x1, R32 ;  /* 0x000000010d0c7824 */ /* 0x000fe200078e0220 */
[----:B------:R-:W-:Y:S02]  /*1110*/  BSSY.RECONVERGENT B0, `(.L_x_2030) ;  /* 0x000002d000007945 */ /* 0x000fe40003800200 */
[----:B------:R-:W-:Y:S01]  /*1120*/  ISETP.NE.U32.AND P1, PT, R24, RZ, PT ;  /* 0x000000ff1800720c */ /* 0x000fe20003f25070 */
[----:B------:R-:W-:Y:S01]  /*1130*/  IMAD R29, R12, 0x10, R31 ;  /* 0x000000100c1d7824 */ /* 0x000fe200078e021f */
[----:B------:R-:W-:-:S04]  /*1140*/  MOV R24, RZ ;  /* 0x000000ff00187202 */ /* 0x000fc80000000f00 */
[----:B------:R-:W-:Y:S01]  /*1150*/  IADD3 R12, PT, PT, R206, R29, RZ ;  /* 0x0000001dce0c7210 */ /* 0x000fe20007ffe0ff */
[----:B------:R-:W-:Y:S02]  /*1160*/  IMAD.MOV.U32 R29, RZ, RZ, R11 ;  /* 0x000000ffff1d7224 */ /* 0x000fe400078e000b */
[----:B------:R-:W-:-:S04]  /*1170*/  IMAD.MOV.U32 R11, RZ, RZ, RZ ;  /* 0x000000ffff0b7224 */ /* 0x000fc800078e00ff */
[----:B------:R-:W-:Y:S01]  /*1180*/  @!PT LDS RZ, [RZ] ;  /* 0x00000000fffff984 */ /* 0x000fe20000000800 */
[----:B------:R-:W-:Y:S01]  /*1190*/  @!PT LDS RZ, [RZ] ;  /* 0x00000000fffff984 */ /* 0x000fe20000000800 */
[----:B------:R-:W-:Y:S01]  /*11a0*/  @!PT LDS RZ, [RZ] ;  /* 0x00000000fffff984 */ /* 0x000fe20000000800 */
[----:B------:R2:W-:Y:S01]  /*11b0*/  LDGSTS.E.BYPASS.LTC128B.128 [R12+0x8000], desc[UR36][R28.64], P1 ;  /* 0x080000001c0c7fae */ /* 0x0005e20008981a24 */
[----:B------:R-:W-:-:S13]  /*11c0*/  LOP3.LUT P1, R30, R5, 0x2, RZ, 0xc0, !PT ;  /* 0x00000002051e7812 */ /* 0x000fda000782c0ff */
[----:B------:R-:W-:Y:S05]  /*11d0*/  @!P1 BRA `(.L_x_2031) ;  /* 0x0000000000809947 */ /* 0x000fea0003800000 */
[-C--:B--2---:R-:W-:Y:S02]  /*11e0*/  IABS R29, R207.reuse ;  /* 0x000000cf001d7213 */ /* 0x084fe40000000000 */
        /* <DEDUP_REMOVED lines=31> */
.L_x_2031:
[----:B------:R-:W-:Y:S05]  /*13e0*/  BSYNC.RECONVERGENT B0 ;  /* 0x0000000000007941 */ /* 0x000fea0003800200 */
.L_x_2030:
        /* <DEDUP_REMOVED lines=11> */
[----:B--2---:R-:W-:-:S13]  /*14a0*/  LOP3.LUT P1, R29, R5, 0x4, RZ, 0xc0, !PT ;  /* 0x00000004051d7812 */ /* 0x004fda000782c0ff */
[----:B------:R-:W-:Y:S05]  /*14b0*/  @!P1 BRA `(.L_x_2033) ;  /* 0x0000000000809947 */ /* 0x000fea0003800000 */
[-C--:B------:R-:W-:Y:S02]  /*14c0*/  IABS R28, R207.reuse ;  /* 0x000000cf001c7213 */ /* 0x080fe40000000000 */
[----:B------:R-:W-:Y:S02]  /*14d0*/  IABS R11, R204 ;  /* 0x000000cc000b7213 */ /* 0x000fe40000000000 */
[----:B------:R-:W3:Y:S01]  /*14e0*/  I2F.RP R30, R28 ;  /* 0x0000001c001e7306 */ /* 0x000ee20000209400 */
[----:B------:R-:W-:-:S05]  /*14f0*/  IABS R4, R207 ;  /* 0x000000cf00047213 */ /* 0x000fca0000000000 */
[----:B------:R-:W-:Y:S02]  /*1500*/  IMAD.MOV R4, RZ, RZ, -R4 ;  /* 0x000000ffff047224 */ /* 0x000fe400078e0a04 */
[----:B---3--:R-:W2:Y:S02]  /*1510*/  MUFU.RCP R34, R30 ;  /* 0x0000001e00227308 */ /* 0x008ea40000001000 */
        /* <DEDUP_REMOVED lines=26> */
.L_x_2033:
[----:B------:R-:W-:Y:S05]  /*16c0*/  BSYNC.RECONVERGENT B0 ;  /* 0x0000000000007941 */ /* 0x000fea0003800200 */
.L_x_2032:
[----:B------:R-:W-:Y:S01]  /*16d0*/  IMAD.SHL.U32 R11, R19, 0x10, RZ ;  /* 0x00000010130b7824 */ /* 0x000fe200078e00ff */
[----:B------:R-:W-:Y:S01]  /*16e0*/  BSSY.RECONVERGENT B0, `(.L_x_2034) ;  /* 0x000002f000007945 */ /* 0x000fe20003800200 */
[----:B------:R-:W-:-:S03]  /*16f0*/  IMAD.SHL.U32 R29, R29, 0x4, RZ ;  /* 0x000000041d1d7824 */ /* 0x000fc600078e00ff */
[----:B------:R-:W-:Y:S02]  /*1700*/  LOP3.LUT R11, R11, 0x70, RZ, 0xe2, !PT ;  /* 0x000000700b0b7812 */ /* 0x000fe400078ee2ff */
[----:B------:R-:W-:Y:S02]  /*1710*/  ISETP.NE.U32.AND P1, PT, R29, RZ, PT ;  /* 0x000000ff1d00720c */ /* 0x000fe40003f25070 */
[----:B------:R-:W-:Y:S02]  /*1720*/  CS2R R28, SRZ ;  /* 0x00000000001c7805 */ /* 0x000fe4000001ff00 */
[----:B------:R-:W-:-:S05]  /*1730*/  LOP3.LUT R11, R11, 0x40, RZ, 0xc, !PT ;  /* 0x000000400b0b7812 */ /* 0x000fca00078e0cff */
[----:B------:R-:W-:Y:S02]  /*1740*/  IMAD R11, R32, 0x10, R11 ;  /* 0x00000010200b7824 */ /* 0x000fe400078e020b */
[----:B------:R-:W-:-:S03]  /*1750*/  IMAD.MOV.U32 R32, RZ, RZ, R4 ;  /* 0x000000ffff207224 */ /* 0x000fc600078e0004 */
[----:B------:R-:W-:-:S05]  /*1760*/  IADD3 R11, PT, PT, R206, R31, R11 ;  /* 0x0000001fce0b7210 */ /* 0x000fca0007ffe00b */
        /* <DEDUP_REMOVED lines=38> */
.L_x_2035:
[----:B------:R-:W-:Y:S05]  /*19d0*/  BSYNC.RECONVERGENT B0 ;  /* 0x0000000000007941 */ /* 0x000fea0003800200 */
.L_x_2034:
[----:B------:R-:W4:Y:S01]  /*19e0*/  LDC.64 R164, c[0x0][0x3c8] ;  /* 0x0000f200ffa47b82 */ /* 0x000f220000000a00 */
[----:B------:R-:W-:Y:S01]  /*19f0*/  ISETP.GE.AND P1, PT, R25, R6, PT ;  /* 0x000000061900720c */ /* 0x000fe20003f26270 */
[----:B------:R-:W-:Y:S01]  /*1a00*/  VIADD R6, R18, 0xffffffff ;  /* 0xffffffff12067836 */ /* 0x000fe20000000000 */
[----:B------:R-:W-:Y:S01]  /*1a10*/  SEL R30, RZ, 0x2, P4 ;  /* 0x00000002ff1e7807 */ /* 0x000fe20002000000 */
[----:B------:R-:W-:Y:S01]  /*1a20*/  IMAD.SHL.U32 R24, R24, 0x2, RZ ;  /* 0x0000000218187824 */ /* 0x000fe200078e00ff */
[----:B------:R-:W-:Y:S01]  /*1a30*/  SEL R25, RZ, 0x4, P5 ;  /* 0x00000004ff197807 */ /* 0x000fe20002800000 */
[----:B------:R-:W-:Y:S01]  /*1a40*/  BSSY.RECONVERGENT B0, `(.L_x_2036) ;  /* 0x0000050000007945 */ /* 0x000fe20003800200 */
[----:B------:R-:W-:Y:S01]  /*1a50*/  SEL R31, RZ, 0x1, P1 ;  /* 0x00000001ff1f7807 */ /* 0x000fe20000800000 */
[----:B------:R-:W4:Y:S01]  /*1a60*/  LDC.64 R4, c[0x0][0x3d0] ;  /* 0x0000f400ff047b82 */ /* 0x000f220000000a00 */
[----:B------:R-:W-:Y:S01]  /*1a70*/  ISETP.GE.U32.AND P3, PT, R6, 0x20, PT ;  /* 0x000000200600780c */ /* 0x000fe20003f66070 */
[----:B------:R-:W-:Y:S01]  /*1a80*/  IMAD.IADD R220, R220, 0x1, R21 ;  /* 0x00000001dcdc7824 */ /* 0x000fe200078e0215 */
[----:B------:R-:W-:-:S02]  /*1a90*/  IADD3 R30, PT, PT, R25, R30, R31 ;  /* 0x0000001e191e7210 */ /* 0x000fc40007ffe01f */
[----:B------:R-:W-:Y:S02]  /*1aa0*/  SEL R25, RZ, 0x8, P6 ;  /* 0x00000008ff197807 */ /* 0x000fe40003000000 */
[----:B------:R-:W-:-:S03]  /*1ab0*/  ISETP.NE.U32.AND P4, PT, R24, RZ, PT ;  /* 0x000000ff1800720c */ /* 0x000fc60003f85070 */
[----:B------:R-:W-:-:S05]  /*1ac0*/  IMAD.IADD R25, R30, 0x1, R25 ;  /* 0x000000011e197824 */ /* 0x000fca00078e0219 */
[----:B------:R-:W-:Y:S02]  /*1ad0*/  SEL R225, R25, RZ, P3 ;  /* 0x000000ff19e17207 */ /* 0x000fe40001800000 */
[----:B----4-:R-:W-:-:S05]  /*1ae0*/  IADD3 R4, P1, PT, R164, -R4, RZ ;  /* 0x80000004a4047210 */ /* 0x010fca0007f3e0ff */
[----:B------:R-:W-:Y:S02]  /*1af0*/  IMAD.X R5, R165, 0x1, ~R5, P1 ;  /* 0x00000001a5057824 */ /* 0x000fe400008e0e05 */
[----:B------:R-:W-:-:S04]  /*1b00*/  IMAD.WIDE R30, R23, 0x2, R4 ;  /* 0x00000002171e7825 */ /* 0x000fc800078e0204 */
[C---:B------:R-:W-:Y:S01]  /*1b10*/  IMAD.SHL.U32 R4, R225.reuse, 0x8, RZ ;  /* 0x00000008e1047824 */ /* 0x040fe200078e00ff */
[----:B------:R-:W-:Y:S01]  /*1b20*/  IADD3 R24, P5, PT, R30, R26, RZ ;  /* 0x0000001a1e187210 */ /* 0x000fe20007fbe0ff */
[C---:B------:R-:W-:Y:S02]  /*1b30*/  IMAD.SHL.U32 R5, R225.reuse, 0x10, RZ ;  /* 0x00000010e1057824 */ /* 0x040fe400078e00ff */
[----:B------:R-:W-:Y:S01]  /*1b40*/  IMAD.MOV.U32 R30, RZ, RZ, R28 ;  /* 0x000000ffff1e7224 */ /* 0x000fe200078e001c */
[----:B------:R-:W-:Y:S01]  /*1b50*/  LOP3.LUT P1, RZ, R4, 0x10, RZ, 0xc0, !PT ;  /* 0x0000001004ff7812 */ /* 0x000fe2000782c0ff */
[----:B------:R-:W-:Y:S01]  /*1b60*/  IMAD.SHL.U32 R4, R225, 0x4, RZ ;  /* 0x00000004e1047824 */ /* 0x000fe200078e00ff */
[----:B------:R-:W-:Y:S01]  /*1b70*/  LOP3.LUT P2, RZ, R5, 0x10, RZ, 0xc0, !PT ;  /* 0x0000001005ff7812 */ /* 0x000fe2000784c0ff */
[----:B------:R-:W-:Y:S01]  /*1b80*/  IMAD.X R25, R31, 0x1, R27, P5 ;  /* 0x000000011f197824 */ /* 0x000fe200028e061b */
[----:B------:R-:W-:Y:S01]  /*1b90*/  SEL R5, RZ, 0x1, P0 ;  /* 0x00000001ff057807 */ /* 0x000fe20000000000 */
[----:B------:R-:W-:Y:S01]  /*1ba0*/  IMAD.MOV.U32 R31, RZ, RZ, R29 ;  /* 0x000000ffff1f7224 */ /* 0x000fe200078e001d */
[----:B-1----:R-:W-:-:S02]  /*1bb0*/  IADD3 R26, P0, PT, R24, R2, RZ ;  /* 0x00000002181a7210 */ /* 0x002fc40007f1e0ff */
[----:B------:R-:W-:Y:S01]  /*1bc0*/  LOP3.LUT P5, RZ, R4, 0x10, RZ, 0xc0, !PT ;  /* 0x0000001004ff7812 */ /* 0x000fe200078ac0ff */
[----:B------:R-:W-:Y:S01]  /*1bd0*/  IMAD.SHL.U32 R4, R225, 0x2, RZ ;  /* 0x00000002e1047824 */ /* 0x000fe200078e00ff */
[----:B------:R-:W-:Y:S01]  /*1be0*/  @!PT LDS RZ, [RZ] ;  /* 0x00000000fffff984 */ /* 0x000fe20000000800 */
[----:B------:R-:W-:Y:S01]  /*1bf0*/  @!PT LDS RZ, [RZ] ;  /* 0x00000000fffff984 */ /* 0x000fe20000000800 */
[----:B------:R-:W-:Y:S01]  /*1c00*/  @!PT LDS RZ, [RZ] ;  /* 0x00000000fffff984 */ /* 0x000fe20000000800 */
[----:B------:R1:W-:Y:S01]  /*1c10*/  LDGSTS.E.BYPASS.LTC128B.128 [R11+0x8480], desc[UR36][R30.64], P4 ;  /* 0x084800001e0b7fae */ /* 0x0003e2000a181a24 */
[----:B------:R-:W-:Y:S01]  /*1c20*/  IMAD.X R27, R25, 0x1, R3, P0 ;  /* 0x00000001191b7824 */ /* 0x000fe200000e0603 */
[----:B------:R-:W-:Y:S02]  /*1c30*/  IADD3 R28, P0, PT, R26, R2, RZ ;  /* 0x000000021a1c7210 */ /* 0x000fe40007f1e0ff */
[----:B------:R-:W-:Y:S01]  /*1c40*/  LOP3.LUT P4, RZ, R4, 0x10, RZ, 0xc0, !PT ;  /* 0x0000001004ff7812 */ /* 0x000fe2000788c0ff */
[----:B------:R-:W0:Y:S01]  /*1c50*/  LDGDEPBAR ;  /* 0x00000000000079af */ /* 0x000e220000000000 */
[----:B------:R-:W-:Y:S01]  /*1c60*/  IADD3 R20, PT, PT, R9, R20, R5 ;  /* 0x0000001409147210 */ /* 0x000fe20007ffe005 */
[----:B------:R-:W-:Y:S01]  /*1c70*/  IMAD.X R29, R27, 0x1, R3, P0 ;  /* 0x000000011b1d7824 */ /* 0x000fe200000e0603 */
[----:B------:R-:W-:Y:S01]  /*1c80*/  IADD3 R4, P0, PT, R28, R2, RZ ;  /* 0x000000021c047210 */ /* 0x000fe20007f1e0ff */
[----:B------:R1:W-:Y:S02]  /*1c90*/  LDGSTS.E.BYPASS.LTC128B.128 [R17+0x80], desc[UR36][R24.64], P2 ;  /* 0x0008000018117fae */ /* 0x0003e40009181a24 */
[----:B------:R-:W-:-:S02]  /*1ca0*/  IMAD.IADD R20, R7, 0x1, R20 ;  /* 0x0000000107147824 */ /* 0x000fc400078e0214 */
[----:B------:R-:W-:Y:S01]  /*1cb0*/  IMAD.X R5, R29, 0x1, R3, P0 ;  /* 0x000000011d057824 */ /* 0x000fe200000e0603 */
[----:B------:R1:W-:Y:S01]  /*1cc0*/  LDGSTS.E.BYPASS.LTC128B.128 [R16+0x80], desc[UR36][R26.64], P1 ;  /* 0x000800001a107fae */ /* 0x0003e20008981a24 */
[----:B------:R-:W-:Y:S01]  /*1cd0*/  IMAD.MOV.U32 R7, RZ, RZ, RZ ;  /* 0x000000ffff077224 */ /* 0x000fe200078e00ff */
[----:B------:R-:W-:Y:S01]  /*1ce0*/  SEL R226, R20, RZ, P3 ;  /* 0x000000ff14e27207 */ /* 0x000fe20001800000 */
[----:B------:R-:W-:Y:S01]  /*1cf0*/  IMAD.MOV.U32 R20, RZ, RZ, RZ ;  /* 0x000000ffff147224 */ /* 0x000fe200078e00ff */
[----:B------:R1:W-:Y:S02]  /*1d00*/  LDGSTS.E.BYPASS.LTC128B.128 [R17+0x1080], desc[UR36][R28.64], P5 ;  /* 0x010800001c117fae */ /* 0x0003e4000a981a24 */
[----:B------:R-:W-:Y:S02]  /*1d10*/  LOP3.LUT P0, R6, R226, 0x1, RZ, 0xc0, !PT ;  /* 0x00000001e2067812 */ /* 0x000fe4000780c0ff */
[----:B------:R1:W-:Y:S11]  /*1d20*/  LDGSTS.E.BYPASS.LTC128B.128 [R16+0x1080], desc[UR36][R4.64], P4 ;  /* 0x0108000004107fae */ /* 0x0003f6000a181a24 */
        /* <DEDUP_REMOVED lines=33> */
.L_x_2037:
[----:B------:R-:W-:Y:S05]  /*1f40*/  BSYNC.RECONVERGENT B0 ;  /* 0x0000000000007941 */ /* 0x000fea0003800200 */
.L_x_2036:
[----:B------:R-:W-:Y:S01]  /*1f50*/  IMAD.SHL.U32 R6, R6, 0x10, RZ ;  /* 0x0000001006067824 */ /* 0x000fe200078e00ff */
[----:B------:R-:W-:Y:S01]  /*1f60*/  BSSY.RECONVERGENT B0, `(.L_x_2038) ;  /* 0x000002b000007945 */ /* 0x000fe20003800200 */
[----:B-1----:R-:W-:Y:S02]  /*1f70*/  IMAD.MOV.U32 R24, RZ, RZ, R20 ;  /* 0x000000ffff187224 */ /* 0x002fe400078e0014 */
        /* <DEDUP_REMOVED lines=10> */
[----:B-1----:R-:W-:Y:S02]  /*2020*/  MOV R24, RZ ;  /* 0x000000ff00187202 */ /* 0x002fe40000000f00 */
        /* <DEDUP_REMOVED lines=30> */
.L_x_2039:
[----:B------:R-:W-:Y:S05]  /*2210*/  BSYNC.RECONVERGENT B0 ;  /* 0x0000000000007941 */ /* 0x000fea0003800200 */
.L_x_2038:
        /* <DEDUP_REMOVED lines=36> */
[--C-:B------:R-:W-:Y:S02]  /*2460*/  IMAD.MOV R6, RZ, RZ, -R24.reuse ;  /* 0x000000ffff067224 */ /* 0x100fe400078e0a18 */
[----:B------:R-:W-:Y:S02]  /*2470*/  IMAD R24, R22, 0xc, R24 ;  /* 0x0000000c16187824 */ /* 0x000fe400078e0218 */
[----:B------:R-:W-:-:S05]  /*2480*/  IMAD R6, R207, R6, R204 ;  /* 0x00000006cf067224 */ /* 0x000fca00078e02cc */
[----:B------:R-:W-:-:S03]  /*2490*/  SHF.R.S32.HI R7, RZ, 0x1f, R6 ;  /* 0x0000001fff077819 */ /* 0x000fc60000011406 */
[----:B------:R-:W-:Y:S01]  /*24a0*/  IMAD.WIDE R24, R201, R24, R6 ;  /* 0x00000018c9187225 */ /* 0x000fe200078e0206 */
[----:B------:R-:W-:-:S05]  /*24b0*/  IADD3 R6, PT, PT, R23, R10, RZ ;  /* 0x0000000a17067210 */ /* 0x000fca0007ffe0ff */
[----:B------:R-:W-:-:S03]  /*24c0*/  IMAD.WIDE R24, R205, R6, R24 ;  /* 0x00000006cd187225 */ /* 0x000fc600078e0218 */
[----:B------:R-:W-:-:S04]  /*24d0*/  LEA R6, P0, R24, R202, 0x1 ;  /* 0x000000ca18067211 */ /* 0x000fc800078008ff */
[----:B------:R-:W-:-:S09]  /*24e0*/  LEA.HI.X R7, R24, R203, R25, 0x1, P0 ;  /* 0x000000cb18077211 */ /* 0x000fd200000f0c19 */
.L_x_2041:
[----:B------:R-:W-:Y:S05]  /*24f0*/  BSYNC.RECONVERGENT B0 ;  /* 0x0000000000007941 */ /* 0x000fea0003800200 */
.L_x_2040:
        /* <DEDUP_REMOVED lines=16> */
[----:B------:R-:W-:Y:S02]  /*2600*/  IABS R6, R207 ;  /* 0x000000cf00067213 */ /* 0x000fe40000000000 */
[----:B------:R-:W-:-:S03]  /*2610*/  IADD3 R10, PT, PT, R23, R10, RZ ;  /* 0x0000000a170a7210 */ /* 0x000fc60007ffe0ff */
        /* <DEDUP_REMOVED lines=23> */
[----:B------:R-:W-:-:S04]  /*2790*/  IMAD.WIDE R24, R201, R24, R6 ;  /* 0x00000018c9187225 */ /* 0x000fc800078e0206 */
[----:B------:R-:W-:-:S03]  /*27a0*/  IMAD.WIDE R24, R205, R10, R24 ;  /* 0x0000000acd187225 */ /* 0x000fc600078e0218 */
[----:B------:R-:W-:-:S04]  /*27b0*/  LEA R6, P0, R24, R202, 0x1 ;  /* 0x000000ca18067211 */ /* 0x000fc800078008ff */
[----:B------:R-:W-:-:S09]  /*27c0*/  LEA.HI.X R7, R24, R203, R25, 0x1, P0 ;  /* 0x000000cb18077211 */ /* 0x000fd200000f0c19 */
.L_x_2043:
[----:B------:R-:W-:Y:S05]  /*27d0*/  BSYNC.RECONVERGENT B0 ;  /* 0x0000000000007941 */ /* 0x000fea0003800200 */
.L_x_2042:
[----:B------:R-:W-:Y:S01]  /*27e0*/  VIADD R9, R18, 0xffffffdf ;  /* 0xffffffdf12097836 */ /* 0x000fe20000000000 */
[----:B------:R-:W-:Y:S01]  /*27f0*/  IADD3 R214, P0, PT, R4, R164, RZ ;  /* 0x000000a404d67210 */ /* 0x000fe20007f1e0ff */
[----:B------:R-:W-:Y:S01]  /*2800*/  IMAD.SHL.U32 R21, R21, 0x2, RZ ;  /* 0x0000000215157824 */ /* 0x000fe200078e00ff */
[----:B------:R-:W-:Y:S01]  /*2810*/  BSSY.RECONVERGENT B0, `(.L_x_2044) ;  /* 0x0000045000007945 */ /* 0x000fe20003800200 */
[----:B-1----:R-:W-:Y:S01]  /*2820*/  IMAD.MOV.U32 R24, RZ, RZ, R6 ;  /* 0x000000ffff187224 */ /* 0x002fe200078e0006 */
[----:B------:R-:W-:Y:S01]  /*2830*/  ISETP.GE.U32.AND P5, PT, R9, 0x20, PT ;  /* 0x000000200900780c */ /* 0x000fe20003fa6070 */
[----:B------:R-:W-:Y:S01]  /*2840*/  IMAD.X R215, R5, 0x1, R165, P0 ;  /* 0x0000000105d77824 */ /* 0x000fe200000e06a5 */
[----:B------:R-:W-:Y:S01]  /*2850*/  ISETP.NE.U32.AND P1, PT, R21, RZ, PT ;  /* 0x000000ff1500720c */ /* 0x000fe20003f25070 */
[----:B------:R-:W-:Y:S01]  /*2860*/  IMAD.MOV.U32 R25, RZ, RZ, R7 ;  /* 0x000000ffff197224 */ /* 0x000fe200078e0007 */
[----:B------:R-:W-:Y:S01]  /*2870*/  SEL R225, R225, RZ, P5 ;  /* 0x000000ffe1e17207 */ /* 0x000fe20002800000 */
[----:B------:R-:W-:Y:S01]  /*2880*/  IMAD.MOV.U32 R23, RZ, RZ, RZ ;  /* 0x000000ffff177224 */ /* 0x000fe200078e00ff */
[----:B------:R-:W-:-:S02]  /*2890*/  IADD3 R20, P0, PT, R214, R2, RZ ;  /* 0x00000002d6147210 */ /* 0x000fc40007f1e0ff */
[----:B------:R-:W-:Y:S01]  /*28a0*/  SEL R226, R226, RZ, P5 ;  /* 0x000000ffe2e27207 */ /* 0x000fe20002800000 */
[----:B------:R-:W-:Y:S01]  /*28b0*/  IMAD.SHL.U32 R4, R225, 0x8, RZ ;  /* 0x00000008e1047824 */ /* 0x000fe200078e00ff */
[----:B------:R-:W-:Y:S01]  /*28c0*/  IADD3.X R21, PT, PT, R215, R3, RZ, P0, !PT ;  /* 0x00000003d7157210 */ /* 0x000fe200007fe4ff */
[C---:B------:R-:W-:Y:S01]  /*28d0*/  IMAD.SHL.U32 R9, R225.reuse, 0x10, RZ ;  /* 0x00000010e1097824 */ /* 0x040fe200078e00ff */
[-C--:B------:R-:W-:Y:S01]  /*28e0*/  IADD3 R6, P0, PT, R20, R2.reuse, RZ ;  /* 0x0000000214067210 */ /* 0x080fe20007f1e0ff */
[C---:B------:R-:W-:Y:S01]  /*28f0*/  IMAD.SHL.U32 R5, R225.reuse, 0x4, RZ ;  /* 0x00000004e1057824 */ /* 0x040fe200078e00ff */
[----:B------:R-:W-:Y:S01]  /*2900*/  LOP3.LUT P3, RZ, R4, 0x10, RZ, 0xc0, !PT ;  /* 0x0000001004ff7812 */ /* 0x000fe2000786c0ff */
[----:B------:R-:W-:Y:S01]  /*2910*/  IMAD.SHL.U32 R4, R225, 0x2, RZ ;  /* 0x00000002e1047824 */ /* 0x000fe200078e00ff */
[----:B------:R-:W-:Y:S01]  /*2920*/  LOP3.LUT P4, RZ, R9, 0x10, RZ, 0xc0, !PT ;  /* 0x0000001009ff7812 */ /* 0x000fe2000788c0ff */
[----:B------:R-:W-:Y:S01]  /*2930*/  @!PT LDS RZ, [RZ] ;  /* 0x00000000fffff984 */ /* 0x000fe20000000800 */
[----:B------:R-:W-:Y:S01]  /*2940*/  @!PT LDS RZ, [RZ] ;  /* 0x00000000fffff984 */ /* 0x000fe20000000800 */
[----:B------:R-:W-:Y:S01]  /*2950*/  @!PT LDS RZ, [RZ] ;  /* 0x00000000fffff984 */ /* 0x000fe20000000800 */
[----:B------:R1:W-:Y:S01]  /*2960*/  LDGSTS.E.BYPASS.LTC128B.128 [R11+0xa480], desc[UR36][R24.64], P1 ;  /* 0x0a480000180b7fae */ /* 0x0003e20008981a24 */
[----:B------:R-:W-:Y:S01]  /*2970*/  LOP3.LUT P2, RZ, R5, 0x10, RZ, 0xc0, !PT ;  /* 0x0000001005ff7812 */ /* 0x000fe2000784c0ff */
[----:B------:R-:W-:Y:S01]  /*2980*/  IMAD.X R7, R21, 0x1, R3, P0 ;  /* 0x0000000115077824 */ /* 0x000fe200000e0603 */
[----:B------:R-:W-:Y:S01]  /*2990*/  LOP3.LUT P1, RZ, R4, 0x10, RZ, 0xc0, !PT ;  /* 0x0000001004ff7812 */ /* 0x000fe2000782c0ff */
[----:B------:R-:W0:Y:S01]  /*29a0*/  LDGDEPBAR ;  /* 0x00000000000079af */ /* 0x000e220000000000 */
[----:B------:R-:W-:-:S02]  /*29b0*/  IADD3 R4, P0, PT, R6, R2, RZ ;  /* 0x0000000206047210 */ /* 0x000fc40007f1e0ff */
[----:B------:R-:W-:-:S03]  /*29c0*/  IADD3 R10, PT, PT, R220, 0x20, RZ ;  /* 0x00000020dc0a7810 */ /* 0x000fc60007ffe0ff */
[----:B------:R-:W-:Y:S01]  /*29d0*/  IMAD.X R5, R7, 0x1, R3, P0 ;  /* 0x0000000107057824 */ /* 0x000fe200000e0603 */
[----:B------:R-:W-:Y:S01]  /*29e0*/  LOP3.LUT P0, R9, R226, 0x1, RZ, 0xc0, !PT ;  /* 0x00000001e2097812 */ /* 0x000fe2000780c0ff */
[----:B------:R4:W-:Y:S04]  /*29f0*/  LDGSTS.E.BYPASS.LTC128B.128 [R17+0x100], desc[UR36][R214.64], P4 ;  /* 0x00100000d6117fae */ /* 0x0009e8000a181a24 */
[----:B------:R4:W-:Y:S04]  /*2a00*/  LDGSTS.E.BYPASS.LTC128B.128 [R16+0x100], desc[UR36][R20.64], P3 ;  /* 0x0010000014107fae */ /* 0x0009e80009981a24 */
[----:B------:R4:W-:Y:S04]  /*2a10*/  LDGSTS.E.BYPASS.LTC128B.128 [R17+0x1100], desc[UR36][R6.64], P2 ;  /* 0x0110000006117fae */ /* 0x0009e80009181a24 */
[----:B------:R4:W-:Y:S01]  /*2a20*/  LDGSTS.E.BYPASS.LTC128B.128 [R16+0x1100], desc[UR36][R4.64], P1 ;  /* 0x0110000004107fae */ /* 0x0009e20008981a24 */
[----:B-1----:R-:W-:Y:S01]  /*2a30*/  IMAD.MOV.U32 R24, RZ, RZ, RZ ;  /* 0x000000ffff187224 */ /* 0x002fe200078e00ff */
[----:B------:R-:W-:Y:S06]  /*2a40*/  @!P0 BRA `(.L_x_2045) ;  /* 0x0000000000848947 */ /* 0x000fec0003800000 */
[-C--:B----4-:R-:W-:Y:S02]  /*2a50*/  IABS R7, R207.reuse ;  /* 0x000000cf00077213 */ /* 0x090fe40000000000 */
        /* <DEDUP_REMOVED lines=32> */
.L_x_2045:
[----:B------:R-:W-:Y:S05]  /*2c60*/  BSYNC.RECONVERGENT B0 ;  /* 0x0000000000007941 */ /* 0x000fea0003800200 */
.L_x_2044:
        /* <DEDUP_REMOVED lines=44> */
.L_x_2047:
[----:B------:R-:W-:Y:S05]  /*2f30*/  BSYNC.RECONVERGENT B0 ;  /* 0x0000000000007941 */ /* 0x000fea0003800200 */
.L_x_2046:
[----:B------:R-:W-:Y:S01]  /*2f40*/  IMAD.SHL.U32 R9, R9, 0x8, RZ ;  /* 0x0000000809097824 */ /* 0x000fe200078e00ff */
[----:B------:R-:W-:Y:S01]  /*2f50*/  BSSY.RECONVERGENT B0, `(.L_x_2048) ;  /* 0x000002d000007945 */ /* 0x000fe20003800200 */
[----:B------:R-:W-:Y:S02]  /*2f60*/  IMAD.MOV.U32 R6, RZ, RZ, R4 ;  /* 0x000000ffff067224 */ /* 0x000fe400078e0004 */
        /* <DEDUP_REMOVED lines=9> */
[-C--:B----4-:R-:W-:Y:S02]  /*3000*/  IABS R7, R207.reuse ;  /* 0x000000cf00077213 */ /* 0x090fe40000000000 */
        /* <DEDUP_REMOVED lines=20> */
[----:B------:R-:W-:-:S05]  /*3150*/  @P2 IADD3 R6, PT, PT, R6, 0x1, RZ ;  /* 0x0000000106062810 */ /* 0x000fca0007ffe0ff */
[----:B------:R-:W-:-:S05]  /*3160*/  IMAD.MOV.U32 R5, RZ, RZ, R6 ;  /* 0x000000ffff057224 */ /* 0x000fca00078e0006 */
[----:B------:R-:W-:Y:S02]  /*3170*/  @!P1 IADD3 R5, PT, PT, -R5, RZ, RZ ;  /* 0x000000ff05059210 */ /* 0x000fe40007ffe1ff */
[----:B------:R-:W-:-:S05]  /*3180*/  @!P0 LOP3.LUT R5, RZ, R207, RZ, 0x33, !PT ;  /* 0x000000cfff058212 */ /* 0x000fca00078e33ff */
[--C-:B------:R-:W-:Y:S02]  /*3190*/  IMAD.MOV R6, RZ, RZ, -R5.reuse ;  /* 0x000000ffff067224 */ /* 0x100fe400078e0a05 */
[----:B------:R-:W-:Y:S02]  /*31a0*/  IMAD R4, R22, 0xc, R5 ;  /* 0x0000000c16047824 */ /* 0x000fe400078e0205 */
[----:B------:R-:W-:-:S05]  /*31b0*/  IMAD R6, R207, R6, R204 ;  /* 0x00000006cf067224 */ /* 0x000fca00078e02cc */
[----:B------:R-:W-:-:S03]  /*31c0*/  SHF.R.S32.HI R7, RZ, 0x1f, R6 ;  /* 0x0000001fff077819 */ /* 0x000fc60000011406 */
[----:B------:R-:W-:Y:S01]  /*31d0*/  IMAD.WIDE R4, R201, R4, R6 ;  /* 0x00000004c9047225 */ /* 0x000fe200078e0206 */
[----:B------:R-:W-:-:S05]  /*31e0*/  IADD3 R6, PT, PT, R220, 0x24, RZ ;  /* 0x00000024dc067810 */ /* 0x000fca0007ffe0ff */
[----:B------:R-:W-:-:S03]  /*31f0*/  IMAD.WIDE R6, R205, R6, R4 ;  /* 0x00000006cd067225 */ /* 0x000fc600078e0204 */
[----:B------:R-:W-:-:S04]  /*3200*/  LEA R4, P0, R6, R202, 0x1 ;  /* 0x000000ca06047211 */ /* 0x000fc800078008ff */
[----:B------:R-:W-:-:S09]  /*3210*/  LEA.HI.X R5, R6, R203, R7, 0x1, P0 ;  /* 0x000000cb06057211 */ /* 0x000fd200000f0c07 */
.L_x_2049:
[----:B------:R-:W-:Y:S05]  /*3220*/  BSYNC.RECONVERGENT B0 ;  /* 0x0000000000007941 */ /* 0x000fea0003800200 */
.L_x_2048:
        /* <DEDUP_REMOVED lines=45> */
.L_x_2051:
[----:B------:R-:W-:Y:S05]  /*3500*/  BSYNC.RECONVERGENT B0 ;  /* 0x0000000000007941 */ /* 0x000fea0003800200 */
.L_x_2050:
[----:B------:R-:W-:Y:S01]  /*3510*/  IMAD.SHL.U32 R9, R9, 0x2, RZ ;  /* 0x0000000209097824 */ /* 0x000fe200078e00ff */
[----:B----4-:R-:W-:Y:S01]  /*3520*/  IADD3 R7, PT, PT, R15, R14, R13 ;  /* 0x0000000e0f077210 */ /* 0x010fe20007ffe00d */
[----:B------:R-:W-:Y:S01]  /*3530*/  IMAD.MOV.U32 R8, RZ, RZ, R4 ;  /* 0x000000ffff087224 */ /* 0x000fe200078e0004 */
[----:B------:R-:W-:Y:S01]  /*3540*/  CS2R R102, SRZ ;  /* 0x0000000000667805 */ /* 0x000fe2000001ff00 */
[----:B------:R-:W-:Y:S01]  /*3550*/  VIADD R6, R167, 0x2 ;  /* 0x00000002a7067836 */ /* 0x000fe20000000000 */
[----:B------:R-:W-:Y:S01]  /*3560*/  ISETP.NE.U32.AND P0, PT, R9, RZ, PT ;  /* 0x000000ff0900720c */ /* 0x000fe20003f05070 */
[----:B------:R-:W-:Y:S01]  /*3570*/  IMAD.MOV.U32 R9, RZ, RZ, R5 ;  /* 0x000000ffff097224 */ /* 0x000fe200078e0005 */
[----:B------:R-:W-:Y:S01]  /*3580*/  CS2R R100, SRZ ;  /* 0x0000000000647805 */ /* 0x000fe2000001ff00 */
[----:B------:R-:W-:Y:S01]  /*3590*/  VIADD R148, R206, 0x8000 ;  /* 0x00008000ce947836 */ /* 0x000fe20000000000 */
[----:B------:R-:W-:Y:S01]  /*35a0*/  LOP3.LUT R4, R6, 0x3, R19, 0x78, !PT ;  /* 0x0000000306047812 */ /* 0x000fe200078e7813 */
[----:B------:R-:W-:Y:S01]  /*35b0*/  VIADD R18, R18, 0x1f ;  /* 0x0000001f12127836 */ /* 0x000fe20000000000 */
[----:B------:R-:W-:Y:S01]  /*35c0*/  LOP3.LUT R19, R19, 0x4, RZ, 0xc, !PT ;  /* 0x0000000413137812 */ /* 0x000fe200078e0cff */
[----:B------:R-:W-:Y:S01]  /*35d0*/  IMAD R136, R7, 0x10, R148 ;  /* 0x0000001007887824 */ /* 0x000fe200078e0294 */
[----:B------:R-:W-:-:S02]  /*35e0*/  IADD3 R13, PT, PT, R15, R4, R13 ;  /* 0x000000040f0d7210 */ /* 0x000fc40007ffe00d */
[----:B------:R-:W-:Y:S02]  /*35f0*/  CS2R R98, SRZ ;  /* 0x0000000000627805 */ /* 0x000fe4000001ff00 */
[--C-:B------:R-:W-:Y:S01]  /*3600*/  IADD3 R5, PT, PT, R15, R14, R19.reuse ;  /* 0x0000000e0f057210 */ /* 0x100fe20007ffe013 */
[----:B------:R-:W-:Y:S01]  /*3610*/  IMAD.IADD R136, R199, 0x1, R136 ;  /* 0x00000001c7887824 */ /* 0x000fe200078e0288 */
[----:B------:R-:W-:Y:S01]  /*3620*/  IADD3 R15, PT, PT, R15, R4, R19 ;  /* 0x000000040f0f7210 */ /* 0x000fe20007ffe013 */
[----:B------:R-:W-:Y:S01]  /*3630*/  @!PT LDS RZ, [RZ] ;  /* 0x00000000fffff984 */ /* 0x000fe20000000800 */
[----:B------:R-:W-:Y:S01]  /*3640*/  @!PT LDS RZ, [RZ] ;  /* 0x00000000fffff984 */ /* 0x000fe20000000800 */
[----:B------:R-:W-:Y:S01]  /*3650*/  @!PT LDS RZ, [RZ] ;  /* 0x00000000fffff984 */ /* 0x000fe20000000800 */
[----:B------:R4:W-:Y:S01]  /*3660*/  LDGSTS.E.BYPASS.LTC128B.128 [R11+0xc480], desc[UR36][R8.64], P0 ;  /* 0x0c480000080b7fae */ /* 0x0009e20008181a24 */
[----:B------:R-:W-:Y:S01]  /*3670*/  ISETP.GE.AND P0, PT, R18, 0x20, PT ;  /* 0x000000201200780c */ /* 0x000fe20003f06270 */
[----:B------:R-:W-:Y:S01]  /*3680*/  IMAD R144, R5, 0x10, R148 ;  /* 0x0000001005907824 */ /* 0x000fe200078e0294 */
[----:B------:R-:W-:Y:S01]  /*3690*/  SHF.R.S32.HI R221, RZ, 0x1f, R18 ;  /* 0x0000001fffdd7819 */ /* 0x000fe20000011412 */
[----:B------:R-:W0:Y:S01]  /*36a0*/  LDGDEPBAR ;  /* 0x00000000000079af */ /* 0x000e220000000000 */
[----:B------:R-:W-:Y:S01]  /*36b0*/  IMAD R5, R209, 0x80, R210 ;  /* 0x00000080d1057824 */ /* 0x000fe200078e02d2 */
[----:B------:R-:W-:Y:S01]  /*36c0*/  CS2R R96, SRZ ;  /* 0x0000000000607805 */ /* 0x000fe2000001ff00 */
[--C-:B------:R-:W-:Y:S01]  /*36d0*/  IMAD R140, R13, 0x10, R148.reuse ;  /* 0x000000100d8c7824 */ /* 0x100fe200078e0294 */
[----:B------:R-:W-:Y:S01]  /*36e0*/  LEA.HI R221, R221, R18, RZ, 0x5 ;  /* 0x00000012dddd7211 */ /* 0x000fe200078f28ff */
[----:B------:R-:W-:Y:S01]  /*36f0*/  IMAD.SHL.U32 R5, R5, 0x8, RZ ;  /* 0x0000000805057824 */ /* 0x000fe200078e00ff */
[----:B------:R-:W-:Y:S01]  /*3700*/  CS2R R38, SRZ ;  /* 0x0000000000267805 */ /* 0x000fe2000001ff00 */
[----:B------:R-:W-:Y:S01]  /*3710*/  IMAD R148, R15, 0x10, R148 ;  /* 0x000000100f947824 */ /* 0x000fe200078e0294 */
[----:B------:R-:W-:Y:S01]  /*3720*/  CS2R R36, SRZ ;  /* 0x0000000000247805 */ /* 0x000fe2000001ff00 */
[----:B------:R-:W-:Y:S01]  /*3730*/  IMAD R198, R5, 0x10, R206 ;  /* 0x0000001005c67824 */ /* 0x000fe200078e02ce */
[----:B---3--:R-:W-:Y:S01]  /*3740*/  CS2R R34, SRZ ;  /* 0x0000000000227805 */ /* 0x008fe2000001ff00 */
[C---:B------:R-:W-:Y:S01]  /*3750*/  IMAD.IADD R144, R199.reuse, 0x1, R144 ;  /* 0x00000001c7907824 */ /* 0x040fe200078e0290 */
[----:B--2---:R-:W-:Y:S01]  /*3760*/  CS2R R32, SRZ ;  /* 0x0000000000207805 */ /* 0x004fe2000001ff00 */
[C---:B------:R-:W-:Y:S01]  /*3770*/  IMAD.IADD R140, R199.reuse, 0x1, R140 ;  /* 0x00000001c78c7824 */ /* 0x040fe200078e028c */
[----:B------:R-:W-:Y:S01]  /*3780*/  IADD3 R4, PT, PT, R198, R166, R169 ;  /* 0x000000a6c6047210 */ /* 0x000fe20007ffe0a9 */
        /* <DEDUP_REMOVED lines=9> */
[----:B----4-:R-:W-:-:S06]  /*3820*/  DEPBAR.LE SB0, 0x2 ;  /* 0x000080800000791a */ /* 0x010fcc0000000000 */
        /* <DEDUP_REMOVED lines=56> */
[----:B------:R-:W-:Y:S02]  /*3bb0*/  CS2R R6, SRZ ;  /* 0x0000000000067805 */ /* 0x000fe4000001ff00 */
[----:B------:R-:W-:Y:S02]  /*3bc0*/  LEA.HI.SX32 R221, R221, 0xfffffffd, 0x1b ;  /* 0xfffffffddddd7811 */ /* 0x000fe400078fdaff */
[----:B----4-:R-:W-:Y:S01]  /*3bd0*/  CS2R R4, SRZ ;  /* 0x0000000000047805 */ /* 0x010fe2000001ff00 */
[----:B--23--:R-:W-:Y:S06]  /*3be0*/  @!P0 BRA `(.L_x_2052) ;  /* 0x0000001800ec8947 */ /* 0x00cfec0003800000 */
[----:B------:R-:W2:Y:S01]  /*3bf0*/  S2R R213, SR_TID.X ;  /* 0x0000000000d57919 */ /* 0x000ea20000002100 */
[----:B------:R-:W3:Y:S01]  /*3c00*/  S2UR UR4, SR_CgaCtaId ;  /* 0x00000000000479c3 */ /* 0x000ee20000008800 */
[----:B------:R-:W-:Y:S01]  /*3c10*/  LEA R217, P0, R2, R164, 0x1 ;  /* 0x000000a402d97211 */ /* 0x000fe200078008ff */
[----:B------:R-:W-:Y:S01]  /*3c20*/  IMAD.IADD R164, R166, 0x1, R169 ;  /* 0x00000001a6a47824 */ /* 0x000fe200078e02a9 */
[----:B------:R-:W-:Y:S01]  /*3c30*/  UMOV UR5, 0x400 ;  /* 0x0000040000057882 */ /* 0x000fe20000000000 */
[----:B------:R-:W-:Y:S01]  /*3c40*/  VIADD R168, R167, 0x2 ;  /* 0x00000002a7a87836 */ /* 0x000fe20000000000 */
[--C-:B------:R-:W-:Y:S01]  /*3c50*/  LEA.HI.X R216, R2, R165, R3.reuse, 0x1, P0 ;  /* 0x000000a502d87211 */ /* 0x100fe200000f0c03 */
[----:B------:R-:W-:Y:S01]  /*3c60*/  VIADD R220, R220, 0x40 ;  /* 0x00000040dcdc7836 */ /* 0x000fe20000000000 */
[----:B------:R-:W-:Y:S01]  /*3c70*/  IADD3 R217, P0, PT, R217, R2, RZ ;  /* 0x00000002d9d97210 */ /* 0x000fe20007f1e0ff */
[----:B------:R-:W4:Y:S01]  /*3c80*/  S2UR UR6, SR_CgaCtaId ;  /* 0x00000000000679c3 */ /* 0x000f220000008800 */
[----:B------:R-:W-:Y:S01]  /*3c90*/  LOP3.LUT R165, R0, 0xf0, RZ, 0xc0, !PT ;  /* 0x000000f000a57812 */ /* 0x000fe200078ec0ff */
[----:B------:R-:W-:Y:S01]  /*3ca0*/  IMAD.MOV.U32 R219, RZ, RZ, RZ ;  /* 0x000000ffffdb7224 */ /* 0x000fe200078e00ff */
[----:B------:R-:W-:Y:S01]  /*3cb0*/  LOP3.LUT R197, R164, 0x20, RZ, 0x3c, !PT ;  /* 0x00000020a4c57812 */ /* 0x000fe200078e3cff */
[----:B------:R-:W-:Y:S01]  /*3cc0*/  IMAD.X R216, R216, 0x1, R3, P0 ;  /* 0x00000001d8d87824 */ /* 0x000fe200000e0603 */
[----:B------:R-:W-:Y:S01]  /*3cd0*/  ISETP.NE.AND P0, PT, R221, RZ, PT ;  /* 0x000000ffdd00720c */ /* 0x000fe20003f05270 */
[----:B------:R-:W-:Y:S01]  /*3ce0*/  UMOV UR7, 0x400 ;  /* 0x0000040000077882 */ /* 0x000fe20000000000 */
[----:B------:R-:W-:Y:S01]  /*3cf0*/  UMOV UR11, 0x180 ;  /* 0x00000180000b7882 */ /* 0x000fe20000000000 */
[----:B------:R-:W-:Y:S01]  /*3d00*/  UMOV UR10, 0x6000 ;  /* 0x00006000000a7882 */ /* 0x000fe20000000000 */
[----:B------:R-:W-:Y:S01]  /*3d10*/  SEL R226, R226, RZ, P0 ;  /* 0x000000ffe2e27207 */ /* 0x000fe20000000000 */
[----:B------:R-:W-:Y:S01]  /*3d20*/  UMOV UR9, 0x3 ;  /* 0x0000000300097882 */ /* 0x000fe20000000000 */
[----:B------:R-:W-:Y:S01]  /*3d30*/  SEL R225, R225, RZ, P0 ;  /* 0x000000ffe1e17207 */ /* 0x000fe20000000000 */
[----:B---3--:R-:W-:-:S06]  /*3d40*/  ULEA UR4, UR4, UR5, 0x18 ;  /* 0x0000000504047291 */ /* 0x008fcc000f8ec0ff */
[----:B------:R-:W-:Y:S01]  /*3d50*/  IMAD.U32 R206, RZ, RZ, UR4 ;  /* 0x00000004ffce7e24 */ /* 0x000fe2000f8e00ff */
[----:B--2---:R-:W-:Y:S01]  /*3d60*/  SHF.R.U32.HI R166, RZ, 0x2, R213 ;  /* 0x00000002ffa67819 */ /* 0x004fe200000116d5 */
[C---:B------:R-:W-:Y:S01]  /*3d70*/  IMAD.SHL.U32 R222, R213.reuse, 0x100, RZ ;  /* 0x00000100d5de7824 */ /* 0x040fe200078e00ff */
[C---:B------:R-:W-:Y:S01]  /*3d80*/  LOP3.LUT R211, R213.reuse, 0x3e0, RZ, 0xc0, !PT ;  /* 0x000003e0d5d37812 */ /* 0x040fe200078ec0ff */
[----:B----4-:R-:W-:Y:S01]  /*3d90*/  ULEA UR6, UR6, UR7, 0x18 ;  /* 0x0000000706067291 */ /* 0x010fe2000f8ec0ff */
[C---:B------:R-:W-:Y:S01]  /*3da0*/  LOP3.LUT R212, R213.reuse, 0x4, RZ, 0xc0, !PT ;  /* 0x00000004d5d47812 */ /* 0x040fe200078ec0ff */
[----:B------:R-:W2:Y:S01]  /*3db0*/  LDCU.64 UR4, c[0x0][0x3c0] ;  /* 0x00007800ff0477ac */ /* 0x000ea20008000a00 */
[----:B------:R-:W-:Y:S02]  /*3dc0*/  LOP3.LUT R103, R213, 0x3, RZ, 0xc0, !PT ;  /* 0x00000003d5677812 */ /* 0x000fe400078ec0ff */
[----:B------:R-:W-:Y:S02]  /*3dd0*/  LOP3.LUT R211, R211, 0x7, R166, 0xf8, !PT ;  /* 0x00000007d3d37812 */ /* 0x000fe400078ef8a6 */
[----:B------:R-:W-:-:S02]  /*3de0*/  LOP3.LUT R2, R212, 0x4, RZ, 0x3c, !PT ;  /* 0x00000004d4027812 */ /* 0x000fc400078e3cff */
[----:B------:R-:W-:Y:S02]  /*3df0*/  LOP3.LUT R3, R168, R103, RZ, 0x3c, !PT ;  /* 0x00000067a8037212 */ /* 0x000fe400078e3cff */
[----:B------:R-:W-:Y:S02]  /*3e00*/  SHF.R.U32.HI R166, RZ, 0x1, R211 ;  /* 0x00000001ffa67819 */ /* 0x000fe400000116d3 */
[-CC-:B------:R-:W-:Y:S02]  /*3e10*/  LOP3.LUT R169, R212, R167.reuse, R103.reuse, 0xf6, !PT ;  /* 0x000000a7d4a97212 */ /* 0x180fe400078ef667 */
[----:B------:R-:W-:Y:S02]  /*3e20*/  LOP3.LUT R103, R2, R167, R103, 0xf6, !PT ;  /* 0x000000a702677212 */ /* 0x000fe400078ef667 */
[----:B------:R-:W-:Y:S01]  /*3e30*/  LOP3.LUT R167, R165, R3, R2, 0xfe, !PT ;  /* 0x00000003a5a77212 */ /* 0x000fe200078efe02 */
[----:B------:R-:W-:Y:S01]  /*3e40*/  VIADD R2, R206, 0x8000 ;  /* 0x00008000ce027836 */ /* 0x000fe20000000000 */
[----:B------:R-:W-:-:S02]  /*3e50*/  LOP3.LUT R165, R166, R213, RZ, 0x3c, !PT ;  /* 0x000000d5a6a57212 */ /* 0x000fc400078e3cff */
[----:B------:R-:W-:Y:S02]  /*3e60*/  LOP3.LUT R3, R3, R212, RZ, 0xfc, !PT ;  /* 0x000000d403037212 */ /* 0x000fe400078efcff */
[----:B------:R-:W-:Y:S02]  /*3e70*/  LOP3.LUT R165, R212, 0x3, R165, 0xf8, !PT ;  /* 0x00000003d4a57812 */ /* 0x000fe400078ef8a5 */
[--C-:B------:R-:W-:Y:S02]  /*3e80*/  LOP3.LUT R169, R169, 0xf0, R0.reuse, 0xf8, !PT ;  /* 0x000000f0a9a97812 */ /* 0x100fe400078ef800 */
[--C-:B------:R-:W-:Y:S01]  /*3e90*/  LOP3.LUT R3, R3, 0xf0, R0.reuse, 0xf8, !PT ;  /* 0x000000f003037812 */ /* 0x100fe200078ef800 */
[----:B------:R-:W-:Y:S01]  /*3ea0*/  IMAD R165, R166, 0x20, R165 ;  /* 0x00000020a6a57824 */ /* 0x000fe200078e02a5 */
[----:B------:R-:W-:Y:S01]  /*3eb0*/  LOP3.LUT R103, R103, 0xf0, R0, 0xf8, !PT ;  /* 0x000000f067677812 */ /* 0x000fe200078ef800 */
[--C-:B------:R-:W-:Y:S01]  /*3ec0*/  IMAD R196, R169, 0x10, R2.reuse ;  /* 0x00000010a9c47824 */ /* 0x100fe200078e0202 */
[----:B------:R-:W-:Y:S01]  /*3ed0*/  SHF.R.U32.HI R223, RZ, 0x1, R213 ;  /* 0x00000001ffdf7819 */ /* 0x000fe200000116d5 */
[--C-:B------:R-:W-:Y:S01]  /*3ee0*/  IMAD R0, R167, 0x10, R2.reuse ;  /* 0x00000010a7007824 */ /* 0x100fe200078e0202 */
[----:B------:R-:W-:Y:S01]  /*3ef0*/  LOP3.LUT R222, R222, 0xe00, RZ, 0xc0, !PT ;  /* 0x00000e00dede7812 */ /* 0x000fe200078ec0ff */
[----:B------:R-:W-:-:S02]  /*3f00*/  IMAD R3, R3, 0x10, R2 ;  /* 0x0000001003037824 */ /* 0x000fc400078e0202 */
[----:B------:R-:W-:Y:S02]  /*3f10*/  IMAD R2, R103, 0x10, R2 ;  /* 0x0000001067027824 */ /* 0x000fe400078e0202 */
[----:B------:R-:W-:Y:S02]  /*3f20*/  IMAD.MOV.U32 R103, RZ, RZ, RZ ;  /* 0x000000ffff677224 */ /* 0x000fe400078e00ff */
[----:B--2---:R-:W-:-:S07]  /*3f30*/  IMAD.U32 R224, R165, 0x10, R206 ;  /* 0x00000010a5e07824 */ /* 0x004fce00078e00ce */
.L_x_2061:
[C---:B-1-3--:R-:W-:Y:S01]  /*3f40*/  HMMA.16816.F32 R4, R132.reuse, R136, R4 ;  /* 0x000000888404723c */ /* 0x04afe20000001804 */
[----:B------:R-:W-:Y:S04]  /*3f50*/  BSSY.RECONVERGENT B0, `(.L_x_2053) ;  /* 0x0000069000007945 */ /* 0x000fe80003800200 */
[--C-:B------:R-:W-:Y:S01]  /*3f60*/  IMAD.IADD R168, R196, 0x1, R199.reuse ;  /* 0x00000001c4a87824 */ /* 0x100fe200078e02c7 */
[----:B------:R-:W-:Y:S01]  /*3f70*/  LOP3.LUT P2, RZ, R225, 0x1, RZ, 0xc0, !PT ;  /* 0x00000001e1ff7812 */ /* 0x000fe2000784c0ff */
[----:B------:R-:W-:Y:S01]  /*3f80*/  VIADD R227, R224, UR11 ;  /* 0x0000000be0e37c36 */ /* 0x000fe20008000000 */
[C---:B------:R-:W-:Y:S01]  /*3f90*/  HMMA.16816.F32 R8, R132.reuse, R138, R8 ;  /* 0x0000008a8408723c */ /* 0x040fe20000001808 */
[----:B------:R-:W-:Y:S02]  /*3fa0*/  IMAD.MOV.U32 R224, RZ, RZ, RZ ;  /* 0x000000ffffe07224 */ /* 0x000fe400078e00ff */
[----:B------:R-:W1:Y:S01]  /*3fb0*/  LDSM.16.MT88.4 R168, [R168+0x1000] ;  /* 0x00100000a8a8783b */ /* 0x000e620000004200 */
[--C-:B------:R-:W-:Y:S01]  /*3fc0*/  IMAD.IADD R172, R3, 0x1, R199.reuse ;  /* 0x0000000103ac7824 */ /* 0x100fe200078e02c7 */
[----:B------:R-:W-:Y:S01]  /*3fd0*/  IADD3 R214, P0, PT, R214, R217, RZ ;  /* 0x000000d9d6d67210 */ /* 0x000fe20007f1e0ff */
[--C-:B------:R-:W-:Y:S01]  /*3fe0*/  IMAD.IADD R176, R2, 0x1, R199.reuse ;  /* 0x0000000102b07824 */ /* 0x100fe200078e02c7 */
[----:B------:R-:W-:Y:S01]  /*3ff0*/  LOP3.LUT R211, R211, 0x8, RZ, 0xfc, !PT ;  /* 0x00000008d3d37812 */ /* 0x000fe200078efcff */
[C---:B------:R-:W-:Y:S03]  /*4000*/  HMMA.16816.F32 R12, R132.reuse, R140, R12 ;  /* 0x0000008c840c723c */ /* 0x040fe6000000180c */
[----:B------:R-:W1:Y:S01]  /*4010*/  LDSM.16.MT88.4 R172, [R172+0x1000] ;  /* 0x00100000acac783b */ /* 0x000e620000004200 */
[----:B------:R-:W-:Y:S01]  /*4020*/  IMAD.X R215, R215, 0x1, R216, P0 ;  /* 0x00000001d7d77824 */ /* 0x000fe200000e06d8 */
[----:B--2---:R-:W-:Y:S01]  /*4030*/  IADD3 R228, P0, PT, R214, UR4, RZ ;  /* 0x00000004d6e47c10 */ /* 0x004fe2000ff1e0ff */
[----:B------:R-:W-:Y:S01]  /*4040*/  IMAD.IADD R180, R0, 0x1, R199 ;  /* 0x0000000100b47824 */ /* 0x000fe200078e02c7 */
[----:B------:R-:W-:Y:S01]  /*4050*/  SHF.R.U32.HI R218, RZ, 0x1, R211 ;  /* 0x00000001ffda7819 */ /* 0x000fe200000116d3 */
[C---:B------:R-:W-:Y:S03]  /*4060*/  HMMA.16816.F32 R16, R132.reuse, R142, R16 ;  /* 0x0000008e8410723c */ /* 0x040fe60000001810 */
[----:B------:R-:W1:Y:S01]  /*4070*/  LDSM.16.MT88.4 R176, [R176+0x1000] ;  /* 0x00100000b0b0783b */ /* 0x000e620000004200 */
[----:B------:R-:W-:Y:S01]  /*4080*/  IMAD.IADD R200, R197, 0x1, R198 ;  /* 0x00000001c5c87824 */ /* 0x000fe200078e02c6 */
[----:B------:R-:W-:Y:S02]  /*4090*/  IADD3.X R229, PT, PT, R215, UR5, RZ, P0, !PT ;  /* 0x00000005d7e57c10 */ /* 0x000fe400087fe4ff */
[----:B------:R-:W-:Y:S01]  /*40a0*/  LOP3.LUT R213, R218, 0x3, R213, 0x48, !PT ;  /* 0x00000003dad57812 */ /* 0x000fe200078e48d5 */
[C---:B------:R-:W-:Y:S03]  /*40b0*/  HMMA.16816.F32 R20, R132.reuse, R144, R20 ;  /* 0x000000908414723c */ /* 0x040fe60000001814 */
[----:B------:R2:W1:Y:S01]  /*40c0*/  LDSM.16.M88.4 R164, [R200] ;  /* 0x00000000c8a4783b */ /* 0x0004620000000200 */
[----:B------:R-:W-:Y:S02]  /*40d0*/  SHF.R.U32.HI R211, RZ, 0x1, R225 ;  /* 0x00000001ffd37819 */ /* 0x000fe400000116e1 */
[----:B------:R-:W-:Y:S02]  /*40e0*/  LOP3.LUT R213, R212, R213, RZ, 0xfc, !PT ;  /* 0x000000d5d4d57212 */ /* 0x000fe400078efcff */
[C---:B------:R-:W-:Y:S03]  /*40f0*/  HMMA.16816.F32 R24, R132.reuse, R146, R24 ;  /* 0x000000928418723c */ /* 0x040fe60000001818 */
[----:B------:R2:W1:Y:S01]  /*4100*/  LDSM.16.M88.4 R184, [R200+0x1000] ;  /* 0x00100000c8b8783b */ /* 0x0004620000000200 */
[----:B------:R-:W-:Y:S01]  /*4110*/  LOP3.LUT P1, RZ, R211, 0x1, RZ, 0xc0, !PT ;  /* 0x00000001d3ff7812 */ /* 0x000fe2000782c0ff */
[----:B------:R-:W-:Y:S03]  /*4120*/  IMAD R211, R218, 0x20, R213 ;  /* 0x00000020dad37824 */ /* 0x000fe600078e02d5 */
[C---:B------:R-:W-:Y:S03]  /*4130*/  HMMA.16816.F32 R28, R132.reuse, R148, R28 ;  /* 0x00000094841c723c */ /* 0x040fe6000000181c */
[----:B------:R2:W1:Y:S01]  /*4140*/  LDSM.16.M88.4 R188, [R200+0x2000] ;  /* 0x00200000c8bc783b */ /* 0x0004620000000200 */
[----:B------:R-:W-:Y:S01]  /*4150*/  IMAD.U32 R211, R211, 0x10, R206 ;  /* 0x00000010d3d37824 */ /* 0x000fe200078e00ce */
[----:B------:R-:W-:Y:S03]  /*4160*/  LOP3.LUT R206, R226, 0x1, RZ, 0xc0, !PT ;  /* 0x00000001e2ce7812 */ /* 0x000fe600078ec0ff */
[-C--:B------:R-:W-:Y:S03]  /*4170*/  HMMA.16816.F32 R32, R132, R150.reuse, R32 ;  /* 0x000000968420723c */ /* 0x080fe60000001820 */
[----:B------:R2:W1:Y:S01]  /*4180*/  LDSM.16.M88.4 R192, [R200+0x3000] ;  /* 0x00300000c8c0783b */ /* 0x0004620000000200 */
[----:B------:R-:W-:Y:S01]  /*4190*/  VIADD R218, R211, UR11 ;  /* 0x0000000bd3da7c36 */ /* 0x000fe20008000000 */
[----:B------:R-:W-:Y:S01]  /*41a0*/  ISETP.NE.U32.AND P0, PT, R206, 0x1, PT ;  /* 0x00000001ce00780c */ /* 0x000fe20003f05070 */
[----:B------:R-:W-:Y:S02]  /*41b0*/  IMAD.MOV.U32 R211, RZ, RZ, RZ ;  /* 0x000000ffffd37224 */ /* 0x000fe400078e00ff */
[C---:B------:R-:W-:Y:S03]  /*41c0*/  HMMA.16816.F32 R36, R152.reuse, R150, R36 ;  /* 0x000000969824723c */ /* 0x040fe60000001824 */
[----:B------:R-:W1:Y:S05]  /*41d0*/  LDSM.16.MT88.4 R180, [R180+0x1000] ;  /* 0x00100000b4b4783b */ /* 0x000e6a0000004200 */
[C---:B------:R-:W-:Y:S03]  /*41e0*/  HMMA.16816.F32 R40, R152.reuse, R148, R40 ;  /* 0x000000949828723c */ /* 0x040fe60000001828 */
[----:B------:R-:W-:Y:S01]  /*41f0*/  @!PT LDS RZ, [RZ] ;  /* 0x00000000fffff984 */ /* 0x000fe20000000800 */
[----:B------:R-:W-:Y:S01]  /*4200*/  @!PT LDS RZ, [RZ] ;  /* 0x00000000fffff984 */ /* 0x000fe20000000800 */
[----:B------:R-:W-:Y:S01]  /*4210*/  @!PT LDS RZ, [RZ] ;  /* 0x00000000fffff984 */ /* 0x000fe20000000800 */
[----:B------:R2:W-:Y:S05]  /*4220*/  @P2 LDGSTS.E.BYPASS.LTC128B.128 [R227], desc[UR36][R214.64] ;  /* 0x00000000d6e32fae */ /* 0x0005ea000b981a24 */
[C---:B------:R-:W-:Y:S03]  /*4230*/  HMMA.16816.F32 R44, R152.reuse, R146, R44 ;  /* 0x00000092982c723c */ /* 0x040fe6000000182c */
[----:B------:R2:W-:Y:S05]  /*4240*/  @P1 LDGSTS.E.BYPASS.LTC128B.128 [R218], desc[UR36][R228.64] ;  /* 0x00000000e4da1fae */ /* 0x0005ea000b981a24 */
        /* <DEDUP_REMOVED lines=24> */
[----:B------:R-:W3:Y:S10]  /*43d0*/  I2F.RP R132, R133 ;  /* 0x0000008500847306 */ /* 0x000ef40000209400 */
        /* <DEDUP_REMOVED lines=11> */
[----:B------:R-:W-:Y:S02]  /*4490*/  IMAD R2, R135, R0, R2 ;  /* 0x0000000087027224 */ /* 0x000fe400078e0202 */
[----:B------:R-:W3:Y:S03]  /*44a0*/  S2R R0, SR_CTAID.Z ;  /* 0x0000000000007919 */ /* 0x000ee60000002700 */
[----:B------:R-:W-:Y:S11]  /*44b0*/  ISETP.GT.U32.AND P0, PT, R133, R2, PT ;  /* 0x000000028500720c */ /* 0x000ff60003f04070 */
[----:B------:R-:W-:Y:S02]  /*44c0*/  @!UPT UIADD3 URZ, UPT, UPT, URZ, URZ, URZ ;  /* 0x000000fffffff290 */ /* 0x000fe4000fffe0ff */
[-C--:B------:R-:W-:Y:S01]  /*44d0*/  @!P0 IADD3 R2, PT, PT, R2, -R133.reuse, RZ ;  /* 0x8000008502028210 */ /* 0x080fe20007ffe0ff */
[----:B------:R-:W-:Y:S01]  /*44e0*/  @!P0 VIADD R135, R135, 0x1 ;  /* 0x0000000187878836 */ /* 0x000fe20000000000 */
[----:B------:R-:W-:Y:S02]  /*44f0*/  ISETP.NE.AND P0, PT, R207, RZ, PT ;  /* 0x000000ffcf00720c */ /* 0x000fe40003f05270 */
[----:B------:R-:W-:Y:S02]  /*4500*/  ISETP.GE.U32.AND P2, PT, R2, R133, PT ;  /* 0x000000850200720c */ /* 0x000fe40003f46070 */
[-C--:B------:R-:W-:Y:S04]  /*4510*/  LOP3.LUT R2, R204, R207.reuse, RZ, 0x3c, !PT ;  /* 0x000000cfcc027212 */ /* 0x080fe800078e3cff */
[----:B------:R-:W-:Y:S07]  /*4520*/  ISETP.GE.AND P1, PT, R2, RZ, PT ;  /* 0x000000ff0200720c */ /* 0x000fee0003f26270 */
[----:B------:R-:W-:Y:S06]  /*4530*/  @P2 IADD3 R135, PT, PT, R135, 0x1, RZ ;  /* 0x0000000187872810 */ /* 0x000fec0007ffe0ff */
[----:B------:R-:W-:Y:S01]  /*4540*/  @!P1 IMAD.MOV R135, RZ, RZ, -R135 ;  /* 0x000000ffff879224 */ /* 0x000fe200078e0a87 */
[----:B------:R-:W-:Y:S04]  /*4550*/  @!P0 LOP3.LUT R135, RZ, R207, RZ, 0x33, !PT ;  /* 0x000000cfff878212 */ /* 0x000fe800078e33ff */
[----:B------:R-:W-:Y:S01]  /*4560*/  IADD3 R2, PT, PT, -R135, RZ, RZ ;  /* 0x000000ff87027210 */ /* 0x000fe20007ffe1ff */
[----:B---3--:R-:W-:Y:S04]  /*4570*/  IMAD R135, R0, 0xc, R135 ;  /* 0x0000000c00877824 */ /* 0x008fe800078e0287 */
[----:B------:R-:W-:Y:S05]  /*4580*/  IMAD R2, R207, R2, R204 ;  /* 0x00000002cf027224 */ /* 0x000fea00078e02cc */
[--C-:B------:R-:W-:Y:S03]  /*4590*/  SHF.R.S32.HI R3, RZ, 0x1f, R2.reuse ;  /* 0x0000001fff037819 */ /* 0x100fe60000011402 */
[----:B------:R-:W-:Y:S04]  /*45a0*/  IMAD.WIDE R2, R201, R135, R2 ;  /* 0x00000087c9027225 */ /* 0x000fe800078e0202 */
[----:B------:R-:W-:Y:S03]  /*45b0*/  IMAD.WIDE R2, R205, R220, R2 ;  /* 0x000000dccd027225 */ /* 0x000fe600078e0202 */
[C---:B------:R-:W-:Y:S04]  /*45c0*/  LEA R224, P0, R2.reuse, R202, 0x1 ;  /* 0x000000ca02e07211 */ /* 0x040fe800078008ff */
[----:B------:R-:W-:Y:S09]  /*45d0*/  LEA.HI.X R211, R2, R203, R3, 0x1, P0 ;  /* 0x000000cb02d37211 */ /* 0x000ff200000f0c03 */
.L_x_2054:
[----:B------:R-:W-:Y:S05]  /*45e0*/  BSYNC.RECONVERGENT B0 ;  /* 0x0000000000007941 */ /* 0x000fea0003800200 */
.L_x_2053:
[----:B------:R-:W-:Y:S01]  /*45f0*/  R2P PR, R226, 0x3 ;  /* 0x00000003e2007804 */ /* 0x000fe20000000000 */
[----:B------:R-:W-:Y:S01]  /*4600*/  IMAD.U32 R206, RZ, RZ, UR6 ;  /* 0x00000006ffce7e24 */ /* 0x000fe2000f8e00ff */
[----:B------:R-:W2:Y:S01]  /*4610*/  S2R R213, SR_TID.X ;  /* 0x0000000000d57919 */ /* 0x000ea20000002100 */
[----:B------:R-:W-:Y:S01]  /*4620*/  IMAD.MOV.U32 R138, RZ, RZ, R224 ;  /* 0x000000ffff8a7224 */ /* 0x000fe200078e00e0 */
[----:B------:R-:W-:Y:S01]  /*4630*/  BSSY.RECONVERGENT B0, `(.L_x_2055) ;  /* 0x0000036000007945 */ /* 0x000fe20003800200 */
[----:B------:R-:W-:Y:S02]  /*4640*/  IMAD.MOV.U32 R139, RZ, RZ, R211 ;  /* 0x000000ffff8b7224 */ /* 0x000fe400078e00d3 */
[----:B------:R-:W-:Y:S02]  /*4650*/  IMAD.MOV.U32 R2, RZ, RZ, RZ ;  /* 0x000000ffff027224 */ /* 0x000fe400078e00ff */
[----:B------:R-:W-:Y:S01]  /*4660*/  IMAD.MOV.U32 R135, RZ, RZ, RZ ;  /* 0x000000ffff877224 */ /* 0x000fe200078e00ff */
[----:B--2---:R-:W-:Y:S01]  /*4670*/  SHF.R.U32.HI R200, RZ, 0x3, R213 ;  /* 0x00000003ffc87819 */ /* 0x004fe200000116d5 */
[C---:B------:R-:W-:Y:S01]  /*4680*/  IMAD.SHL.U32 R230, R213.reuse, 0x40, RZ ;  /* 0x00000040d5e67824 */ /* 0x040fe200078e00ff */
[C---:B------:R-:W-:Y:S01]  /*4690*/  LOP3.LUT R212, R213.reuse, 0x4, RZ, 0xc0, !PT ;  /* 0x00000004d5d47812 */ /* 0x040fe200078ec0ff */
[C---:B------:R-:W-:Y:S01]  /*46a0*/  IMAD.SHL.U32 R133, R213.reuse, 0x20, RZ ;  /* 0x00000020d5857824 */ /* 0x040fe200078e00ff */
[----:B------:R-:W-:Y:S02]  /*46b0*/  LOP3.LUT R3, R213, R200, RZ, 0x3c, !PT ;  /* 0x000000c8d5037212 */ /* 0x000fe400078e3cff */
[----:B------:R-:W-:Y:S04]  /*46c0*/  LOP3.LUT R0, R230, 0xf800, RZ, 0xc0, !PT ;  /* 0x0000f800e6007812 */ /* 0x000fe800078ec0ff */
[----:B------:R-:W-:Y:S02]  /*46d0*/  LOP3.LUT R0, R0, 0x300, R133, 0xf8, !PT ;  /* 0x0000030000007812 */ /* 0x000fe400078ef885 */
[----:B------:R-:W-:Y:S05]  /*46e0*/  LOP3.LUT R133, R212, 0x3, R3, 0xf8, !PT ;  /* 0x00000003d4857812 */ /* 0x000fea00078ef803 */
[----:B------:R-:W-:Y:S05]  /*46f0*/  IMAD R133, R133, 0x10, R0 ;  /* 0x0000001085857824 */ /* 0x000fea00078e0200 */
[----:B------:R-:W-:Y:S05]  /*4700*/  IADD3 R136, PT, PT, R206, UR10, R133 ;  /* 0x0000000ace887c10 */ /* 0x000fea000fffe085 */
[----:B------:R-:W-:Y:S01]  /*4710*/  @!PT LDS RZ, [RZ] ;  /* 0x00000000fffff984 */ /* 0x000fe20000000800 */
[----:B------:R-:W-:Y:S01]  /*4720*/  @!PT LDS RZ, [RZ] ;  /* 0x00000000fffff984 */ /* 0x000fe20000000800 */
[----:B------:R-:W-:Y:S01]  /*4730*/  @!PT LDS RZ, [RZ] ;  /* 0x00000000fffff984 */ /* 0x000fe20000000800 */
[----:B------:R2:W-:Y:S01]  /*4740*/  @P0 LDGSTS.E.BYPASS.LTC128B.128 [R136+0x8000], desc[UR36][R138.64] ;  /* 0x080000008a880fae */ /* 0x0005e2000b981a24 */
[----:B------:R-:W-:Y:S05]  /*4750*/  @!P1 BRA `(.L_x_2056) ;  /* 0x00000000008c9947 */ /* 0x000fea0003800000 */
[-C--:B------:R-:W-:Y:S02]  /*4760*/  IABS R135, R207.reuse ;  /* 0x000000cf00877213 */ /* 0x080fe40000000000 */
[----:B------:R-:W-:Y:S02]  /*4770*/  IADD3 R134, PT, PT, R204, 0x40, RZ ;  /* 0x00000040cc867810 */ /* 0x000fe40007ffe0ff */
[----:B------:R-:W3:Y:S10]  /*4780*/  I2F.RP R137, R135 ;  /* 0x0000008700897306 */ /* 0x000ef40000209400 */
[----:B---3--:R-:W2:Y:S02]  /*4790*/  MUFU.RCP R2, R137 ;  /* 0x0000008900027308 */ /* 0x008ea40000001000 */
[----:B--2---:R-:W-:Y:S01]  /*47a0*/  VIADD R138, R2, 0xffffffe ;  /* 0x0ffffffe028a7836 */ /* 0x004fe20000000000 */
[----:B------:R-:W-:Y:S07]  /*47b0*/  IABS R2, R207 ;  /* 0x000000cf00027213 */ /* 0x000fee0000000000 */
[----:B------:R-:W2:Y:S01]  /*47c0*/  F2I.FTZ.U32.TRUNC.NTZ R139, R138 ;  /* 0x0000008a008b7305 */ /* 0x000ea2000021f000 */
[----:B------:R-:W-:Y:S02]  /*47d0*/  IMAD.MOV R2, RZ, RZ, -R2 ;  /* 0x000000ffff027224 */ /* 0x000fe400078e0a02 */
[--C-:B--2---:R-:W-:Y:S02]  /*47e0*/  IMAD.MOV R132, RZ, RZ, -R139.reuse ;  /* 0x000000ffff847224 */ /* 0x104fe400078e0a8b */
[----:B------:R-:W-:Y:S02]  /*47f0*/  IMAD.MOV.U32 R138, RZ, RZ, RZ ;  /* 0x000000ffff8a7224 */ /* 0x000fe400078e00ff */
[----:B------:R-:W-:Y:S01]  /*4800*/  IMAD R133, R132, R135, RZ ;  /* 0x0000008784857224 */ /* 0x000fe200078e02ff */
[----:B------:R-:W-:Y:S03]  /*4810*/  IABS R132, R134 ;  /* 0x0000008600847213 */ /* 0x000fe60000000000 */
[----:B------:R-:W-:Y:S06]  /*4820*/  IMAD.HI.U32 R139, R139, R133, R138 ;  /* 0x000000858b8b7227 */ /* 0x000fec00078e008a */
[----:B------:R-:W-:Y:S04]  /*4830*/  IMAD.HI.U32 R139, R139, R132, RZ ;  /* 0x000000848b8b7227 */ /* 0x000fe800078e00ff */
[----:B------:R-:W-:Y:S02]  /*4840*/  IMAD R132, R139, R2, R132 ;  /* 0x000000028b847224 */ /* 0x000fe400078e0284 */
[----:B------:R-:W2:Y:S03]  /*4850*/  S2R R2, SR_CTAID.Z ;  /* 0x0000000000027919 */ /* 0x000ea60000002700 */
        /* <DEDUP_REMOVED lines=12> */
[----:B--2---:R-:W-:Y:S04]  /*4920*/  IMAD R139, R2, 0xc, R139 ;  /* 0x0000000c028b7824 */ /* 0x004fe800078e028b */
[----:B------:R-:W-:Y:S05]  /*4930*/  IMAD R134, R207, R135, R134 ;  /* 0x00000087cf867224 */ /* 0x000fea00078e0286 */
[--C-:B------:R-:W-:Y:S03]  /*4940*/  SHF.R.S32.HI R135, RZ, 0x1f, R134.reuse ;  /* 0x0000001fff877819 */ /* 0x100fe60000011486 */
[----:B------:R-:W-:Y:S04]  /*4950*/  IMAD.WIDE R134, R201, R139, R134 ;  /* 0x0000008bc9867225 */ /* 0x000fe800078e0286 */
[----:B------:R-:W-:Y:S03]  /*4960*/  IMAD.WIDE R134, R205, R220, R134 ;  /* 0x000000dccd867225 */ /* 0x000fe600078e0286 */
[C---:B------:R-:W-:Y:S04]  /*4970*/  LEA R2, P0, R134.reuse, R202, 0x1 ;  /* 0x000000ca86027211 */ /* 0x040fe800078008ff */
[----:B------:R-:W-:Y:S09]  /*4980*/  LEA.HI.X R135, R134, R203, R135, 0x1, P0 ;  /* 0x000000cb86877211 */ /* 0x000ff200000f0c87 */
.L_x_2056:
[----:B------:R-:W-:Y:S05]  /*4990*/  BSYNC.RECONVERGENT B0 ;  /* 0x0000000000007941 */ /* 0x000fea0003800200 */
.L_x_2055:
[----:B------:R-:W-:Y:S01]  /*49a0*/  SHF.R.U32.HI R134, RZ, 0x1, R226 ;  /* 0x00000001ff867819 */ /* 0x000fe200000116e2 */
[----:B------:R-:W-:Y:S01]  /*49b0*/  BSSY.RECONVERGENT B0, `(.L_x_2057) ;  /* 0x000003f000007945 */ /* 0x000fe20003800200 */
[--C-:B------:R-:W-:Y:S02]  /*49c0*/  SHF.R.U32.HI R133, RZ, 0x2, R225.reuse ;  /* 0x00000002ff857819 */ /* 0x100fe400000116e1 */
[----:B------:R-:W-:Y:S01]  /*49d0*/  LOP3.LUT P3, RZ, R134, 0x1, RZ, 0xc0, !PT ;  /* 0x0000000186ff7812 */ /* 0x000fe2000786c0ff */
[----:B------:R-:W-:Y:S01]  /*49e0*/  IMAD.MOV.U32 R134, RZ, RZ, R2 ;  /* 0x000000ffff867224 */ /* 0x000fe200078e0002 */
[----:B------:R-:W-:Y:S02]  /*49f0*/  SHF.R.U32.HI R132, RZ, 0x3, R225 ;  /* 0x00000003ff847819 */ /* 0x000fe400000116e1 */
[----:B------:R-:W-:Y:S02]  /*4a00*/  LOP3.LUT P2, RZ, R133, 0x1, RZ, 0xc0, !PT ;  /* 0x0000000185ff7812 */ /* 0x000fe4000784c0ff */
[----:B--2---:R-:W-:Y:S02]  /*4a10*/  IADD3 R138, P0, PT, R228, UR4, RZ ;  /* 0x00000004e48a7c10 */ /* 0x004fe4000ff1e0ff */
[----:B------:R-:W-:Y:S02]  /*4a20*/  LOP3.LUT P1, RZ, R132, 0x1, RZ, 0xc0, !PT ;  /* 0x0000000184ff7812 */ /* 0x000fe4000782c0ff */
[----:B------:R-:W-:Y:S02]  /*4a30*/  IADD3.X R139, PT, PT, R229, UR5, RZ, P0, !PT ;  /* 0x00000005e58b7c10 */ /* 0x000fe400087fe4ff */
[--C-:B------:R-:W-:Y:S01]  /*4a40*/  SHF.R.U32.HI R132, RZ, 0x2, R213.reuse ;  /* 0x00000002ff847819 */ /* 0x100fe200000116d5 */
[----:B------:R-:W-:Y:S01]  /*4a50*/  @!PT LDS RZ, [RZ] ;  /* 0x00000000fffff984 */ /* 0x000fe20000000800 */
[----:B------:R-:W-:Y:S01]  /*4a60*/  @!PT LDS RZ, [RZ] ;  /* 0x00000000fffff984 */ /* 0x000fe20000000800 */
[----:B------:R-:W-:Y:S01]  /*4a70*/  @!PT LDS RZ, [RZ] ;  /* 0x00000000fffff984 */ /* 0x000fe20000000800 */
[----:B------:R2:W-:Y:S01]  /*4a80*/  @P3 LDGSTS.E.BYPASS.LTC128B.128 [R136+0x8080], desc[UR36][R134.64] ;  /* 0x0808000086883fae */ /* 0x0005e2000b981a24 */
[----:B------:R-:W-:Y:S02]  /*4a90*/  IADD3 R140, P0, PT, R138, UR4, RZ ;  /* 0x000000048a8c7c10 */ /* 0x000fe4000ff1e0ff */
[----:B------:R-:W-:Y:S04]  /*4aa0*/  LOP3.LUT R132, R132, 0x7, RZ, 0xc0, !PT ;  /* 0x0000000784847812 */ /* 0x000fe800078ec0ff */
[----:B------:R2:W-:Y:S01]  /*4ab0*/  @P2 LDGSTS.E.BYPASS.LTC128B.128 [R227+0x1000], desc[UR36][R138.64] ;  /* 0x010000008ae32fae */ /* 0x0005e2000b981a24 */
[----:B------:R-:W-:Y:S02]  /*4ac0*/  IADD3.X R141, PT, PT, R139, UR5, RZ, P0, !PT ;  /* 0x000000058b8d7c10 */ /* 0x000fe400087fe4ff */
[----:B------:R-:W-:Y:S02]  /*4ad0*/  LOP3.LUT R211, R132, 0x3e0, R213, 0xf8, !PT ;  /* 0x000003e084d37812 */ /* 0x000fe400078ef8d5 */
[----:B------:R-:W-:Y:S02]  /*4ae0*/  CS2R R132, SRZ ;  /* 0x0000000000847805 */ /* 0x000fe4000001ff00 */
[----:B------:R-:W-:Y:S01]  /*4af0*/  LOP3.LUT P0, RZ, R226, 0x4, RZ, 0xc0, !PT ;  /* 0x00000004e2ff7812 */ /* 0x000fe2000780c0ff */
[----:B------:R2:W-:Y:S01]  /*4b00*/  @P1 LDGSTS.E.BYPASS.LTC128B.128 [R218+0x1000], desc[UR36][R140.64] ;  /* 0x010000008cda1fae */ /* 0x0005e2000b981a24 */
[----:B------:R-:W-:Y:S04]  /*4b10*/  SHF.R.U32.HI R2, RZ, 0x1, R211 ;  /* 0x00000001ff027819 */ /* 0x000fe800000116d3 */
[----:B------:R-:W-:Y:S04]  /*4b20*/  LOP3.LUT R137, R2, 0x3, R213, 0x48, !PT ;  /* 0x0000000302897812 */ /* 0x000fe800078e48d5 */
[----:B------:R-:W-:Y:S05]  /*4b30*/  LOP3.LUT R137, R212, R137, RZ, 0xfc, !PT ;  /* 0x00000089d4897212 */ /* 0x000fea00078efcff */
[----:B------:R-:W-:Y:S04]  /*4b40*/  IMAD R137, R2, 0x20, R137 ;  /* 0x0000002002897824 */ /* 0x000fe800078e0289 */
[----:B------:R-:W-:Y:S01]  /*4b50*/  IMAD.U32 R224, R137, 0x10, R206 ;  /* 0x0000001089e07824 */ /* 0x000fe200078e00ce */
[----:B------:R-:W-:Y:S06]  /*4b60*/  @!P0 BRA `(.L_x_2058) ;  /* 0x00000000008c8947 */ /* 0x000fec0003800000 */
[-C--:B--2---:R-:W-:Y:S04]  /*4b70*/  IABS R135, R207.reuse ;  /* 0x000000cf00877213 */ /* 0x084fe80000000000 */
[----:B------:R-:W2:Y:S10]  /*4b80*/  I2F.RP R134, R135 ;  /* 0x0000008700867306 */ /* 0x000eb40000209400 */
[----:B--2---:R-:W2:Y:S02]  /*4b90*/  MUFU.RCP R2, R134 ;  /* 0x0000008600027308 */ /* 0x004ea40000001000 */
[----:B--2---:R-:W-:Y:S01]  /*4ba0*/  VIADD R136, R2, 0xffffffe ;  /* 0x0ffffffe02887836 */ /* 0x004fe20000000000 */
[----:B------:R-:W-:Y:S02]  /*4bb0*/  IABS R2, R207 ;  /* 0x000000cf00027213 */ /* 0x000fe40000000000 */
[----:B------:R-:W-:Y:S05]  /*4bc0*/  IADD3 R134, PT, PT, R220, 0x4, RZ ;  /* 0x00000004dc867810 */ /* 0x000fea0007ffe0ff */
[----:B------:R-:W2:Y:S01]  /*4bd0*/  F2I.FTZ.U32.TRUNC.NTZ R137, R136 ;  /* 0x0000008800897305 */ /* 0x000ea2000021f000 */
[----:B------:R-:W-:Y:S01]  /*4be0*/  IADD3 R2, PT, PT, RZ, -R2, RZ ;  /* 0x80000002ff027210 */ /* 0x000fe20007ffe0ff */
        /* <DEDUP_REMOVED lines=10> */
[----:B------:R-:W-:Y:S01]  /*4c90*/  @!P0 IADD3 R137, PT, PT, R137, 0x1, RZ ;  /* 0x0000000189898810 */ /* 0x000fe20007ffe0ff */
[----:B------:R-:W-:Y:S01]  /*4ca0*/  @!P0 IMAD.IADD R132, R132, 0x1, -R135 ;  /* 0x0000000184848824 */ /* 0x000fe200078e0a87 */
[----:B------:R-:W-:Y:S04]  /*4cb0*/  ISETP.NE.AND P0, PT, R207, RZ, PT ;  /* 0x000000ffcf00720c */ /* 0x000fe80003f05270 */
[----:B------:R-:W-:Y:S02]  /*4cc0*/  ISETP.GE.U32.AND P2, PT, R132, R135, PT ;  /* 0x000000878400720c */ /* 0x000fe40003f46070 */
[-C--:B------:R-:W-:Y:S04]  /*4cd0*/  LOP3.LUT R132, R204, R207.reuse, RZ, 0x3c, !PT ;  /* 0x000000cfcc847212 */ /* 0x080fe800078e3cff */
[----:B------:R-:W-:Y:S07]  /*4ce0*/  ISETP.GE.AND P1, PT, R132, RZ, PT ;  /* 0x000000ff8400720c */ /* 0x000fee0003f26270 */
[----:B------:R-:W-:Y:S06]  /*4cf0*/  @P2 VIADD R137, R137, 0x1 ;  /* 0x0000000189892836 */ /* 0x000fec0000000000 */
[----:B------:R-:W-:Y:S02]  /*4d00*/  @!P1 IADD3 R137, PT, PT, -R137, RZ, RZ ;  /* 0x000000ff89899210 */ /* 0x000fe40007ffe1ff */
[----:B------:R-:W-:Y:S05]  /*4d10*/  @!P0 LOP3.LUT R137, RZ, R207, RZ, 0x33, !PT ;  /* 0x000000cfff898212 */ /* 0x000fea00078e33ff */
[--C-:B------:R-:W-:Y:S02]  /*4d20*/  IMAD.MOV R132, RZ, RZ, -R137.reuse ;  /* 0x000000ffff847224 */ /* 0x100fe400078e0a89 */
[----:B--2---:R-:W-:Y:S02]  /*4d30*/  IMAD R137, R2, 0xc, R137 ;  /* 0x0000000c02897824 */ /* 0x004fe400078e0289 */
[----:B------:R-:W-:Y:S05]  /*4d40*/  IMAD R132, R207, R132, R204 ;  /* 0x00000084cf847224 */ /* 0x000fea00078e02cc */
[--C-:B------:R-:W-:Y:S03]  /*4d50*/  SHF.R.S32.HI R133, RZ, 0x1f, R132.reuse ;  /* 0x0000001fff857819 */ /* 0x100fe60000011484 */
[----:B------:R-:W-:Y:S04]  /*4d60*/  IMAD.WIDE R132, R201, R137, R132 ;  /* 0x00000089c9847225 */ /* 0x000fe800078e0284 */
[----:B------:R-:W-:Y:S03]  /*4d70*/  IMAD.WIDE R134, R205, R134, R132 ;  /* 0x00000086cd867225 */ /* 0x000fe600078e0284 */
[C---:B------:R-:W-:Y:S04]  /*4d80*/  LEA R132, P0, R134.reuse, R202, 0x1 ;  /* 0x000000ca86847211 */ /* 0x040fe800078008ff */
[----:B------:R-:W-:Y:S09]  /*4d90*/  LEA.HI.X R133, R134, R203, R135, 0x1, P0 ;  /* 0x000000cb86857211 */ /* 0x000ff200000f0c87 */
.L_x_2058:
[----:B------:R-:W-:Y:S05]  /*4da0*/  BSYNC.RECONVERGENT B0 ;  /* 0x0000000000007941 */ /* 0x000fea0003800200 */
.L_x_2057:
[----:B--2---:R-:W-:Y:S01]  /*4db0*/  SHF.R.U32.HI R134, RZ, 0x2, R226 ;  /* 0x00000002ff867819 */ /* 0x004fe200000116e2 */
[----:B------:R-:W-:Y:S01]  /*4dc0*/  IMAD.SHL.U32 R231, R213, 0x10, RZ ;  /* 0x00000010d5e77824 */ /* 0x000fe200078e00ff */
[----:B------:R-:W-:Y:S01]  /*4dd0*/  BSSY.RECONVERGENT B0, `(.L_x_2059) ;  /* 0x0000034000007945 */ /* 0x000fe20003800200 */
[----:B------:R-:W-:Y:S01]  /*4de0*/  IMAD.SHL.U32 R3, R3, 0x10, RZ ;  /* 0x0000001003037824 */ /* 0x000fe200078e00ff */
[----:B------:R-:W-:Y:S01]  /*4df0*/  LOP3.LUT P0, RZ, R134, 0x1, RZ, 0xc0, !PT ;  /* 0x0000000186ff7812 */ /* 0x000fe2000780c0ff */
[----:B------:R-:W-:Y:S01]  /*4e00*/  IMAD.MOV.U32 R218, RZ, RZ, RZ ;  /* 0x000000ffffda7224 */ /* 0x000fe200078e00ff */
[----:B------:R-:W-:Y:S01]  /*4e10*/  LOP3.LUT R2, R231, 0x40, RZ, 0xc, !PT ;  /* 0x00000040e7027812 */ /* 0x000fe200078e0cff */
[----:B------:R-:W-:Y:S03]  /*4e20*/  IMAD.MOV.U32 R229, RZ, RZ, RZ ;  /* 0x000000ffffe57224 */ /* 0x000fe600078e00ff */
[----:B------:R-:W-:Y:S04]  /*4e30*/  LOP3.LUT R3, R2, 0x30, R3, 0xf8, !PT ;  /* 0x0000003002037812 */ /* 0x000fe800078ef803 */
[----:B------:R-:W-:Y:S04]  /*4e40*/  LOP3.LUT R227, R0, R3, RZ, 0xfc, !PT ;  /* 0x0000000300e37212 */ /* 0x000fe800078efcff */
[----:B------:R-:W-:Y:S05]  /*4e50*/  IADD3 R135, PT, PT, R206, UR10, R227 ;  /* 0x0000000ace877c10 */ /* 0x000fea000fffe0e3 */
        /* <DEDUP_REMOVED lines=8> */
[----:B------:R-:W-:Y:S02]  /*4ee0*/  IADD3 R132, PT, PT, R204, 0x40, RZ ;  /* 0x00000040cc847810 */ /* 0x000fe40007ffe0ff */
        /* <DEDUP_REMOVED lines=26> */
[----:B--2---:R-:W-:Y:S01]  /*5090*/  IMAD R135, R0, 0xc, R135 ;  /* 0x0000000c00877824 */ /* 0x004fe200078e0287 */
[----:B------:R-:W-:Y:S01]  /*50a0*/  IADD3 R0, PT, PT, R220, 0x4, RZ ;  /* 0x00000004dc007810 */ /* 0x000fe20007ffe0ff */
[----:B------:R-:W-:Y:S05]  /*50b0*/  IMAD R132, R207, R133, R132 ;  /* 0x00000085cf847224 */ /* 0x000fea00078e0284 */
[--C-:B------:R-:W-:Y:S03]  /*50c0*/  SHF.R.S32.HI R133, RZ, 0x1f, R132.reuse ;  /* 0x0000001fff857819 */ /* 0x100fe60000011484 */
[----:B------:R-:W-:Y:S04]  /*50d0*/  IMAD.WIDE R132, R201, R135, R132 ;  /* 0x00000087c9847225 */ /* 0x000fe800078e0284 */
[----:B------:R-:W-:Y:S03]  /*50e0*/  IMAD.WIDE R132, R205, R0, R132 ;  /* 0x00000000cd847225 */ /* 0x000fe600078e0284 */
[C---:B------:R-:W-:Y:S04]  /*50f0*/  LEA R218, P0, R132.reuse, R202, 0x1 ;  /* 0x000000ca84da7211 */ /* 0x040fe800078008ff */
[----:B------:R-:W-:Y:S09]  /*5100*/  LEA.HI.X R229, R132, R203, R133, 0x1, P0 ;  /* 0x000000cb84e57211 */ /* 0x000ff200000f0c85 */
.L_x_2060:
[----:B------:R-:W-:Y:S05]  /*5110*/  BSYNC.RECONVERGENT B0 ;  /* 0x0000000000007941 */ /* 0x000fea0003800200 */
.L_x_2059:
[C---:B-1----:R-:W-:Y:S01]  /*5120*/  HMMA.16816.F32 R4, R164.reuse, R168, R4 ;  /* 0x000000a8a404723c */ /* 0x042fe20000001804 */
[----:B------:R-:W-:Y:S02]  /*5130*/  UIADD3 UR9, UPT, UPT, UR9, 0x1, URZ ;  /* 0x0000000109097890 */ /* 0x000fe4000fffe0ff */
[----:B------:R-:W-:Y:S02]  /*5140*/  UIADD3 UR8, UPT, UPT, UR10, -0x6000, URZ ;  /* 0xffffa0000a087890 */ /* 0x000fe4000fffe0ff */
[----:B------:R-:W-:Y:S01]  /*5150*/  IMAD.MOV.U32 R236, RZ, RZ, R218 ;  /* 0x000000ffffec7224 */ /* 0x000fe200078e00da */
[----:B------:R-:W-:Y:S01]  /*5160*/  SHF.R.U32.HI R228, RZ, 0x3, R226 ;  /* 0x00000003ffe47819 */ /* 0x000fe200000116e2 */
[----:B------:R-:W-:Y:S01]  /*5170*/  IMAD.MOV.U32 R237, RZ, RZ, R229 ;  /* 0x000000ffffed7224 */ /* 0x000fe200078e00e5 */
[C---:B------:R-:W-:Y:S01]  /*5180*/  HMMA.16816.F32 R8, R164.reuse, R170, R8 ;  /* 0x000000aaa408723c */ /* 0x040fe20000001808 */
[----:B------:R-:W-:Y:S02]  /*5190*/  UISETP.NE.AND UP0, UPT, UR9, 0x4, UPT ;  /* 0x000000040900788c */ /* 0x000fe4000bf05270 */
[----:B------:R-:W-:Y:S01]  /*51a0*/  LOP3.LUT P0, RZ, R228, 0x1, RZ, 0xc0, !PT ;  /* 0x00000001e4ff7812 */ /* 0x000fe2000780c0ff */
[----:B------:R-:W-:Y:S01]  /*51b0*/  VIADD R228, R206, 0x8000 ;  /* 0x00008000cee47836 */ /* 0x000fe20000000000 */
[----:B------:R-:W-:Y:S01]  /*51c0*/  LOP3.LUT R235, R230, 0x40, RZ, 0xc0, !PT ;  /* 0x00000040e6eb7812 */ /* 0x000fe200078ec0ff */
[----:B------:R-:W-:Y:S01]  /*51d0*/  VIADD R229, R198, 0xfffffe80 ;  /* 0xfffffe80c6e57836 */ /* 0x000fe20000000000 */
[----:B------:R-:W-:Y:S01]  /*51e0*/  LOP3.LUT R218, R213, 0x1f, RZ, 0xc0, !PT ;  /* 0x0000001fd5da7812 */ /* 0x000fe200078ec0ff */
[C---:B------:R-:W-:Y:S01]  /*51f0*/  HMMA.16816.F32 R12, R164.reuse, R172, R12 ;  /* 0x000000aca40c723c */ /* 0x040fe2000000180c */
[----:B------:R-:W-:Y:S02]  /*5200*/  UIADD3 UR7, UPT, UPT, UR11, -0x180, URZ ;  /* 0xfffffe800b077890 */ /* 0x000fe4000fffe0ff */
[----:B------:R-:W-:Y:S01]  /*5210*/  IADD3 R227, PT, PT, R228, UR10, R227 ;  /* 0x0000000ae4e37c10 */ /* 0x000fe2000fffe0e3 */
[----:B------:R-:W-:Y:S01]  /*5220*/  VIADD R233, R199, 0xffffa000 ;  /* 0xffffa000c7e97836 */ /* 0x000fe20000000000 */
[----:B------:R-:W-:Y:S01]  /*5230*/  SHF.R.U32.HI R234, RZ, 0x4, R218 ;  /* 0x00000004ffea7819 */ /* 0x000fe200000116da */
[----:B------:R-:W-:Y:S01]  /*5240*/  VIADD R219, R219, 0x1 ;  /* 0x00000001dbdb7836 */ /* 0x000fe20000000000 */
[----:B------:R-:W-:Y:S01]  /*5250*/  @UP0 UIADD3 UR8, UPT, UPT, UR10, 0x2000, URZ ;  /* 0x000020000a080890 */ /* 0x000fe2000fffe0ff */
[C---:B------:R-:W-:Y:S01]  /*5260*/  HMMA.16816.F32 R16, R164.reuse, R174, R16 ;  /* 0x000000aea410723c */ /* 0x040fe20000001810 */
[----:B------:R-:W-:Y:S01]  /*5270*/  @!PT LDS RZ, [RZ] ;  /* 0x00000000fffff984 */ /* 0x000fe20000000800 */
[----:B------:R-:W-:Y:S01]  /*5280*/  @!PT LDS RZ, [RZ] ;  /* 0x00000000fffff984 */ /* 0x000fe20000000800 */
[----:B------:R-:W-:Y:S01]  /*5290*/  @!PT LDS RZ, [RZ] ;  /* 0x00000000fffff984 */ /* 0x000fe20000000800 */
[----:B--2---:R2:W-:Y:S01]  /*52a0*/  @P0 LDGSTS.E.BYPASS.LTC128B.128 [R227+0x480], desc[UR36][R236.64] ;  /* 0x00480000ece30fae */ /* 0x0045e2000b981a24 */
[----:B------:R-:W-:Y:S01]  /*52b0*/  @UP0 UIADD3 UR7, UPT, UPT, UR11, 0x80, URZ ;  /* 0x000000800b070890 */ /* 0x000fe2000fffe0ff */
[C---:B------:R-:W-:Y:S01]  /*52c0*/  VIADD R230, R234.reuse, 0x2 ;  /* 0x00000002eae67836 */ /* 0x040fe20000000000 */
[----:B------:R-:W-:Y:S01]  /*52d0*/  LOP3.LUT R232, R234, 0x3, R223, 0x78, !PT ;  /* 0x00000003eae87812 */ /* 0x000fe200078e78df */
[----:B------:R-:W-:Y:S01]  /*52e0*/  VIADD R220, R220, 0x20 ;  /* 0x00000020dcdc7836 */ /* 0x000fe20000000000 */
[----:B------:R-:W-:Y:S01]  /*52f0*/  ISETP.NE.AND P1, PT, R219, 0x4, PT ;  /* 0x00000004db00780c */ /* 0x000fe20003f25270 */
[----:B------:R-:W-:Y:S01]  /*5300*/  USEL UR9, UR9, URZ, UP0 ;  /* 0x000000ff09097287 */ /* 0x000fe20008000000 */
[C---:B------:R-:W-:Y:S01]  /*5310*/  HMMA.16816.F32 R20, R164.reuse, R176, R20 ;  /* 0x000000b0a414723c */ /* 0x040fe20000001814 */
[----:B------:R-:W0:Y:S01]  /*5320*/  LDGDEPBAR ;  /* 0x00000000000079af */ /* 0x000e220000000000 */
[----:B------:R-:W-:Y:S01]  /*5330*/  UMOV UR10, UR8 ;  /* 0x00000008000a7c82 */ /* 0x000fe20008000000 */
[----:B------:R-:W-:Y:S01]  /*5340*/  IMAD R232, R232, 0x10, R235 ;  /* 0x00000010e8e87824 */ /* 0x000fe200078e02eb */
[----:B------:R-:W-:Y:S01]  /*5350*/  LOP3.LUT R235, R231, 0xf0, RZ, 0xc0, !PT ;  /* 0x000000f0e7eb7812 */ /* 0x000fe200078ec0ff */
[----:B------:R-:W-:Y:S01]  /*5360*/  UMOV UR11, UR7 ;  /* 0x00000007000b7c82 */ /* 0x000fe20008000000 */
[----:B------:R-:W-:Y:S02]  /*5370*/  LOP3.LUT R239, R234, 0x3, R213, 0x78, !PT ;  /* 0x00000003eaef7812 */ /* 0x000fe400078e78d5 */
[C---:B------:R-:W-:Y:S03]  /*5380*/  HMMA.16816.F32 R24, R164.reuse, R178, R24 ;  /* 0x000000b2a418723c */ /* 0x040fe60000001818 */
[----:B------:R-:W-:Y:S01]  /*5390*/  @P1 VIADD R229, R198, 0x80 ;  /* 0x00000080c6e51836 */ /* 0x000fe20000000000 */
[--C-:B------:R-:W-:Y:S01]  /*53a0*/  LOP3.LUT R234, R239, 0x4, R212.reuse, 0xf6, !PT ;  /* 0x00000004efea7812 */ /* 0x100fe200078ef6d4 */
[----:B------:R-:W-:Y:S01]  /*53b0*/  @P1 VIADD R233, R199, 0x2000 ;  /* 0x00002000c7e91836 */ /* 0x000fe20000000000 */
[----:B------:R-:W-:Y:S01]  /*53c0*/  LOP3.LUT R239, R235, R239, R212, 0xfe, !PT ;  /* 0x000000efebef7212 */ /* 0x000fe200078efed4 */
[----:B------:R-:W-:Y:S01]  /*53d0*/  IMAD.MOV.U32 R198, RZ, RZ, R229 ;  /* 0x000000ffffc67224 */ /* 0x000fe200078e00e5 */
[C---:B------:R-:W-:Y:S03]  /*53e0*/  HMMA.16816.F32 R28, R164.reuse, R180, R28 ;  /* 0x000000b4a41c723c */ /* 0x040fe6000000181c */
[----:B------:R-:W-:Y:S01]  /*53f0*/  IADD3 R232, PT, PT, R229, R222, R232 ;  /* 0x000000dee5e87210 */ /* 0x000fe20007ffe0e8 */
[----:B------:R-:W-:Y:S01]  /*5400*/  IMAD R196, R239, 0x10, R228 ;  /* 0x00000010efc47824 */ /* 0x000fe200078e02e4 */
[----:B--2---:R-:W-:Y:S01]  /*5410*/  LOP3.LUT R237, R230, 0x3, R213, 0x78, !PT ;  /* 0x00000003e6ed7812 */ /* 0x004fe200078e78d5 */
[----:B------:R-:W-:Y:S01]  /*5420*/  VIADD R227, R221, 0xffffffff ;  /* 0xffffffffdde37836 */ /* 0x000fe20000000000 */
[----:B------:R-:W-:Y:S01]  /*5430*/  SEL R219, R219, RZ, P1 ;  /* 0x000000ffdbdb7207 */ /* 0x000fe20000800000 */
[-C--:B------:R-:W-:Y:S01]  /*5440*/  HMMA.16816.F32 R32, R164, R182.reuse, R32 ;  /* 0x000000b6a420723c */ /* 0x080fe20000001820 */
[----:B------:R-:W-:Y:S04]  /*5450*/  DEPBAR.LE SB0, 0x2 ;  /* 0x000080800000791a */ /* 0x000fe80000000000 */
[----:B------:R-:W-:Y:S01]  /*5460*/  BAR.SYNC.DEFER_BLOCKING 0x0 ;  /* 0x0000000000007b1d */ /* 0x000fe20000010000 */
[--C-:B------:R-:W-:Y:S01]  /*5470*/  LOP3.LUT R230, R237, 0x4, R212.reuse, 0xf6, !PT ;  /* 0x00000004ede67812 */ /* 0x100fe200078ef6d4 */
[----:B------:R-:W-:Y:S01]  /*5480*/  IMAD.MOV.U32 R199, RZ, RZ, R233 ;  /* 0x000000ffffc77224 */ /* 0x000fe200078e00e9 */
[C---:B------:R-:W-:Y:S05]  /*5490*/  HMMA.16816.F32 R36, R184.reuse, R182, R36 ;  /* 0x000000b6b824723c */ /* 0x040fea0000001824 */
[----:B------:R-:W-:Y:S02]  /*54a0*/  LOP3.LUT R237, R235, R237, R212, 0xfe, !PT ;  /* 0x000000edebed7212 */ /* 0x000fe400078efed4 */
[--C-:B------:R-:W-:Y:S01]  /*54b0*/  LOP3.LUT R235, R234, 0xf0, R231.reuse, 0xf8, !PT ;  /* 0x000000f0eaeb7812 */ /* 0x100fe200078ef8e7 */
[C---:B------:R-:W-:Y:S03]  /*54c0*/  HMMA.16816.F32 R40, R184.reuse, R180, R40 ;  /* 0x000000b4b828723c */ /* 0x040fe60000001828 */
[--C-:B------:R-:W-:Y:S01]  /*54d0*/  IMAD R3, R237, 0x10, R228.reuse ;  /* 0x00000010ed037824 */ /* 0x100fe200078e02e4 */
[----:B------:R-:W-:Y:S01]  /*54e0*/  LOP3.LUT R231, R230, 0xf0, R231, 0xf8, !PT ;  /* 0x000000f0e6e77812 */ /* 0x000fe200078ef8e7 */
[--C-:B------:R-:W-:Y:S01]  /*54f0*/  IMAD R2, R235, 0x10, R228.reuse ;  /* 0x00000010eb027824 */ /* 0x100fe200078e02e4 */
[----:B------:R-:W-:Y:S01]  /*5500*/  ISETP.NE.AND P0, PT, R227, RZ, PT ;  /* 0x000000ffe300720c */ /* 0x000fe20003f05270 */
[--C-:B------:R-:W-:Y:S01]  /*5510*/  IMAD.IADD R230, R3, 0x1, R233.reuse ;  /* 0x0000000103e67824 */ /* 0x100fe200078e02e9 */
[C---:B------:R-:W-:Y:S03]  /*5520*/  HMMA.16816.F32 R44, R184.reuse, R178, R44 ;  /* 0x000000b2b82c723c */ /* 0x040fe6000000182c */
[--C-:B------:R-:W-:Y:S01]  /*5530*/  IMAD.IADD R229, R2, 0x1, R233.reuse ;  /* 0x0000000102e57824 */ /* 0x100fe200078e02e9 */
[----:B------:R-:W-:Y:S01]  /*5540*/  SEL R225, R225, RZ, P0 ;  /* 0x000000ffe1e17207 */ /* 0x000fe20000000000 */
[----:B------:R-:W-:Y:S01]  /*5550*/  IMAD R0, R231, 0x10, R228 ;  /* 0x00000010e7007824 */ /* 0x000fe200078e02e4 */
[----:B------:R-:W-:Y:S01]  /*5560*/  SEL R226, R226, RZ, P0 ;  /* 0x000000ffe2e27207 */ /* 0x000fe20000000000 */
[--C-:B------:R-:W-:Y:S01]  /*5570*/  IMAD.IADD R231, R196, 0x1, R233.reuse ;  /* 0x00000001c4e77824 */ /* 0x100fe200078e02e9 */
[C---:B------:R-:W-:Y:S03]  /*5580*/  HMMA.16816.F32 R48, R184.reuse, R176, R48 ;  /* 0x000000b0b830723c */ /* 0x040fe60000001830 */
[----:B------:R-:W-:Y:S01]  /*5590*/  IMAD.IADD R228, R0, 0x1, R233 ;  /* 0x0000000100e47824 */ /* 0x000fe200078e02e9 */
[----:B------:R-:W-:Y:S01]  /*55a0*/  ISETP.GT.AND P0, PT, R221, -0x2, PT ;  /* 0xfffffffedd00780c */ /* 0x000fe20003f04270 */
[----:B------:R-:W-:Y:S03]  /*55b0*/  IMAD.MOV.U32 R221, RZ, RZ, R227 ;  /* 0x000000ffffdd7224 */ /* 0x000fe600078e00e3 */
[C---:B------:R-:W-:Y:S08]  /*55c0*/  HMMA.16816.F32 R52, R184.reuse, R174, R52 ;  /* 0x000000aeb834723c */ /* 0x040ff00000001834 */
[C---:B------:R-:W-:Y:S08]  /*55d0*/  HMMA.16816.F32 R56, R184.reuse, R172, R56 ;  /* 0x000000acb838723c */ /* 0x040ff00000001838 */
[C---:B------:R-:W-:Y:S08]  /*55e0*/  HMMA.16816.F32 R60, R184.reuse, R170, R60 ;  /* 0x000000aab83c723c */ /* 0x040ff0000000183c */
[-C--:B------:R-:W-:Y:S01]  /*55f0*/  HMMA.16816.F32 R64, R184, R168.reuse, R64 ;  /* 0x000000a8b840723c */ /* 0x080fe20000001840 */
[----:B------:R2:W3:Y:S07]  /*5600*/  LDSM.16.M88.4 R132, [R232] ;  /* 0x00000000e884783b */ /* 0x0004ee0000000200 */
[C---:B------:R-:W-:Y:S01]  /*5610*/  HMMA.16816.F32 R68, R188.reuse, R168, R68 ;  /* 0x000000a8bc44723c */ /* 0x040fe20000001844 */
[----:B------:R2:W3:Y:S07]  /*5620*/  LDSM.16.M88.4 R152, [R232+0x1000] ;  /* 0x00100000e898783b */ /* 0x0004ee0000000200 */
[C---:B------:R-:W-:Y:S01]  /*5630*/  HMMA.16816.F32 R72, R188.reuse, R170, R72 ;  /* 0x000000aabc48723c */ /* 0x040fe20000001848 */
[----:B------:R2:W3:Y:S07]  /*5640*/  LDSM.16.M88.4 R156, [R232+0x2000] ;  /* 0x00200000e89c783b */ /* 0x0004ee0000000200 */
[C---:B------:R-:W-:Y:S01]  /*5650*/  HMMA.16816.F32 R76, R188.reuse, R172, R76 ;  /* 0x000000acbc4c723c */ /* 0x040fe2000000184c */
[----:B------:R2:W3:Y:S07]  /*5660*/  LDSM.16.M88.4 R160, [R232+0x3000] ;  /* 0x00300000e8a0783b */ /* 0x0004ee0000000200 */
[C---:B------:R-:W-:Y:S01]  /*5670*/  HMMA.16816.F32 R80, R188.reuse, R174, R80 ;  /* 0x000000aebc50723c */ /* 0x040fe20000001850 */
[----:B------:R2:W3:Y:S07]  /*5680*/  LDSM.16.MT88.4 R136, [R231] ;  /* 0x00000000e788783b */ /* 0x0004ee0000004200 */
[C---:B------:R-:W-:Y:S01]  /*5690*/  HMMA.16816.F32 R84, R188.reuse, R176, R84 ;  /* 0x000000b0bc54723c */ /* 0x040fe20000001854 */
[----:B------:R2:W3:Y:S07]  /*56a0*/  LDSM.16.MT88.4 R140, [R230] ;  /* 0x00000000e68c783b */ /* 0x0004ee0000004200 */
[C---:B------:R-:W-:Y:S01]  /*56b0*/  HMMA.16816.F32 R88, R188.reuse, R178, R88 ;  /* 0x000000b2bc58723c */ /* 0x040fe20000001858 */
[----:B------:R2:W3:Y:S07]  /*56c0*/  LDSM.16.MT88.4 R144, [R229] ;  /* 0x00000000e590783b */ /* 0x0004ee0000004200 */
[C---:B------:R-:W-:Y:S01]  /*56d0*/  HMMA.16816.F32 R92, R188.reuse, R180, R92 ;  /* 0x000000b4bc5c723c */ /* 0x040fe2000000185c */
[----:B------:R2:W3:Y:S07]  /*56e0*/  LDSM.16.MT88.4 R148, [R228] ;  /* 0x00000000e494783b */ /* 0x0004ee0000004200 */
        /* <DEDUP_REMOVED lines=11> */
.L_x_2052:
        /* <DEDUP_REMOVED lines=15> */
.L_x_2062:
[----:B------:R-:W4:Y:S02]  /*5890*/  LDCU.64 UR4, c[0x0][0x480] ;  /* 0x00009000ff0477ac */ /* 0x000f240008000a00 */
[----:B----4-:R-:W-:-:S04]  /*58a0*/  UISETP.NE.U32.AND UP0, UPT, UR4, URZ, UPT ;  /* 0x000000ff0400728c */ /* 0x010fc8000bf05070 */
[----:B------:R-:W-:-:S09]  /*58b0*/  UISETP.NE.AND.EX UP0, UPT, UR5, URZ, UPT, UP0 ;  /* 0x000000ff0500728c */ /* 0x000fd2000bf05300 */
[----:B------:R-:W-:Y:S05]  /*58c0*/  BRA.U !UP0, `(.L_x_2064) ;  /* 0x00000001080c7547 */ /* 0x000fea000b800000 */
[----:B------:R-:W4:Y:S02]  /*58d0*/  LDC.64 R2, c[0x0][0x480] ;  /* 0x00012000ff027b82 */ /* 0x000f240000000a00 */
[----:B----4-:R4:W5:Y:S01]  /*58e0*/  LDG.E R0, desc[UR36][R2.64] ;  /* 0x0000002402007981 */ /* 0x010962000c1e1900 */
[----:B------:R-:W-:Y:S05]  /*58f0*/  BRA `(.L_x_2063) ;  /* 0x0000000000087947 */ /* 0x000fea0003800000 */
.L_x_2064:
[----:B------:R-:W4:Y:S02]  /*5900*/  LDCU UR4, c[0x0][0x478] ;  /* 0x00008f00ff0477ac */ /* 0x000f240008000800 */
[----:B----4-:R-:W-:-:S07]  /*5910*/  MOV R0, UR4 ;  /* 0x0000000400007c02 */ /* 0x010fce0008000f00 */
.L_x_2063:
[----:B------:R-:W1:Y:S02]  /*5920*/  LDCU.64 UR4, c[0x0][0x498] ;  /* 0x00009300ff0477ac */ /* 0x000e640008000a00 */
[----:B-1----:R-:W-:-:S04]  /*5930*/  UISETP.NE.U32.AND UP0, UPT, UR4, URZ, UPT ;  /* 0x000000ff0400728c */ /* 0x002fc8000bf05070 */
[----:B------:R-:W-:-:S09]  /*5940*/  UISETP.NE.AND.EX UP0, UPT, UR5, URZ, UPT, UP0 ;  /* 0x000000ff0500728c */ /* 0x000fd2000bf05300 */
[----:B------:R-:W-:Y:S05]  /*5950*/  BRA.U !UP0, `(.L_x_2065) ;  /* 0x00000001081c7547 */ /* 0x000fea000b800000 */
[----:B----4-:R-:W1:Y:S02]  /*5960*/  LDC.64 R2, c[0x0][0x498] ;  /* 0x00012600ff027b82 */ /* 0x010e640000000a00 */
[----:B-1----:R-:W4:Y:S02]  /*5970*/  LDG.E.64 R2, desc[UR36][R2.64] ;  /* 0x0000002402027981 */ /* 0x002f24000c1e1b00 */
[----:B----4-:R-:W-:-:S04]  /*5980*/  ISETP.NE.U32.AND P0, PT, R2, RZ, PT ;  /* 0x000000ff0200720c */ /* 0x010fc80003f05070 */
[----:B------:R-:W-:-:S13]  /*5990*/  ISETP.NE.AND.EX P0, PT, R3, RZ, PT, P0 ;  /* 0x000000ff0300720c */ /* 0x000fda0003f05300 */
[----:B------:R-:W-:Y:S05]  /*59a0*/  @!P0 BRA `(.L_x_2065) ;  /* 0x0000000000088947 */ /* 0x000fea0003800000 */
[----:B---3--:R3:W5:Y:S01]  /*59b0*/  LD.E R163, desc[UR36][R2.64] ;  /* 0x0000002402a37980 */ /* 0x008762000c101900 */
[----:B------:R-:W-:Y:S05]  /*59c0*/  BRA `(.L_x_2066) ;  /* 0x0000000000247947 */ /* 0x000fea0003800000 */
.L_x_2065:
[----:B------:R-:W1:Y:S02]  /*59d0*/  LDCU.64 UR4, c[0x0][0x488] ;  /* 0x00009100ff0477ac */ /* 0x000e640008000a00 */
[----:B-1----:R-:W-:-:S04]  /*59e0*/  UISETP.NE.U32.AND UP0, UPT, UR4, URZ, UPT ;  /* 0x000000ff0400728c */ /* 0x002fc8000bf05070 */
[----:B------:R-:W-:-:S09]  /*59f0*/  UISETP.NE.AND.EX UP0, UPT, UR5, URZ, UPT, UP0 ;  /* 0x000000ff0500728c */ /* 0x000fd2000bf05300 */
[----:B------:R-:W-:Y:S05]  /*5a00*/  BRA.U !UP0, `(.L_x_2067) ;  /* 0x00000001080c7547 */ /* 0x000fea000b800000 */
[----:B----4-:R-:W3:Y:S02]  /*5a10*/  LDC.64 R2, c[0x0][0x488] ;  /* 0x00012200ff027b82 */ /* 0x010ee40000000a00 */
[----:B---3--:R1:W5:Y:S01]  /*5a20*/  LDG.E R163, desc[UR36][R2.64] ;  /* 0x0000002402a37981 */ /* 0x008362000c1e1900 */
[----:B------:R-:W-:Y:S05]  /*5a30*/  BRA `(.L_x_2066) ;  /* 0x0000000000087947 */ /* 0x000fea0003800000 */
.L_x_2067:
[----:B------:R-:W3:Y:S02]  /*5a40*/  LDCU UR4, c[0x0][0x47c] ;  /* 0x00008f80ff0477ac */ /* 0x000ee40008000800 */
[----:B---3--:R-:W-:-:S07]  /*5a50*/  MOV R163, UR4 ;  /* 0x0000000400a37c02 */ /* 0x008fce0008000f00 */
.L_x_2066:
[----:B-1-34-:R-:W1:Y:S01]  /*5a60*/  S2R R3, SR_CTAID.Y ;  /* 0x0000000000037919 */ /* 0x01ae620000002600 */
[----:B------:R-:W3:Y:S01]  /*5a70*/  LDC.64 R138, c[0x0][0x398] ;  /* 0x0000e600ff8a7b82 */ /* 0x000ee20000000a00 */
[----:B------:R-:W4:Y:S01]  /*5a80*/  LDCU UR4, c[0x0][0x38c] ;  /* 0x00007180ff0477ac */ /* 0x000f220008000800 */
[----:B------:R-:W-:Y:S01]  /*5a90*/  IMAD.MOV.U32 R133, RZ, RZ, -0x1 ;  /* 0xffffffffff857424 */ /* 0x000fe200078e00ff */
[----:B------:R-:W2:Y:S05]  /*5aa0*/  S2R R159, SR_CTAID.X ;  /* 0x00000000009f7919 */ /* 0x000eaa0000002500 */
[----:B------:R-:W4:Y:S01]  /*5ab0*/  LDC.64 R156, c[0x0][0x3b0] ;  /* 0x0000ec00ff9c7b82 */ /* 0x000f220000000a00 */
[----:B---3--:R-:W-:-:S02]  /*5ac0*/  SHF.L.U32 R140, R133, R138, RZ ;  /* 0x0000008a858c7219 */ /* 0x008fc400000006ff */
[----:B------:R-:W-:Y:S02]  /*5ad0*/  ISETP.NE.AND P0, PT, R139, RZ, PT ;  /* 0x000000ff8b00720c */ /* 0x000fe40003f05270 */
[----:B-1----:R-:W-:Y:S02]  /*5ae0*/  SHF.L.U32 R3, R3, R138, RZ ;  /* 0x0000008a03037219 */ /* 0x002fe400000006ff */
[----:B--2---:R-:W-:Y:S02]  /*5af0*/  LOP3.LUT R140, R159, R140, RZ, 0x30, !PT ;  /* 0x0000008c9f8c7212 */ /* 0x004fe400078e30ff */
[----:B------:R-:W-:-:S03]  /*5b00*/  SHF.R.U32.HI R159, RZ, R138, R159 ;  /* 0x0000008aff9f7219 */ /* 0x000fc6000001169f */
[----:B------:R-:W-:-:S04]  /*5b10*/  IMAD.IADD R140, R3, 0x1, R140 ;  /* 0x00000001038c7824 */ /* 0x000fc800078e028c */
[----:B----4-:R-:W-:-:S04]  /*5b20*/  IMAD R3, R140, UR4, R159 ;  /* 0x000000048c037c24 */ /* 0x010fc8000f8e029f */
        /* <DEDUP_REMOVED lines=25> */
.L_x_2068:
        /* <DEDUP_REMOVED lines=23> */
.L_x_2071:
[----:B------:R-:W1:Y:S01]  /*5e30*/  S2R R141, SR_CTAID.Z ;  /* 0x00000000008d7919 */ /* 0x000e620000002700 */
[----:B------:R-:W1:Y:S08]  /*5e40*/  LDC.64 R136, c[0x0][0x4d0] ;  /* 0x00013400ff887b82 */ /* 0x000e700000000a00 */
[----:B------:R-:W2:Y:S08]  /*5e50*/  LDC.64 R132, c[0x0][0x3a8] ;  /* 0x0000ea00ff847b82 */ /* 0x000eb00000000a00 */
[----:B------:R-:W3:Y:S08]  /*5e60*/  LDC.64 R134, c[0x0][0x4b0] ;  /* 0x00012c00ff867b82 */ /* 0x000ef00000000a00 */
[----:B------:R-:W4:Y:S01]  /*5e70*/  LDC.64 R2, c[0x0][0x4b8] ;  /* 0x00012e00ff027b82 */ /* 0x000f220000000a00 */
[----:B-1----:R-:W-:-:S04]  /*5e80*/  IMAD.WIDE.U32 R144, R141, R136, RZ ;  /* 0x000000888d907225 */ /* 0x002fc800078e00ff */
[----:B--2---:R-:W-:-:S04]  /*5e90*/  IMAD.WIDE.U32 R142, R141, R132, RZ ;  /* 0x000000848d8e7225 */ /* 0x004fc800078e00ff */
[C---:B------:R-:W-:Y:S01]  /*5ea0*/  IMAD R136, R141.reuse, R137, R145 ;  /* 0x000000898d887224 */ /* 0x040fe200078e0291 */
[----:B---3--:R-:W-:Y:S01]  /*5eb0*/  LEA R132, P1, R144, R134, 0x1 ;  /* 0x0000008690847211 */ /* 0x008fe200078208ff */
[----:B------:R-:W-:-:S03]  /*5ec0*/  IMAD R141, R141, R133, R143 ;  /* 0x000000858d8d7224 */ /* 0x000fc600078e028f */
[----:B------:R-:W-:Y:S02]  /*5ed0*/  LEA.HI.X R133, R144, R135, R136, 0x1, P1 ;  /* 0x0000008790857211 */ /* 0x000fe400008f0c88 */
[----:B----4-:R-:W-:-:S04]  /*5ee0*/  LEA R2, P0, R142, R2, 0x1 ;  /* 0x000000028e027211 */ /* 0x010fc800078008ff */
[----:B------:R-:W-:Y:S01]  /*5ef0*/  LEA.HI.X R3, R142, R3, R141, 0x1, P0 ;  /* 0x000000038e037211 */ /* 0x000fe200000f0c8d */
[----:B------:R-:W-:Y:S08]  /*5f00*/  BRA `(.L_x_2069) ;  /* 0x00000000001c7947 */ /* 0x000ff00003800000 */
.L_x_2070:
[----:B------:R-:W1:Y:S01]  /*5f10*/  S2R R2, SR_CTAID.Z ;  /* 0x0000000000027919 */ /* 0x000e620000002700 */
[----:B------:R-:W1:Y:S08]  /*5f20*/  LDC.64 R132, c[0x0][0x4b0] ;  /* 0x00012c00ff847b82 */ /* 0x000e700000000a00 */
[----:B------:R-:W2:Y:S01]  /*5f30*/  LDC.64 R134, c[0x0][0x4b8] ;  /* 0x00012e00ff867b82 */ /* 0x000ea20000000a00 */
[----:B-1----:R-:W-:-:S04]  /*5f40*/  IMAD.WIDE.U32 R132, R2, 0x8, R132 ;  /* 0x0000000802847825 */ /* 0x002fc800078e0084 */
[----:B--2---:R-:W-:Y:S02]  /*5f50*/  IMAD.WIDE.U32 R2, R2, 0x8, R134 ;  /* 0x0000000802027825 */ /* 0x004fe400078e0086 */
[----:B------:R-:W5:Y:S04]  /*5f60*/  LDG.E.64 R132, desc[UR36][R132.64] ;  /* 0x0000002484847981 */ /* 0x000f68000c1e1b00 */
[----:B------:R-:W5:Y:S02]  /*5f70*/  LDG.E.64 R2, desc[UR36][R2.64] ;  /* 0x0000002402027981 */ /* 0x000f64000c1e1b00 */
.L_x_2069:
[----:B------:R-:W2:Y:S01]  /*5f80*/  S2R R134, SR_TID.X ;  /* 0x0000000000867919 */ /* 0x000ea20000002100 */
[----:B------:R-:W1:Y:S01]  /*5f90*/  LDC R135, c[0x0][0x394] ;  /* 0x0000e500ff877b82 */ /* 0x000e620000000800 */
[----:B------:R-:W-:Y:S01]  /*5fa0*/  IMAD R137, R210, 0x2, R209 ;  /* 0x00000002d2897824 */ /* 0x000fe200078e02d1 */
[----:B------:R-:W4:Y:S01]  /*5fb0*/  LDCU.64 UR8, c[0x0][0x3f8] ;  /* 0x00007f00ff0877ac */ /* 0x000f220008000a00 */
[----:B------:R-:W-:Y:S01]  /*5fc0*/  IMAD.SHL.U32 R208, R208, 0x20, RZ ;  /* 0x00000020d0d07824 */ /* 0x000fe200078e00ff */
[----:B------:R-:W-:Y:S01]  /*5fd0*/  SHF.R.U32.HI R142, RZ, 0x2, R218 ;  /* 0x00000002ff8e7819 */ /* 0x000fe200000116da */
[----:B------:R-:W-:Y:S01]  /*5fe0*/  IMAD.SHL.U32 R137, R137, 0x8, RZ ;  /* 0x0000000889897824 */ /* 0x000fe200078e00ff */
[----:B------:R-:W4:Y:S01]  /*5ff0*/  LDCU UR10, c[0x0][0x384] ;  /* 0x00007080ff0a77ac */ /* 0x000f220008000800 */
[----:B-----5:R-:W-:Y:S02]  /*6000*/  ISETP.NE.U32.AND P6, PT, R132, RZ, PT ;  /* 0x000000ff8400720c */ /* 0x020fe40003fc5070 */
[----:B------:R-:W-:Y:S01]  /*6010*/  IMAD R142, R142, 0x44, RZ ;  /* 0x000000448e8e7824 */ /* 0x000fe200078e02ff */
[----:B------:R-:W4:Y:S01]  /*6020*/  LDCU.64 UR6, c[0x0][0x400] ;  /* 0x00008000ff0677ac */ /* 0x000f220008000a00 */
[----:B---3--:R-:W-:Y:S01]  /*6030*/  ISETP.NE.U32.AND P0, PT, R2, RZ, PT ;  /* 0x000000ff0200720c */ /* 0x008fe20003f05070 */
[----:B------:R-:W3:Y:S01]  /*6040*/  LDCU.64 UR4, c[0x0][0x418] ;  /* 0x00008300ff0477ac */ /* 0x000ee20008000a00 */
[----:B-1----:R-:W-:-:S04]  /*6050*/  ISETP.GE.AND P2, PT, R135, 0x2, PT ;  /* 0x000000028700780c */ /* 0x002fc80003f46270 */
[----:B------:R-:W-:Y:S01]  /*6060*/  ISETP.NE.OR P2, PT, R139, RZ, !P2 ;  /* 0x000000ff8b00720c */ /* 0x000fe20005745670 */
[----:B----4-:R-:W-:Y:S02]  /*6070*/  IMAD.U32 R173, RZ, RZ, UR6 ;  /* 0x00000006ffad7e24 */ /* 0x010fe4000f8e00ff */
[C---:B--2---:R-:W-:Y:S01]  /*6080*/  IMAD.SHL.U32 R136, R134.reuse, 0x8, RZ ;  /* 0x0000000886887824 */ /* 0x044fe200078e00ff */
[C---:B------:R-:W-:Y:S01]  /*6090*/  LOP3.LUT R143, R134.reuse, 0x3c0, RZ, 0xc0, !PT ;  /* 0x000003c0868f7812 */ /* 0x040fe200078ec0ff */
[----:B---3--:R-:W-:Y:S01]  /*60a0*/  IMAD.U32 R166, RZ, RZ, UR4 ;  /* 0x00000004ffa67e24 */ /* 0x008fe2000f8e00ff */
[----:B------:R-:W-:Y:S01]  /*60b0*/  LOP3.LUT R141, R134, 0x2, RZ, 0xc, !PT ;  /* 0x00000002868d7812 */ /* 0x000fe200078e0cff */
[----:B------:R-:W-:Y:S01]  /*60c0*/  IMAD.U32 R165, RZ, RZ, UR5 ;  /* 0x00000005ffa57e24 */ /* 0x000fe2000f8e00ff */
[----:B------:R-:W-:Y:S02]  /*60d0*/  LOP3.LUT R169, R136, 0x78, RZ, 0xc0, !PT ;  /* 0x0000007888a97812 */ /* 0x000fe400078ec0ff */
[----:B------:R-:W-:-:S02]  /*60e0*/  SHF.R.U32.HI R136, RZ, 0x4, R134 ;  /* 0x00000004ff887819 */ /* 0x000fc40000011686 */
[----:B------:R-:W-:Y:S01]  /*60f0*/  LOP3.LUT R141, R141, 0x1, R134, 0xf8, !PT ;  /* 0x000000018d8d7812 */ /* 0x000fe200078ef886 */
[----:B------:R-:W-:Y:S01]  /*6100*/  IMAD R169, R140, 0x80, R169 ;  /* 0x000000808ca97824 */ /* 0x000fe200078e02a9 */
[----:B------:R-:W-:Y:S01]  /*6110*/  LOP3.LUT R143, R143, 0x1, R136, 0xf8, !PT ;  /* 0x000000018f8f7812 */ /* 0x000fe200078ef888 */
[----:B------:R-:W-:Y:S01]  /*6120*/  IMAD R140, R137, 0x44, R208 ;  /* 0x00000044898c7824 */ /* 0x000fe200078e02d0 */
[C---:B------:R-:W-:Y:S01]  /*6130*/  LOP3.LUT R141, R142.reuse, R141, RZ, 0xfc, !PT ;  /* 0x0000008d8e8d7212 */ /* 0x040fe200078efcff */
[----:B------:R-:W-:Y:S01]  /*6140*/  IMAD.WIDE R136, R169, 0x2, RZ ;  /* 0x00000002a9887825 */ /* 0x000fe200078e02ff */
[----:B------:R-:W-:Y:S02]  /*6150*/  LOP3.LUT R200, R143, 0x4, R200, 0xf8, !PT ;  /* 0x000000048fc87812 */ /* 0x000fe400078ef8c8 */
[----:B------:R-:W-:Y:S01]  /*6160*/  LOP3.LUT R143, R142, 0x3, R134, 0xf8, !PT ;  /* 0x000000038e8f7812 */ /* 0x000fe200078ef886 */
[----:B------:R-:W-:Y:S01]  /*6170*/  IMAD.IADD R141, R141, 0x1, R140 ;  /* 0x000000018d8d7824 */ /* 0x000fe200078e028c */
[----:B------:R-:W-:Y:S01]  /*6180*/  LOP3.LUT R136, R136, 0xfffffff0, RZ, 0xc0, !PT ;  /* 0xfffffff088887812 */ /* 0x000fe200078ec0ff */
[----:B------:R-:W-:Y:S01]  /*6190*/  IMAD R159, R159, 0x80, R200 ;  /* 0x000000809f9f7824 */ /* 0x000fe200078e02c8 */
[----:B------:R-:W-:Y:S01]  /*61a0*/  LOP3.LUT R137, R137, 0x1fffffff, RZ, 0xc0, !PT ;  /* 0x1fffffff89897812 */ /* 0x000fe200078ec0ff */
[----:B------:R-:W-:Y:S01]  /*61b0*/  IMAD.IADD R143, R143, 0x1, R140 ;  /* 0x000000018f8f7824 */ /* 0x000fe200078e028c */
[----:B------:R-:W-:Y:S01]  /*61c0*/  ISETP.GE.AND P3, PT, R169, UR10, PT ;  /* 0x0000000aa9007c0c */ /* 0x000fe2000bf66270 */
[----:B------:R-:W-:-:S02]  /*61d0*/  IMAD.U32 R140, RZ, RZ, UR7 ;  /* 0x00000007ff8c7e24 */ /* 0x000fc4000f8e00ff */
[----:B------:R-:W-:Y:S01]  /*61e0*/  IMAD.WIDE.U32 R144, R159, UR8, R136 ;  /* 0x000000089f907c25 */ /* 0x000fe2000f8e0088 */
[----:B------:R-:W-:Y:S02]  /*61f0*/  ISETP.NE.AND.EX P6, PT, R133, RZ, !P3, P6 ;  /* 0x000000ff8500720c */ /* 0x000fe40005fc5360 */
[----:B------:R-:W-:Y:S01]  /*6200*/  ISETP.NE.AND.EX P0, PT, R3, RZ, !P3, P0 ;  /* 0x000000ff0300720c */ /* 0x000fe20005f05300 */
[--C-:B------:R-:W-:Y:S01]  /*6210*/  IMAD R158, R143, 0x8, R206.reuse ;  /* 0x000000088f9e7824 */ /* 0x100fe200078e02ce */
[----:B------:R-:W-:Y:S01]  /*6220*/  IADD3 R170, P1, PT, R132, R144, RZ ;  /* 0x0000009084aa7210 */ /* 0x000fe20007f3e0ff */
[----:B------:R-:W-:Y:S02]  /*6230*/  IMAD R144, R159, UR9, R145 ;  /* 0x000000099f907c24 */ /* 0x000fe4000f8e0291 */
[----:B------:R-:W-:Y:S02]  /*6240*/  IMAD R162, R141, 0x8, R206 ;  /* 0x000000088da27824 */ /* 0x000fe400078e02ce */
[----:B------:R-:W-:Y:S01]  /*6250*/  IMAD.X R171, R133, 0x1, R144, P1 ;  /* 0x0000000185ab7824 */ /* 0x000fe200008e0690 */
[----:B------:R-:W-:Y:S07]  /*6260*/  @P2 BRA `(.L_x_2072) ;  /* 0x0000000000a42947 */ /* 0x000fee0003800000 */
        /* <DEDUP_REMOVED lines=18> */
.L_x_2075:
[----:B------:R-:W-:Y:S05]  /*6390*/  YIELD ;  /* 0x0000000000007946 */ /* 0x000fea0003800000 */
[----:B-1----:R-:W-:Y:S05]  /*63a0*/  @P2 BRA `(.L_x_2074) ;  /* 0x0000000000082947 */ /* 0x002fea0003800000 */
[----:B------:R1:W2:Y:S04]  /*63b0*/  LDG.E.STRONG.GPU R138, desc[UR36][R156.64] ;  /* 0x000000249c8a7981 */ /* 0x0002a8000c1ef900 */
[----:B--2---:R-:W-:Y:S01]  /*63c0*/  CCTL.IVALL ;  /* 0x00000000ff00798f */ /* 0x004fe20002000000 */
.L_x_2074:
[----:B------:R-:W-:Y:S01]  /*63d0*/  ISETP.NE.AND P1, PT, R138, UR8, PT ;  /* 0x000000088a007c0c */ /* 0x000fe2000bf25270 */
[----:B------:R-:W-:-:S12]  /*63e0*/  WARPSYNC.ALL ;  /* 0x0000000000007948 */ /* 0x000fd80003800000 */
[----:B------:R-:W-:Y:S06]  /*63f0*/  BAR.RED.AND.DEFER_BLOCKING 0x0, P1 ;  /* 0x0000000000007b1d */ /* 0x000fec0000814400 */
[----:B------:R-:W2:Y:S02]  /*6400*/  B2R.RESULT RZ, P1 ;  /* 0x0000000000ff731c */ /* 0x000ea40000024000 */
[----:B--2---:R-:W-:Y:S05]  /*6410*/  @P1 BRA `(.L_x_2075) ;  /* 0xfffffffc00dc1947 */ /* 0x004fea000383ffff */
.L_x_2073:
        /* <DEDUP_REMOVED lines=14> */
.L_x_2072:
        /* <DEDUP_REMOVED lines=38> */
[----:B------:R5:W-:Y:S01]  /*6760*/  STS.64 [R158+0x20], R8 ;  /* 0x000020089e007388 */ /* 0x000be20000000a00 */
        /* <DEDUP_REMOVED lines=8> */
[----:B------:R-:W5:Y:S03]  /*67f0*/  LDCU UR4, c[0x0][0x384] ;  /* 0x00007080ff0477ac */ /* 0x000f660008000800 */
[----:B------:R-:W-:Y:S04]  /*6800*/  STS.64 [R162+0xa0], R24 ;  /* 0x0000a018a2007388 */ /* 0x000fe80000000a00 */
[----:B------:R-:W-:Y:S01]  /*6810*/  STS.64 [R162+0xc0], R28 ;  /* 0x0000c01ca2007388 */ /* 0x000fe20000000a00 */
[----:B--2---:R-:W2:Y:S03]  /*6820*/  LDC R5, c[0x0][0x438] ;  /* 0x00010e00ff057b82 */ /* 0x004ea60000000800 */
[----:B------:R-:W-:Y:S01]  /*6830*/  STS.64 [R162+0xe0], R32 ;  /* 0x0000e020a2007388 */ /* 0x000fe20000000a00 */
[----:B------:R-:W-:-:S04]  /*6840*/  IMAD.HI.U32 R4, R161, 0x15555556, RZ ;  /* 0x15555556a1047827 */ /* 0x000fc800078e00ff */
[----:B------:R-:W-:Y:S01]  /*6850*/  BAR.SYNC.DEFER_BLOCKING 0x0 ;  /* 0x0000000000007b1d */ /* 0x000fe20000010000 */
[----:B-----5:R-:W-:-:S04]  /*6860*/  IMAD R8, R4, -0xc, R161 ;  /* 0xfffffff404087824 */ /* 0x020fc800078e02a1 */
[----:B------:R-:W-:Y:S01]  /*6870*/  IMAD R8, R8, UR4, R169 ;  /* 0x0000000408087c24 */ /* 0x000fe2000f8e02a9 */
[----:B--2---:R-:W-:Y:S01]  /*6880*/  SHF.R.U32.HI R5, RZ, 0x1, R5 ;  /* 0x00000001ff057819 */ /* 0x004fe20000011605 */
[----:B------:R-:W2:Y:S04]  /*6890*/  LDS.128 R152, [R167] ;  /* 0x00000000a7987984 */ /* 0x000ea80000000c00 */
[----:B------:R-:W5:Y:S04]  /*68a0*/  LDS.128 R148, [R168] ;  /* 0x00000000a8947984 */ /* 0x000f680000000c00 */
[----:B------:R-:W5:Y:S04]  /*68b0*/  LDS.128 R144, [R167+0x440] ;  /* 0x00044000a7907984 */ /* 0x000f680000000c00 */
[----:B------:R-:W5:Y:S01]  /*68c0*/  LDS.128 R140, [R168+0x440] ;  /* 0x00044000a88c7984 */ /* 0x000f620000000c00 */
[----:B---3--:R-:W-:-:S02]  /*68d0*/  HADD2.F32 R12, -RZ, R136.H0_H0 ;  /* 0x20000088ff0c7230 */ /* 0x008fc40000004100 */
[----:B-1----:R-:W-:Y:S02]  /*68e0*/  HADD2.F32 R16, -RZ, R136.H1_H1 ;  /* 0x30000088ff107230 */ /* 0x002fe40000004100 */
[--C-:B------:R-:W-:Y:S02]  /*68f0*/  HADD2.F32 R20, -RZ, R137.reuse.H1_H1 ;  /* 0x30000089ff147230 */ /* 0x100fe40000004100 */
[-C--:B------:R-:W-:Y:S01]  /*6900*/  FMUL R9, R12, R163.reuse ;  /* 0x000000a30c097220 */ /* 0x080fe20000400000 */
[----:B------:R-:W-:Y:S02]  /*6910*/  HADD2.F32 R12, -RZ, R137.H0_H0 ;  /* 0x20000089ff0c7230 */ /* 0x000fe40000004100 */
[-C--:B------:R-:W-:Y:S01]  /*6920*/  FMUL R16, R16, R163.reuse ;  /* 0x000000a310107220 */ /* 0x080fe20000400000 */
[-C--:B--2---:R-:W-:Y:S01]  /*6930*/  FFMA R152, R152, R0.reuse, R9 ;  /* 0x0000000098987223 */ /* 0x084fe20000000009 */
[-C--:B------:R-:W-:Y:S02]  /*6940*/  FMUL R20, R20, R163.reuse ;  /* 0x000000a314147220 */ /* 0x080fe40000400000 */
[----:B------:R-:W-:Y:S01]  /*6950*/  FFMA R153, R153, R0, R16 ;  /* 0x0000000099997223 */ /* 0x000fe20000000010 */
[----:B------:R-:W-:Y:S01]  /*6960*/  FMUL R9, R12, R163 ;  /* 0x000000a30c097220 */ /* 0x000fe20000400000 */
[----:B------:R-:W-:-:S02]  /*6970*/  HADD2.F32 R16, -RZ, R138.H0_H0 ;  /* 0x2000008aff107230 */ /* 0x000fc40000004100 */
[-C--:B------:R-:W-:Y:S01]  /*6980*/  FFMA R155, R155, R0.reuse, R20 ;  /* 0x000000009b9b7223 */ /* 0x080fe20000000014 */
[----:B------:R-:W-:Y:S02]  /*6990*/  HADD2.F32 R12, -RZ, R138.H1_H1 ;  /* 0x3000008aff0c7230 */ /* 0x000fe40000004100 */
[----:B------:R-:W-:Y:S01]  /*69a0*/  FFMA R154, R154, R0, R9 ;  /* 0x000000009a9a7223 */ /* 0x000fe20000000009 */
[----:B----4-:R-:W-:Y:S02]  /*69b0*/  HADD2.F32 R24, -RZ, R132.H0_H0 ;  /* 0x20000084ff187230 */ /* 0x010fe40000004100 */
[-C--:B------:R-:W-:Y:S01]  /*69c0*/  FMUL R9, R16, R163.reuse ;  /* 0x000000a310097220 */ /* 0x080fe20000400000 */
[----:B------:R-:W-:Y:S02]  /*69d0*/  HADD2.F32 R16, -RZ, R139.H0_H0 ;  /* 0x2000008bff107230 */ /* 0x000fe40000004100 */
[----:B------:R-:W-:Y:S01]  /*69e0*/  FMUL R12, R12, R163 ;  /* 0x000000a30c0c7220 */ /* 0x000fe20000400000 */
[----:B------:R-:W-:-:S02]  /*69f0*/  IMAD R20, R5, 0xc, RZ ;  /* 0x0000000c05147824 */ /* 0x000fc400078e02ff */
[-C--:B-----5:R-:W-:Y:S01]  /*6a00*/  FFMA R148, R148, R0.reuse, R9 ;  /* 0x0000000094947223 */ /* 0x0a0fe20000000009 */
[----:B------:R-:W-:Y:S02]  /*6a10*/  HADD2.F32 R28, -RZ, R134.H0_H0 ;  /* 0x20000086ff1c7230 */ /* 0x000fe40000004100 */
[----:B------:R-:W-:Y:S01]  /*6a20*/  FFMA R149, R149, R0, R12 ;  /* 0x0000000095957223 */ /* 0x000fe2000000000c */
[----:B------:R-:W-:Y:S02]  /*6a30*/  HADD2.F32 R12, -RZ, R139.H1_H1 ;  /* 0x3000008bff0c7230 */ /* 0x000fe40000004100 */
[-C--:B------:R-:W-:Y:S01]  /*6a40*/  FMUL R9, R16, R163.reuse ;  /* 0x000000a310097220 */ /* 0x080fe20000400000 */
[----:B------:R-:W-:Y:S02]  /*6a50*/  HADD2.F32 R16, -RZ, R132.H1_H1 ;  /* 0x30000084ff107230 */ /* 0x000fe40000004100 */
[----:B------:R-:W-:Y:S02]  /*6a60*/  IMAD R5, R20, R164, RZ ;  /* 0x000000a414057224 */ /* 0x000fe400078e02ff */
[----:B------:R-:W-:Y:S01]  /*6a70*/  FFMA R150, R150, R0, R9 ;  /* 0x0000000096967223 */ /* 0x000fe20000000009 */
[-C--:B------:R-:W-:Y:S01]  /*6a80*/  FMUL R12, R12, R163.reuse ;  /* 0x000000a30c0c7220 */ /* 0x080fe20000400000 */
[----:B------:R-:W-:Y:S01]  /*6a90*/  FMUL R9, R24, R163 ;  /* 0x000000a318097220 */ /* 0x000fe20000400000 */
[----:B------:R-:W-:-:S02]  /*6aa0*/  HADD2.F32 R24, -RZ, R133.H0_H0 ;  /* 0x20000085ff187230 */ /* 0x000fc40000004100 */
[-C--:B------:R-:W-:Y:S01]  /*6ab0*/  FMUL R16, R16, R163.reuse ;  /* 0x000000a310107220 */ /* 0x080fe20000400000 */
[-C--:B------:R-:W-:Y:S01]  /*6ac0*/  FFMA R151, R151, R0.reuse, R12 ;  /* 0x0000000097977223 */ /* 0x080fe2000000000c */
[-C--:B------:R-:W-:Y:S01]  /*6ad0*/  FFMA R12, R144, R0.reuse, R9 ;  /* 0x00000000900c7223 */ /* 0x080fe20000000009 */
[----:B------:R-:W-:Y:S01]  /*6ae0*/  SHF.R.S32.HI R17, RZ, 0x1f, R5 ;  /* 0x0000001fff117819 */ /* 0x000fe20000011405 */
[----:B------:R-:W-:Y:S01]  /*6af0*/  FFMA R21, R145, R0, R16 ;  /* 0x0000000091157223 */ /* 0x000fe20000000010 */
[--C-:B------:R-:W-:Y:S01]  /*6b00*/  SHF.R.S32.HI R9, RZ, 0x1f, R8.reuse ;  /* 0x0000001fff097819 */ /* 0x100fe20000011408 */
[----:B------:R-:W-:Y:S01]  /*6b10*/  FMUL R13, R24, R163 ;  /* 0x000000a3180d7220 */ /* 0x000fe20000400000 */
[----:B------:R-:W-:Y:S02]  /*6b20*/  HADD2.F32 R32, -RZ, R133.H1_H1 ;  /* 0x30000085ff207230 */ /* 0x000fe40000004100 */
[----:B------:R-:W-:Y:S02]  /*6b30*/  IMAD R24, R17, R4, RZ ;  /* 0x0000000411187224 */ /* 0x000fe400078e02ff */
[----:B------:R-:W-:-:S04]  /*6b40*/  IMAD.WIDE.U32 R144, R4, R5, R8 ;  /* 0x0000000504907225 */ /* 0x000fc800078e0008 */
[-C--:B------:R-:W-:Y:S01]  /*6b50*/  FMUL R5, R28, R163.reuse ;  /* 0x000000a31c057220 */ /* 0x080fe20000400000 */
[----:B------:R-:W-:Y:S01]  /*6b60*/  FFMA R4, R146, R0, R13 ;  /* 0x0000000092047223 */ /* 0x000fe2000000000d */
[-C--:B------:R-:W-:Y:S01]  /*6b70*/  FMUL R32, R32, R163.reuse ;  /* 0x000000a320207220 */ /* 0x080fe20000400000 */
[----:B------:R-:W-:Y:S01]  /*6b80*/  HADD2.F32 R28, -RZ, R135.H0_H0 ;  /* 0x20000087ff1c7230 */ /* 0x000fe20000004100 */
[----:B------:R-:W-:Y:S01]  /*6b90*/  IADD3 R25, PT, PT, R145, R24, RZ ;  /* 0x0000001891197210 */ /* 0x000fe20007ffe0ff */
[----:B------:R-:W-:Y:S01]  /*6ba0*/  HADD2.F32 R16, -RZ, R134.H1_H1 ;  /* 0x30000086ff107230 */ /* 0x000fe20000004100 */
[----:B------:R-:W-:Y:S01]  /*6bb0*/  MOV R24, R144 ;  /* 0x0000009000187202 */ /* 0x000fe20000000f00 */
[----:B------:R-:W-:Y:S01]  /*6bc0*/  FFMA R9, R147, R0, R32 ;  /* 0x0000000093097223 */ /* 0x000fe20000000020 */
[-C--:B------:R-:W-:Y:S01]  /*6bd0*/  FMUL R13, R28, R163.reuse ;  /* 0x000000a31c0d7220 */ /* 0x080fe20000400000 */
[----:B------:R-:W-:Y:S01]  /*6be0*/  SHF.R.S32.HI R28, RZ, 0x1f, R20 ;  /* 0x0000001fff1c7819 */ /* 0x000fe20000011414 */
[----:B------:R-:W-:Y:S01]  /*6bf0*/  FMUL R16, R16, R163 ;  /* 0x000000a310107220 */ /* 0x000fe20000400000 */
[----:B------:R-:W-:-:S04]  /*6c00*/  IMAD.WIDE.U32 R144, R159, R20, R24 ;  /* 0x000000149f907225 */ /* 0x000fc800078e0018 */
[-C--:B------:R-:W-:Y:S01]  /*6c10*/  FFMA R8, R140, R0.reuse, R5 ;  /* 0x000000008c087223 */ /* 0x080fe20000000005 */
[----:B------:R-:W-:Y:S01]  /*6c20*/  IADD3 R5, PT, PT, R159, 0x8, RZ ;  /* 0x000000089f057810 */ /* 0x000fe20007ffe0ff */
[----:B------:R-:W-:Y:S01]  /*6c30*/  FFMA R17, R141, R0, R16 ;  /* 0x000000008d117223 */ /* 0x000fe20000000010 */
[----:B------:R-:W-:Y:S01]  /*6c40*/  IMAD R32, R159, R28, R145 ;  /* 0x0000001c9f207224 */ /* 0x000fe200078e0291 */
[----:B------:R-:W-:Y:S01]  /*6c50*/  SHF.L.U32 R33, R144, 0x1, RZ ;  /* 0x0000000190217819 */ /* 0x000fe200000006ff */
[----:B------:R-:W-:Y:S01]  /*6c60*/  IMAD.WIDE.U32 R140, R175, R20, R24 ;  /* 0x00000014af8c7225 */ /* 0x000fe200078e0018 */
[----:B------:R-:W-:-:S03]  /*6c70*/  F2FP.F16.F32.PACK_AB R146, R149, R148 ;  /* 0x000000949592723e */ /* 0x000fc600000000ff */
[----:B------:R-:W-:Y:S01]  /*6c80*/  FFMA R13, R142, R0, R13 ;  /* 0x000000008e0d7223 */ /* 0x000fe2000000000d */
[----:B------:R-:W-:Y:S01]  /*6c90*/  SHF.L.U64.HI R32, R144, 0x1, R32 ;  /* 0x0000000190207819 */ /* 0x000fe20000010220 */
[----:B------:R-:W-:Y:S01]  /*6ca0*/  HADD2.F32 R16, -RZ, R135.H1_H1 ;  /* 0x30000087ff107230 */ /* 0x000fe20000004100 */
[----:B------:R-:W-:Y:S01]  /*6cb0*/  LOP3.LUT R33, R33, 0xfffffffe, RZ, 0xc0, !PT ;  /* 0xfffffffe21217812 */ /* 0x000fe200078ec0ff */
[----:B------:R-:W-:Y:S01]  /*6cc0*/  IMAD R29, R175, R28, R141 ;  /* 0x0000001caf1d7224 */ /* 0x000fe200078e028d */
[----:B------:R-:W-:Y:S02]  /*6cd0*/  SHF.L.U32 R141, R140, 0x1, RZ ;  /* 0x000000018c8d7819 */ /* 0x000fe400000006ff */
[----:B------:R-:W-:Y:S01]  /*6ce0*/  FMUL R16, R16, R163 ;  /* 0x000000a310107220 */ /* 0x000fe20000400000 */
[----:B------:R-:W-:Y:S02]  /*6cf0*/  LOP3.LUT R32, R32, 0x1fffffff, RZ, 0xc0, !PT ;  /* 0x1fffffff20207812 */ /* 0x000fe400078ec0ff */
[----:B------:R-:W-:Y:S01]  /*6d00*/  IADD3 R148, P1, PT, R2, R33, RZ ;  /* 0x0000002102947210 */ /* 0x000fe20007f3e0ff */
[----:B------:R-:W-:Y:S01]  /*6d10*/  FFMA R16, R143, R0, R16 ;  /* 0x000000008f107223 */ /* 0x000fe20000000010 */
[----:B------:R-:W-:-:S02]  /*6d20*/  SHF.L.U64.HI R29, R140, 0x1, R29 ;  /* 0x000000018c1d7819 */ /* 0x000fc4000001021d */
[----:B------:R-:W-:Y:S02]  /*6d30*/  LOP3.LUT R141, R141, 0xfffffffe, RZ, 0xc0, !PT ;  /* 0xfffffffe8d8d7812 */ /* 0x000fe400078ec0ff */
[----:B------:R-:W-:Y:S02]  /*6d40*/  ISETP.LT.AND P3, PT, R5, R164, P6 ;  /* 0x000000a40500720c */ /* 0x000fe40003761270 */
[----:B------:R-:W-:Y:S02]  /*6d50*/  F2FP.F16.F32.PACK_AB R140, R21, R12 ;  /* 0x0000000c158c723e */ /* 0x000fe400000000ff */
[----:B------:R-:W-:Y:S02]  /*6d60*/  IADD3.X R149, PT, PT, R3, R32, RZ, P1, !PT ;  /* 0x0000002003957210 */ /* 0x000fe40000ffe4ff */
[----:B------:R-:W-:Y:S02]  /*6d70*/  LOP3.LUT R12, R29, 0x1fffffff, RZ, 0xc0, !PT ;  /* 0x1fffffff1d0c7812 */ /* 0x000fe400078ec0ff */
        /* <DEDUP_REMOVED lines=8> */
[----:B------:R-:W-:-:S05]  /*6e00*/  F2FP.F16.F32.PACK_AB R143, R16, R13 ;  /* 0x0000000d108f723e */ /* 0x000fca00000000ff */
[----:B------:R1:W-:Y:S04]  /*6e10*/  @P4 STG.E.128 desc[UR36][R32.64], R140 ;  /* 0x0000008c20004986 */ /* 0x0003e8000c101d24 */
        /* <DEDUP_REMOVED lines=8> */
[----:B------:R-:W-:Y:S01]  /*6ea0*/  ISETP.LT.AND P4, PT, R17, R164, P0 ;  /* 0x000000a41100720c */ /* 0x000fe20000781270 */
[-CC-:B-1----:R-:W-:Y:S02]  /*6eb0*/  IMAD.WIDE.U32 R32, R5, R20.reuse, R24.reuse ;  /* 0x0000001405207225 */ /* 0x182fe400078e0018 */
[----:B------:R1:W-:Y:S04]  /*6ec0*/  STS.64 [R158], R6 ;  /* 0x000000069e007388 */ /* 0x0003e80000000a00 */
[----:B------:R-:W-:Y:S04]  /*6ed0*/  STS.64 [R158+0x20], R10 ;  /* 0x0000200a9e007388 */ /* 0x000fe80000000a00 */
[----:B------:R4:W-:Y:S04]  /*6ee0*/  STS.64 [R158+0x40], R14 ;  /* 0x0000400e9e007388 */ /* 0x0009e80000000a00 */
[----:B------:R-:W-:Y:S04]  /*6ef0*/  STS.64 [R158+0x60], R18 ;  /* 0x000060129e007388 */ /* 0x000fe80000000a00 */
[----:B------:R5:W-:Y:S04]  /*6f00*/  STS.64 [R162+0x80], R22 ;  /* 0x00008016a2007388 */ /* 0x000be80000000a00 */
[----:B------:R5:W-:Y:S04]  /*6f10*/  STS.64 [R162+0xa0], R26 ;  /* 0x0000a01aa2007388 */ /* 0x000be80000000a00 */
[----:B------:R5:W-:Y:S01]  /*6f20*/  STS.64 [R162+0xc0], R30 ;  /* 0x0000c01ea2007388 */ /* 0x000be20000000a00 */
[----:B-1----:R-:W-:-:S03]  /*6f30*/  IMAD.WIDE.U32 R6, R17, R20, R24 ;  /* 0x0000001411067225 */ /* 0x002fc600078e0018 */
[----:B------:R-:W-:Y:S01]  /*6f40*/  STS.64 [R162+0xe0], R34 ;  /* 0x0000e022a2007388 */ /* 0x000fe20000000a00 */
[----:B------:R-:W-:Y:S01]  /*6f50*/  BAR.SYNC.DEFER_BLOCKING 0x0 ;  /* 0x0000000000007b1d */ /* 0x000fe20000010000 */
[----:B------:R-:W-:Y:S01]  /*6f60*/  SHF.L.U32 R16, R6, 0x1, RZ ;  /* 0x0000000106107819 */ /* 0x000fe200000006ff */
[-C--:B----4-:R-:W-:Y:S01]  /*6f70*/  IMAD R15, R17, R28.reuse, R7 ;  /* 0x0000001c110f7224 */ /* 0x090fe200078e0207 */
[----:B------:R-:W-:Y:S01]  /*6f80*/  SHF.L.U32 R17, R32, 0x1, RZ ;  /* 0x0000000120117819 */ /* 0x000fe200000006ff */
[----:B------:R-:W-:-:S03]  /*6f90*/  IMAD R14, R5, R28, R33 ;  /* 0x0000001c050e7224 */ /* 0x000fc600078e0221 */
        /* <DEDUP_REMOVED lines=62> */
[----:B------:R-:W-:Y:S02]  /*7380*/  ISETP.LT.AND P3, PT, R21, R164, P6 ;  /* 0x000000a41500720c */ /* 0x000fe40003761270 */
        /* <DEDUP_REMOVED lines=15> */
[----:B------:R-:W-:Y:S02]  /*7480*/  ISETP.LT.AND P2, PT, R29, R164, P6 ;  /* 0x000000a41d00720c */ /* 0x000fe40003741270 */
[----:B------:R-:W-:-:S04]  /*7490*/  IADD3 R26, P1, PT, R166, R12, RZ ;  /* 0x0000000ca61a7210 */ /* 0x000fc80007f3e0ff */
[----:B------:R-:W-:-:S07]  /*74a0*/  IADD3.X R27, PT, PT, R165, R13, RZ, P1, !PT ;  /* 0x0000000da51b7210 */ /* 0x000fce0000ffe4ff */
[----:B------:R-:W4:Y:S01]  /*74b0*/  @P2 LDG.E.LTC128B.128 R132, desc[UR36][R26.64] ;  /* 0x000000241a842981 */ /* 0x000f22000c1e1d20 */
[C-C-:B------:R-:W-:Y:S01]  /*74c0*/  IMAD.WIDE.U32 R34, R21.reuse, R20, R24.reuse ;  /* 0x0000001415227225 */ /* 0x140fe200078e0018 */
[----:B------:R-:W-:Y:S01]  /*74d0*/  BAR.SYNC.DEFER_BLOCKING 0x0 ;  /* 0x0000000000007b1d */ /* 0x000fe20000010000 */
[-C--:B------:R-:W-:Y:S02]  /*74e0*/  ISETP.LT.AND P5, PT, R21, R164.reuse, P0 ;  /* 0x000000a41500720c */ /* 0x080fe400007a1270 */
[C---:B------:R-:W-:Y:S02]  /*74f0*/  ISETP.LT.AND P4, PT, R29.reuse, R164, P0 ;  /* 0x000000a41d00720c */ /* 0x040fe40000781270 */
[----:B------:R-:W-:Y:S02]  /*7500*/  SHF.L.U32 R32, R34, 0x1, RZ ;  /* 0x0000000122207819 */ /* 0x000fe400000006ff */
[----:B--2---:R-:W-:Y:S01]  /*7510*/  IADD3 R22, P2, PT, R166, R22, RZ ;  /* 0x00000016a6167210 */ /* 0x004fe20007f5e0ff */
[----:B-1----:R-:W-:-:S03]  /*7520*/  IMAD.WIDE.U32 R6, R29, R20, R24 ;  /* 0x000000141d067225 */ /* 0x002fc600078e0018 */
[----:B------:R-:W-:Y:S01]  /*7530*/  IADD3.X R23, PT, PT, R165, R23, RZ, P2, !PT ;  /* 0x00000017a5177210 */ /* 0x000fe200017fe4ff */
[-C--:B------:R-:W-:Y:S01]  /*7540*/  IMAD R30, R21, R28.reuse, R35 ;  /* 0x0000001c151e7224 */ /* 0x080fe200078e0223 */
[----:B------:R-:W-:Y:S01]  /*7550*/  SHF.L.U32 R31, R6, 0x1, RZ ;  /* 0x00000001061f7819 */ /* 0x000fe200000006ff */
[----:B------:R-:W-:-:S03]  /*7560*/  IMAD R21, R29, R28, R7 ;  /* 0x0000001c1d157224 */ /* 0x000fc600078e0207 */
        /* <DEDUP_REMOVED lines=9> */
[----:B------:R1:W-:Y:S04]  /*7600*/  STS.64 [R162+0xa0], R44 ;  /* 0x0000a02ca2007388 */ /* 0x0003e80000000a00 */
        /* <DEDUP_REMOVED lines=12> */
[--C-:B-----5:R-:W-:Y:S02]  /*76d0*/  HADD2.F32 R36, -RZ, R138.reuse.H0_H0 ;  /* 0x2000008aff247230 */ /* 0x120fe40000004100 */
[----:B------:R-:W-:Y:S01]  /*76e0*/  FFMA R16, R16, R0, R29 ;  /* 0x0000000010107223 */ /* 0x000fe2000000001d */
        /* <DEDUP_REMOVED lines=8> */
[-C--:B------:R-:W-:Y:S01]  /*7770*/  FMUL R34, R34, R163.reuse ;  /* 0x000000a322227220 */ /* 0x080fe20000400000 */
[--C-:B------:R-:W-:Y:S02]  /*7780*/  HADD2.F32 R44, -RZ, R139.reuse.H0_H0 ;  /* 0x2000008bff2c7230 */ /* 0x100fe40000004100 */
[----:B------:R-:W-:Y:S02]  /*7790*/  HADD2.F32 R40, -RZ, R139.H1_H1 ;  /* 0x3000008bff287230 */ /* 0x000fe40000004100 */
[-C--:B------:R-:W-:Y:S01]  /*77a0*/  FFMA R19, R12, R0.reuse, R19 ;  /* 0x000000000c137223 */ /* 0x080fe20000000013 */
[----:B------:R-:W-:Y:S01]  /*77b0*/  FFMA R34, R13, R0, R34 ;  /* 0x000000000d227223 */ /* 0x000fe20000000022 */
[----:B------:R-:W-:Y:S01]  /*77c0*/  FMUL R13, R44, R163 ;  /* 0x000000a32c0d7220 */ /* 0x000fe20000400000 */
[----:B----4-:R-:W-:-:S02]  /*77d0*/  HADD2.F32 R12, -RZ, R133.H0_H0 ;  /* 0x20000085ff0c7230 */ /* 0x010fc40000004100 */
[-C--:B------:R-:W-:Y:S01]  /*77e0*/  FMUL R40, R40, R163.reuse ;  /* 0x000000a328287220 */ /* 0x080fe20000400000 */
[--C-:B------:R-:W-:Y:S02]  /*77f0*/  HADD2.F32 R36, -RZ, R132.reuse.H0_H0 ;  /* 0x20000084ff247230 */ /* 0x100fe40000004100 */
[-C--:B------:R-:W-:Y:S01]  /*7800*/  FFMA R14, R14, R0.reuse, R13 ;  /* 0x000000000e0e7223 */ /* 0x080fe2000000000d */
[----:B------:R-:W-:Y:S02]  /*7810*/  HADD2.F32 R44, -RZ, R132.H1_H1 ;  /* 0x30000084ff2c7230 */ /* 0x000fe40000004100 */
[-C--:B------:R-:W-:Y:S01]  /*7820*/  FMUL R13, R12, R163.reuse ;  /* 0x000000a30c0d7220 */ /* 0x080fe20000400000 */
[-C--:B------:R-:W-:Y:S01]  /*7830*/  FFMA R35, R15, R0.reuse, R40 ;  /* 0x000000000f237223 */ /* 0x080fe20000000028 */
[-C--:B------:R-:W-:Y:S01]  /*7840*/  FMUL R33, R36, R163.reuse ;  /* 0x000000a324217220 */ /* 0x080fe20000400000 */
[----:B------:R-:W-:Y:S02]  /*7850*/  HADD2.F32 R40, -RZ, R134.H1_H1 ;  /* 0x30000086ff287230 */ /* 0x000fe40000004100 */
[----:B------:R-:W-:Y:S01]  /*7860*/  FFMA R12, R10, R0, R13 ;  /* 0x000000000a0c7223 */ /* 0x000fe2000000000d */
[----:B------:R-:W-:Y:S01]  /*7870*/  FMUL R44, R44, R163 ;  /* 0x000000a32c2c7220 */ /* 0x000fe20000400000 */
[----:B------:R-:W-:-:S02]  /*7880*/  HADD2.F32 R10, -RZ, R135.H0_H0 ;  /* 0x20000087ff0a7230 */ /* 0x000fc40000004100 */
[-C--:B------:R-:W-:Y:S01]  /*7890*/  FFMA R33, R8, R0.reuse, R33 ;  /* 0x0000000008217223 */ /* 0x080fe20000000021 */
[----:B------:R-:W-:Y:S02]  /*78a0*/  HADD2.F32 R8, -RZ, R135.H1_H1 ;  /* 0x30000087ff087230 */ /* 0x000fe40000004100 */
[-C--:B------:R-:W-:Y:S01]  /*78b0*/  FFMA R44, R9, R0.reuse, R44 ;  /* 0x00000000092c7223 */ /* 0x080fe2000000002c */
[----:B------:R-:W-:Y:S02]  /*78c0*/  HADD2.F32 R36, -RZ, R134.H0_H0 ;  /* 0x20000086ff247230 */ /* 0x000fe40000004100 */
[-C--:B------:R-:W-:Y:S01]  /*78d0*/  FMUL R40, R40, R163.reuse ;  /* 0x000000a328287220 */ /* 0x080fe20000400000 */
[-C--:B------:R-:W-:Y:S01]  /*78e0*/  FMUL R9, R10, R163.reuse ;  /* 0x000000a30a097220 */ /* 0x080fe20000400000 */
[----:B------:R-:W-:Y:S02]  /*78f0*/  HADD2.F32 R48, -RZ, R133.H1_H1 ;  /* 0x30000085ff307230 */ /* 0x000fe40000004100 */
[-C--:B------:R-:W-:Y:S01]  /*7900*/  FMUL R8, R8, R163.reuse ;  /* 0x000000a308087220 */ /* 0x080fe20000400000 */
[----:B------:R-:W-:Y:S01]  /*7910*/  FMUL R13, R36, R163 ;  /* 0x000000a3240d7220 */ /* 0x000fe20000400000 */
[----:B------:R-:W-:Y:S01]  /*7920*/  F2FP.F16.F32.PACK_AB R10, R34, R19 ;  /* 0x00000013220a723e */ /* 0x000fe200000000ff */
[-C--:B-1----:R-:W-:Y:S01]  /*7930*/  FFMA R40, R5, R0.reuse, R40 ;  /* 0x0000000005287223 */ /* 0x082fe20000000028 */
[-C--:B------:R-:W-:Y:S01]  /*7940*/  FFMA R36, R6, R0.reuse, R9 ;  /* 0x0000000006247223 */ /* 0x080fe20000000009 */
[----:B------:R-:W-:Y:S01]  /*7950*/  LOP3.LUT R5, R32, 0xfffffffe, RZ, 0xc0, !PT ;  /* 0xfffffffe20057812 */ /* 0x000fe200078ec0ff */
[----:B------:R-:W-:Y:S01]  /*7960*/  FFMA R7, R7, R0, R8 ;  /* 0x0000000007077223 */ /* 0x000fe20000000008 */
[----:B------:R-:W-:Y:S01]  /*7970*/  F2FP.F16.F32.PACK_AB R9, R29, R18 ;  /* 0x000000121d09723e */ /* 0x000fe200000000ff */
[----:B------:R-:W-:Y:S01]  /*7980*/  FMUL R48, R48, R163 ;  /* 0x000000a330307220 */ /* 0x000fe20000400000 */
[----:B------:R-:W-:Y:S01]  /*7990*/  IADD3 R29, PT, PT, R159, 0x18, RZ ;  /* 0x000000189f1d7810 */ /* 0x000fe20007ffe0ff */
[----:B------:R-:W-:Y:S01]  /*79a0*/  FFMA R13, R4, R0, R13 ;  /* 0x00000000040d7223 */ /* 0x000fe2000000000d */
[----:B------:R-:W-:Y:S01]  /*79b0*/  F2FP.F16.F32.PACK_AB R8, R17, R16 ;  /* 0x000000101108723e */ /* 0x000fe200000000ff */
[----:B------:R-:W-:Y:S01]  /*79c0*/  FFMA R15, R11, R0, R48 ;  /* 0x000000000b0f7223 */ /* 0x000fe20000000030 */
[----:B------:R-:W-:-:S02]  /*79d0*/  IADD3 R16, P1, PT, R2, R5, RZ ;  /* 0x0000000502107210 */ /* 0x000fc40007f3e0ff */
[----:B------:R-:W-:Y:S02]  /*79e0*/  ISETP.LT.AND P3, PT, R29, R164, P6 ;  /* 0x000000a41d00720c */ /* 0x000fe40003761270 */
[----:B------:R-:W-:Y:S02]  /*79f0*/  F2FP.F16.F32.PACK_AB R11, R35, R14 ;  /* 0x0000000e230b723e */ /* 0x000fe400000000ff */
[----:B------:R-:W-:Y:S02]  /*7a00*/  IADD3.X R17, PT, PT, R3, R30, RZ, P1, !PT ;  /* 0x0000001e03117210 */ /* 0x000fe40000ffe4ff */
[----:B------:R-:W-:Y:S02]  /*7a10*/  LOP3.LUT R14, R21, 0x1fffffff, RZ, 0xc0, !PT ;  /* 0x1fffffff150e7812 */ /* 0x000fe400078ec0ff */
[----:B------:R-:W-:Y:S01]  /*7a20*/  IADD3 R18, P1, PT, R2, R31, RZ ;  /* 0x0000001f02127210 */ /* 0x000fe20007f3e0ff */
[----:B------:R-:W-:Y:S01]  /*7a30*/  @P5 STG.E.128 desc[UR36][R16.64], R8 ;  /* 0x0000000810005986 */ /* 0x000fe2000c101d24 */
[----:B------:R-:W-:-:S02]  /*7a40*/  F2FP.F16.F32.PACK_AB R4, R44, R33 ;  /* 0x000000212c04723e */ /* 0x000fc400000000ff */
[----:B------:R-:W-:Y:S02]  /*7a50*/  F2FP.F16.F32.PACK_AB R5, R15, R12 ;  /* 0x0000000c0f05723e */ /* 0x000fe400000000ff */
        /* <DEDUP_REMOVED lines=14> */
[C---:B------:R-:W-:Y:S02]  /*7b40*/  ISETP.LT.AND P4, PT, R21.reuse, R164, P0 ;  /* 0x000000a41500720c */ /* 0x040fe40000781270 */
[C---:B------:R-:W-:Y:S02]  /*7b50*/  SHF.L.U32 R32, R34.reuse, 0x1, RZ ;  /* 0x0000000122207819 */ /* 0x040fe400000006ff */
[----:B------:R-:W-:Y:S01]  /*7b60*/  SHF.L.U64.HI R30, R34, 0x1, R30 ;  /* 0x00000001221e7819 */ /* 0x000fe2000001021e */
[----:B-1----:R-:W-:Y:S01]  /*7b70*/  IMAD.WIDE.U32 R6, R21, R20, R24 ;  /* 0x0000001415067225 */ /* 0x002fe200078e0018 */
[----:B--2---:R-:W-:-:S02]  /*7b80*/  IADD3 R22, P2, PT, R166, R22, RZ ;  /* 0x00000016a6167210 */ /* 0x004fc40007f5e0ff */
[----:B------:R-:W-:Y:S01]  /*7b90*/  LOP3.LUT R30, R30, 0x1fffffff, RZ, 0xc0, !PT ;  /* 0x1fffffff1e1e7812 */ /* 0x000fe200078ec0ff */
[----:B------:R-:W-:Y:S01]  /*7ba0*/  IMAD R29, R21, R28, R7 ;  /* 0x0000001c151d7224 */ /* 0x000fe200078e0207 */
[C---:B------:R-:W-:Y:S02]  /*7bb0*/  SHF.L.U32 R31, R6.reuse, 0x1, RZ ;  /* 0x00000001061f7819 */ /* 0x040fe400000006ff */
        /* <DEDUP_REMOVED lines=16> */
[--C-:B-1----:R-:W-:Y:S02]  /*7cc0*/  HADD2.F32 R38, -RZ, R137.reuse.H0_H0 ;  /* 0x20000089ff267230 */ /* 0x102fe40000004100 */
[----:B------:R-:W-:Y:S02]  /*7cd0*/  HADD2.F32 R40, -RZ, R136.H1_H1 ;  /* 0x30000088ff287230 */ /* 0x000fe40000004100 */
[-C--:B------:R-:W-:Y:S01]  /*7ce0*/  FMUL R21, R4, R163.reuse ;  /* 0x000000a304157220 */ /* 0x080fe20000400000 */
[--C-:B------:R-:W-:Y:S01]  /*7cf0*/  HADD2.F32 R34, -RZ, R138.reuse.H0_H0 ;  /* 0x2000008aff227230 */ /* 0x100fe20000004100 */
[----:B------:R-:W1:Y:S01]  /*7d00*/  LDS.128 R4, [R168+0x440] ;  /* 0x00044000a8047984 */ /* 0x000e620000000c00 */
[----:B------:R-:W-:Y:S02]  /*7d10*/  HADD2.F32 R36, -RZ, R137.H1_H1 ;  /* 0x30000089ff247230 */ /* 0x000fe40000004100 */
[----:B--2---:R-:W-:Y:S01]  /*7d20*/  FFMA R16, R16, R0, R21 ;  /* 0x0000000010107223 */ /* 0x004fe20000000015 */
[-C--:B------:R-:W-:Y:S01]  /*7d30*/  FMUL R21, R38, R163.reuse ;  /* 0x000000a326157220 */ /* 0x080fe20000400000 */
[----:B------:R-:W-:Y:S01]  /*7d40*/  FMUL R40, R40, R163 ;  /* 0x000000a328287220 */ /* 0x000fe20000400000 */
[----:B------:R-:W-:-:S02]  /*7d50*/  HADD2.F32 R38, -RZ, R138.H1_H1 ;  /* 0x3000008aff267230 */ /* 0x000fc40000004100 */
[-C--:B------:R-:W-:Y:S01]  /*7d60*/  FMUL R36, R36, R163.reuse ;  /* 0x000000a324247220 */ /* 0x080fe20000400000 */
[-C--:B------:R-:W-:Y:S01]  /*7d70*/  FFMA R18, R18, R0.reuse, R21 ;  /* 0x0000000012127223 */ /* 0x080fe20000000015 */
[-C--:B------:R-:W-:Y:S01]  /*7d80*/  FMUL R21, R34, R163.reuse ;  /* 0x000000a322157220 */ /* 0x080fe20000400000 */
[-C--:B------:R-:W-:Y:S01]  /*7d90*/  FFMA R17, R17, R0.reuse, R40 ;  /* 0x0000000011117223 */ /* 0x080fe20000000028 */
[--C-:B------:R-:W-:Y:S02]  /*7da0*/  HADD2.F32 R34, -RZ, R139.reuse.H0_H0 ;  /* 0x2000008bff227230 */ /* 0x100fe40000004100 */
[----:B------:R-:W-:Y:S01]  /*7db0*/  FMUL R38, R38, R163 ;  /* 0x000000a326267220 */ /* 0x000fe20000400000 */
[----:B----4-:R-:W-:Y:S02]  /*7dc0*/  HADD2.F32 R40, -RZ, R132.H0_H0 ;  /* 0x20000084ff287230 */ /* 0x010fe40000004100 */
[-C--:B------:R-:W-:Y:S01]  /*7dd0*/  FFMA R19, R19, R0.reuse, R36 ;  /* 0x0000000013137223 */ /* 0x080fe20000000024 */
[----:B-----5:R-:W-:Y:S01]  /*7de0*/  FFMA R12, R12, R0, R21 ;  /* 0x000000000c0c7223 */ /* 0x020fe20000000015 */
[----:B------:R-:W-:-:S02]  /*7df0*/  HADD2.F32 R36, -RZ, R139.H1_H1 ;  /* 0x3000008bff247230 */ /* 0x000fc40000004100 */
[-C--:B------:R-:W-:Y:S01]  /*7e00*/  FFMA R33, R13, R0.reuse, R38 ;  /* 0x000000000d217223 */ /* 0x080fe20000000026 */
[-C--:B------:R-:W-:Y:S01]  /*7e10*/  FMUL R21, R34, R163.reuse ;  /* 0x000000a322157220 */ /* 0x080fe20000400000 */
[--C-:B------:R-:W-:Y:S02]  /*7e20*/  HADD2.F32 R38, -RZ, R133.reuse.H0_H0 ;  /* 0x20000085ff267230 */ /* 0x100fe40000004100 */
[-C--:B------:R-:W-:Y:S01]  /*7e30*/  FMUL R13, R40, R163.reuse ;  /* 0x000000a3280d7220 */ /* 0x080fe20000400000 */
[----:B------:R-:W-:Y:S02]  /*7e40*/  HADD2.F32 R34, -RZ, R132.H1_H1 ;  /* 0x30000084ff227230 */ /* 0x000fe40000004100 */
[-C--:B------:R-:W-:Y:S01]  /*7e50*/  FFMA R21, R14, R0.reuse, R21 ;  /* 0x000000000e157223 */ /* 0x080fe20000000015 */
[----:B------:R-:W-:Y:S02]  /*7e60*/  HADD2.F32 R40, -RZ, R133.H1_H1 ;  /* 0x30000085ff287230 */ /* 0x000fe40000004100 */
[-C--:B------:R-:W-:Y:S01]  /*7e70*/  FMUL R36, R36, R163.reuse ;  /* 0x000000a324247220 */ /* 0x080fe20000400000 */
[----:B------:R-:W-:Y:S01]  /*7e80*/  FFMA R14, R8, R0, R13 ;  /* 0x00000000080e7223 */ /* 0x000fe2000000000d */
[----:B------:R-:W-:Y:S01]  /*7e90*/  FMUL R35, R38, R163 ;  /* 0x000000a326237220 */ /* 0x000fe20000400000 */
[----:B------:R-:W-:-:S02]  /*7ea0*/  HADD2.F32 R8, -RZ, R135.H0_H0 ;  /* 0x20000087ff087230 */ /* 0x000fc40000004100 */
        /* <DEDUP_REMOVED lines=10> */
[-C--:B------:R-:W-:Y:S01]  /*7f50*/  FFMA R40, R11, R0.reuse, R40 ;  /* 0x000000000b287223 */ /* 0x080fe20000000028 */
[----:B------:R-:W-:Y:S01]  /*7f60*/  LOP3.LUT R17, R32, 0xfffffffe, RZ, 0xc0, !PT ;  /* 0xfffffffe20117812 */ /* 0x000fe200078ec0ff */
[----:B------:R-:W-:Y:S01]  /*7f70*/  FMUL R13, R10, R163 ;  /* 0x000000a30a0d7220 */ /* 0x000fe20000400000 */
[----:B------:R-:W-:Y:S01]  /*7f80*/  F2FP.F16.F32.PACK_AB R11, R36, R21 ;  /* 0x00000015240b723e */ /* 0x000fe200000000ff */
[-C--:B------:R-:W-:Y:S01]  /*7f90*/  FMUL R38, R38, R163.reuse ;  /* 0x000000a326267220 */ /* 0x080fe20000400000 */
[----:B------:R-:W-:Y:S01]  /*7fa0*/  IADD3 R21, PT, PT, R159, 0x20, RZ ;  /* 0x000000209f157810 */ /* 0x000fe20007ffe0ff */
[----:B------:R-:W-:Y:S01]  /*7fb0*/  FMUL R34, R34, R163 ;  /* 0x000000a322227220 */ /* 0x000fe20000400000 */
[----:B------:R-:W-:Y:S01]  /*7fc0*/  IADD3 R16, P1, PT, R2, R17, RZ ;  /* 0x0000001102107210 */ /* 0x000fe20007f3e0ff */
[----:B-1----:R-:W-:Y:S01]  /*7fd0*/  FFMA R13, R4, R0, R13 ;  /* 0x00000000040d7223 */ /* 0x002fe2000000000d */
        /* <DEDUP_REMOVED lines=68> */
[-C--:B--2---:R-:W-:Y:S01]  /*8420*/  FFMA R19, R12, R0.reuse, R19 ;  /* 0x000000000c137223 */ /* 0x084fe20000000013 */
        /* <DEDUP_REMOVED lines=11> */
[----:B-----5:R-:W-:Y:S01]  /*84e0*/  FFMA R12, R10, R0, R13 ;  /* 0x000000000a0c7223 */ /* 0x020fe2000000000d */
        /* <DEDUP_REMOVED lines=12> */
[-C--:B---3--:R-:W-:Y:S01]  /*85b0*/  FFMA R38, R5, R0.reuse, R38 ;  /* 0x0000000005267223 */ /* 0x088fe20000000026 */
        /* <DEDUP_REMOVED lines=59> */
[--C-:B------:R-:W-:Y:S01]  /*8970*/  HADD2.F32 R34, -RZ, R138.reuse.H0_H0 ;  /* 0x2000008aff227230 */ /* 0x100fe20000004100 */
[----:B------:R-:W3:Y:S01]  /*8980*/  LDS.128 R4, [R168+0x440] ;  /* 0x00044000a8047984 */ /* 0x000ee20000000c00 */
        /* <DEDUP_REMOVED lines=13> */
[----:B--2---:R-:W-:Y:S01]  /*8a60*/  FFMA R12, R12, R0, R21 ;  /* 0x000000000c0c7223 */ /* 0x004fe20000000015 */
        /* <DEDUP_REMOVED lines=9> */
[----:B-----5:R-:W-:Y:S01]  /*8b00*/  FFMA R14, R8, R0, R13 ;  /* 0x00000000080e7223 */ /* 0x020fe2000000000d */
        /* <DEDUP_REMOVED lines=20> */
[----:B---3--:R-:W-:Y:S01]  /*8c50*/  FFMA R13, R4, R0, R13 ;  /* 0x00000000040d7223 */ /* 0x008fe2000000000d */
        /* <DEDUP_REMOVED lines=30> */
[----:B------:R-:W-:-:S03]  /*8e40*/  LOP3.LUT R31, R31, 0xfffffffe, RZ, 0xc0, !PT ;  /* 0xfffffffe1f1f7812 */ /* 0x000fc600078ec0ff */
        /* <DEDUP_REMOVED lines=17> */
[----:B------:R-:W-:Y:S02]  /*8f60*/  HADD2.F32 R32, -RZ, R138.H0_H0 ;  /* 0x2000008aff207230 */ /* 0x000fe40000004100 */
[-C--:B------:R-:W-:Y:S01]  /*8f70*/  FMUL R33, R4, R163.reuse ;  /* 0x000000a304217220 */ /* 0x080fe20000400000 */
[----:B------:R-:W-:Y:S01]  /*8f80*/  HADD2.F32 R38, -RZ, R136.H1_H1 ;  /* 0x30000088ff267230 */ /* 0x000fe20000004100 */
        /* <DEDUP_REMOVED lines=11> */
[-C--:B------:R-:W-:Y:S01]  /*9040*/  FMUL R34, R34, R163.reuse ;  /* 0x000000a322227220 */ /* 0x080fe20000400000 */
[----:B----4-:R-:W-:Y:S01]  /*9050*/  FFMA R12, R12, R0, R33 ;  /* 0x000000000c0c7223 */ /* 0x010fe20000000021 */
[----:B------:R-:W-:Y:S02]  /*9060*/  HADD2.F32 R38, -RZ, R139.H1_H1 ;  /* 0x3000008bff267230 */ /* 0x000fe40000004100 */
[----:B------:R-:W-:Y:S01]  /*9070*/  FMUL R33, R32, R163 ;  /* 0x000000a320217220 */ /* 0x000fe20000400000 */
[----:B---3--:R-:W-:-:S02]  /*9080*/  HADD2.F32 R32, -RZ, R133.H0_H0 ;  /* 0x20000085ff207230 */ /* 0x008fc40000004100 */
[-C--:B------:R-:W-:Y:S01]  /*9090*/  FFMA R19, R19, R0.reuse, R36 ;  /* 0x0000000013137223 */ /* 0x080fe20000000024 */
[-C--:B------:R-:W-:Y:S01]  /*90a0*/  FFMA R13, R13, R0.reuse, R34 ;  /* 0x000000000d0d7223 */ /* 0x080fe20000000022 */
[--C-:B------:R-:W-:Y:S02]  /*90b0*/  HADD2.F32 R36, -RZ, R132.reuse.H0_H0 ;  /* 0x20000084ff247230 */ /* 0x100fe40000004100 */
[-C--:B------:R-:W-:Y:S01]  /*90c0*/  FMUL R38, R38, R163.reuse ;  /* 0x000000a326267220 */ /* 0x080fe20000400000 */
[----:B------:R-:W-:Y:S02]  /*90d0*/  HADD2.F32 R34, -RZ, R132.H1_H1 ;  /* 0x30000084ff227230 */ /* 0x000fe40000004100 */
[----:B------:R-:W-:Y:S01]  /*90e0*/  FMUL R35, R32, R163 ;  /* 0x000000a320237220 */ /* 0x000fe20000400000 */
[-C--:B------:R-:W-:Y:S01]  /*90f0*/  FFMA R14, R14, R0.reuse, R33 ;  /* 0x000000000e0e7223 */ /* 0x080fe20000000021 */
[----:B------:R-:W-:Y:S01]  /*9100*/  FFMA R33, R15, R0, R38 ;  /* 0x000000000f217223 */ /* 0x000fe20000000026 */
[----:B------:R-:W-:-:S02]  /*9110*/  HADD2.F32 R40, -RZ, R133.H1_H1 ;  /* 0x30000085ff287230 */ /* 0x000fc40000004100 */
[-C--:B-----5:R-:W-:Y:S01]  /*9120*/  FFMA R32, R10, R0.reuse, R35 ;  /* 0x000000000a207223 */ /* 0x0a0fe20000000023 */
[-C--:B------:R-:W-:Y:S01]  /*9130*/  FMUL R15, R36, R163.reuse ;  /* 0x000000a3240f7220 */ /* 0x080fe20000400000 */
[-C--:B------:R-:W-:Y:S01]  /*9140*/  FMUL R34, R34, R163.reuse ;  /* 0x000000a322227220 */ /* 0x080fe20000400000 */
[--C-:B------:R-:W-:Y:S02]  /*9150*/  HADD2.F32 R10, -RZ, R135.reuse.H0_H0 ;  /* 0x20000087ff0a7230 */ /* 0x100fe40000004100 */
[----:B------:R-:W-:Y:S01]  /*9160*/  FMUL R40, R40, R163 ;  /* 0x000000a328287220 */ /* 0x000fe20000400000 */
[--C-:B------:R-:W-:Y:S02]  /*9170*/  HADD2.F32 R38, -RZ, R134.reuse.H1_H1 ;  /* 0x30000086ff267230 */ /* 0x100fe40000004100 */
[-C--:B------:R-:W-:Y:S01]  /*9180*/  FFMA R15, R8, R0.reuse, R15 ;  /* 0x00000000080f7223 */ /* 0x080fe2000000000f */
[----:B------:R-:W-:Y:S02]  /*9190*/  HADD2.F32 R36, -RZ, R134.H0_H0 ;  /* 0x20000086ff247230 */ /* 0x000fe40000004100 */
[----:B------:R-:W-:Y:S01]  /*91a0*/  FFMA R34, R9, R0, R34 ;  /* 0x0000000009227223 */ /* 0x000fe20000000022 */
[----:B------:R-:W-:-:S02]  /*91b0*/  HADD2.F32 R8, -RZ, R135.H1_H1 ;  /* 0x30000087ff087230 */ /* 0x000fc40000004100 */
[-C--:B------:R-:W-:Y:S01]  /*91c0*/  FMUL R9, R10, R163.reuse ;  /* 0x000000a30a097220 */ /* 0x080fe20000400000 */
[-C--:B------:R-:W-:Y:S01]  /*91d0*/  FMUL R38, R38, R163.reuse ;  /* 0x000000a326267220 */ /* 0x080fe20000400000 */
[----:B------:R-:W-:Y:S01]  /*91e0*/  F2FP.F16.F32.PACK_AB R10, R13, R12 ;  /* 0x0000000c0d0a723e */ /* 0x000fe200000000ff */
[-C--:B------:R-:W-:Y:S01]  /*91f0*/  FFMA R37, R11, R0.reuse, R40 ;  /* 0x000000000b257223 */ /* 0x080fe20000000028 */
[-C--:B------:R-:W-:Y:S01]  /*9200*/  FMUL R35, R36, R163.reuse ;  /* 0x000000a324237220 */ /* 0x080fe20000400000 */
[----:B------:R-:W-:Y:S01]  /*9210*/  IADD3 R13, PT, PT, R159, 0x38, RZ ;  /* 0x000000389f0d7810 */ /* 0x000fe20007ffe0ff */
[----:B--2---:R-:W-:Y:S01]  /*9220*/  FFMA R36, R6, R0, R9 ;  /* 0x0000000006247223 */ /* 0x004fe20000000009 */
[----:B------:R-:W-:Y:S01]  /*9230*/  F2FP.F16.F32.PACK_AB R11, R33, R14 ;  /* 0x0000000e210b723e */ /* 0x000fe200000000ff */
[----:B------:R-:W-:Y:S01]  /*9240*/  FMUL R8, R8, R163 ;  /* 0x000000a308087220 */ /* 0x000fe20000400000 */
[-C--:B------:R-:W-:Y:S01]  /*9250*/  FFMA R38, R5, R0.reuse, R38 ;  /* 0x0000000005267223 */ /* 0x080fe20000000026 */
[----:B------:R-:W-:Y:S01]  /*9260*/  LOP3.LUT R6, R21, 0x1fffffff, RZ, 0xc0, !PT ;  /* 0x1fffffff15067812 */ /* 0x000fe200078ec0ff */
[-C--:B------:R-:W-:Y:S01]  /*9270*/  FFMA R35, R4, R0.reuse, R35 ;  /* 0x0000000004237223 */ /* 0x080fe20000000023 */
[----:B------:R-:W-:Y:S01]  /*9280*/  IADD3 R14, P1, PT, R2, R31, RZ ;  /* 0x0000001f020e7210 */ /* 0x000fe20007f3e0ff */
[----:B------:R-:W-:Y:S01]  /*9290*/  FFMA R7, R7, R0, R8 ;  /* 0x0000000007077223 */ /* 0x000fe20000000008 */
[----:B------:R-:W-:-:S02]  /*92a0*/  LOP3.LUT R5, R30, 0xfffffffe, RZ, 0xc0, !PT ;  /* 0xfffffffe1e057812 */ /* 0x000fc400078ec0ff */
[----:B------:R-:W-:Y:S02]  /*92b0*/  ISETP.LT.AND P3, PT, R13, R164, P6 ;  /* 0x000000a40d00720c */ /* 0x000fe40003761270 */
[----:B------:R-:W-:Y:S02]  /*92c0*/  F2FP.F16.F32.PACK_AB R4, R34, R15 ;  /* 0x0000000f2204723e */ /* 0x000fe400000000ff */
[----:B------:R-:W-:Y:S02]  /*92d0*/  F2FP.F16.F32.PACK_AB R9, R19, R18 ;  /* 0x000000121309723e */ /* 0x000fe400000000ff */
[----:B------:R-:W-:Y:S02]  /*92e0*/  IADD3.X R15, PT, PT, R3, R6, RZ, P1, !PT ;  /* 0x00000006030f7210 */ /* 0x000fe40000ffe4ff */
[----:B------:R-:W-:Y:S02]  /*92f0*/  F2FP.F16.F32.PACK_AB R8, R17, R16 ;  /* 0x000000101108723e */ /* 0x000fe400000000ff */
[----:B------:R-:W-:-:S02]  /*9300*/  LOP3.LUT R12, R29, 0x1fffffff, RZ, 0xc0, !PT ;  /* 0x1fffffff1d0c7812 */ /* 0x000fc400078ec0ff */
[----:B------:R-:W-:Y:S01]  /*9310*/  IADD3 R18, P1, PT, R2, R5, RZ ;  /* 0x0000000502127210 */ /* 0x000fe20007f3e0ff */
[----:B------:R1:W-:Y:S01]  /*9320*/  @P5 STG.E.128 desc[UR36][R14.64], R8 ;  /* 0x000000080e005986 */ /* 0x0003e2000c101d24 */
[----:B------:R-:W-:Y:S02]  /*9330*/  IADD3 R16, P2, PT, R166, R22, RZ ;  /* 0x00000016a6107210 */ /* 0x000fe40007f5e0ff */
[----:B------:R-:W-:Y:S02]  /*9340*/  F2FP.F16.F32.PACK_AB R5, R37, R32 ;  /* 0x000000202505723e */ /* 0x000fe400000000ff */
[----:B------:R-:W-:Y:S02]  /*9350*/  F2FP.F16.F32.PACK_AB R6, R38, R35 ;  /* 0x000000232606723e */ /* 0x000fe400000000ff */
[----:B------:R-:W-:Y:S02]  /*9360*/  IADD3.X R19, PT, PT, R3, R12, RZ, P1, !PT ;  /* 0x0000000c03137210 */ /* 0x000fe40000ffe4ff */
[----:B------:R-:W-:-:S02]  /*9370*/  F2FP.F16.F32.PACK_AB R7, R7, R36 ;  /* 0x000000240707723e */ /* 0x000fc400000000ff */
[----:B------:R-:W-:-:S03]  /*9380*/  IADD3.X R17, PT, PT, R165, R23, RZ, P2, !PT ;  /* 0x00000017a5117210 */ /* 0x000fc600017fe4ff */
[----:B------:R2:W-:Y:S04]  /*9390*/  @P4 STG.E.128 desc[UR36][R18.64], R4 ;  /* 0x0000000412004986 */ /* 0x0005e8000c101d24 */
[----:B------:R3:W2:Y:S01]  /*93a0*/  @P3 LDG.E.LTC128B.128 R136, desc[UR36][R16.64] ;  /* 0x0000002410883981 */ /* 0x0006a2000c1e1d20 */
[----:B------:R-:W-:Y:S02]  /*93b0*/  IADD3 R159, PT, PT, R159, 0x3a, RZ ;  /* 0x0000003a9f9f7810 */ /* 0x000fe40007ffe0ff */
[----:B------:R-:W-:Y:S02]  /*93c0*/  IADD3 R22, P1, PT, R166, R26, RZ ;  /* 0x0000001aa6167210 */ /* 0x000fe40007f3e0ff */
[----:B------:R-:W-:Y:S02]  /*93d0*/  ISETP.LT.AND P6, PT, R159, R164, P6 ;  /* 0x000000a49f00720c */ /* 0x000fe400037c1270 */
[----:B------:R-:W-:-:S11]  /*93e0*/  IADD3.X R23, PT, PT, R165, R27, RZ, P1, !PT ;  /* 0x0000001ba5177210 */ /* 0x000fd60000ffe4ff */
[----:B------:R4:W5:Y:S01]  /*93f0*/  @P6 LDG.E.LTC128B.128 R132, desc[UR36][R22.64] ;  /* 0x0000002416846981 */ /* 0x000962000c1e1d20 */
[-CC-:B-1----:R-:W-:Y:S01]  /*9400*/  IMAD.WIDE.U32 R14, R13, R20.reuse, R24.reuse ;  /* 0x000000140d0e7225 */ /* 0x182fe200078e0018 */
[----:B------:R-:W-:Y:S03]  /*9410*/  BAR.SYNC.DEFER_BLOCKING 0x0 ;  /* 0x0000000000007b1d */ /* 0x000fe60000010000 */
[----:B------:R-:W-:Y:S01]  /*9420*/  IMAD.WIDE.U32 R20, R159, R20, R24 ;  /* 0x000000149f147225 */ /* 0x000fe200078e0018 */
[C---:B------:R-:W-:Y:S02]  /*9430*/  ISETP.LT.AND P1, PT, R13.reuse, R164, P0 ;  /* 0x000000a40d00720c */ /* 0x040fe40000721270 */
[----:B------:R-:W-:Y:S01]  /*9440*/  SHF.L.U32 R12, R14, 0x1, RZ ;  /* 0x000000010e0c7819 */ /* 0x000fe200000006ff */
[----:B------:R-:W-:Y:S01]  /*9450*/  IMAD R13, R13, R28, R15 ;  /* 0x0000001c0d0d7224 */ /* 0x000fe200078e020f */
[C---:B------:R-:W-:Y:S01]  /*9460*/  ISETP.LT.AND P3, PT, R159.reuse, R164, P0 ;  /* 0x000000a49f00720c */ /* 0x040fe20000761270 */
[----:B------:R-:W-:Y:S01]  /*9470*/  IMAD R28, R159, R28, R21 ;  /* 0x0000001c9f1c7224 */ /* 0x000fe200078e0215 */
[----:B------:R-:W-:-:S02]  /*9480*/  SHF.L.U32 R15, R20, 0x1, RZ ;  /* 0x00000001140f7819 */ /* 0x000fc400000006ff */
[----:B---3--:R-:W-:Y:S02]  /*9490*/  LOP3.LUT R17, R12, 0xfffffffe, RZ, 0xc0, !PT ;  /* 0xfffffffe0c117812 */ /* 0x008fe400078ec0ff */
[----:B------:R-:W-:Y:S02]  /*94a0*/  LOP3.LUT R15, R15, 0xfffffffe, RZ, 0xc0, !PT ;  /* 0xfffffffe0f0f7812 */ /* 0x000fe400078ec0ff */
[----:B------:R-:W-:Y:S02]  /*94b0*/  SHF.L.U64.HI R13, R14, 0x1, R13 ;  /* 0x000000010e0d7819 */ /* 0x000fe4000001020d */
[C---:B------:R-:W-:Y:S02]  /*94c0*/  IADD3 R14, P2, PT, R2.reuse, R17, RZ ;  /* 0x00000011020e7210 */ /* 0x040fe40007f5e0ff */
[----:B------:R-:W-:Y:S02]  /*94d0*/  IADD3 R2, P0, PT, R2, R15, RZ ;  /* 0x0000000f02027210 */ /* 0x000fe40007f1e0ff */
[----:B------:R-:W-:Y:S01]  /*94e0*/  SHF.L.U64.HI R12, R20, 0x1, R28 ;  /* 0x00000001140c7819 */ /* 0x000fe2000001021c */
[----:B------:R-:W-:Y:S03]  /*94f0*/  STS.64 [R158], R130 ;  /* 0x000000829e007388 */ /* 0x000fe60000000a00 */
        /* <DEDUP_REMOVED lines=11> */
[----:B------:R-:W5:Y:S04]  /*95b0*/  LDS.128 R164, [R167+0x440] ;  /* 0x00044000a7a47984 */ /* 0x000f680000000c00 */
        /* <DEDUP_REMOVED lines=64> */
.L_x_2076:
        /* <DEDUP_REMOVED lines=15> */
[----:B------:R-:W-:Y:S02]  /*9ab0*/  SHF.R.U32.HI R132, RZ, 0x2, R160 ;  /* 0x00000002ff847819 */ /* 0x000fe400000116a0 */
        /* <DEDUP_REMOVED lines=18> */
[----:B------:R1:W-:Y:S01]  /*9be0*/  STS.64 [R162+0xc0], R28 ;  /* 0x0000c01ca2007388 */ /* 0x0003e20000000a00 */
[----:B----4-:R-:W-:-:S03]  /*9bf0*/  IMAD.HI.U32 R5, R161, 0x15555556, RZ ;  /* 0x15555556a1057827 */ /* 0x010fc600078e00ff */
[----:B------:R-:W-:Y:S01]  /*9c00*/  STS.64 [R162+0xe0], R32 ;  /* 0x0000e020a2007388 */ /* 0x000fe20000000a00 */
[----:B-----5:R-:W-:Y:S01]  /*9c10*/  IMAD R8, R5, -0xc, R161 ;  /* 0xfffffff405087824 */ /* 0x020fe200078e02a1 */
[----:B------:R-:W-:Y:S03]  /*9c20*/  BAR.SYNC.DEFER_BLOCKING 0x0 ;  /* 0x0000000000007b1d */ /* 0x000fe60000010000 */
[----:B---3--:R-:W-:-:S05]  /*9c30*/  IMAD R8, R8, UR4, R169 ;  /* 0x0000000408087c24 */ /* 0x008fca000f8e02a9 */
[----:B------:R-:W-:Y:S01]  /*9c40*/  SHF.R.S32.HI R9, RZ, 0x1f, R8 ;  /* 0x0000001fff097819 */ /* 0x000fe20000011408 */
[----:B--2---:R-:W-:Y:S01]  /*9c50*/  IMAD R21, R136, 0xc, RZ ;  /* 0x0000000c88157824 */ /* 0x004fe200078e02ff */
[----:B------:R-:W-:-:S03]  /*9c60*/  LEA R20, R132, UR5, 0x4 ;  /* 0x0000000584147c11 */ /* 0x000fc6000f8e20ff */
[----:B------:R-:W-:Y:S01]  /*9c70*/  IMAD R4, R21, R148, RZ ;  /* 0x0000009415047224 */ /* 0x000fe200078e02ff */
[----:B-1----:R-:W-:-:S04]  /*9c80*/  SHF.R.S32.HI R24, RZ, 0x1f, R21 ;  /* 0x0000001fff187819 */ /* 0x002fc80000011415 */
[----:B------:R-:W-:Y:S01]  /*9c90*/  SHF.R.S32.HI R28, RZ, 0x1f, R4 ;  /* 0x0000001fff1c7819 */ /* 0x000fe20000011404 */
[----:B------:R-:W1:Y:S04]  /*9ca0*/  LDS.128 R136, [R149+0x440] ;  /* 0x0004400095887984 */ /* 0x000e680000000c00 */
[----:B------:R-:W-:Y:S02]  /*9cb0*/  IMAD R28, R28, R5, RZ ;  /* 0x000000051c1c7224 */ /* 0x000fe400078e02ff */
[----:B------:R-:W-:Y:S01]  /*9cc0*/  IMAD.WIDE.U32 R4, R5, R4, R8 ;  /* 0x0000000405047225 */ /* 0x000fe200078e0008 */
[----:B------:R-:W2:Y:S03]  /*9cd0*/  LDS.128 R140, [R20] ;  /* 0x00000000148c7984 */ /* 0x000ea60000000c00 */
[----:B------:R-:W-:Y:S01]  /*9ce0*/  VIADD R9, R159, 0x2 ;  /* 0x000000029f097836 */ /* 0x000fe20000000000 */
[----:B------:R-:W3:Y:S01]  /*9cf0*/  LDS.128 R132, [R20+0x440] ;  /* 0x0004400014847984 */ /* 0x000ee20000000c00 */
[----:B------:R-:W-:-:S02]  /*9d00*/  IADD3 R29, PT, PT, R5, R28, RZ ;  /* 0x0000001c051d7210 */ /* 0x000fc40007ffe0ff */
[----:B------:R-:W-:Y:S01]  /*9d10*/  MOV R28, R4 ;  /* 0x00000004001c7202 */ /* 0x000fe20000000f00 */
[----:B------:R-:W4:Y:S01]  /*9d20*/  LDS.128 R144, [R149] ;  /* 0x0000000095907984 */ /* 0x000f220000000c00 */
[----:B------:R-:W-:-:S03]  /*9d30*/  ISETP.LT.AND P2, PT, R9, R148, P0 ;  /* 0x000000940900720c */ /* 0x000fc60000741270 */
[----:B------:R-:W-:-:S04]  /*9d40*/  IMAD.WIDE.U32 R4, R159, R21, R28 ;  /* 0x000000159f047225 */ /* 0x000fc800078e001c */
        /* <DEDUP_REMOVED lines=39> */
[----:B------:R-:W-:-:S05]  /*9fc0*/  F2FP.F16.F32.PACK_AB R135, R150, R25 ;  /* 0x000000199687723e */ /* 0x000fca00000000ff */
[----:B------:R-:W-:Y:S01]  /*9fd0*/  @P2 STG.E.128 desc[UR36][R140.64], R132 ;  /* 0x000000848c002986 */ /* 0x000fe2000c101d24 */
[----:B------:R-:W-:Y:S01]  /*9fe0*/  BAR.SYNC.DEFER_BLOCKING 0x0 ;  /* 0x0000000000007b1d */ /* 0x000fe20000010000 */
[----:B-1----:R-:W-:-:S05]  /*9ff0*/  VIADD R13, R159, 0x8 ;  /* 0x000000089f0d7836 */ /* 0x002fca0000000000 */
[----:B------:R-:W-:Y:S01]  /*a000*/  STS.64 [R158], R6 ;  /* 0x000000069e007388 */ /* 0x000fe20000000a00 */
[----:B------:R-:W-:-:S03]  /*a010*/  IMAD.WIDE.U32 R16, R13, R21, R28 ;  /* 0x000000150d107225 */ /* 0x000fc600078e001c */
[----:B------:R1:W-:Y:S01]  /*a020*/  STS.64 [R158+0x20], R10 ;  /* 0x0000200a9e007388 */ /* 0x0003e20000000a00 */
[----:B------:R-:W-:-:S03]  /*a030*/  ISETP.LT.AND P4, PT, R13, R148, P0 ;  /* 0x000000940d00720c */ /* 0x000fc60000781270 */
[----:B------:R2:W-:Y:S04]  /*a040*/  STS.64 [R158+0x40], R14 ;  /* 0x0000400e9e007388 */ /* 0x0005e80000000a00 */
[----:B------:R-:W-:Y:S04]  /*a050*/  STS.64 [R158+0x60], R18 ;  /* 0x000060129e007388 */ /* 0x000fe80000000a00 */
[----:B------:R3:W-:Y:S04]  /*a060*/  STS.64 [R162+0x80], R22 ;  /* 0x00008016a2007388 */ /* 0x0007e80000000a00 */
[----:B------:R4:W-:Y:S04]  /*a070*/  STS.64 [R162+0xa0], R26 ;  /* 0x0000a01aa2007388 */ /* 0x0009e80000000a00 */
[----:B------:R5:W-:Y:S04]  /*a080*/  STS.64 [R162+0xc0], R30 ;  /* 0x0000c01ea2007388 */ /* 0x000be80000000a00 */
[----:B------:R-:W-:Y:S01]  /*a090*/  STS.64 [R162+0xe0], R34 ;  /* 0x0000e022a2007388 */ /* 0x000fe20000000a00 */
[----:B-1----:R-:W-:Y:S01]  /*a0a0*/  IADD3 R11, PT, PT, R159, 0xa, RZ ;  /* 0x0000000a9f0b7810 */ /* 0x002fe20007ffe0ff */
[----:B------:R-:W-:Y:S01]  /*a0b0*/  BAR.SYNC.DEFER_BLOCKING 0x0 ;  /* 0x0000000000007b1d */ /* 0x000fe20000010000 */
[----:B--2---:R-:W-:-:S02]  /*a0c0*/  IMAD R14, R13, R24, R17 ;  /* 0x000000180d0e7224 */ /* 0x004fc400078e0211 */
[C---:B------:R-:W-:Y:S01]  /*a0d0*/  ISETP.LT.AND P2, PT, R11.reuse, R148, P0 ;  /* 0x000000940b00720c */ /* 0x040fe20000741270 */
[C---:B------:R-:W-:Y:S02]  /*a0e0*/  IMAD.WIDE.U32 R8, R11.reuse, R21, R28 ;  /* 0x000000150b087225 */ /* 0x040fe400078e001c */
[C---:B------:R-:W-:Y:S02]  /*a0f0*/  SHF.L.U64.HI R14, R16.reuse, 0x1, R14 ;  /* 0x00000001100e7819 */ /* 0x040fe4000001020e */
[----:B------:R-:W-:Y:S01]  /*a100*/  IMAD.SHL.U32 R15, R16, 0x2, RZ ;  /* 0x00000002100f7824 */ /* 0x000fe200078e00ff */
[----:B------:R-:W-:Y:S01]  /*a110*/  SHF.L.U32 R12, R8, 0x1, RZ ;  /* 0x00000001080c7819 */ /* 0x000fe200000006ff */
[----:B------:R-:W-:Y:S01]  /*a120*/  IMAD R13, R11, R24, R9 ;  /* 0x000000180b0d7224 */ /* 0x000fe200078e0209 */
[----:B------:R-:W-:Y:S01]  /*a130*/  LOP3.LUT R14, R14, 0x1fffffff, RZ, 0xc0, !PT ;  /* 0x1fffffff0e0e7812 */ /* 0x000fe200078ec0ff */
[----:B---3--:R-:W-:Y:S01]  /*a140*/  VIADD R23, R159, 0x10 ;  /* 0x000000109f177836 */ /* 0x008fe20000000000 */
[----:B------:R-:W-:-:S02]  /*a150*/  LOP3.LUT R15, R15, 0xfffffffe, RZ, 0xc0, !PT ;  /* 0xfffffffe0f0f7812 */ /* 0x000fc400078ec0ff */
[----:B------:R-:W-:Y:S01]  /*a160*/  SHF.L.U64.HI R13, R8, 0x1, R13 ;  /* 0x00000001080d7819 */ /* 0x000fe2000001020d */
[----:B------:R-:W-:Y:S01]  /*a170*/  IMAD.WIDE.U32 R32, R23, R21, R28 ;  /* 0x0000001517207225 */ /* 0x000fe200078e001c */
[----:B----4-:R-:W-:Y:S02]  /*a180*/  IADD3 R27, PT, PT, R159, 0x12, RZ ;  /* 0x000000129f1b7810 */ /* 0x010fe40007ffe0ff */
[----:B-----5:R-:W-:Y:S01]  /*a190*/  IADD3 R30, P3, PT, R2, R15, RZ ;  /* 0x0000000f021e7210 */ /* 0x020fe20007f7e0ff */
[----:B------:R-:W-:Y:S01]  /*a1a0*/  IMAD R25, R23, R24, R33 ;  /* 0x0000001817197224 */ /* 0x000fe200078e0221 */
[----:B------:R-:W1:Y:S03]  /*a1b0*/  LDS.128 R140, [R149] ;  /* 0x00000000958c7984 */ /* 0x000e660000000c00 */
[----:B------:R-:W-:Y:S01]  /*a1c0*/  IMAD.X R31, R3, 0x1, R14, P3 ;  /* 0x00000001031f7824 */ /* 0x000fe200018e060e */
[----:B------:R-:W-:Y:S01]  /*a1d0*/  SHF.L.U64.HI R25, R32, 0x1, R25 ;  /* 0x0000000120197819 */ /* 0x000fe20000010219 */
        /* <DEDUP_REMOVED lines=33> */
[----:B------:R-:W-:-:S03]  /*a3f0*/  ISETP.LT.AND P4, PT, R23, R148, P0 ;  /* 0x000000941700720c */ /* 0x000fc60000781270 */
[----:B------:R-:W-:Y:S01]  /*a400*/  @P2 STG.E.128 desc[UR36][R16.64], R4 ;  /* 0x0000000410002986 */ /* 0x000fe2000c101d24 */
[----:B------:R-:W-:Y:S01]  /*a410*/  BAR.SYNC.DEFER_BLOCKING 0x0 ;  /* 0x0000000000007b1d */ /* 0x000fe20000010000 */
[C---:B------:R-:W-:Y:S01]  /*a420*/  ISETP.LT.AND P2, PT, R27.reuse, R148, P0 ;  /* 0x000000941b00720c */ /* 0x040fe20000741270 */
[----:B-1----:R-:W-:-:S04]  /*a430*/  IMAD.WIDE.U32 R30, R27, R21, R28 ;  /* 0x000000151b1e7225 */ /* 0x002fc800078e001c */
[----:B------:R-:W-:Y:S01]  /*a440*/  IMAD R23, R27, R24, R31 ;  /* 0x000000181b177224 */ /* 0x000fe200078e021f */
[----:B------:R-:W-:Y:S01]  /*a450*/  STS.64 [R158], R64 ;  /* 0x000000409e007388 */ /* 0x000fe20000000a00 */
[----:B------:R-:W-:-:S03]  /*a460*/  SHF.L.U32 R22, R30, 0x1, RZ ;  /* 0x000000011e167819 */ /* 0x000fc600000006ff */
[----:B------:R-:W-:Y:S01]  /*a470*/  STS.64 [R158+0x20], R60 ;  /* 0x0000203c9e007388 */ /* 0x000fe20000000a00 */
[----:B------:R-:W-:-:S03]  /*a480*/  SHF.L.U64.HI R23, R30, 0x1, R23 ;  /* 0x000000011e177819 */ /* 0x000fc60000010217 */
        /* <DEDUP_REMOVED lines=19> */
[-C--:B---3--:R-:W-:Y:S01]  /*a5c0*/  FMUL R16, R16, R0.reuse ;  /* 0x0000000010107220 */ /* 0x088fe20000400000 */
[-C--:B------:R-:W-:Y:S01]  /*a5d0*/  FMUL R17, R17, R0.reuse ;  /* 0x0000000011117220 */ /* 0x080fe20000400000 */
[-C--:B------:R-:W-:Y:S01]  /*a5e0*/  FMUL R18, R18, R0.reuse ;  /* 0x0000000012127220 */ /* 0x080fe20000400000 */
[-C--:B------:R-:W-:Y:S01]  /*a5f0*/  FMUL R19, R19, R0.reuse ;  /* 0x0000000013137220 */ /* 0x080fe20000400000 */
[----:B----4-:R-:W-:Y:S01]  /*a600*/  FMUL R30, R10, R0 ;  /* 0x000000000a1e7220 */ /* 0x010fe20000400000 */
[----:B------:R-:W-:Y:S01]  /*a610*/  F2FP.F16.F32.PACK_AB R10, R13, R12 ;  /* 0x0000000c0d0a723e */ /* 0x000fe200000000ff */
[-C--:B------:R-:W-:Y:S01]  /*a620*/  FMUL R33, R11, R0.reuse ;  /* 0x000000000b217220 */ /* 0x080fe20000400000 */
[----:B------:R-:W-:Y:S01]  /*a630*/  LOP3.LUT R13, R22, 0xfffffffe, RZ, 0xc0, !PT ;  /* 0xfffffffe160d7812 */ /* 0x000fe200078ec0ff */
[-C--:B------:R-:W-:Y:S01]  /*a640*/  FMUL R15, R8, R0.reuse ;  /* 0x00000000080f7220 */ /* 0x080fe20000400000 */
[----:B------:R-:W-:Y:S01]  /*a650*/  FMUL R32, R9, R0 ;  /* 0x0000000009207220 */ /* 0x000fe20000400000 */
[----:B------:R-:W-:Y:S01]  /*a660*/  F2FP.F16.F32.PACK_AB R11, R27, R14 ;  /* 0x0000000e1b0b723e */ /* 0x000fe200000000ff */
[-C--:B------:R-:W-:Y:S01]  /*a670*/  FMUL R31, R4, R0.reuse ;  /* 0x00000000041f7220 */ /* 0x080fe20000400000 */
[----:B------:R-:W-:Y:S01]  /*a680*/  IADD3 R14, P3, PT, R2, R5, RZ ;  /* 0x00000005020e7210 */ /* 0x000fe20007f7e0ff */
[----:B------:R-:W-:Y:S01]  /*a690*/  FMUL R7, R7, R0 ;  /* 0x0000000007077220 */ /* 0x000fe20000400000 */
[----:B------:R-:W-:-:S02]  /*a6a0*/  F2FP.F16.F32.PACK_AB R8, R17, R16 ;  /* 0x000000101108723e */ /* 0x000fc400000000ff */
[----:B------:R-:W-:Y:S01]  /*a6b0*/  LOP3.LUT R12, R23, 0x1fffffff, RZ, 0xc0, !PT ;  /* 0x1fffffff170c7812 */ /* 0x000fe200078ec0ff */
[----:B------:R-:W-:Y:S01]  /*a6c0*/  VIADD R23, R159, 0x18 ;  /* 0x000000189f177836 */ /* 0x000fe20000000000 */
[----:B------:R-:W-:Y:S02]  /*a6d0*/  IADD3 R16, P1, PT, R2, R13, RZ ;  /* 0x0000000d02107210 */ /* 0x000fe40007f3e0ff */
[----:B------:R-:W-:Y:S01]  /*a6e0*/  F2FP.F16.F32.PACK_AB R4, R32, R15 ;  /* 0x0000000f2004723e */ /* 0x000fe200000000ff */
[----:B------:R-:W-:Y:S01]  /*a6f0*/  IMAD.X R15, R3, 0x1, R6, P3 ;  /* 0x00000001030f7824 */ /* 0x000fe200018e0606 */
[----:B------:R-:W-:Y:S02]  /*a700*/  F2FP.F16.F32.PACK_AB R9, R19, R18 ;  /* 0x000000121309723e */ /* 0x000fe400000000ff */
[----:B------:R-:W-:Y:S01]  /*a710*/  F2FP.F16.F32.PACK_AB R5, R33, R30 ;  /* 0x0000001e2105723e */ /* 0x000fe200000000ff */
[----:B------:R-:W-:Y:S01]  /*a720*/  IMAD.WIDE.U32 R32, R23, R21, R28 ;  /* 0x0000001517207225 */ /* 0x000fe200078e001c */
[----:B------:R-:W-:Y:S01]  /*a730*/  F2FP.F16.F32.PACK_AB R6, R36, R31 ;  /* 0x0000001f2406723e */ /* 0x000fe200000000ff */
[----:B------:R-:W-:Y:S01]  /*a740*/  @P4 STG.E.128 desc[UR36][R14.64], R8 ;  /* 0x000000080e004986 */ /* 0x000fe2000c101d24 */
[----:B------:R-:W-:Y:S01]  /*a750*/  IADD3.X R17, PT, PT, R3, R12, RZ, P1, !PT ;  /* 0x0000000c03117210 */ /* 0x000fe20000ffe4ff */
[----:B------:R-:W-:Y:S01]  /*a760*/  IMAD R25, R23, R24, R33 ;  /* 0x0000001817197224 */ /* 0x000fe200078e0221 */
[----:B------:R-:W-:Y:S01]  /*a770*/  F2FP.F16.F32.PACK_AB R7, R7, R34 ;  /* 0x000000220707723e */ /* 0x000fe200000000ff */
[----:B------:R-:W-:Y:S01]  /*a780*/  IMAD.SHL.U32 R26, R32, 0x2, RZ ;  /* 0x00000002201a7824 */ /* 0x000fe200078e00ff */
[----:B------:R-:W-:-:S02]  /*a790*/  IADD3 R27, PT, PT, R159, 0x1a, RZ ;  /* 0x0000001a9f1b7810 */ /* 0x000fc40007ffe0ff */
[-C--:B------:R-:W-:Y:S01]  /*a7a0*/  ISETP.LT.AND P4, PT, R23, R148.reuse, P0 ;  /* 0x000000941700720c */ /* 0x080fe20000781270 */
[----:B------:R-:W-:Y:S01]  /*a7b0*/  @P2 STG.E.128 desc[UR36][R16.64], R4 ;  /* 0x0000000410002986 */ /* 0x000fe2000c101d24 */
[----:B------:R-:W-:Y:S01]  /*a7c0*/  BAR.SYNC.DEFER_BLOCKING 0x0 ;  /* 0x0000000000007b1d */ /* 0x000fe20000010000 */
[C---:B------:R-:W-:Y:S01]  /*a7d0*/  IMAD.WIDE.U32 R30, R27.reuse, R21, R28 ;  /* 0x000000151b1e7225 */ /* 0x040fe200078e001c */
[C---:B------:R-:W-:Y:S02]  /*a7e0*/  ISETP.LT.AND P2, PT, R27.reuse, R148, P0 ;  /* 0x000000941b00720c */ /* 0x040fe40000741270 */
[----:B------:R-:W-:Y:S01]  /*a7f0*/  SHF.L.U64.HI R25, R32, 0x1, R25 ;  /* 0x0000000120197819 */ /* 0x000fe20000010219 */
        /* <DEDUP_REMOVED lines=51> */
[----:B------:R-:W-:-:S02]  /*ab30*/  F2FP.F16.F32.PACK_AB R7, R7, R34 ;  /* 0x000000220707723e */ /* 0x000fc400000000ff */
[----:B------:R-:W-:Y:S02]  /*ab40*/  IADD3 R27, PT, PT, R159, 0x22, RZ ;  /* 0x000000229f1b7810 */ /* 0x000fe40007ffe0ff */
[-C--:B------:R-:W-:Y:S01]  /*ab50*/  ISETP.LT.AND P4, PT, R23, R148.reuse, P0 ;  /* 0x000000941700720c */ /* 0x080fe20000781270 */
[----:B------:R-:W-:Y:S01]  /*ab60*/  @P2 STG.E.128 desc[UR36][R16.64], R4 ;  /* 0x0000000410002986 */ /* 0x000fe2000c101d24 */
[C---:B------:R-:W-:Y:S01]  /*ab70*/  SHF.L.U32 R26, R32.reuse, 0x1, RZ ;  /* 0x00000001201a7819 */ /* 0x040fe200000006ff */
[C---:B------:R-:W-:Y:S01]  /*ab80*/  IMAD.WIDE.U32 R30, R27.reuse, R21, R28 ;  /* 0x000000151b1e7225 */ /* 0x040fe200078e001c */
[----:B------:R-:W-:Y:S01]  /*ab90*/  BAR.SYNC.DEFER_BLOCKING 0x0 ;  /* 0x0000000000007b1d */ /* 0x000fe20000010000 */
[C---:B------:R-:W-:Y:S02]  /*aba0*/  ISETP.LT.AND P2, PT, R27.reuse, R148, P0 ;  /* 0x000000941b00720c */ /* 0x040fe40000741270 */
[----:B------:R-:W-:Y:S01]  /*abb0*/  IMAD R23, R27, R24, R31 ;  /* 0x000000181b177224 */ /* 0x000fe200078e021f */
[----:B------:R-:W-:Y:S01]  /*abc0*/  SHF.L.U64.HI R25, R32, 0x1, R25 ;  /* 0x0000000120197819 */ /* 0x000fe20000010219 */
[----:B------:R-:W-:-:S03]  /*abd0*/  IMAD.SHL.U32 R22, R30, 0x2, RZ ;  /* 0x000000021e167824 */ /* 0x000fc600078e00ff */
        /* <DEDUP_REMOVED lines=27> */
[----:B------:R-:W-:Y:S01]  /*ad90*/  LOP3.LUT R5, R26, 0xfffffffe, RZ, 0xc0, !PT ;  /* 0xfffffffe1a057812 */ /* 0x000fe200078ec0ff */
[-C--:B------:R-:W-:Y:S01]  /*ada0*/  FMUL R32, R9, R0.reuse ;  /* 0x0000000009207220 */ /* 0x080fe20000400000 */
[-C--:B------:R-:W-:Y:S01]  /*adb0*/  FMUL R33, R11, R0.reuse ;  /* 0x000000000b217220 */ /* 0x080fe20000400000 */
[----:B------:R-:W-:Y:S01]  /*adc0*/  FMUL R34, R6, R0 ;  /* 0x0000000006227220 */ /* 0x000fe20000400000 */
[----:B------:R-:W-:Y:S01]  /*add0*/  F2FP.F16.F32.PACK_AB R11, R27, R14 ;  /* 0x0000000e1b0b723e */ /* 0x000fe200000000ff */
[-C--:B------:R-:W-:Y:S01]  /*ade0*/  FMUL R31, R4, R0.reuse ;  /* 0x00000000041f7220 */ /* 0x080fe20000400000 */
[----:B------:R-:W-:Y:S01]  /*adf0*/  FMUL R7, R7, R0 ;  /* 0x0000000007077220 */ /* 0x000fe20000400000 */
[----:B------:R-:W-:-:S02]  /*ae00*/  F2FP.F16.F32.PACK_AB R8, R17, R16 ;  /* 0x000000101108723e */ /* 0x000fc400000000ff */
[----:B------:R-:W-:Y:S02]  /*ae10*/  LOP3.LUT R6, R25, 0x1fffffff, RZ, 0xc0, !PT ;  /* 0x1fffffff19067812 */ /* 0x000fe400078ec0ff */
[C---:B------:R-:W-:Y:S02]  /*ae20*/  IADD3 R14, P3, PT, R2.reuse, R5, RZ ;  /* 0x00000005020e7210 */ /* 0x040fe40007f7e0ff */
[----:B------:R-:W-:Y:S01]  /*ae30*/  LOP3.LUT R12, R23, 0x1fffffff, RZ, 0xc0, !PT ;  /* 0x1fffffff170c7812 */ /* 0x000fe200078ec0ff */
[----:B------:R-:W-:Y:S01]  /*ae40*/  VIADD R23, R159, 0x28 ;  /* 0x000000289f177836 */ /* 0x000fe20000000000 */
[----:B------:R-:W-:Y:S02]  /*ae50*/  IADD3 R16, P1, PT, R2, R13, RZ ;  /* 0x0000000d02107210 */ /* 0x000fe40007f3e0ff */
[----:B------:R-:W-:Y:S02]  /*ae60*/  F2FP.F16.F32.PACK_AB R4, R32, R15 ;  /* 0x0000000f2004723e */ /* 0x000fe400000000ff */
[----:B------:R-:W-:-:S02]  /*ae70*/  F2FP.F16.F32.PACK_AB R9, R19, R18 ;  /* 0x000000121309723e */ /* 0x000fc400000000ff */
[----:B------:R-:W-:Y:S02]  /*ae80*/  IADD3.X R15, PT, PT, R3, R6, RZ, P3, !PT ;  /* 0x00000006030f7210 */ /* 0x000fe40001ffe4ff */
[----:B------:R-:W-:Y:S01]  /*ae90*/  F2FP.F16.F32.PACK_AB R5, R33, R30 ;  /* 0x0000001e2105723e */ /* 0x000fe200000000ff */
[----:B------:R-:W-:Y:S01]  /*aea0*/  IMAD.WIDE.U32 R32, R23, R21, R28 ;  /* 0x0000001517207225 */ /* 0x000fe200078e001c */
[----:B------:R-:W-:Y:S01]  /*aeb0*/  F2FP.F16.F32.PACK_AB R6, R36, R31 ;  /* 0x0000001f2406723e */ /* 0x000fe200000000ff */
[----:B------:R-:W-:Y:S01]  /*aec0*/  @P4 STG.E.128 desc[UR36][R14.64], R8 ;  /* 0x000000080e004986 */ /* 0x000fe2000c101d24 */
[----:B------:R-:W-:Y:S01]  /*aed0*/  IADD3.X R17, PT, PT, R3, R12, RZ, P1, !PT ;  /* 0x0000000c03117210 */ /* 0x000fe20000ffe4ff */
[----:B------:R-:W-:Y:S01]  /*aee0*/  IMAD R25, R23, R24, R33 ;  /* 0x0000001817197224 */ /* 0x000fe200078e0221 */
[----:B------:R-:W-:Y:S02]  /*aef0*/  F2FP.F16.F32.PACK_AB R7, R7, R34 ;  /* 0x000000220707723e */ /* 0x000fe400000000ff */
[----:B------:R-:W-:-:S02]  /*af00*/  IADD3 R27, PT, PT, R159, 0x2a, RZ ;  /* 0x0000002a9f1b7810 */ /* 0x000fc40007ffe0ff */
        /* <DEDUP_REMOVED lines=109> */
[----:B------:R-:W-:Y:S01]  /*b5e0*/  F2FP.F16.F32.PACK_AB R4, R32, R15 ;  /* 0x0000000f2004723e */ /* 0x000fe200000000ff */
[----:B------:R-:W-:Y:S01]  /*b5f0*/  IMAD.WIDE.U32 R26, R23, R21, R28 ;  /* 0x00000015171a7225 */ /* 0x000fe200078e001c */
[----:B------:R-:W-:-:S02]  /*b600*/  F2FP.F16.F32.PACK_AB R9, R19, R18 ;  /* 0x000000121309723e */ /* 0x000fc400000000ff */
[----:B------:R-:W-:Y:S01]  /*b610*/  IADD3.X R15, PT, PT, R3, R6, RZ, P3, !PT ;  /* 0x00000006030f7210 */ /* 0x000fe20001ffe4ff */
[----:B------:R-:W-:Y:S01]  /*b620*/  IMAD R22, R23, R24, R27 ;  /* 0x0000001817167224 */ /* 0x000fe200078e021b */
[----:B------:R-:W-:Y:S02]  /*b630*/  F2FP.F16.F32.PACK_AB R5, R33, R30 ;  /* 0x0000001e2105723e */ /* 0x000fe400000000ff */
        /* <DEDUP_REMOVED lines=8> */
[----:B------:R-:W-:Y:S01]  /*b6c0*/  IMAD.WIDE.U32 R28, R159, R21, R28 ;  /* 0x000000159f1c7225 */ /* 0x000fe200078e001c */
[----:B------:R-:W-:Y:S02]  /*b6d0*/  ISETP.LT.AND P3, PT, R23, R148, P0 ;  /* 0x000000941700720c */ /* 0x000fe40000761270 */
[----:B------:R-:W-:Y:S01]  /*b6e0*/  LOP3.LUT R25, R25, 0xfffffffe, RZ, 0xc0, !PT ;  /* 0xfffffffe19197812 */ /* 0x000fe200078ec0ff */
[----:B------:R-:W-:Y:S01]  /*b6f0*/  IMAD.SHL.U32 R21, R28, 0x2, RZ ;  /* 0x000000021c157824 */ /* 0x000fe200078e00ff */
[----:B------:R-:W-:Y:S01]  /*b700*/  SHF.L.U64.HI R22, R26, 0x1, R22 ;  /* 0x000000011a167819 */ /* 0x000fe20000010216 */
[C---:B------:R-:W-:Y:S01]  /*b710*/  IMAD R24, R159.reuse, R24, R29 ;  /* 0x000000189f187224 */ /* 0x040fe200078e021d */
[----:B------:R-:W-:-:S02]  /*b720*/  ISETP.LT.AND P0, PT, R159, R148, P0 ;  /* 0x000000949f00720c */ /* 0x000fc40000701270 */
        /* <DEDUP_REMOVED lines=47> */
.L_x_2077:
        /* <DEDUP_REMOVED lines=22> */
.L_x_2027:
[----:B------:R-:W-:Y:S01]  /*bb80*/  IMAD.MOV.U32 R13, RZ, RZ, R2 ;  /* 0x000000ffff0d7224 */ /* 0x000fe200078e0002 */
[----:B------:R-:W-:Y:S01]  /*bb90*/  MOV R11, 0x1f ;  /* 0x0000001f000b7802 */ /* 0x000fe20000000f00 */
[----:B------:R-:W-:Y:S01]  /*bba0*/  IMAD.MOV.U32 R12, RZ, RZ, RZ ;  /* 0x000000ffff0c7224 */ /* 0x000fe200078e00ff */
[----:B------:R-:W-:-:S07]  /*bbb0*/  MOV R15, 0xffffffff ;  /* 0xffffffff000f7802 */ /* 0x000fce0000000f00 */
[----:B--2---:R-:W-:Y:S05]  /*bbc0*/  WARPSYNC.COLLECTIVE R15, `(.L_x_2078) ;  /* 0x000000000f087348 */ /* 0x004fea0003c00000 */
[----:B------:R1:W3:Y:S02]  /*bbd0*/  SHFL.IDX P6, R14, R13, R12, R11 ;  /* 0x0000000c0d0e7389 */ /* 0x0002e400000c000b */
[----:B-123--:R-:W-:Y:S05]  /*bbe0*/  ENDCOLLECTIVE ;  /* 0x000000000000791b */ /* 0x00efea0003800000 */
.L_x_2078:
[----:B------:R-:W-:Y:S05]  /*bbf0*/  BRA `(.L_x_2079) ;  /* 0xffffff4c00447947 */ /* 0x000fea000383ffff */
.L_x_2080:
        /* <DEDUP_REMOVED lines=16> */
.L_x_4320:


//--------------------- .text._ZN7cutlass7Kernel2INS_4gemm6kernel20DefaultGemmUniversalINS_6half_tENS_6layout8RowMajorELNS_16ComplexTransformE0ELi8ES4_S6_LS7_0ELi8ES4_S6_fNS_4arch15OpClassTensorOpENS8_4Sm80ENS1_9GemmShapeILi128ELi128ELi32EEENSB_ILi64ELi64ELi32EEENSB_ILi16ELi8ELi16EEENS_8epilogue6thread17LinearCombinationIS4_Li8EffLNSG_9ScaleType4KindE0ELNS_15FloatRoundStyleE2ES4_EENS1_11threadblock30GemmIdentityThreadblockSwizzleILi8EEELi4ENS8_13OpMultiplyAddELNS1_23SharedMemoryClearOptionE0ELb0ELb0ELb0ENS5_9NoPermuteESR_NS5_40Tensor4DPermuteBMM0321ColumnMajorInverseILi12EEEvE10SelectBaseISO_vEEEEvNT_6ParamsE --------------------------
	.section	.text._ZN7cutlass7Kernel2INS_4gemm6kernel20DefaultGemmUniversalINS_6half_tENS_6layout8RowMajorELNS_16ComplexTransformE0ELi8ES4_S6_LS7_0ELi8ES4_S6_fNS_4arch15OpClassTensorOpENS8_4Sm80ENS1_9GemmShapeILi128ELi128ELi32EEENSB_ILi64ELi64ELi32EEENSB_ILi16ELi8ELi16EEENS_8epilogue6thread17LinearCombinationIS4_Li8EffLNSG_9ScaleType4KindE0ELNS_15FloatRoundStyleE2ES4_EENS1_11threadblock30GemmIdentityThreadblockSwizzleILi8EEELi4ENS8_13OpMultiplyAddELNS1_23SharedMemoryClearOptionE0ELb0ELb0ELb0ENS5_9NoPermuteESR_NS5_40Tensor4DPermuteBMM0321ColumnMajorInverseILi12EEEvE10SelectBaseISO_vEEEEvNT_6ParamsE,"ax",@progbits
	.align	128
.text._ZN7cutlass7Kernel2INS_4gemm6kernel20DefaultGemmUniversalINS_6half_tENS_6layout8RowMajorELNS_16ComplexTransformE0ELi8ES4_S6_LS7_0ELi8ES4_S6_fNS_4arch15OpClassTensorOpENS8_4Sm80ENS1_9GemmShapeILi128ELi128ELi32EEENSB_ILi64ELi64ELi32EEENSB_ILi16ELi8ELi16EEENS_8epilogue6thread17LinearCombinationIS4_Li8EffLNSG_9ScaleType4KindE0ELNS_15FloatRoundStyleE2ES4_EENS1_11threadblock30GemmIdentityThreadblockSwizzleILi8EEELi4ENS8_13OpMultiplyAddELNS1_23SharedMemoryClearOptionE0ELb0ELb0ELb0ENS5_9NoPermuteESR_NS5_40Tensor4DPermuteBMM0321ColumnMajorInverseILi12EEEvE10SelectBaseISO_vEEEEvNT_6ParamsE:
        .type           _ZN7cutlass7Kernel2INS_4gemm6kernel20DefaultGemmUniversalINS_6half_tENS_6layout8RowMajorELNS_16ComplexTransformE0ELi8ES4_S6_LS7_0ELi8ES4_S6_fNS_4arch15OpClassTensorOpENS8_4Sm80ENS1_9GemmShapeILi128ELi128ELi32EEENSB_ILi64ELi64ELi32EEENSB_ILi16ELi8ELi16EEENS_8epilogue6thread17LinearCombinationIS4_Li8EffLNSG_9ScaleType4KindE0ELNS_15FloatRoundStyleE2ES4_EENS1_11threadblock30GemmIdentityThreadblockSwizzleILi8EEELi4ENS8_13OpMultiplyAddELNS1_23SharedMemoryClearOptionE0ELb0ELb0ELb0ENS5_9NoPermuteESR_NS5_40Tensor4DPermuteBMM0321ColumnMajorInverseILi12EEEvE10SelectBaseISO_vEEEEvNT_6ParamsE,@function
        .size           _ZN7cutlass7Kernel2INS_4gemm6kernel20DefaultGemmUniversalINS_6half_tENS_6layout8RowMajorELNS_16ComplexTransformE0ELi8ES4_S6_LS7_0ELi8ES4_S6_fNS_4arch15OpClassTensorOpENS8_4Sm80ENS1_9GemmShapeILi128ELi128ELi32EEENSB_ILi64ELi64ELi32EEENSB_ILi16ELi8ELi16EEENS_8epilogue6thread17LinearCombinationIS4_Li8EffLNSG_9ScaleType4KindE0ELNS_15FloatRoundStyleE2ES4_EENS1_11threadblock30GemmIdentityThreadblockSwizzleILi8EEELi4ENS8_13OpMultiplyAddELNS1_23SharedMemoryClearOptionE0ELb0ELb0ELb0ENS5_9NoPermuteESR_NS5_40Tensor4DPermuteBMM0321ColumnMajorInverseILi12EEEvE10SelectBaseISO_vEEEEvNT_6ParamsE,(.L_x_4321 - _ZN7cutlass7Kernel2INS_4gemm6kernel20DefaultGemmUniversalINS_6half_tENS_6layout8RowMajorELNS_16ComplexTransformE0ELi8ES4_S6_LS7_0ELi8ES4_S6_fNS_4arch15OpClassTensorOpENS8_4Sm80ENS1_9GemmShapeILi128ELi128ELi32EEENSB_ILi64ELi64ELi32EEENSB_ILi16ELi8ELi16EEENS_8epilogue6thread17LinearCombinationIS4_Li8EffLNSG_9ScaleType4KindE0ELNS_15FloatRoundStyleE2ES4_EENS1_11threadblock30GemmIdentityThreadblockSwizzleILi8EEELi4ENS8_13OpMultiplyAddELNS1_23SharedMemoryClearOptionE0ELb0ELb0ELb0ENS5_9NoPermuteESR_NS5_40Tensor4DPermuteBMM0321ColumnMajorInverseILi12EEEvE10SelectBaseISO_vEEEEvNT_6ParamsE)
        .other          _ZN7cutlass7Kernel2INS_4gemm6kernel20DefaultGemmUniversalINS_6half_tENS_6layout8RowMajorELNS_16ComplexTransformE0ELi8ES4_S6_LS7_0ELi8ES4_S6_fNS_4arch15OpClassTensorOpENS8_4Sm80ENS1_9GemmShapeILi128ELi128ELi32EEENSB_ILi64ELi64ELi32EEENSB_ILi16ELi8ELi16EEENS_8epilogue6thread17LinearCombinationIS4_Li8EffLNSG_9ScaleType4KindE0ELNS_15FloatRoundStyleE2ES4_EENS1_11threadblock30GemmIdentityThreadblockSwizzleILi8EEELi4ENS8_13OpMultiplyAddELNS1_23SharedMemoryClearOptionE0ELb0ELb0ELb0ENS5_9NoPermuteESR_NS5_40Tensor4DPermuteBMM0321ColumnMajorInverseILi12EEEvE10SelectBaseISO_vEEEEvNT_6ParamsE,@"STO_CUDA_ENTRY STV_DEFAULT"
_ZN7cutlass7Kernel2INS_4gemm6kernel20DefaultGemmUniversalINS_6half_tENS_6layout8RowMajorELNS_16ComplexTransformE0ELi8ES4_S6_LS7_0ELi8ES4_S6_fNS_4arch15OpClassTensorOpENS8_4Sm80ENS1_9GemmShapeILi128ELi128ELi32EEENSB_ILi64ELi64ELi32EEENSB_ILi16ELi8ELi16EEENS_8epilogue6thread17LinearCombinationIS4_Li8EffLNSG_9ScaleType4KindE0ELNS_15FloatRoundStyleE2ES4_EENS1_11threadblock30GemmIdentityThreadblockSwizzleILi8EEELi4ENS8_13OpMultiplyAddELNS1_23SharedMemoryClearOptionE0ELb0ELb0ELb0ENS5_9NoPermuteESR_NS5_40Tensor4DPermuteBMM0321ColumnMajorInverseILi12EEEvE10SelectBaseISO_vEEEEvNT_6ParamsE:
        /* <DEDUP_REMOVED lines=37> */
.L_x_2081:
        /* <DEDUP_REMOVED lines=18> */
.L_x_2083:
[----:B------:R-:W1:Y:S08]  /*0370*/  LDC.64 R16, c[0x0][0x4a0] ;  /* 0x00012800ff107b82 */ /* 0x000e700000000a00 */
[----:B------:R-:W2:Y:S01]  /*0380*/  LDC.64 R202, c[0x0][0x4a8] ;  /* 0x00012a00ffca7b82 */ /* 0x000ea20000000a00 */
[----:B-1----:R-:W-:-:S06]  /*0390*/  IMAD.WIDE.U32 R16, R201, 0x8, R16 ;  /* 0x00000008c9107825 */ /* 0x002fcc00078e0010 */
[----:B------:R-:W5:Y:S01]  /*03a0*/  LDG.E.64 R16, desc[UR36][R16.64] ;  /* 0x0000002410107981 */ /* 0x000f62000c1e1b00 */
[----:B--2---:R-:W-:-:S06]  /*03b0*/  IMAD.WIDE.U32 R202, R201, 0x8, R202 ;  /* 0x00000008c9ca7825 */ /* 0x004fcc00078e00ca */
[----:B------:R-:W5:Y:S02]  /*03c0*/  LDG.E.64 R202, desc[UR36][R202.64] ;  /* 0x00000024caca7981 */ /* 0x000f64000c1e1b00 */
.L_x_2082:
[----:B------:R-:W2:Y:S01]  /*03d0*/  S2R R19, SR_TID.X ;  /* 0x0000000000137919 */ /* 0x000ea20000002100 */
[----:B------:R-:W3:Y:S01]  /*03e0*/  LDCU UR5, c[0x0][0x384] ;  /* 0x00007080ff0577ac */ /* 0x000ee20008000800 */
[----:B-1----:R-:W-:Y:S01]  /*03f0*/  IMAD.IADD R18, R204, 0x1, -R33 ;  /* 0x00000001cc127824 */ /* 0x002fe200078e0a21 */
[----:B------:R-:W-:-:S04]  /*0400*/  UMOV UR4, 0xaaaaaaab ;  /* 0xaaaaaaab00047882 */ /* 0x000fc80000000000 */
[----:B------:R-:W-:-:S04]  /*0410*/  SHF.R.S32.HI R3, RZ, 0x1f, R18 ;  /* 0x0000001fff037819 */ /* 0x000fc80000011412 */
[----:B------:R-:W-:-:S04]  /*0420*/  LEA.HI R3, R3, R18, RZ, 0x5 ;  /* 0x0000001203037211 */ /* 0x000fc800078f28ff */
[----:B------:R-:W-:Y:S01]  /*0430*/  LOP3.LUT R3, R3, 0xffffffe0, RZ, 0xc0, !PT ;  /* 0xffffffe003037812 */ /* 0x000fe200078ec0ff */
[----:B---3--:R-:W-:-:S04]  /*0440*/  UIMAD UR4, UR5, UR4, 0x2aaaaaa8 ;  /* 0x2aaaaaa8050474a4 */ /* 0x008fc8000f8e0204 */
[----:B------:R-:W-:Y:S01]  /*0450*/  IMAD.IADD R22, R18, 0x1, -R3 ;  /* 0x0000000112167824 */ /* 0x000fe200078e0a03 */
[----:B------:R-:W-:Y:S01]  /*0460*/  USHF.L.W.U32.HI UR4, UR4, 0x1e, UR4 ;  /* 0x0000001e04047899 */ /* 0x000fe20008010e04 */
[----:B------:R-:W-:Y:S03]  /*0470*/  BAR.SYNC.DEFER_BLOCKING 0x0 ;  /* 0x0000000000007b1d */ /* 0x000fe60000010000 */
[----:B------:R-:W-:Y:S01]  /*0480*/  ISETP.NE.AND P0, PT, R22, RZ, PT ;  /* 0x000000ff1600720c */ /* 0x000fe20003f05270 */
[----:B------:R-:W-:-:S03]  /*0490*/  UISETP.GE.U32.AND UP0, UPT, UR4, 0x15555555, UPT ;  /* 0x155555550400788c */ /* 0x000fc6000bf06070 */
[----:B------:R-:W-:Y:S02]  /*04a0*/  SEL R22, R22, 0x20, P0 ;  /* 0x0000002016167807 */ /* 0x000fe40000000000 */
[--C-:B--2---:R-:W-:Y:S02]  /*04b0*/  SHF.R.U32.HI R24, RZ, 0x2, R19.reuse ;  /* 0x00000002ff187819 */ /* 0x104fe40000011613 */
[----:B------:R-:W-:Y:S01]  /*04c0*/  SHF.R.U32.HI R2, RZ, 0x5, R19 ;  /* 0x00000005ff027819 */ /* 0x000fe20000011613 */
        /* <DEDUP_REMOVED lines=14> */
[----:B------:R-:W2:Y:S01]  /*05b0*/  LDCU.64 UR6, c[0x4][0xd8] ;  /* 0x01001b00ff0677ac */ /* 0x000ea20008000a00 */
[----:B------:R-:W3:Y:S01]  /*05c0*/  LDC.64 R14, c[0x4][R14] ;  /* 0x010000000e0e7b82 */ /* 0x000ee20000000a00 */
[----:B------:R-:W4:Y:S01]  /*05d0*/  LDCU.64 UR4, c[0x4][0x70] ;  /* 0x01000e00ff0477ac */ /* 0x000f220008000a00 */
[----:B-1----:R-:W-:Y:S01]  /*05e0*/  IMAD.U32 R4, RZ, RZ, UR8 ;  /* 0x00000008ff047e24 */ /* 0x002fe2000f8e00ff */
[----:B------:R-:W-:Y:S01]  /*05f0*/  MOV R5, UR9 ;  /* 0x0000000900057c02 */ /* 0x000fe20008000f00 */
[----:B--2---:R-:W-:Y:S01]  /*0600*/  IMAD.U32 R6, RZ, RZ, UR6 ;  /* 0x00000006ff067e24 */ /* 0x004fe2000f8e00ff */
[----:B------:R-:W-:Y:S01]  /*0610*/  MOV R7, UR7 ;  /* 0x0000000700077c02 */ /* 0x000fe20008000f00 */
[----:B----4-:R-:W-:Y:S01]  /*0620*/  IMAD.U32 R10, RZ, RZ, UR4 ;  /* 0x00000004ff0a7e24 */ /* 0x010fe2000f8e00ff */
[----:B------:R-:W-:-:S02]  /*0630*/  MOV R11, UR5 ;  /* 0x00000005000b7c02 */ /* 0x000fc40008000f00 */
[----:B------:R-:W-:-:S07]  /*0640*/  LEPC R20, `(.L_x_2084) ;  /* 0x000000001014794e */ /* 0x000fce0000000000 */
[----:B---3-5:R-:W-:Y:S05]  /*0650*/  CALL.ABS.NOINC R14 ;  /* 0x000000000e007343 */ /* 0x028fea0003c00000 */
.L_x_2084:
[----:B------:R-:W1:Y:S01]  /*0660*/  LDC.64 R6, c[0x0][0x380] ;  /* 0x0000e000ff067b82 */ /* 0x000e620000000a00 */
[----:B------:R-:W-:Y:S01]  /*0670*/  IMAD.SHL.U32 R3, R19, 0x8, RZ ;  /* 0x0000000813037824 */ /* 0x000fe200078e00ff */
[----:B------:R-:W-:Y:S01]  /*0680*/  SHF.R.U32.HI R219, RZ, 0x3, R19 ;  /* 0x00000003ffdb7819 */ /* 0x000fe20000011613 */
[----:B------:R-:W2:Y:S01]  /*0690*/  LDCU.64 UR4, c[0x0][0x3b8] ;  /* 0x00007700ff0477ac */ /* 0x000ea20008000a00 */
[----:B------:R-:W-:Y:S02]  /*06a0*/  IMAD R14, R26, 0x8, R33 ;  /* 0x000000081a0e7824 */ /* 0x000fe400078e0221 */
[----:B------:R-:W-:Y:S02]  /*06b0*/  LOP3.LUT R3, R3, 0x38, RZ, 0xc0, !PT ;  /* 0x0000003803037812 */ /* 0x000fe400078ec0ff */
[----:B------:R-:W3:Y:S01]  /*06c0*/  LDC R0, c[0x0][0x3d8] ;  /* 0x0000f600ff007b82 */ /* 0x000ee20000000800 */
        /* <DEDUP_REMOVED lines=14> */
[----:B---3--:R-:W-:Y:S01]  /*07b0*/  IMAD.HI R0, R0, 0x2aaaaaab, RZ ;  /* 0x2aaaaaab00007827 */ /* 0x008fe200078e02ff */
[----:B------:R-:W-:-:S02]  /*07c0*/  SEL R10, RZ, 0x4, P0 ;  /* 0x00000004ff0a7807 */ /* 0x000fc40000000000 */
[-C--:B------:R-:W-:Y:S02]  /*07d0*/  ISETP.GE.AND P2, PT, R9, R3.reuse, PT ;  /* 0x000000030900720c */ /* 0x080fe40003f46270 */
[----:B------:R-:W-:Y:S02]  /*07e0*/  SEL R12, R21, RZ, !P1 ;  /* 0x000000ff150c7207 */ /* 0x000fe40004800000 */
[----:B------:R-:W-:Y:S01]  /*07f0*/  ISETP.GE.AND P1, PT, R14, R3, PT ;  /* 0x000000030e00720c */ /* 0x000fe20003f26270 */
[----:B--2---:R-:W-:Y:S01]  /*0800*/  IMAD.WIDE.U32 R14, R23, UR4, R14 ;  /* 0x00000004170e7c25 */ /* 0x004fe2000f8e000e */
        /* <DEDUP_REMOVED lines=16> */
[----:B------:R1:W2:Y:S02]  /*0910*/  SHFL.IDX PT, R14, R2, RZ, 0x1f ;  /* 0x00001fff020e7589 */ /* 0x0002a400000e0000 */
.L_x_2137:
[-C--:B------:R-:W-:Y:S01]  /*0920*/  ISETP.GE.AND P5, PT, R29, R6.reuse, PT ;  /* 0x000000061d00720c */ /* 0x080fe20003fa6270 */
[----:B------:R-:W3:Y:S01]  /*0930*/  S2UR UR4, SR_CgaCtaId ;  /* 0x00000000000479c3 */ /* 0x000ee20000008800 */
[-C--:B------:R-:W-:Y:S01]  /*0940*/  ISETP.GE.AND P4, PT, R31, R6.reuse, PT ;  /* 0x000000061f00720c */ /* 0x080fe20003f86270 */
[----:B------:R-:W-:Y:S01]  /*0950*/  UMOV UR5, 0x400 ;  /* 0x0000040000057882 */ /* 0x000fe20000000000 */
[----:B-1----:R-:W-:Y:S01]  /*0960*/  SEL R2, RZ, 0x4, P1 ;  /* 0x00000004ff027807 */ /* 0x002fe20000800000 */
[----:B------:R-:W-:Y:S01]  /*0970*/  VIADD R12, R24, 0x8 ;  /* 0x00000008180c7836 */ /* 0x000fe20000000000 */
[----:B------:R-:W-:Y:S01]  /*0980*/  SEL R3, RZ, 0x2, P1 ;  /* 0x00000002ff037807 */ /* 0x000fe20000800000 */
[----:B------:R-:W-:Y:S01]  /*0990*/  IMAD.SHL.U32 R167, R19, 0x40, RZ ;  /* 0x0000004013a77824 */ /* 0x000fe200078e00ff */
[----:B------:R-:W-:Y:S01]  /*09a0*/  ISETP.LT.AND P2, PT, R23, R6, !P1 ;  /* 0x000000061700720c */ /* 0x000fe20004f41270 */
[----:B------:R-:W-:Y:S01]  /*09b0*/  IMAD.SHL.U32 R168, R19, 0x100, RZ ;  /* 0x0000010013a87824 */ /* 0x000fe200078e00ff */
[----:B------:R-:W-:Y:S01]  /*09c0*/  SEL R2, R2, RZ, !P5 ;  /* 0x000000ff02027207 */ /* 0x000fe20006800000 */
[----:B------:R-:W-:Y:S01]  /*09d0*/  BSSY.RECONVERGENT B0, `(.L_x_2086) ;  /* 0x0000071000007945 */ /* 0x000fe20003800200 */
[----:B------:R-:W-:-:S02]  /*09e0*/  SEL R3, R3, RZ, !P4 ;  /* 0x000000ff03037207 */ /* 0x000fc40006000000 */
[----:B------:R-:W-:Y:S02]  /*09f0*/  SEL R0, RZ, 0x1, !P2 ;  /* 0x00000001ff007807 */ /* 0x000fe40005000000 */
[----:B------:R-:W-:Y:S02]  /*0a00*/  ISETP.GE.AND P6, PT, R27, R6, PT ;  /* 0x000000061b00720c */ /* 0x000fe40003fc6270 */
[----:B------:R-:W-:Y:S02]  /*0a10*/  SEL R11, RZ, 0x8, P1 ;  /* 0x00000008ff0b7807 */ /* 0x000fe40000800000 */
[----:B------:R-:W-:Y:S01]  /*0a20*/  IADD3 R0, PT, PT, R2, R3, R0 ;  /* 0x0000000302007210 */ /* 0x000fe20007ffe000 */
[----:B------:R-:W-:Y:S01]  /*0a30*/  VIADD R2, R18, 0x3e ;  /* 0x0000003e12027836 */ /* 0x000fe20000000000 */
[----:B------:R-:W-:Y:S02]  /*0a40*/  SEL R11, R11, RZ, !P6 ;  /* 0x000000ff0b0b7207 */ /* 0x000fe40007000000 */
[----:B------:R-:W-:Y:S01]  /*0a50*/  SHF.R.U32.HI R13, RZ, 0x1, R24 ;  /* 0x00000001ff0d7819 */ /* 0x000fe20000011618 */
[----:B---3--:R-:W-:Y:S01]  /*0a60*/  ULEA UR4, UR4, UR5, 0x18 ;  /* 0x0000000504047291 */ /* 0x008fe2000f8ec0ff */
[----:B------:R-:W-:Y:S01]  /*0a70*/  ISETP.GE.U32.AND P3, PT, R2, 0x3f, PT ;  /* 0x0000003f0200780c */ /* 0x000fe20003f66070 */
[----:B------:R-:W-:Y:S01]  /*0a80*/  IMAD.IADD R0, R11, 0x1, R0 ;  /* 0x000000010b007824 */ /* 0x000fe200078e0200 */
[----:B------:R-:W1:Y:S01]  /*0a90*/  LDC.64 R2, c[0x0][0x3c0] ;  /* 0x0000f000ff027b82 */ /* 0x000e620000000a00 */
[----:B------:R-:W-:Y:S01]  /*0aa0*/  LOP3.LUT R20, R13, 0x3, R19, 0x48, !PT ;  /* 0x000000030d147812 */ /* 0x000fe200078e4813 */
[----:B------:R-:W-:Y:S01]  /*0ab0*/  IMAD.MOV.U32 R24, RZ, RZ, RZ ;  /* 0x000000ffff187224 */ /* 0x000fe200078e00ff */
[----:B------:R-:W-:Y:S01]  /*0ac0*/  SHF.R.U32.HI R12, RZ, 0x1, R12 ;  /* 0x00000001ff0c7819 */ /* 0x000fe2000001160c */
[----:B------:R-:W-:Y:S01]  /*0ad0*/  IMAD.U32 R215, RZ, RZ, UR4 ;  /* 0x00000004ffd77e24 */ /* 0x000fe2000f8e00ff */
[----:B------:R-:W-:-:S02]  /*0ae0*/  SEL R0, R0, RZ, P3 ;  /* 0x000000ff00007207 */ /* 0x000fc40001800000 */
[--C-:B------:R-:W-:Y:S02]  /*0af0*/  LOP3.LUT R20, R20, 0x4, R19.reuse, 0xf8, !PT ;  /* 0x0000000414147812 */ /* 0x100fe400078ef813 */
[--C-:B------:R-:W-:Y:S01]  /*0b00*/  LOP3.LUT R16, R12, 0x3, R19.reuse, 0x48, !PT ;  /* 0x000000030c107812 */ /* 0x100fe200078e4813 */
[----:B------:R-:W-:Y:S01]  /*0b10*/  IMAD.SHL.U32 R11, R0, 0x10, RZ ;  /* 0x00000010000b7824 */ /* 0x000fe200078e00ff */
[----:B------:R-:W-:Y:S01]  /*0b20*/  SEL R5, R5, RZ, P3 ;  /* 0x000000ff05057207 */ /* 0x000fe20001800000 */
[----:B------:R-:W-:Y:S01]  /*0b30*/  IMAD R20, R13, 0x20, R20 ;  /* 0x000000200d147824 */ /* 0x000fe200078e0214 */
[----:B------:R-:W-:Y:S02]  /*0b40*/  LOP3.LUT R16, R16, 0x4, R19, 0xf8, !PT ;  /* 0x0000000410107812 */ /* 0x000fe400078ef813 */
[----:B------:R-:W-:Y:S01]  /*0b50*/  LOP3.LUT P1, RZ, R11, 0x10, RZ, 0xc0, !PT ;  /* 0x000000100bff7812 */ /* 0x000fe2000782c0ff */
[----:B------:R-:W-:Y:S01]  /*0b60*/  IMAD.SHL.U32 R11, R0, 0x8, RZ ;  /* 0x00000008000b7824 */ /* 0x000fe200078e00ff */
[----:B------:R-:W-:Y:S01]  /*0b70*/  LOP3.LUT R200, R19, 0x1f, RZ, 0xc0, !PT ;  /* 0x0000001f13c87812 */ /* 0x000fe200078ec0ff */
[----:B------:R-:W-:Y:S01]  /*0b80*/  IMAD.U32 R17, R20, 0x10, R215 ;  /* 0x0000001014117824 */ /* 0x000fe200078e00d7 */
[----:B------:R-:W-:Y:S01]  /*0b90*/  LOP3.LUT R167, R167, 0x40, RZ, 0xc0, !PT ;  /* 0x00000040a7a77812 */ /* 0x000fe200078ec0ff */
[----:B------:R-:W-:Y:S01]  /*0ba0*/  IMAD R16, R12, 0x20, R16 ;  /* 0x000000200c107824 */ /* 0x000fe200078e0210 */
[----:B------:R-:W-:-:S02]  /*0bb0*/  LOP3.LUT P2, RZ, R11, 0x10, RZ, 0xc0, !PT ;  /* 0x000000100bff7812 */ /* 0x000fc4000784c0ff */
[----:B--2---:R-:W-:Y:S01]  /*0bc0*/  SHF.R.S32.HI R11, RZ, 0x1f, R14 ;  /* 0x0000001fff0b7819 */ /* 0x004fe2000001140e */
[----:B------:R-:W-:Y:S01]  /*0bd0*/  IMAD.U32 R16, R16, 0x10, R215 ;  /* 0x0000001010107824 */ /* 0x000fe200078e00d7 */
[----:B------:R-:W-:Y:S02]  /*0be0*/  SHF.R.U32.HI R166, RZ, 0x4, R200 ;  /* 0x00000004ffa67819 */ /* 0x000fe400000116c8 */
[----:B------:R-:W-:Y:S01]  /*0bf0*/  LEA.HI R218, R11, R14, RZ, 0x2 ;  /* 0x0000000e0bda7211 */ /* 0x000fe200078f10ff */
[----:B------:R-:W-:Y:S01]  /*0c00*/  @!PT LDS RZ, [RZ] ;  /* 0x00000000fffff984 */ /* 0x000fe20000000800 */
[----:B------:R-:W-:Y:S01]  /*0c10*/  @!PT LDS RZ, [RZ] ;  /* 0x00000000fffff984 */ /* 0x000fe20000000800 */
[----:B------:R-:W-:Y:S01]  /*0c20*/  @!PT LDS RZ, [RZ] ;  /* 0x00000000fffff984 */ /* 0x000fe20000000800 */
[----:B------:R2:W-:Y:S01]  /*0c30*/  LDGSTS.E.BYPASS.LTC128B.128 [R17], desc[UR36][R32.64], P1 ;  /* 0x0000000020117fae */ /* 0x0005e20008981a24 */
[----:B-1----:R-:W-:Y:S01]  /*0c40*/  IADD3 R26, P1, PT, R32, R2, RZ ;  /* 0x00000002201a7210 */ /* 0x002fe20007f3e0ff */
[C---:B------:R-:W-:Y:S01]  /*0c50*/  IMAD.SHL.U32 R11, R0.reuse, 0x4, RZ ;  /* 0x00000004000b7824 */ /* 0x040fe200078e00ff */
[----:B------:R-:W-:Y:S01]  /*0c60*/  LOP3.LUT R13, R19, 0x4, RZ, 0xc0, !PT ;  /* 0x00000004130d7812 */ /* 0x000fe200078ec0ff */
[----:B------:R-:W-:Y:S01]  /*0c70*/  IMAD.SHL.U32 R0, R0, 0x2, RZ ;  /* 0x0000000200007824 */ /* 0x000fe200078e00ff */
[----:B------:R-:W-:Y:S01]  /*0c80*/  LOP3.LUT R168, R168, 0xe00, RZ, 0xc0, !PT ;  /* 0x00000e00a8a87812 */ /* 0x000fe200078ec0ff */
[----:B------:R-:W-:Y:S01]  /*0c90*/  IMAD.X R27, R33, 0x1, R3, P1 ;  /* 0x00000001211b7824 */ /* 0x000fe200008e0603 */
[----:B------:R-:W-:-:S02]  /*0ca0*/  LOP3.LUT P1, RZ, R11, 0x10, RZ, 0xc0, !PT ;  /* 0x000000100bff7812 */ /* 0x000fc4000782c0ff */
[----:B------:R-:W-:Y:S02]  /*0cb0*/  LOP3.LUT R11, R218, 0xfffc, RZ, 0xc0, !PT ;  /* 0x0000fffcda0b7812 */ /* 0x000fe400078ec0ff */
[----:B------:R1:W-:Y:S01]  /*0cc0*/  LDGSTS.E.BYPASS.LTC128B.128 [R16], desc[UR36][R26.64], P2 ;  /* 0x000000001a107fae */ /* 0x0003e20009181a24 */
[----:B------:R-:W-:Y:S02]  /*0cd0*/  IADD3 R28, P2, PT, R26, R2, RZ ;  /* 0x000000021a1c7210 */ /* 0x000fe40007f5e0ff */
[----:B------:R-:W-:Y:S01]  /*0ce0*/  IMAD.IADD R12, R14, 0x1, -R11 ;  /* 0x000000010e0c7824 */ /* 0x000fe200078e0a0b */
[----:B------:R-:W-:Y:S02]  /*0cf0*/  SHF.R.S32.HI R218, RZ, 0x2, R218 ;  /* 0x00000002ffda7819 */ /* 0x000fe400000114da */
[----:B------:R-:W-:Y:S01]  /*0d00*/  IMAD.X R29, R27, 0x1, R3, P2 ;  /* 0x000000011b1d7824 */ /* 0x000fe200010e0603 */
[----:B------:R-:W-:Y:S02]  /*0d10*/  LOP3.LUT P2, RZ, R0, 0x10, RZ, 0xc0, !PT ;  /* 0x0000001000ff7812 */ /* 0x000fe4000784c0ff */
[----:B------:R-:W-:-:S02]  /*0d20*/  LOP3.LUT R11, R12, 0x80, RZ, 0xc0, !PT ;  /* 0x000000800c0b7812 */ /* 0x000fc400078ec0ff */
[----:B------:R3:W-:Y:S02]  /*0d30*/  LDGSTS.E.BYPASS.LTC128B.128 [R17+0x1000], desc[UR36][R28.64], P1 ;  /* 0x010000001c117fae */ /* 0x0007e40008981a24 */
[----:B------:R-:W-:Y:S02]  /*0d40*/  LEA.HI R0, R11, R12, RZ, 0x19 ;  /* 0x0000000c0b007211 */ /* 0x000fe400078fc8ff */
[----:B------:R-:W-:Y:S02]  /*0d50*/  SHF.R.U32.HI R11, RZ, 0x1, R19 ;  /* 0x00000001ff0b7819 */ /* 0x000fe40000011613 */
[C---:B------:R-:W-:Y:S02]  /*0d60*/  LOP3.LUT R217, R0.reuse, 0xfe, RZ, 0xc0, !PT ;  /* 0x000000fe00d97812 */ /* 0x040fe400078ec0ff */
[----:B------:R-:W-:Y:S01]  /*0d70*/  PRMT R216, R0, 0x8880, RZ ;  /* 0x0000888000d87816 */ /* 0x000fe200000000ff */
[C---:B------:R-:W-:Y:S01]  /*0d80*/  IMAD.SHL.U32 R0, R19.reuse, 0x10, RZ ;  /* 0x0000001013007824 */ /* 0x040fe200078e00ff */
[----:B------:R-:W-:Y:S01]  /*0d90*/  LOP3.LUT R14, R166, 0x3, R11, 0x78, !PT ;  /* 0x00000003a60e7812 */ /* 0x000fe200078e780b */
[----:B------:R-:W-:Y:S01]  /*0da0*/  IMAD.MOV R217, RZ, RZ, -R217 ;  /* 0x000000ffffd97224 */ /* 0x000fe200078e0ad9 */
[----:B------:R-:W-:Y:S01]  /*0db0*/  SHF.R.S32.HI R216, RZ, 0x1, R216 ;  /* 0x00000001ffd87819 */ /* 0x000fe200000114d8 */
[----:B------:R-:W-:Y:S01]  /*0dc0*/  IMAD.MOV.U32 R11, RZ, RZ, RZ ;  /* 0x000000ffff0b7224 */ /* 0x000fe200078e00ff */
[----:B--2---:R-:W-:Y:S01]  /*0dd0*/  LOP3.LUT R32, R19, R219, RZ, 0x3c, !PT ;  /* 0x000000db13207212 */ /* 0x004fe200078e3cff */
[----:B------:R-:W-:Y:S01]  /*0de0*/  IMAD R167, R14, 0x10, R167 ;  /* 0x000000100ea77824 */ /* 0x000fe200078e02a7 */
[----:B-1----:R-:W-:-:S02]  /*0df0*/  IADD3 R26, P1, PT, R28, R2, RZ ;  /* 0x000000021c1a7210 */ /* 0x002fc40007f3e0ff */
[----:B------:R-:W-:Y:S02]  /*0e00*/  PRMT R217, R217, 0x7710, RZ ;  /* 0x00007710d9d97816 */ /* 0x000fe400000000ff */
[----:B------:R-:W-:Y:S01]  /*0e10*/  PRMT R216, R216, 0x9910, RZ ;  /* 0x00009910d8d87816 */ /* 0x000fe200000000ff */
[----:B------:R-:W-:Y:S01]  /*0e20*/  IMAD.X R27, R29, 0x1, R3, P1 ;  /* 0x000000011d1b7824 */ /* 0x000fe200008e0603 */
[----:B------:R-:W-:Y:S01]  /*0e30*/  LOP3.LUT P1, R20, R5, 0x1, RZ, 0xc0, !PT ;  /* 0x0000000105147812 */ /* 0x000fe2000782c0ff */
[----:B------:R-:W-:Y:S01]  /*0e40*/  IMAD.IADD R217, R12, 0x1, R217 ;  /* 0x000000010cd97824 */ /* 0x000fe200078e02d9 */
[----:B------:R-:W-:Y:S01]  /*0e50*/  LOP3.LUT R32, R32, 0x3, RZ, 0xc0, !PT ;  /* 0x0000000320207812 */ /* 0x000fe200078ec0ff */
[----:B------:R-:W-:Y:S01]  /*0e60*/  IMAD R199, R218, 0x40, R216 ;  /* 0x00000040dac77824 */ /* 0x000fe200078e02d8 */
[----:B------:R3:W-:Y:S01]  /*0e70*/  LDGSTS.E.BYPASS.LTC128B.128 [R16+0x1000], desc[UR36][R26.64], P2 ;  /* 0x010000001a107fae */ /* 0x0007e20009181a24 */
[----:B------:R-:W-:Y:S02]  /*0e80*/  LOP3.LUT R15, R0, 0xf0, RZ, 0xc0, !PT ;  /* 0x000000f0000f7812 */ /* 0x000fe400078ec0ff */
[----:B------:R-:W-:Y:S01]  /*0e90*/  LOP3.LUT R217, R217, 0xffff, RZ, 0xc0, !PT ;  /* 0x0000ffffd9d97812 */ /* 0x000fe200078ec0ff */
[----:B------:R-:W-:Y:S01]  /*0ea0*/  IMAD.SHL.U32 R199, R199, 0x80, RZ ;  /* 0x00000080c7c77824 */ /* 0x000fe200078e00ff */
[----:B------:R-:W-:-:S02]  /*0eb0*/  LOP3.LUT R14, R166, 0x3, R19, 0x78, !PT ;  /* 0x00000003a60e7812 */ /* 0x000fc400078e7813 */
[----:B------:R-:W-:Y:S02]  /*0ec0*/  PRMT R217, R217, 0x8880, RZ ;  /* 0x00008880d9d97816 */ /* 0x000fe400000000ff */
[----:B------:R-:W-:Y:S05]  /*0ed0*/  @!P1 BRA `(.L_x_2087) ;  /* 0x0000000000809947 */ /* 0x000fea0003800000 */
[----:B---3--:R-:W-:Y:S02]  /*0ee0*/  IABS R28, R207 ;  /* 0x000000cf001c7213 */ /* 0x008fe40000000000 */
[----:B------:R-:W-:Y:S02]  /*0ef0*/  IABS R12, R206 ;  /* 0x000000ce000c7213 */ /* 0x000fe40000000000 */
        /* <DEDUP_REMOVED lines=30> */
.L_x_2087:
[----:B------:R-:W-:Y:S05]  /*10e0*/  BSYNC.RECONVERGENT B0 ;  /* 0x0000000000007941 */ /* 0x000fea0003800200 */
.L_x_2086:
[----:B------:R-:W-:Y:S01]  /*10f0*/  IMAD.SHL.U32 R20, R20, 0x10, RZ ;  /* 0x0000001014147824 */ /* 0x000fe200078e00ff */
[----:B---3--:R-:W-:Y:S01]  /*1100*/  IADD3 R29, PT, PT, R13, R32, RZ ;  /* 0x000000200d1d7210 */ /* 0x008fe20007ffe0ff */
[----:B------:R-:W-:Y:S01]  /*1110*/  IMAD.SHL.U32 R30, R25, 0x100, RZ ;  /* 0x00000100191e7824 */ /* 0x000fe200078e00ff */
[----:B------:R-:W-:Y:S01]  /*1120*/  MOV R34, R24 ;  /* 0x0000001800227202 */ /* 0x000fe20000000f00 */
        /* <DEDUP_REMOVED lines=45> */
.L_x_2089:
[----:B------:R-:W-:Y:S05]  /*1400*/  BSYNC.RECONVERGENT B0 ;  /* 0x0000000000007941 */ /* 0x000fea0003800200 */
.L_x_2088:
[----:B------:R-:W-:Y:S01]  /*1410*/  IMAD.SHL.U32 R29, R29, 0x8, RZ ;  /* 0x000000081d1d7824 */ /* 0x000fe200078e00ff */
[----:B-1----:R-:W-:Y:S01]  /*1420*/  MOV R34, R20 ;  /* 0x0000001400227202 */ /* 0x002fe20000000f00 */
[----:B------:R-:W-:Y:S01]  /*1430*/  IMAD.MOV.U32 R35, RZ, RZ, R11 ;  /* 0x000000ffff237224 */ /* 0x000fe200078e000b */
[----:B------:R-:W-:Y:S01]  /*1440*/  BSSY.RECONVERGENT B0, `(.L_x_2090) ;  /* 0x000002a000007945 */ /* 0x000fe20003800200 */
[----:B------:R-:W-:Y:S02]  /*1450*/  MOV R4, RZ ;  /* 0x000000ff00047202 */ /* 0x000fe40000000f00 */
[----:B------:R-:W-:Y:S01]  /*1460*/  ISETP.NE.U32.AND P1, PT, R29, RZ, PT ;  /* 0x000000ff1d00720c */ /* 0x000fe20003f25070 */
[----:B------:R-:W-:-:S12]  /*1470*/  IMAD.MOV.U32 R29, RZ, RZ, RZ ;  /* 0x000000ffff1d7224 */ /* 0x000fd800078e00ff */
        /* <DEDUP_REMOVED lines=38> */
.L_x_2091:
[----:B------:R-:W-:Y:S05]  /*16e0*/  BSYNC.RECONVERGENT B0 ;  /* 0x0000000000007941 */ /* 0x000fea0003800200 */
.L_x_2090:
[----:B------:R-:W-:Y:S01]  /*16f0*/  IMAD.SHL.U32 R11, R19, 0x10, RZ ;  /* 0x00000010130b7824 */ /* 0x000fe200078e00ff */
[----:B------:R-:W-:Y:S01]  /*1700*/  BSSY.RECONVERGENT B0, `(.L_x_2092) ;  /* 0x0000030000007945 */ /* 0x000fe20003800200 */
[----:B------:R-:W-:Y:S02]  /*1710*/  IMAD.SHL.U32 R28, R28, 0x4, RZ ;  /* 0x000000041c1c7824 */ /* 0x000fe400078e00ff */
[----:B------:R-:W-:Y:S01]  /*1720*/  IMAD.MOV.U32 R31, RZ, RZ, R29 ;  /* 0x000000ffff1f7224 */ /* 0x000fe200078e001d */
[----:B------:R-:W-:Y:S02]  /*1730*/  LOP3.LUT R11, R11, 0x70, RZ, 0xe2, !PT ;  /* 0x000000700b0b7812 */ /* 0x000fe400078ee2ff */
[----:B------:R-:W-:Y:S02]  /*1740*/  ISETP.NE.U32.AND P1, PT, R28, RZ, PT ;  /* 0x000000ff1c00720c */ /* 0x000fe40003f25070 */
[----:B------:R-:W-:Y:S02]  /*1750*/  CS2R R28, SRZ ;  /* 0x00000000001c7805 */ /* 0x000fe4000001ff00 */
[----:B------:R-:W-:-:S05]  /*1760*/  LOP3.LUT R11, R11, 0x40, RZ, 0xc, !PT ;  /* 0x000000400b0b7812 */ /* 0x000fca00078e0cff */
[----:B------:R-:W-:-:S05]  /*1770*/  IMAD R11, R32, 0x10, R11 ;  /* 0x00000010200b7824 */ /* 0x000fca00078e020b */
[----:B------:R-:W-:Y:S01]  /*1780*/  IADD3 R11, PT, PT, R215, R30, R11 ;  /* 0x0000001ed70b7210 */ /* 0x000fe20007ffe00b */
[----:B------:R-:W-:-:S05]  /*1790*/  IMAD.MOV.U32 R30, RZ, RZ, R4 ;  /* 0x000000ffff1e7224 */ /* 0x000fca00078e0004 */
        /* <DEDUP_REMOVED lines=38> */
.L_x_2093:
[----:B------:R-:W-:Y:S05]  /*1a00*/  BSYNC.RECONVERGENT B0 ;  /* 0x0000000000007941 */ /* 0x000fea0003800200 */
.L_x_2092:
[----:B------:R-:W3:Y:S01]  /*1a10*/  LDC.64 R164, c[0x0][0x3c8] ;  /* 0x0000f200ffa47b82 */ /* 0x000ee20000000a00 */
[----:B------:R-:W-:Y:S01]  /*1a20*/  ISETP.GE.AND P1, PT, R23, R6, PT ;  /* 0x000000061700720c */ /* 0x000fe20003f26270 */
[----:B------:R-:W-:Y:S01]  /*1a30*/  VIADD R6, R18, 0xffffffff ;  /* 0xffffffff12067836 */ /* 0x000fe20000000000 */
[----:B------:R-:W-:Y:S01]  /*1a40*/  SEL R24, RZ, 0x2, P4 ;  /* 0x00000002ff187807 */ /* 0x000fe20002000000 */
[----:B------:R-:W-:Y:S01]  /*1a50*/  IMAD.SHL.U32 R20, R20, 0x2, RZ ;  /* 0x0000000214147824 */ /* 0x000fe200078e00ff */
[----:B------:R-:W-:Y:S01]  /*1a60*/  SEL R23, RZ, 0x4, P5 ;  /* 0x00000004ff177807 */ /* 0x000fe20002800000 */
[----:B------:R-:W-:Y:S01]  /*1a70*/  BSSY.RECONVERGENT B0, `(.L_x_2094) ;  /* 0x000004e000007945 */ /* 0x000fe20003800200 */
[----:B--2---:R-:W-:Y:S01]  /*1a80*/  SEL R30, RZ, 0x1, P1 ;  /* 0x00000001ff1e7807 */ /* 0x004fe20000800000 */
[----:B------:R-:W3:Y:S01]  /*1a90*/  LDC.64 R4, c[0x0][0x3d0] ;  /* 0x0000f400ff047b82 */ /* 0x000ee20000000a00 */
[----:B------:R-:W-:Y:S01]  /*1aa0*/  ISETP.GE.U32.AND P3, PT, R6, 0x20, PT ;  /* 0x000000200600780c */ /* 0x000fe20003f66070 */
[----:B------:R-:W-:Y:S01]  /*1ab0*/  IMAD.IADD R222, R222, 0x1, R25 ;  /* 0x00000001dede7824 */ /* 0x000fe200078e0219 */
[----:B------:R-:W-:-:S02]  /*1ac0*/  IADD3 R24, PT, PT, R23, R24, R30 ;  /* 0x0000001817187210 */ /* 0x000fc40007ffe01e */
[----:B------:R-:W-:Y:S02]  /*1ad0*/  SEL R23, RZ, 0x8, P6 ;  /* 0x00000008ff177807 */ /* 0x000fe40003000000 */
[----:B------:R-:W-:-:S03]  /*1ae0*/  ISETP.NE.U32.AND P4, PT, R20, RZ, PT ;  /* 0x000000ff1400720c */ /* 0x000fc60003f85070 */
[----:B------:R-:W-:-:S05]  /*1af0*/  IMAD.IADD R23, R24, 0x1, R23 ;  /* 0x0000000118177824 */ /* 0x000fca00078e0217 */
[----:B------:R-:W-:-:S05]  /*1b00*/  SEL R226, R23, RZ, P3 ;  /* 0x000000ff17e27207 */ /* 0x000fca0001800000 */
[----:B------:R-:W-:Y:S01]  /*1b10*/  @!PT LDS RZ, [RZ] ;  /* 0x00000000fffff984 */ /* 0x000fe20000000800 */
[----:B------:R-:W-:Y:S01]  /*1b20*/  @!PT LDS RZ, [RZ] ;  /* 0x00000000fffff984 */ /* 0x000fe20000000800 */
[----:B------:R-:W-:Y:S01]  /*1b30*/  @!PT LDS RZ, [RZ] ;  /* 0x00000000fffff984 */ /* 0x000fe20000000800 */
[----:B------:R2:W-:Y:S01]  /*1b40*/  LDGSTS.E.BYPASS.LTC128B.128 [R11+0x8480], desc[UR36][R28.64], P4 ;  /* 0x084800001c0b7fae */ /* 0x0005e2000a181a24 */
[----:B---3--:R-:W-:-:S03]  /*1b50*/  IADD3 R4, P1, PT, R164, -R4, RZ ;  /* 0x80000004a4047210 */ /* 0x008fc60007f3e0ff */
[----:B------:R-:W0:Y:S02]  /*1b60*/  LDGDEPBAR ;  /* 0x00000000000079af */ /* 0x000e240000000000 */
[----:B------:R-:W-:Y:S02]  /*1b70*/  IMAD.X R5, R165, 0x1, ~R5, P1 ;  /* 0x00000001a5057824 */ /* 0x000fe400008e0e05 */
[----:B------:R-:W-:-:S04]  /*1b80*/  IMAD.WIDE R30, R22, 0x2, R4 ;  /* 0x00000002161e7825 */ /* 0x000fc800078e0204 */
[----:B------:R-:W-:Y:S01]  /*1b90*/  IMAD.SHL.U32 R4, R226, 0x8, RZ ;  /* 0x00000008e2047824 */ /* 0x000fe200078e00ff */
[----:B------:R-:W-:Y:S01]  /*1ba0*/  IADD3 R26, P5, PT, R30, R26, RZ ;  /* 0x0000001a1e1a7210 */ /* 0x000fe20007fbe0ff */
[----:B------:R-:W-:-:S03]  /*1bb0*/  IMAD.SHL.U32 R5, R226, 0x10, RZ ;  /* 0x00000010e2057824 */ /* 0x000fc600078e00ff */
[----:B------:R-:W-:Y:S01]  /*1bc0*/  LOP3.LUT P1, RZ, R4, 0x10, RZ, 0xc0, !PT ;  /* 0x0000001004ff7812 */ /* 0x000fe2000782c0ff */
[----:B------:R-:W-:Y:S01]  /*1bd0*/  IMAD.SHL.U32 R4, R226, 0x4, RZ ;  /* 0x00000004e2047824 */ /* 0x000fe200078e00ff */
[----:B------:R-:W-:Y:S01]  /*1be0*/  LOP3.LUT P2, RZ, R5, 0x10, RZ, 0xc0, !PT ;  /* 0x0000001005ff7812 */ /* 0x000fe2000784c0ff */
[----:B------:R-:W-:Y:S01]  /*1bf0*/  IMAD.X R27, R31, 0x1, R27, P5 ;  /* 0x000000011f1b7824 */ /* 0x000fe200028e061b */
[----:B------:R-:W-:Y:S02]  /*1c00*/  SEL R5, RZ, 0x1, P0 ;  /* 0x00000001ff057807 */ /* 0x000fe40000000000 */
[-C--:B------:R-:W-:Y:S02]  /*1c10*/  IADD3 R30, P0, PT, R26, R2.reuse, RZ ;  /* 0x000000021a1e7210 */ /* 0x080fe40007f1e0ff */
[----:B------:R-:W-:Y:S01]  /*1c20*/  LOP3.LUT P5, RZ, R4, 0x10, RZ, 0xc0, !PT ;  /* 0x0000001004ff7812 */ /* 0x000fe200078ac0ff */
[----:B------:R-:W-:Y:S01]  /*1c30*/  IMAD.SHL.U32 R4, R226, 0x2, RZ ;  /* 0x00000002e2047824 */ /* 0x000fe200078e00ff */
[----:B------:R-:W-:Y:S01]  /*1c40*/  IADD3 R10, PT, PT, R10, R21, R5 ;  /* 0x000000150a0a7210 */ /* 0x000fe20007ffe005 */
[----:B------:R-:W-:Y:S01]  /*1c50*/  IMAD.X R31, R27, 0x1, R3, P0 ;  /* 0x000000011b1f7824 */ /* 0x000fe200000e0603 */
[----:B------:R-:W-:-:S02]  /*1c60*/  IADD3 R20, P0, PT, R30, R2, RZ ;  /* 0x000000021e147210 */ /* 0x000fc40007f1e0ff */
[----:B------:R-:W-:Y:S01]  /*1c70*/  LOP3.LUT P4, RZ, R4, 0x10, RZ, 0xc0, !PT ;  /* 0x0000001004ff7812 */ /* 0x000fe2000788c0ff */
[----:B------:R-:W-:Y:S01]  /*1c80*/  IMAD.IADD R10, R7, 0x1, R10 ;  /* 0x00000001070a7824 */ /* 0x000fe200078e020a */
[----:B------:R2:W-:Y:S01]  /*1c90*/  LDGSTS.E.BYPASS.LTC128B.128 [R17+0x80], desc[UR36][R26.64], P2 ;  /* 0x000800001a117fae */ /* 0x0005e20009181a24 */
[--C-:B------:R-:W-:Y:S01]  /*1ca0*/  IMAD.X R21, R31, 0x1, R3.reuse, P0 ;  /* 0x000000011f157824 */ /* 0x100fe200000e0603 */
[----:B------:R-:W-:Y:S01]  /*1cb0*/  IADD3 R4, P0, PT, R20, R2, RZ ;  /* 0x0000000214047210 */ /* 0x000fe20007f1e0ff */
[----:B------:R-:W-:Y:S01]  /*1cc0*/  IMAD.MOV.U32 R7, RZ, RZ, RZ ;  /* 0x000000ffff077224 */ /* 0x000fe200078e00ff */
[----:B------:R2:W-:Y:S01]  /*1cd0*/  LDGSTS.E.BYPASS.LTC128B.128 [R16+0x80], desc[UR36][R30.64], P1 ;  /* 0x000800001e107fae */ /* 0x0005e20008981a24 */
[----:B------:R-:W-:Y:S01]  /*1ce0*/  SEL R227, R10, RZ, P3 ;  /* 0x000000ff0ae37207 */ /* 0x000fe20001800000 */
[----:B------:R-:W-:Y:S02]  /*1cf0*/  IMAD.MOV.U32 R10, RZ, RZ, RZ ;  /* 0x000000ffff0a7224 */ /* 0x000fe400078e00ff */
[----:B------:R-:W-:Y:S01]  /*1d00*/  IMAD.X R5, R21, 0x1, R3, P0 ;  /* 0x0000000115057824 */ /* 0x000fe200000e0603 */
[----:B------:R2:W-:Y:S01]  /*1d10*/  LDGSTS.E.BYPASS.LTC128B.128 [R17+0x1080], desc[UR36][R20.64], P5 ;  /* 0x0108000014117fae */ /* 0x0005e2000a981a24 */
[----:B------:R-:W-:-:S03]  /*1d20*/  LOP3.LUT P0, R6, R227, 0x1, RZ, 0xc0, !PT ;  /* 0x00000001e3067812 */ /* 0x000fc6000780c0ff */
[----:B------:R2:W-:Y:S10]  /*1d30*/  LDGSTS.E.BYPASS.LTC128B.128 [R16+0x1080], desc[UR36][R4.64], P4 ;  /* 0x0108000004107fae */ /* 0x0005f4000a181a24 */
        /* <DEDUP_REMOVED lines=33> */
.L_x_2095:
[----:B------:R-:W-:Y:S05]  /*1f50*/  BSYNC.RECONVERGENT B0 ;  /* 0x0000000000007941 */ /* 0x000fea0003800200 */
.L_x_2094:
        /* <DEDUP_REMOVED lines=44> */
.L_x_2097:
[----:B------:R-:W-:Y:S05]  /*2220*/  BSYNC.RECONVERGENT B0 ;  /* 0x0000000000007941 */ /* 0x000fea0003800200 */
.L_x_2096:
        /* <DEDUP_REMOVED lines=38> */
[----:B------:R-:W-:Y:S01]  /*2490*/  IMAD R24, R207, R6, R206 ;  /* 0x00000006cf187224 */ /* 0x000fe200078e02ce */
[----:B------:R-:W-:-:S04]  /*24a0*/  IADD3 R6, PT, PT, R22, R9, RZ ;  /* 0x0000000916067210 */ /* 0x000fc80007ffe0ff */
[----:B------:R-:W-:-:S03]  /*24b0*/  SHF.R.S32.HI R25, RZ, 0x1f, R24 ;  /* 0x0000001fff197819 */ /* 0x000fc60000011418 */
[----:B------:R-:W-:-:S04]  /*24c0*/  IMAD.WIDE R24, R204, R7, R24 ;  /* 0x00000007cc187225 */ /* 0x000fc800078e0218 */
[----:B------:R-:W-:-:S03]  /*24d0*/  IMAD.WIDE R24, R205, R6, R24 ;  /* 0x00000006cd187225 */ /* 0x000fc600078e0218 */
[----:B------:R-:W-:-:S04]  /*24e0*/  LEA R6, P0, R24, R202, 0x1 ;  /* 0x000000ca18067211 */ /* 0x000fc800078008ff */
[----:B------:R-:W-:-:S09]  /*24f0*/  LEA.HI.X R7, R24, R203, R25, 0x1, P0 ;  /* 0x000000cb18077211 */ /* 0x000fd200000f0c19 */
.L_x_2099:
[----:B------:R-:W-:Y:S05]  /*2500*/  BSYNC.RECONVERGENT B0 ;  /* 0x0000000000007941 */ /* 0x000fea0003800200 */
.L_x_2098:
[----:B------:R-:W-:Y:S01]  /*2510*/  IMAD.SHL.U32 R21, R21, 0x4, RZ ;  /* 0x0000000415157824 */ /* 0x000fe200078e00ff */
[----:B------:R-:W-:Y:S01]  /*2520*/  BSSY.RECONVERGENT B0, `(.L_x_2100) ;  /* 0x000002c000007945 */ /* 0x000fe20003800200 */
[----:B--2---:R-:W-:Y:S02]  /*2530*/  IMAD.MOV.U32 R24, RZ, RZ, R6 ;  /* 0x000000ffff187224 */ /* 0x004fe400078e0006 */
        /* <DEDUP_REMOVED lines=12> */
[----:B------:R-:W-:Y:S02]  /*2600*/  IABS R6, R207 ;  /* 0x000000cf00067213 */ /* 0x000fe40000000000 */
[----:B------:R-:W-:-:S03]  /*2610*/  IADD3 R22, PT, PT, R22, R9, RZ ;  /* 0x0000000916167210 */ /* 0x000fc60007ffe0ff */
        /* <DEDUP_REMOVED lines=28> */
.L_x_2101:
[----:B------:R-:W-:Y:S05]  /*27e0*/  BSYNC.RECONVERGENT B0 ;  /* 0x0000000000007941 */ /* 0x000fea0003800200 */
.L_x_2100:
[----:B------:R-:W-:Y:S01]  /*27f0*/  VIADD R9, R18, 0xffffffdf ;  /* 0xffffffdf12097836 */ /* 0x000fe20000000000 */
[----:B------:R-:W-:Y:S01]  /*2800*/  IADD3 R212, P0, PT, R4, R164, RZ ;  /* 0x000000a404d47210 */ /* 0x000fe20007f1e0ff */
[----:B------:R-:W-:Y:S01]  /*2810*/  IMAD.SHL.U32 R21, R21, 0x2, RZ ;  /* 0x0000000215157824 */ /* 0x000fe200078e00ff */
[----:B------:R-:W-:Y:S01]  /*2820*/  BSSY.RECONVERGENT B0, `(.L_x_2102) ;  /* 0x0000045000007945 */ /* 0x000fe20003800200 */
[----:B------:R-:W-:Y:S01]  /*2830*/  IMAD.MOV.U32 R22, RZ, RZ, R6 ;  /* 0x000000ffff167224 */ /* 0x000fe200078e0006 */
[----:B------:R-:W-:Y:S01]  /*2840*/  ISETP.GE.U32.AND P5, PT, R9, 0x20, PT ;  /* 0x000000200900780c */ /* 0x000fe20003fa6070 */
[----:B------:R-:W-:Y:S01]  /*2850*/  IMAD.X R211, R5, 0x1, R165, P0 ;  /* 0x0000000105d37824 */ /* 0x000fe200000e06a5 */
[----:B------:R-:W-:Y:S01]  /*2860*/  ISETP.NE.U32.AND P1, PT, R21, RZ, PT ;  /* 0x000000ff1500720c */ /* 0x000fe20003f25070 */
[----:B------:R-:W-:Y:S01]  /*2870*/  IMAD.MOV.U32 R23, RZ, RZ, R7 ;  /* 0x000000ffff177224 */ /* 0x000fe200078e0007 */
[----:B------:R-:W-:Y:S01]  /*2880*/  SEL R226, R226, RZ, P5 ;  /* 0x000000ffe2e27207 */ /* 0x000fe20002800000 */
[----:B------:R-:W-:Y:S01]  /*2890*/  IMAD.MOV.U32 R210, RZ, RZ, R212 ;  /* 0x000000ffffd27224 */ /* 0x000fe200078e00d4 */
[----:B------:R-:W-:Y:S01]  /*28a0*/  IADD3 R20, P0, PT, R212, R2, RZ ;  /* 0x00000002d4147210 */ /* 0x000fe20007f1e0ff */
[----:B------:R-:W-:Y:S01]  /*28b0*/  VIADD R10, R222, 0x20 ;  /* 0x00000020de0a7836 */ /* 0x000fe20000000000 */
[----:B------:R-:W-:Y:S01]  /*28c0*/  SEL R227, R227, RZ, P5 ;  /* 0x000000ffe3e37207 */ /* 0x000fe20002800000 */
[----:B------:R-:W-:-:S02]  /*28d0*/  IMAD.SHL.U32 R4, R226, 0x8, RZ ;  /* 0x00000008e2047824 */ /* 0x000fc400078e00ff */
[C---:B------:R-:W-:Y:S02]  /*28e0*/  IMAD.SHL.U32 R9, R226.reuse, 0x10, RZ ;  /* 0x00000010e2097824 */ /* 0x040fe400078e00ff */
[----:B------:R-:W-:Y:S01]  /*28f0*/  IMAD.SHL.U32 R5, R226, 0x4, RZ ;  /* 0x00000004e2057824 */ /* 0x000fe200078e00ff */
[----:B------:R-:W-:Y:S01]  /*2900*/  LOP3.LUT P3, RZ, R4, 0x10, RZ, 0xc0, !PT ;  /* 0x0000001004ff7812 */ /* 0x000fe2000786c0ff */
[----:B------:R-:W-:Y:S01]  /*2910*/  IMAD.SHL.U32 R4, R226, 0x2, RZ ;  /* 0x00000002e2047824 */ /* 0x000fe200078e00ff */
[----:B------:R-:W-:Y:S01]  /*2920*/  LOP3.LUT P4, RZ, R9, 0x10, RZ, 0xc0, !PT ;  /* 0x0000001009ff7812 */ /* 0x000fe2000788c0ff */
[--C-:B------:R-:W-:Y:S01]  /*2930*/  IMAD.X R21, R211, 0x1, R3.reuse, P0 ;  /* 0x00000001d3157824 */ /* 0x100fe200000e0603 */
[-C--:B------:R-:W-:Y:S01]  /*2940*/  IADD3 R6, P0, PT, R20, R2.reuse, RZ ;  /* 0x0000000214067210 */ /* 0x080fe20007f1e0ff */
[----:B------:R-:W-:Y:S01]  /*2950*/  @!PT LDS RZ, [RZ] ;  /* 0x00000000fffff984 */ /* 0x000fe20000000800 */
[----:B------:R-:W-:Y:S01]  /*2960*/  @!PT LDS RZ, [RZ] ;  /* 0x00000000fffff984 */ /* 0x000fe20000000800 */
[----:B------:R-:W-:Y:S01]  /*2970*/  @!PT LDS RZ, [RZ] ;  /* 0x00000000fffff984 */ /* 0x000fe20000000800 */
[----:B------:R3:W-:Y:S01]  /*2980*/  LDGSTS.E.BYPASS.LTC128B.128 [R11+0xa480], desc[UR36][R22.64], P1 ;  /* 0x0a480000160b7fae */ /* 0x0007e20008981a24 */
[----:B------:R-:W-:Y:S02]  /*2990*/  LOP3.LUT P2, RZ, R5, 0x10, RZ, 0xc0, !PT ;  /* 0x0000001005ff7812 */ /* 0x000fe4000784c0ff */
[----:B------:R-:W-:Y:S01]  /*29a0*/  LOP3.LUT P1, RZ, R4, 0x10, RZ, 0xc0, !PT ;  /* 0x0000001004ff7812 */ /* 0x000fe2000782c0ff */
[--C-:B------:R-:W-:Y:S01]  /*29b0*/  IMAD.X R7, R21, 0x1, R3.reuse, P0 ;  /* 0x0000000115077824 */ /* 0x100fe200000e0603 */
[----:B------:R-:W-:Y:S01]  /*29c0*/  IADD3 R4, P0, PT, R6, R2, RZ ;  /* 0x0000000206047210 */ /* 0x000fe20007f1e0ff */
[----:B------:R-:W0:Y:S04]  /*29d0*/  LDGDEPBAR ;  /* 0x00000000000079af */ /* 0x000e280000000000 */
[----:B------:R-:W-:Y:S01]  /*29e0*/  IMAD.X R5, R7, 0x1, R3, P0 ;  /* 0x0000000107057824 */ /* 0x000fe200000e0603 */
[----:B------:R4:W-:Y:S01]  /*29f0*/  LDGSTS.E.BYPASS.LTC128B.128 [R17+0x100], desc[UR36][R210.64], P4 ;  /* 0x00100000d2117fae */ /* 0x0009e2000a181a24 */
[----:B------:R-:W-:-:S03]  /*2a00*/  LOP3.LUT P0, R9, R227, 0x1, RZ, 0xc0, !PT ;  /* 0x00000001e3097812 */ /* 0x000fc6000780c0ff */
[----:B------:R4:W-:Y:S04]  /*2a10*/  LDGSTS.E.BYPASS.LTC128B.128 [R16+0x100], desc[UR36][R20.64], P3 ;  /* 0x0010000014107fae */ /* 0x0009e80009981a24 */
[----:B------:R4:W-:Y:S04]  /*2a20*/  LDGSTS.E.BYPASS.LTC128B.128 [R17+0x1100], desc[UR36][R6.64], P2 ;  /* 0x0110000006117fae */ /* 0x0009e80009181a24 */
[----:B------:R4:W-:Y:S01]  /*2a30*/  LDGSTS.E.BYPASS.LTC128B.128 [R16+0x1100], desc[UR36][R4.64], P1 ;  /* 0x0110000004107fae */ /* 0x0009e20008981a24 */
[----:B---3--:R-:W-:Y:S01]  /*2a40*/  CS2R R22, SRZ ;  /* 0x0000000000167805 */ /* 0x008fe2000001ff00 */
[----:B------:R-:W-:Y:S06]  /*2a50*/  @!P0 BRA `(.L_x_2103) ;  /* 0x0000000000848947 */ /* 0x000fec0003800000 */
[-C--:B----4-:R-:W-:Y:S02]  /*2a60*/  IABS R7, R207.reuse ;  /* 0x000000cf00077213 */ /* 0x090fe40000000000 */
        /* <DEDUP_REMOVED lines=32> */
.L_x_2103:
[----:B------:R-:W-:Y:S05]  /*2c70*/  BSYNC.RECONVERGENT B0 ;  /* 0x0000000000007941 */ /* 0x000fea0003800200 */
.L_x_2102:
[----:B------:R-:W-:Y:S01]  /*2c80*/  IMAD.SHL.U32 R9, R9, 0x10, RZ ;  /* 0x0000001009097824 */ /* 0x000fe200078e00ff */
[----:B------:R-:W-:Y:S01]  /*2c90*/  BSSY.RECONVERGENT B0, `(.L_x_2104) ;  /* 0x000002a000007945 */ /* 0x000fe20003800200 */
[----:B----4-:R-:W-:-:S03]  /*2ca0*/  CS2R R4, SRZ ;  /* 0x0000000000047805 */ /* 0x010fc6000001ff00 */
        /* <DEDUP_REMOVED lines=40> */
.L_x_2105:
[----:B------:R-:W-:Y:S05]  /*2f30*/  BSYNC.RECONVERGENT B0 ;  /* 0x0000000000007941 */ /* 0x000fea0003800200 */
.L_x_2104:
        /* <DEDUP_REMOVED lines=46> */
.L_x_2107:
[----:B------:R-:W-:Y:S05]  /*3220*/  BSYNC.RECONVERGENT B0 ;  /* 0x0000000000007941 */ /* 0x000fea0003800200 */
.L_x_2106:
        /* <DEDUP_REMOVED lines=37> */
[----:B------:R-:W-:Y:S01]  /*3480*/  IMAD R7, R201, 0xc, R6 ;  /* 0x0000000cc9077824 */ /* 0x000fe200078e0206 */
[----:B------:R-:W-:Y:S01]  /*3490*/  IADD3 R6, PT, PT, R222, 0x24, RZ ;  /* 0x00000024de067810 */ /* 0x000fe20007ffe0ff */
[----:B------:R-:W-:-:S05]  /*34a0*/  IMAD R4, R207, R4, R8 ;  /* 0x00000004cf047224 */ /* 0x000fca00078e0208 */
[----:B------:R-:W-:-:S03]  /*34b0*/  SHF.R.S32.HI R5, RZ, 0x1f, R4 ;  /* 0x0000001fff057819 */ /* 0x000fc60000011404 */
[----:B------:R-:W-:-:S04]  /*34c0*/  IMAD.WIDE R4, R204, R7, R4 ;  /* 0x00000007cc047225 */ /* 0x000fc800078e0204 */
[----:B------:R-:W-:-:S03]  /*34d0*/  IMAD.WIDE R6, R205, R6, R4 ;  /* 0x00000006cd067225 */ /* 0x000fc600078e0204 */
[----:B------:R-:W-:-:S04]  /*34e0*/  LEA R4, P0, R6, R202, 0x1 ;  /* 0x000000ca06047211 */ /* 0x000fc800078008ff */
[----:B------:R-:W-:-:S09]  /*34f0*/  LEA.HI.X R5, R6, R203, R7, 0x1, P0 ;  /* 0x000000cb06057211 */ /* 0x000fd200000f0c07 */
.L_x_2109:
[----:B------:R-:W-:Y:S05]  /*3500*/  BSYNC.RECONVERGENT B0 ;  /* 0x0000000000007941 */ /* 0x000fea0003800200 */
.L_x_2108:
        /* <DEDUP_REMOVED lines=8> */
[----:B------:R-:W-:Y:S01]  /*3590*/  IMAD R198, R217, 0x80, R218 ;  /* 0x00000080d9c67824 */ /* 0x000fe200078e02da */
[----:B------:R-:W-:Y:S01]  /*35a0*/  LOP3.LUT R4, R6, 0x3, R19, 0x78, !PT ;  /* 0x0000000306047812 */ /* 0x000fe200078e7813 */
[----:B------:R-:W-:Y:S01]  /*35b0*/  VIADD R18, R18, 0x1f ;  /* 0x0000001f12127836 */ /* 0x000fe20000000000 */
[----:B------:R-:W-:Y:S01]  /*35c0*/  LOP3.LUT R19, R19, 0x4, RZ, 0xc, !PT ;  /* 0x0000000413137812 */ /* 0x000fe200078e0cff */
[----:B------:R-:W-:Y:S01]  /*35d0*/  VIADD R148, R215, 0x8000 ;  /* 0x00008000d7947836 */ /* 0x000fe20000000000 */
[C---:B------:R-:W-:Y:S01]  /*35e0*/  IADD3 R13, PT, PT, R15.reuse, R4, R13 ;  /* 0x000000040f0d7210 */ /* 0x040fe20007ffe00d */
[----:B------:R-:W-:Y:S01]  /*35f0*/  IMAD.SHL.U32 R198, R198, 0x8, RZ ;  /* 0x00000008c6c67824 */ /* 0x000fe200078e00ff */
[--C-:B------:R-:W-:Y:S01]  /*3600*/  IADD3 R5, PT, PT, R15, R14, R19.reuse ;  /* 0x0000000e0f057210 */ /* 0x100fe20007ffe013 */
[--C-:B------:R-:W-:Y:S01]  /*3610*/  IMAD R136, R7, 0x10, R148.reuse ;  /* 0x0000001007887824 */ /* 0x100fe200078e0294 */
        /* <DEDUP_REMOVED lines=9> */
[--C-:B------:R-:W-:Y:S01]  /*36b0*/  IMAD R140, R13, 0x10, R148.reuse ;  /* 0x000000100d8c7824 */ /* 0x100fe200078e0294 */
[----:B------:R-:W-:Y:S01]  /*36c0*/  CS2R R98, SRZ ;  /* 0x0000000000627805 */ /* 0x000fe2000001ff00 */
[----:B------:R-:W-:Y:S01]  /*36d0*/  IMAD R148, R15, 0x10, R148 ;  /* 0x000000100f947824 */ /* 0x000fe200078e0294 */
[----:B------:R-:W-:Y:S01]  /*36e0*/  LEA.HI R221, R221, R18, RZ, 0x5 ;  /* 0x00000012dddd7211 */ /* 0x000fe200078f28ff */
[----:B------:R-:W-:Y:S01]  /*36f0*/  IMAD R198, R198, 0x10, R215 ;  /* 0x00000010c6c67824 */ /* 0x000fe200078e02d7 */
[----:B------:R-:W-:Y:S01]  /*3700*/  CS2R R96, SRZ ;  /* 0x0000000000607805 */ /* 0x000fe2000001ff00 */
[C---:B------:R-:W-:Y:S01]  /*3710*/  IMAD.IADD R136, R199.reuse, 0x1, R136 ;  /* 0x00000001c7887824 */ /* 0x040fe200078e0288 */
[----:B------:R-:W-:Y:S01]  /*3720*/  CS2R R38, SRZ ;  /* 0x0000000000267805 */ /* 0x000fe2000001ff00 */
[C---:B------:R-:W-:Y:S01]  /*3730*/  IMAD.IADD R144, R199.reuse, 0x1, R144 ;  /* 0x00000001c7907824 */ /* 0x040fe200078e0290 */
[----:B------:R-:W-:Y:S01]  /*3740*/  IADD3 R4, PT, PT, R198, R168, R167 ;  /* 0x000000a8c6047210 */ /* 0x000fe20007ffe0a7 */
[C---:B------:R-:W-:Y:S01]  /*3750*/  IMAD.IADD R140, R199.reuse, 0x1, R140 ;  /* 0x00000001c78c7824 */ /* 0x040fe200078e028c */
[----:B------:R-:W-:Y:S01]  /*3760*/  CS2R R36, SRZ ;  /* 0x0000000000247805 */ /* 0x000fe2000001ff00 */
[----:B------:R-:W-:Y:S01]  /*3770*/  IMAD.IADD R148, R199, 0x1, R148 ;  /* 0x00000001c7947824 */ /* 0x000fe200078e0294 */
[----:B-1----:R-:W-:-:S02]  /*3780*/  CS2R R34, SRZ ;  /* 0x0000000000227805 */ /* 0x002fc4000001ff00 */
        /* <DEDUP_REMOVED lines=19> */
[----:B--2---:R-:W-:Y:S02]  /*38c0*/  CS2R R24, SRZ ;  /* 0x0000000000187805 */ /* 0x004fe4000001ff00 */
[----:B------:R-:W-:-:S02]  /*38d0*/  CS2R R114, SRZ ;  /* 0x0000000000727805 */ /* 0x000fc4000001ff00 */
[----:B------:R-:W-:Y:S02]  /*38e0*/  CS2R R112, SRZ ;  /* 0x0000000000707805 */ /* 0x000fe4000001ff00 */
[----:B------:R-:W-:Y:S02]  /*38f0*/  CS2R R86, SRZ ;  /* 0x0000000000567805 */ /* 0x000fe4000001ff00 */
[----:B------:R-:W-:Y:S02]  /*3900*/  CS2R R84, SRZ ;  /* 0x0000000000547805 */ /* 0x000fe4000001ff00 */
[----:B------:R-:W-:Y:S02]  /*3910*/  CS2R R50, SRZ ;  /* 0x0000000000327805 */ /* 0x000fe4000001ff00 */
[----:B------:R-:W-:Y:S02]  /*3920*/  CS2R R48, SRZ ;  /* 0x0000000000307805 */ /* 0x000fe4000001ff00 */
[----:B---3--:R-:W-:-:S02]  /*3930*/  CS2R R22, SRZ ;  /* 0x0000000000167805 */ /* 0x008fc4000001ff00 */
        /* <DEDUP_REMOVED lines=50> */
[----:B------:R-:W-:Y:S01]  /*3c60*/  IMAD.MOV.U32 R220, RZ, RZ, RZ ;  /* 0x000000ffffdc7224 */ /* 0x000fe200078e00ff */
[----:B------:R-:W-:Y:S01]  /*3c70*/  IADD3 R213, P0, PT, R213, R2, RZ ;  /* 0x00000002d5d57210 */ /* 0x000fe20007f1e0ff */
[----:B------:R-:W4:Y:S01]  /*3c80*/  S2UR UR9, SR_CgaCtaId ;  /* 0x00000000000979c3 */ /* 0x000f220000008800 */
[----:B------:R-:W-:Y:S01]  /*3c90*/  VIADD R2, R166, 0x2 ;  /* 0x00000002a6027836 */ /* 0x000fe20000000000 */
[----:B------:R-:W-:Y:S01]  /*3ca0*/  LOP3.LUT R197, R164, 0x20, RZ, 0x3c, !PT ;  /* 0x00000020a4c57812 */ /* 0x000fe200078e3cff */
[----:B------:R-:W-:Y:S01]  /*3cb0*/  UMOV UR11, 0x400 ;  /* 0x00000400000b7882 */ /* 0x000fe20000000000 */
[----:B------:R-:W-:Y:S01]  /*3cc0*/  IMAD.X R214, R214, 0x1, R3, P0 ;  /* 0x00000001d6d67824 */ /* 0x000fe200000e0603 */
[----:B------:R-:W-:Y:S01]  /*3cd0*/  LOP3.LUT R3, R0, 0xf0, RZ, 0xc0, !PT ;  /* 0x000000f000037812 */ /* 0x000fe200078ec0ff */
[----:B------:R-:W-:Y:S01]  /*3ce0*/  UMOV UR15, 0x180 ;  /* 0x00000180000f7882 */ /* 0x000fe20000000000 */
[----:B------:R-:W-:Y:S01]  /*3cf0*/  ISETP.NE.AND P0, PT, R221, RZ, PT ;  /* 0x000000ffdd00720c */ /* 0x000fe20003f05270 */
[----:B------:R-:W1:Y:S01]  /*3d00*/  S2UR UR10, SR_CTAID.Z ;  /* 0x00000000000a79c3 */ /* 0x000e620000002700 */
[----:B------:R-:W-:Y:S01]  /*3d10*/  UMOV UR14, 0x6000 ;  /* 0x00006000000e7882 */ /* 0x000fe20000000000 */
[----:B------:R-:W-:Y:S01]  /*3d20*/  UMOV UR13, 0x3 ;  /* 0x00000003000d7882 */ /* 0x000fe20000000000 */
[----:B------:R-:W-:-:S02]  /*3d30*/  SEL R227, R227, RZ, P0 ;  /* 0x000000ffe3e37207 */ /* 0x000fc40000000000 */
[----:B------:R-:W-:-:S03]  /*3d40*/  SEL R226, R226, RZ, P0 ;  /* 0x000000ffe2e27207 */ /* 0x000fc60000000000 */
[----:B------:R-:W1:Y:S01]  /*3d50*/  S2UR UR8, SR_CTAID.Z ;  /* 0x00000000000879c3 */ /* 0x000e620000002700 */
[----:B---3--:R-:W-:Y:S01]  /*3d60*/  ULEA UR4, UR4, UR5, 0x18 ;  /* 0x0000000504047291 */ /* 0x008fe2000f8ec0ff */
[----:B--2---:R-:W-:-:S06]  /*3d70*/  SHF.R.U32.HI R103, RZ, 0x2, R210 ;  /* 0x00000002ff677819 */ /* 0x004fcc00000116d2 */
[----:B------:R-:W2:Y:S01]  /*3d80*/  S2UR UR7, SR_CTAID.Z ;  /* 0x00000000000779c3 */ /* 0x000ea20000002700 */
[C---:B------:R-:W-:Y:S01]  /*3d90*/  LOP3.LUT R208, R210.reuse, 0x3e0, RZ, 0xc0, !PT ;  /* 0x000003e0d2d07812 */ /* 0x040fe200078ec0ff */
[----:B------:R-:W-:Y:S01]  /*3da0*/  IMAD.U32 R215, RZ, RZ, UR4 ;  /* 0x00000004ffd77e24 */ /* 0x000fe2000f8e00ff */
[C---:B------:R-:W-:Y:S01]  /*3db0*/  LOP3.LUT R209, R210.reuse, 0x4, RZ, 0xc0, !PT ;  /* 0x00000004d2d17812 */ /* 0x040fe200078ec0ff */
[----:B------:R-:W-:Y:S01]  /*3dc0*/  IMAD.SHL.U32 R223, R210, 0x100, RZ ;  /* 0x00000100d2df7824 */ /* 0x000fe200078e00ff */
[----:B------:R-:W-:Y:S01]  /*3dd0*/  LOP3.LUT R208, R208, 0x7, R103, 0xf8, !PT ;  /* 0x00000007d0d07812 */ /* 0x000fe200078ef867 */
[----:B------:R-:W3:Y:S01]  /*3de0*/  LDCU.64 UR4, c[0x0][0x3c0] ;  /* 0x00007800ff0477ac */ /* 0x000ee20008000a00 */
[----:B------:R-:W-:Y:S01]  /*3df0*/  LOP3.LUT R165, R210, 0x3, RZ, 0xc0, !PT ;  /* 0x00000003d2a57812 */ /* 0x000fe200078ec0ff */
[----:B------:R-:W1:Y:S01]  /*3e00*/  S2UR UR6, SR_CTAID.Z ;  /* 0x00000000000679c3 */ /* 0x000e620000002700 */
[----:B------:R-:W-:Y:S01]  /*3e10*/  LOP3.LUT R167, R209, 0x4, RZ, 0x3c, !PT ;  /* 0x00000004d1a77812 */ /* 0x000fe200078e3cff */
[----:B----4-:R-:W-:Y:S01]  /*3e20*/  ULEA UR9, UR9, UR11, 0x18 ;  /* 0x0000000b09097291 */ /* 0x010fe2000f8ec0ff */
[----:B------:R-:W-:-:S02]  /*3e30*/  SHF.R.U32.HI R103, RZ, 0x1, R208 ;  /* 0x00000001ff677819 */ /* 0x000fc400000116d0 */
[----:B------:R-:W-:Y:S02]  /*3e40*/  LOP3.LUT R2, R2, R165, RZ, 0x3c, !PT ;  /* 0x000000a502027212 */ /* 0x000fe400078e3cff */
[-CC-:B------:R-:W-:Y:S02]  /*3e50*/  LOP3.LUT R169, R209, R166.reuse, R165.reuse, 0xf6, !PT ;  /* 0x000000a6d1a97212 */ /* 0x180fe400078ef6a5 */
[----:B------:R-:W-:Y:S02]  /*3e60*/  LOP3.LUT R165, R167, R166, R165, 0xf6, !PT ;  /* 0x000000a6a7a57212 */ /* 0x000fe400078ef6a5 */
[----:B------:R-:W-:Y:S02]  /*3e70*/  LOP3.LUT R166, R103, R210, RZ, 0x3c, !PT ;  /* 0x000000d267a67212 */ /* 0x000fe400078e3cff */
[----:B------:R-:W-:Y:S02]  /*3e80*/  LOP3.LUT R167, R3, R2, R167, 0xfe, !PT ;  /* 0x0000000203a77212 */ /* 0x000fe400078efea7 */
[----:B------:R-:W-:Y:S01]  /*3e90*/  LOP3.LUT R3, R2, R209, RZ, 0xfc, !PT ;  /* 0x000000d102037212 */ /* 0x000fe200078efcff */
[----:B------:R-:W-:Y:S01]  /*3ea0*/  VIADD R2, R215, 0x8000 ;  /* 0x00008000d7027836 */ /* 0x000fe20000000000 */
[----:B------:R-:W-:-:S02]  /*3eb0*/  LOP3.LUT R166, R209, 0x3, R166, 0xf8, !PT ;  /* 0x00000003d1a67812 */ /* 0x000fc400078ef8a6 */
[--C-:B------:R-:W-:Y:S02]  /*3ec0*/  LOP3.LUT R169, R169, 0xf0, R0.reuse, 0xf8, !PT ;  /* 0x000000f0a9a97812 */ /* 0x100fe400078ef800 */
[----:B------:R-:W-:Y:S01]  /*3ed0*/  LOP3.LUT R3, R3, 0xf0, R0, 0xf8, !PT ;  /* 0x000000f003037812 */ /* 0x000fe200078ef800 */
[----:B------:R-:W-:Y:S01]  /*3ee0*/  IMAD R166, R103, 0x20, R166 ;  /* 0x0000002067a67824 */ /* 0x000fe200078e02a6 */
[----:B------:R-:W-:Y:S01]  /*3ef0*/  LOP3.LUT R165, R165, 0xf0, R0, 0xf8, !PT ;  /* 0x000000f0a5a57812 */ /* 0x000fe200078ef800 */
[----:B------:R-:W-:Y:S01]  /*3f00*/  IMAD R196, R169, 0x10, R2 ;  /* 0x00000010a9c47824 */ /* 0x000fe200078e0202 */
[----:B------:R-:W-:Y:S01]  /*3f10*/  SHF.R.U32.HI R224, RZ, 0x1, R210 ;  /* 0x00000001ffe07819 */ /* 0x000fe200000116d2 */
[--C-:B------:R-:W-:Y:S01]  /*3f20*/  IMAD R0, R167, 0x10, R2.reuse ;  /* 0x00000010a7007824 */ /* 0x100fe200078e0202 */
[----:B------:R-:W-:Y:S01]  /*3f30*/  LOP3.LUT R223, R223, 0xe00, RZ, 0xc0, !PT ;  /* 0x00000e00dfdf7812 */ /* 0x000fe200078ec0ff */
[--C-:B------:R-:W-:Y:S02]  /*3f40*/  IMAD R3, R3, 0x10, R2.reuse ;  /* 0x0000001003037824 */ /* 0x100fe400078e0202 */
[----:B------:R-:W-:-:S02]  /*3f50*/  IMAD R2, R165, 0x10, R2 ;  /* 0x00000010a5027824 */ /* 0x000fc400078e0202 */
[----:B------:R-:W-:Y:S02]  /*3f60*/  IMAD.MOV.U32 R103, RZ, RZ, RZ ;  /* 0x000000ffff677224 */ /* 0x000fe400078e00ff */
[----:B-123--:R-:W-:-:S07]  /*3f70*/  IMAD.U32 R225, R166, 0x10, R215 ;  /* 0x00000010a6e17824 */ /* 0x00efce00078e00d7 */
.L_x_2119:
[C---:B---3--:R-:W-:Y:S01]  /*3f80*/  HMMA.16816.F32 R4, R132.reuse, R136, R4 ;  /* 0x000000888404723c */ /* 0x048fe20000001804 */
[----:B------:R-:W-:Y:S04]  /*3f90*/  BSSY.RECONVERGENT B0, `(.L_x_2111) ;  /* 0x000006a000007945 */ /* 0x000fe80003800200 */
[----:B------:R-:W-:Y:S01]  /*3fa0*/  LOP3.LUT P2, RZ, R226, 0x1, RZ, 0xc0, !PT ;  /* 0x00000001e2ff7812 */ /* 0x000fe2000784c0ff */
[--C-:B------:R-:W-:Y:S01]  /*3fb0*/  IMAD.IADD R168, R196, 0x1, R199.reuse ;  /* 0x00000001c4a87824 */ /* 0x100fe200078e02c7 */
[----:B------:R-:W-:Y:S01]  /*3fc0*/  IADD3 R212, P0, PT, R212, R213, RZ ;  /* 0x000000d5d4d47210 */ /* 0x000fe20007f1e0ff */
[C---:B------:R-:W-:Y:S03]  /*3fd0*/  HMMA.16816.F32 R8, R132.reuse, R138, R8 ;  /* 0x0000008a8408723c */ /* 0x040fe60000001808 */
[----:B--2---:R-:W-:Y:S01]  /*3fe0*/  VIADD R229, R225, UR15 ;  /* 0x0000000fe1e57c36 */ /* 0x004fe20008000000 */
[----:B------:R-:W1:Y:S01]  /*3ff0*/  LDSM.16.MT88.4 R168, [R168+0x1000] ;  /* 0x00100000a8a8783b */ /* 0x000e620000004200 */
[--C-:B------:R-:W-:Y:S01]  /*4000*/  IMAD.IADD R172, R3, 0x1, R199.reuse ;  /* 0x0000000103ac7824 */ /* 0x100fe200078e02c7 */
[----:B------:R-:W-:Y:S01]  /*4010*/  LOP3.LUT R208, R208, 0x8, RZ, 0xfc, !PT ;  /* 0x00000008d0d07812 */ /* 0x000fe200078efcff */
[----:B------:R-:W-:Y:S01]  /*4020*/  IMAD.X R211, R211, 0x1, R214, P0 ;  /* 0x00000001d3d37824 */ /* 0x000fe200000e06d6 */
[C---:B------:R-:W-:Y:S01]  /*4030*/  HMMA.16816.F32 R12, R132.reuse, R140, R12 ;  /* 0x0000008c840c723c */ /* 0x040fe2000000180c */
[----:B------:R-:W-:Y:S02]  /*4040*/  IMAD.MOV.U32 R225, RZ, RZ, RZ ;  /* 0x000000ffffe17224 */ /* 0x000fe400078e00ff */
[--C-:B------:R-:W-:Y:S01]  /*4050*/  IMAD.IADD R176, R2, 0x1, R199.reuse ;  /* 0x0000000102b07824 */ /* 0x100fe200078e02c7 */
[----:B------:R-:W1:Y:S01]  /*4060*/  LDSM.16.MT88.4 R172, [R172+0x1000] ;  /* 0x00100000acac783b */ /* 0x000e620000004200 */
[----:B------:R-:W-:Y:S01]  /*4070*/  IMAD.IADD R180, R0, 0x1, R199 ;  /* 0x0000000100b47824 */ /* 0x000fe200078e02c7 */
[----:B------:R-:W-:Y:S01]  /*4080*/  IADD3 R230, P0, PT, R212, UR4, RZ ;  /* 0x00000004d4e67c10 */ /* 0x000fe2000ff1e0ff */
[----:B------:R-:W-:Y:S01]  /*4090*/  IMAD.IADD R200, R197, 0x1, R198 ;  /* 0x00000001c5c87824 */ /* 0x000fe200078e02c6 */
[C---:B------:R-:W-:Y:S03]  /*40a0*/  HMMA.16816.F32 R16, R132.reuse, R142, R16 ;  /* 0x0000008e8410723c */ /* 0x040fe60000001810 */
[----:B------:R-:W-:Y:S01]  /*40b0*/  IADD3.X R231, PT, PT, R211, UR5, RZ, P0, !PT ;  /* 0x00000005d3e77c10 */ /* 0x000fe200087fe4ff */
[----:B------:R2:W1:Y:S01]  /*40c0*/  LDSM.16.M88.4 R164, [R200] ;  /* 0x00000000c8a4783b */ /* 0x0004620000000200 */
[----:B------:R-:W-:Y:S02]  /*40d0*/  SHF.R.U32.HI R219, RZ, 0x1, R208 ;  /* 0x00000001ffdb7819 */ /* 0x000fe400000116d0 */
[----:B------:R-:W-:Y:S01]  /*40e0*/  SHF.R.U32.HI R208, RZ, 0x1, R226 ;  /* 0x00000001ffd07819 */ /* 0x000fe200000116e2 */
[C---:B------:R-:W-:Y:S03]  /*40f0*/  HMMA.16816.F32 R20, R132.reuse, R144, R20 ;  /* 0x000000908414723c */ /* 0x040fe60000001814 */
[----:B------:R-:W-:Y:S01]  /*4100*/  LOP3.LUT P1, RZ, R208, 0x1, RZ, 0xc0, !PT ;  /* 0x00000001d0ff7812 */ /* 0x000fe2000782c0ff */
[----:B------:R2:W1:Y:S01]  /*4110*/  LDSM.16.M88.4 R184, [R200+0x1000] ;  /* 0x00100000c8b8783b */ /* 0x0004620000000200 */
[----:B------:R-:W-:Y:S03]  /*4120*/  LOP3.LUT R210, R219, 0x3, R210, 0x48, !PT ;  /* 0x00000003dbd27812 */ /* 0x000fe600078e48d2 */
[C---:B------:R-:W-:Y:S03]  /*4130*/  HMMA.16816.F32 R24, R132.reuse, R146, R24 ;  /* 0x000000928418723c */ /* 0x040fe60000001818 */
[----:B------:R-:W-:Y:S01]  /*4140*/  LOP3.LUT R210, R209, R210, RZ, 0xfc, !PT ;  /* 0x000000d2d1d27212 */ /* 0x000fe200078efcff */
[----:B------:R2:W1:Y:S03]  /*4150*/  LDSM.16.M88.4 R188, [R200+0x2000] ;  /* 0x00200000c8bc783b */ /* 0x0004660000000200 */
[----:B------:R-:W-:Y:S01]  /*4160*/  LEA R208, R219, R210, 0x5 ;  /* 0x000000d2dbd07211 */ /* 0x000fe200078e28ff */
[C---:B------:R-:W-:Y:S03]  /*4170*/  HMMA.16816.F32 R28, R132.reuse, R148, R28 ;  /* 0x00000094841c723c */ /* 0x040fe6000000181c */
[----:B------:R-:W-:Y:S01]  /*4180*/  @P2 MOV R210, R212 ;  /* 0x000000d400d22202 */ /* 0x000fe20000000f00 */
[----:B------:R2:W1:Y:S01]  /*4190*/  LDSM.16.M88.4 R192, [R200+0x3000] ;  /* 0x00300000c8c0783b */ /* 0x0004620000000200 */
[----:B------:R-:W-:Y:S03]  /*41a0*/  IMAD.U32 R208, R208, 0x10, R215 ;  /* 0x00000010d0d07824 */ /* 0x000fe600078e00d7 */
[-C--:B------:R-:W-:Y:S03]  /*41b0*/  HMMA.16816.F32 R32, R132, R150.reuse, R32 ;  /* 0x000000968420723c */ /* 0x080fe60000001820 */
[----:B------:R-:W-:Y:S01]  /*41c0*/  VIADD R228, R208, UR15 ;  /* 0x0000000fd0e47c36 */ /* 0x000fe20008000000 */
[----:B------:R-:W1:Y:S01]  /*41d0*/  LDSM.16.MT88.4 R176, [R176+0x1000] ;  /* 0x00100000b0b0783b */ /* 0x000e620000004200 */
[----:B------:R-:W-:Y:S03]  /*41e0*/  LOP3.LUT R208, R227, 0x1, RZ, 0xc0, !PT ;  /* 0x00000001e3d07812 */ /* 0x000fe600078ec0ff */
[C---:B------:R-:W-:Y:S04]  /*41f0*/  HMMA.16816.F32 R36, R152.reuse, R150, R36 ;  /* 0x000000969824723c */ /* 0x040fe80000001824 */
[----:B------:R-:W1:Y:S01]  /*4200*/  LDSM.16.MT88.4 R180, [R180+0x1000] ;  /* 0x00100000b4b4783b */ /* 0x000e620000004200 */
[----:B------:R-:W-:Y:S01]  /*4210*/  ISETP.NE.U32.AND P0, PT, R208, 0x1, PT ;  /* 0x00000001d000780c */ /* 0x000fe20003f05070 */
[----:B------:R-:W-:Y:S02]  /*4220*/  IMAD.MOV.U32 R208, RZ, RZ, RZ ;  /* 0x000000ffffd07224 */ /* 0x000fe400078e00ff */
[C---:B------:R-:W-:Y:S04]  /*4230*/  HMMA.16816.F32 R40, R152.reuse, R148, R40 ;  /* 0x000000949828723c */ /* 0x040fe80000001828 */
[----:B------:R-:W-:Y:S01]  /*4240*/  @!PT LDS RZ, [RZ] ;  /* 0x00000000fffff984 */ /* 0x000fe20000000800 */
[----:B------:R-:W-:Y:S01]  /*4250*/  @!PT LDS RZ, [RZ] ;  /* 0x00000000fffff984 */ /* 0x000fe20000000800 */
[----:B------:R-:W-:Y:S01]  /*4260*/  @!PT LDS RZ, [RZ] ;  /* 0x00000000fffff984 */ /* 0x000fe20000000800 */
[----:B------:R2:W-:Y:S04]  /*4270*/  @P2 LDGSTS.E.BYPASS.LTC128B.128 [R229], desc[UR36][R210.64] ;  /* 0x00000000d2e52fae */ /* 0x0005e8000b981a24 */
[C---:B------:R-:W-:Y:S04]  /*4280*/  HMMA.16816.F32 R44, R152.reuse, R146, R44 ;  /* 0x00000092982c723c */ /* 0x040fe8000000182c */
[----:B------:R2:W-:Y:S04]  /*4290*/  @P1 LDGSTS.E.BYPASS.LTC128B.128 [R228], desc[UR36][R230.64] ;  /* 0x00000000e6e41fae */ /* 0x0005e8000b981a24 */
        /* <DEDUP_REMOVED lines=41> */
[----:B------:R-:W-:Y:S01]  /*4530*/  @!P0 IMAD.IADD R2, R2, 0x1, -R133 ;  /* 0x0000000102028824 */ /* 0x000fe200078e0a85 */
[----:B------:R-:W-:Y:S02]  /*4540*/  @!P0 IADD3 R135, PT, PT, R135, 0x1, RZ ;  /* 0x0000000187878810 */ /* 0x000fe40007ffe0ff */
[----:B------:R-:W-:Y:S02]  /*4550*/  ISETP.NE.AND P0, PT, R207, RZ, PT ;  /* 0x000000ffcf00720c */ /* 0x000fe40003f05270 */
[----:B------:R-:W-:Y:S11]  /*4560*/  ISETP.GE.U32.AND P2, PT, R2, R133, PT ;  /* 0x000000850200720c */ /* 0x000ff60003f46070 */
[----:B------:R-:W-:Y:S02]  /*4570*/  @!UPT UIADD3 URZ, UPT, UPT, URZ, URZ, URZ ;  /* 0x000000fffffff290 */ /* 0x000fe4000fffe0ff */
[----:B------:R-:W-:Y:S05]  /*4580*/  @P2 VIADD R135, R135, 0x1 ;  /* 0x0000000187872836 */ /* 0x000fea0000000000 */
[----:B------:R-:W-:Y:S02]  /*4590*/  @!P1 IADD3 R135, PT, PT, -R135, RZ, RZ ;  /* 0x000000ff87879210 */ /* 0x000fe40007ffe1ff */
[----:B------:R-:W-:Y:S05]  /*45a0*/  @!P0 LOP3.LUT R135, RZ, R207, RZ, 0x33, !PT ;  /* 0x000000cfff878212 */ /* 0x000fea00078e33ff */
[--C-:B------:R-:W-:Y:S02]  /*45b0*/  IMAD.MOV R2, RZ, RZ, -R135.reuse ;  /* 0x000000ffff027224 */ /* 0x100fe400078e0a87 */
[----:B------:R-:W-:Y:S02]  /*45c0*/  IMAD R135, R201, 0xc, R135 ;  /* 0x0000000cc9877824 */ /* 0x000fe400078e0287 */
[----:B------:R-:W-:Y:S05]  /*45d0*/  IMAD R2, R207, R2, R206 ;  /* 0x00000002cf027224 */ /* 0x000fea00078e02ce */
[--C-:B------:R-:W-:Y:S03]  /*45e0*/  SHF.R.S32.HI R3, RZ, 0x1f, R2.reuse ;  /* 0x0000001fff037819 */ /* 0x100fe60000011402 */
[----:B------:R-:W-:Y:S04]  /*45f0*/  IMAD.WIDE R2, R204, R135, R2 ;  /* 0x00000087cc027225 */ /* 0x000fe800078e0202 */
[----:B------:R-:W-:Y:S03]  /*4600*/  IMAD.WIDE R2, R205, R222, R2 ;  /* 0x000000decd027225 */ /* 0x000fe600078e0202 */
[C---:B------:R-:W-:Y:S04]  /*4610*/  LEA R208, P0, R2.reuse, R202, 0x1 ;  /* 0x000000ca02d07211 */ /* 0x040fe800078008ff */
[----:B------:R-:W-:Y:S09]  /*4620*/  LEA.HI.X R225, R2, R203, R3, 0x1, P0 ;  /* 0x000000cb02e17211 */ /* 0x000ff200000f0c03 */
.L_x_2112:
[----:B------:R-:W-:Y:S05]  /*4630*/  BSYNC.RECONVERGENT B0 ;  /* 0x0000000000007941 */ /* 0x000fea0003800200 */
.L_x_2111:
[----:B------:R-:W-:Y:S01]  /*4640*/  R2P PR, R227, 0x3 ;  /* 0x00000003e3007804 */ /* 0x000fe20000000000 */
[----:B------:R-:W-:Y:S01]  /*4650*/  IMAD.U32 R215, RZ, RZ, UR9 ;  /* 0x00000009ffd77e24 */ /* 0x000fe2000f8e00ff */
[----:B--2---:R-:W2:Y:S01]  /*4660*/  S2R R210, SR_TID.X ;  /* 0x0000000000d27919 */ /* 0x004ea20000002100 */
[----:B------:R-:W-:Y:S01]  /*4670*/  IMAD.MOV.U32 R134, RZ, RZ, R208 ;  /* 0x000000ffff867224 */ /* 0x000fe200078e00d0 */
[----:B------:R-:W-:Y:S01]  /*4680*/  BSSY.RECONVERGENT B0, `(.L_x_2113) ;  /* 0x0000036000007945 */ /* 0x000fe20003800200 */
[----:B------:R-:W-:Y:S02]  /*4690*/  IMAD.MOV.U32 R135, RZ, RZ, R225 ;  /* 0x000000ffff877224 */ /* 0x000fe400078e00e1 */
[----:B------:R-:W-:Y:S01]  /*46a0*/  IMAD.MOV.U32 R139, RZ, RZ, RZ ;  /* 0x000000ffff8b7224 */ /* 0x000fe200078e00ff */
[----:B--2---:R-:W-:Y:S01]  /*46b0*/  SHF.R.U32.HI R219, RZ, 0x3, R210 ;  /* 0x00000003ffdb7819 */ /* 0x004fe200000116d2 */
[C---:B------:R-:W-:Y:S01]  /*46c0*/  IMAD.SHL.U32 R232, R210.reuse, 0x40, RZ ;  /* 0x00000040d2e87824 */ /* 0x040fe200078e00ff */
[C---:B------:R-:W-:Y:S01]  /*46d0*/  LOP3.LUT R209, R210.reuse, 0x4, RZ, 0xc0, !PT ;  /* 0x00000004d2d17812 */ /* 0x040fe200078ec0ff */
[C---:B------:R-:W-:Y:S01]  /*46e0*/  IMAD.SHL.U32 R3, R210.reuse, 0x20, RZ ;  /* 0x00000020d2037824 */ /* 0x040fe200078e00ff */
[----:B------:R-:W-:Y:S02]  /*46f0*/  LOP3.LUT R0, R210, R219, RZ, 0x3c, !PT ;  /* 0x000000dbd2007212 */ /* 0x000fe400078e3cff */
[----:B------:R-:W-:Y:S02]  /*4700*/  LOP3.LUT R2, R232, 0xf800, RZ, 0xc0, !PT ;  /* 0x0000f800e8027812 */ /* 0x000fe400078ec0ff */
[----:B------:R-:W-:Y:S02]  /*4710*/  LOP3.LUT R133, R209, 0x3, R0, 0xf8, !PT ;  /* 0x00000003d1857812 */ /* 0x000fe400078ef800 */
[----:B------:R-:W-:Y:S05]  /*4720*/  LOP3.LUT R2, R2, 0x300, R3, 0xf8, !PT ;  /* 0x0000030002027812 */ /* 0x000fea00078ef803 */
[----:B------:R-:W-:Y:S05]  /*4730*/  IMAD R132, R133, 0x10, R2 ;  /* 0x0000001085847824 */ /* 0x000fea00078e0202 */
[----:B------:R-:W-:Y:S01]  /*4740*/  IADD3 R3, PT, PT, R215, UR14, R132 ;  /* 0x0000000ed7037c10 */ /* 0x000fe2000fffe084 */
[----:B------:R-:W-:Y:S04]  /*4750*/  IMAD.MOV.U32 R132, RZ, RZ, RZ ;  /* 0x000000ffff847224 */ /* 0x000fe800078e00ff */
[----:B------:R-:W-:Y:S01]  /*4760*/  @!PT LDS RZ, [RZ] ;  /* 0x00000000fffff984 */ /* 0x000fe20000000800 */
[----:B------:R-:W-:Y:S01]  /*4770*/  @!PT LDS RZ, [RZ] ;  /* 0x00000000fffff984 */ /* 0x000fe20000000800 */
[----:B------:R-:W-:Y:S01]  /*4780*/  @!PT LDS RZ, [RZ] ;  /* 0x00000000fffff984 */ /* 0x000fe20000000800 */
[----:B------:R2:W-:Y:S01]  /*4790*/  @P0 LDGSTS.E.BYPASS.LTC128B.128 [R3+0x8000], desc[UR36][R134.64] ;  /* 0x0800000086030fae */ /* 0x0005e2000b981a24 */
[----:B------:R-:W-:Y:S05]  /*47a0*/  @!P1 BRA `(.L_x_2114) ;  /* 0x00000000008c9947 */ /* 0x000fea0003800000 */
[-C--:B------:R-:W-:Y:S02]  /*47b0*/  IABS R136, R207.reuse ;  /* 0x000000cf00887213 */ /* 0x080fe40000000000 */
[----:B------:R-:W-:Y:S02]  /*47c0*/  IADD3 R138, PT, PT, R206, 0x40, RZ ;  /* 0x00000040ce8a7810 */ /* 0x000fe40007ffe0ff */
[----:B--2---:R-:W2:Y:S01]  /*47d0*/  I2F.RP R135, R136 ;  /* 0x0000008800877306 */ /* 0x004ea20000209400 */
[----:B------:R-:W-:Y:S09]  /*47e0*/  MOV R201, UR8 ;  /* 0x0000000800c97c02 */ /* 0x000ff20008000f00 */
        /* <DEDUP_REMOVED lines=31> */
.L_x_2114:
[----:B------:R-:W-:Y:S05]  /*49e0*/  BSYNC.RECONVERGENT B0 ;  /* 0x0000000000007941 */ /* 0x000fea0003800200 */
.L_x_2113:
[----:B--2---:R-:W-:Y:S01]  /*49f0*/  SHF.R.U32.HI R135, RZ, 0x1, R227 ;  /* 0x00000001ff877819 */ /* 0x004fe200000116e3 */
[----:B------:R-:W-:Y:S01]  /*4a00*/  IMAD.MOV.U32 R138, RZ, RZ, R132 ;  /* 0x000000ffff8a7224 */ /* 0x000fe200078e0084 */
[--C-:B------:R-:W-:Y:S01]  /*4a10*/  SHF.R.U32.HI R134, RZ, 0x2, R226.reuse ;  /* 0x00000002ff867819 */ /* 0x100fe200000116e2 */
[----:B------:R-:W-:Y:S01]  /*4a20*/  BSSY.RECONVERGENT B0, `(.L_x_2115) ;  /* 0x000003d000007945 */ /* 0x000fe20003800200 */
[----:B------:R-:W-:Y:S02]  /*4a30*/  LOP3.LUT P3, RZ, R135, 0x1, RZ, 0xc0, !PT ;  /* 0x0000000187ff7812 */ /* 0x000fe4000786c0ff */
[----:B------:R-:W-:Y:S02]  /*4a40*/  SHF.R.U32.HI R133, RZ, 0x3, R226 ;  /* 0x00000003ff857819 */ /* 0x000fe400000116e2 */
[----:B------:R-:W-:Y:S02]  /*4a50*/  LOP3.LUT P2, RZ, R134, 0x1, RZ, 0xc0, !PT ;  /* 0x0000000186ff7812 */ /* 0x000fe4000784c0ff */
[----:B------:R-:W-:Y:S02]  /*4a60*/  IADD3 R134, P0, PT, R230, UR4, RZ ;  /* 0x00000004e6867c10 */ /* 0x000fe4000ff1e0ff */
        /* <DEDUP_REMOVED lines=12> */
[----:B------:R-:W-:Y:S02]  /*4b30*/  LOP3.LUT P0, RZ, R227, 0x4, RZ, 0xc0, !PT ;  /* 0x00000004e3ff7812 */ /* 0x000fe4000780c0ff */
[----:B------:R2:W-:Y:S01]  /*4b40*/  @P1 LDGSTS.E.BYPASS.LTC128B.128 [R228+0x1000], desc[UR36][R136.64] ;  /* 0x0100000088e41fae */ /* 0x0005e2000b981a24 */
[----:B------:R-:W-:Y:S04]  /*4b50*/  SHF.R.U32.HI R133, RZ, 0x1, R208 ;  /* 0x00000001ff857819 */ /* 0x000fe800000116d0 */
[----:B------:R-:W-:Y:S04]  /*4b60*/  LOP3.LUT R140, R133, 0x3, R210, 0x48, !PT ;  /* 0x00000003858c7812 */ /* 0x000fe800078e48d2 */
[----:B------:R-:W-:Y:S05]  /*4b70*/  LOP3.LUT R140, R209, R140, RZ, 0xfc, !PT ;  /* 0x0000008cd18c7212 */ /* 0x000fea00078efcff */
[----:B------:R-:W-:Y:S01]  /*4b80*/  IMAD R140, R133, 0x20, R140 ;  /* 0x00000020858c7824 */ /* 0x000fe200078e028c */
[----:B------:R-:W-:Y:S03]  /*4b90*/  CS2R R132, SRZ ;  /* 0x0000000000847805 */ /* 0x000fe6000001ff00 */
[----:B------:R-:W-:Y:S01]  /*4ba0*/  IMAD.U32 R225, R140, 0x10, R215 ;  /* 0x000000108ce17824 */ /* 0x000fe200078e00d7 */
[----:B------:R-:W-:Y:S06]  /*4bb0*/  @!P0 BRA `(.L_x_2116) ;  /* 0x00000000008c8947 */ /* 0x000fec0003800000 */
[----:B------:R-:W-:Y:S01]  /*4bc0*/  IMAD.U32 R201, RZ, RZ, UR7 ;  /* 0x00000007ffc97e24 */ /* 0x000fe2000f8e00ff */
        /* <DEDUP_REMOVED lines=18> */
[-C--:B------:R-:W-:Y:S01]  /*4cf0*/  @!P0 IADD3 R132, PT, PT, R132, -R135.reuse, RZ ;  /* 0x8000008784848210 */ /* 0x080fe20007ffe0ff */
[----:B------:R-:W-:Y:S01]  /*4d00*/  @!P0 VIADD R137, R137, 0x1 ;  /* 0x0000000189898836 */ /* 0x000fe20000000000 */
[----:B------:R-:W-:Y:S02]  /*4d10*/  ISETP.NE.AND P0, PT, R207, RZ, PT ;  /* 0x000000ffcf00720c */ /* 0x000fe40003f05270 */
[----:B------:R-:W-:Y:S11]  /*4d20*/  ISETP.GE.U32.AND P2, PT, R132, R135, PT ;  /* 0x000000878400720c */ /* 0x000ff60003f46070 */
[----:B------:R-:W-:Y:S02]  /*4d30*/  @!UPT UIADD3 URZ, UPT, UPT, URZ, URZ, URZ ;  /* 0x000000fffffff290 */ /* 0x000fe4000fffe0ff */
[----:B------:R-:W-:Y:S05]  /*4d40*/  @P2 IADD3 R137, PT, PT, R137, 0x1, RZ ;  /* 0x0000000189892810 */ /* 0x000fea0007ffe0ff */
[----:B------:R-:W-:Y:S01]  /*4d50*/  @!P1 IMAD.MOV R137, RZ, RZ, -R137 ;  /* 0x000000ffff899224 */ /* 0x000fe200078e0a89 */
[----:B------:R-:W-:Y:S04]  /*4d60*/  @!P0 LOP3.LUT R137, RZ, R207, RZ, 0x33, !PT ;  /* 0x000000cfff898212 */ /* 0x000fe800078e33ff */
[----:B------:R-:W-:Y:S01]  /*4d70*/  IADD3 R132, PT, PT, -R137, RZ, RZ ;  /* 0x000000ff89847210 */ /* 0x000fe20007ffe1ff */
[----:B------:R-:W-:Y:S04]  /*4d80*/  IMAD R137, R201, 0xc, R137 ;  /* 0x0000000cc9897824 */ /* 0x000fe800078e0289 */
[----:B------:R-:W-:Y:S05]  /*4d90*/  IMAD R132, R207, R132, R206 ;  /* 0x00000084cf847224 */ /* 0x000fea00078e02ce */
[--C-:B------:R-:W-:Y:S03]  /*4da0*/  SHF.R.S32.HI R133, RZ, 0x1f, R132.reuse ;  /* 0x0000001fff857819 */ /* 0x100fe60000011484 */
[----:B------:R-:W-:Y:S04]  /*4db0*/  IMAD.WIDE R132, R204, R137, R132 ;  /* 0x00000089cc847225 */ /* 0x000fe800078e0284 */
[----:B------:R-:W-:Y:S03]  /*4dc0*/  IMAD.WIDE R134, R205, R134, R132 ;  /* 0x00000086cd867225 */ /* 0x000fe600078e0284 */
[C---:B------:R-:W-:Y:S04]  /*4dd0*/  LEA R132, P0, R134.reuse, R202, 0x1 ;  /* 0x000000ca86847211 */ /* 0x040fe800078008ff */
[----:B------:R-:W-:Y:S09]  /*4de0*/  LEA.HI.X R133, R134, R203, R135, 0x1, P0 ;  /* 0x000000cb86857211 */ /* 0x000ff200000f0c87 */
.L_x_2116:
[----:B------:R-:W-:Y:S05]  /*4df0*/  BSYNC.RECONVERGENT B0 ;  /* 0x0000000000007941 */ /* 0x000fea0003800200 */
.L_x_2115:
[----:B--2---:R-:W-:Y:S01]  /*4e00*/  SHF.R.U32.HI R134, RZ, 0x2, R227 ;  /* 0x00000002ff867819 */ /* 0x004fe200000116e3 */
[----:B------:R-:W-:Y:S01]  /*4e10*/  IMAD.SHL.U32 R234, R210, 0x10, RZ ;  /* 0x00000010d2ea7824 */ /* 0x000fe200078e00ff */
[----:B------:R-:W-:Y:S01]  /*4e20*/  BSSY.RECONVERGENT B0, `(.L_x_2117) ;  /* 0x0000033000007945 */ /* 0x000fe20003800200 */
[----:B------:R-:W-:Y:S01]  /*4e30*/  IMAD.SHL.U32 R3, R0, 0x10, RZ ;  /* 0x0000001000037824 */ /* 0x000fe200078e00ff */
[----:B------:R-:W-:Y:S02]  /*4e40*/  LOP3.LUT P0, RZ, R134, 0x1, RZ, 0xc0, !PT ;  /* 0x0000000186ff7812 */ /* 0x000fe4000780c0ff */
[----:B------:R-:W-:Y:S02]  /*4e50*/  CS2R R228, SRZ ;  /* 0x0000000000e47805 */ /* 0x000fe4000001ff00 */
[----:B------:R-:W-:Y:S04]  /*4e60*/  LOP3.LUT R0, R234, 0x40, RZ, 0xc, !PT ;  /* 0x00000040ea007812 */ /* 0x000fe800078e0cff */
        /* <DEDUP_REMOVED lines=29> */
[----:B------:R-:W-:Y:S09]  /*5040*/  IADD3 R0, PT, PT, R222, 0x4, RZ ;  /* 0x00000004de007810 */ /* 0x000ff20007ffe0ff */
        /* <DEDUP_REMOVED lines=16> */
.L_x_2118:
[----:B------:R-:W-:Y:S05]  /*5150*/  BSYNC.RECONVERGENT B0 ;  /* 0x0000000000007941 */ /* 0x000fea0003800200 */
.L_x_2117:
[C---:B-1----:R-:W-:Y:S01]  /*5160*/  HMMA.16816.F32 R4, R164.reuse, R168, R4 ;  /* 0x000000a8a404723c */ /* 0x042fe20000001804 */
[----:B------:R-:W-:Y:S02]  /*5170*/  UIADD3 UR13, UPT, UPT, UR13, 0x1, URZ ;  /* 0x000000010d0d7890 */ /* 0x000fe4000fffe0ff */
[----:B------:R-:W-:Y:S02]  /*5180*/  UIADD3 UR12, UPT, UPT, UR14, -0x6000, URZ ;  /* 0xffffa0000e0c7890 */ /* 0x000fe4000fffe0ff */
[----:B------:R-:W-:Y:S01]  /*5190*/  SHF.R.U32.HI R230, RZ, 0x3, R227 ;  /* 0x00000003ffe67819 */ /* 0x000fe200000116e3 */
[----:B------:R-:W-:Y:S01]  /*51a0*/  VIADD R231, R215, 0x8000 ;  /* 0x00008000d7e77836 */ /* 0x000fe20000000000 */
[----:B------:R-:W-:Y:S01]  /*51b0*/  LOP3.LUT R232, R232, 0x40, RZ, 0xc0, !PT ;  /* 0x00000040e8e87812 */ /* 0x000fe200078ec0ff */
[C---:B------:R-:W-:Y:S01]  /*51c0*/  HMMA.16816.F32 R8, R164.reuse, R170, R8 ;  /* 0x000000aaa408723c */ /* 0x040fe20000001808 */
[----:B------:R-:W-:Y:S02]  /*51d0*/  UISETP.NE.AND UP0, UPT, UR13, 0x4, UPT ;  /* 0x000000040d00788c */ /* 0x000fe4000bf05270 */
[----:B------:R-:W-:Y:S01]  /*51e0*/  LOP3.LUT P0, RZ, R230, 0x1, RZ, 0xc0, !PT ;  /* 0x00000001e6ff7812 */ /* 0x000fe2000780c0ff */
[----:B------:R-:W-:Y:S01]  /*51f0*/  VIADD R230, R198, 0xfffffe80 ;  /* 0xfffffe80c6e67836 */ /* 0x000fe20000000000 */
[----:B------:R-:W-:Y:S01]  /*5200*/  IADD3 R237, PT, PT, R231, UR14, R200 ;  /* 0x0000000ee7ed7c10 */ /* 0x000fe2000fffe0c8 */
[----:B------:R-:W-:Y:S01]  /*5210*/  VIADD R220, R220, 0x1 ;  /* 0x00000001dcdc7836 */ /* 0x000fe20000000000 */
[----:B------:R-:W-:Y:S01]  /*5220*/  LOP3.LUT R200, R210, 0x1f, RZ, 0xc0, !PT ;  /* 0x0000001fd2c87812 */ /* 0x000fe200078ec0ff */
[C---:B------:R-:W-:Y:S01]  /*5230*/  HMMA.16816.F32 R12, R164.reuse, R172, R12 ;  /* 0x000000aca40c723c */ /* 0x040fe2000000180c */
[----:B------:R-:W-:Y:S02]  /*5240*/  UIADD3 UR11, UPT, UPT, UR15, -0x180, URZ ;  /* 0xfffffe800f0b7890 */ /* 0x000fe4000fffe0ff */
[----:B------:R-:W-:Y:S01]  /*5250*/  ISETP.NE.AND P1, PT, R220, 0x4, PT ;  /* 0x00000004dc00780c */ /* 0x000fe20003f25270 */
[----:B------:R-:W-:Y:S01]  /*5260*/  VIADD R222, R222, 0x20 ;  /* 0x00000020dede7836 */ /* 0x000fe20000000000 */
[----:B------:R-:W-:Y:S01]  /*5270*/  SHF.R.U32.HI R235, RZ, 0x4, R200 ;  /* 0x00000004ffeb7819 */ /* 0x000fe200000116c8 */
[----:B------:R-:W-:Y:S01]  /*5280*/  @UP0 UIADD3 UR12, UPT, UPT, UR14, 0x2000, URZ ;  /* 0x000020000e0c0890 */ /* 0x000fe2000fffe0ff */
[----:B------:R-:W-:Y:S01]  /*5290*/  SEL R220, R220, RZ, P1 ;  /* 0x000000ffdcdc7207 */ /* 0x000fe20000800000 */
[C---:B------:R-:W-:Y:S01]  /*52a0*/  HMMA.16816.F32 R16, R164.reuse, R174, R16 ;  /* 0x000000aea410723c */ /* 0x040fe20000001810 */
[----:B------:R-:W-:Y:S01]  /*52b0*/  @!PT LDS RZ, [RZ] ;  /* 0x00000000fffff984 */ /* 0x000fe20000000800 */
[----:B------:R-:W-:Y:S01]  /*52c0*/  @!PT LDS RZ, [RZ] ;  /* 0x00000000fffff984 */ /* 0x000fe20000000800 */
[----:B------:R-:W-:Y:S01]  /*52d0*/  @!PT LDS RZ, [RZ] ;  /* 0x00000000fffff984 */ /* 0x000fe20000000800 */
[----:B--2---:R2:W-:Y:S01]  /*52e0*/  @P0 LDGSTS.E.BYPASS.LTC128B.128 [R237+0x480], desc[UR36][R228.64] ;  /* 0x00480000e4ed0fae */ /* 0x0045e2000b981a24 */
[----:B------:R-:W-:Y:S01]  /*52f0*/  @UP0 UIADD3 UR11, UPT, UPT, UR15, 0x80, URZ ;  /* 0x000000800f0b0890 */ /* 0x000fe2000fffe0ff */
[C---:B------:R-:W-:Y:S01]  /*5300*/  LOP3.LUT R233, R235.reuse, 0x3, R224, 0x78, !PT ;  /* 0x00000003ebe97812 */ /* 0x040fe200078e78e0 */
[----:B------:R-:W-:Y:S01]  /*5310*/  USEL UR13, UR13, URZ, UP0 ;  /* 0x000000ff0d0d7287 */ /* 0x000fe20008000000 */
[----:B------:R-:W-:Y:S01]  /*5320*/  LOP3.LUT R238, R235, 0x3, R210, 0x78, !PT ;  /* 0x00000003ebee7812 */ /* 0x000fe200078e78d2 */
[----:B------:R-:W-:Y:S02]  /*5330*/  UMOV UR14, UR12 ;  /* 0x0000000c000e7c82 */ /* 0x000fe40008000000 */
[C---:B------:R-:W-:Y:S01]  /*5340*/  HMMA.16816.F32 R20, R164.reuse, R176, R20 ;  /* 0x000000b0a414723c */ /* 0x040fe20000001814 */
[----:B------:R-:W0:Y:S01]  /*5350*/  LDGDEPBAR ;  /* 0x00000000000079af */ /* 0x000e220000000000 */
[----:B------:R-:W-:Y:S01]  /*5360*/  UMOV UR15, UR11 ;  /* 0x0000000b000f7c82 */ /* 0x000fe20008000000 */
[----:B------:R-:W-:Y:S01]  /*5370*/  IMAD R233, R233, 0x10, R232 ;  /* 0x00000010e9e97824 */ /* 0x000fe200078e02e8 */
[----:B------:R-:W-:Y:S01]  /*5380*/  LOP3.LUT R232, R234, 0xf0, RZ, 0xc0, !PT ;  /* 0x000000f0eae87812 */ /* 0x000fe200078ec0ff */
[----:B------:R-:W-:Y:S03]  /*5390*/  @P1 VIADD R230, R198, 0x80 ;  /* 0x00000080c6e61836 */ /* 0x000fe60000000000 */
[C---:B------:R-:W-:Y:S03]  /*53a0*/  HMMA.16816.F32 R24, R164.reuse, R178, R24 ;  /* 0x000000b2a418723c */ /* 0x040fe60000001818 */
[----:B------:R-:W-:Y:S01]  /*53b0*/  IADD3 R233, PT, PT, R230, R223, R233 ;  /* 0x000000dfe6e97210 */ /* 0x000fe20007ffe0e9 */
[----:B------:R-:W-:Y:S04]  /*53c0*/  IMAD.MOV.U32 R198, RZ, RZ, R230 ;  /* 0x000000ffffc67224 */ /* 0x000fe800078e00e6 */
[C---:B------:R-:W-:Y:S03]  /*53d0*/  HMMA.16816.F32 R28, R164.reuse, R180, R28 ;  /* 0x000000b4a41c723c */ /* 0x040fe6000000181c */
[C---:B--2---:R-:W-:Y:S02]  /*53e0*/  VIADD R229, R199.reuse, 0xffffa000 ;  /* 0xffffa000c7e57836 */ /* 0x044fe40000000000 */
[----:B------:R-:W-:Y:S03]  /*53f0*/  @P1 VIADD R229, R199, 0x2000 ;  /* 0x00002000c7e51836 */ /* 0x000fe60000000000 */
[-C--:B------:R-:W-:Y:S01]  /*5400*/  HMMA.16816.F32 R32, R164, R182.reuse, R32 ;  /* 0x000000b6a420723c */ /* 0x080fe20000001820 */
[----:B------:R-:W-:Y:S04]  /*5410*/  DEPBAR.LE SB0, 0x2 ;  /* 0x000080800000791a */ /* 0x000fe80000000000 */
[----:B------:R-:W-:Y:S01]  /*5420*/  BAR.SYNC.DEFER_BLOCKING 0x0 ;  /* 0x0000000000007b1d */ /* 0x000fe20000010000 */
[----:B------:R-:W-:Y:S02]  /*5430*/  IMAD.MOV.U32 R199, RZ, RZ, R229 ;  /* 0x000000ffffc77224 */ /* 0x000fe400078e00e5 */
[C---:B------:R-:W-:Y:S05]  /*5440*/  HMMA.16816.F32 R36, R184.reuse, R182, R36 ;  /* 0x000000b6b824723c */ /* 0x040fea0000001824 */
[----:B------:R-:W-:Y:S02]  /*5450*/  VIADD R237, R235, 0x2 ;  /* 0x00000002ebed7836 */ /* 0x000fe40000000000 */
[----:B------:R-:W-:Y:S01]  /*5460*/  VIADD R228, R221, 0xffffffff ;  /* 0xffffffffdde47836 */ /* 0x000fe20000000000 */
[C---:B------:R-:W-:Y:S03]  /*5470*/  HMMA.16816.F32 R40, R184.reuse, R180, R40 ;  /* 0x000000b4b828723c */ /* 0x040fe60000001828 */
[----:B------:R-:W-:Y:S02]  /*5480*/  LOP3.LUT R236, R237, 0x3, R210, 0x78, !PT ;  /* 0x00000003edec7812 */ /* 0x000fe400078e78d2 */
[--C-:B------:R-:W-:Y:S02]  /*5490*/  LOP3.LUT R237, R238, 0x4, R209.reuse, 0xf6, !PT ;  /* 0x00000004eeed7812 */ /* 0x100fe400078ef6d1 */
[--C-:B------:R-:W-:Y:S01]  /*54a0*/  LOP3.LUT R238, R232, R238, R209.reuse, 0xfe, !PT ;  /* 0x000000eee8ee7212 */ /* 0x100fe200078efed1 */
[C---:B------:R-:W-:Y:S03]  /*54b0*/  HMMA.16816.F32 R44, R184.reuse, R178, R44 ;  /* 0x000000b2b82c723c */ /* 0x040fe6000000182c */
[----:B------:R-:W-:Y:S01]  /*54c0*/  LOP3.LUT R235, R236, 0x4, R209, 0xf6, !PT ;  /* 0x00000004eceb7812 */ /* 0x000fe200078ef6d1 */
[----:B------:R-:W-:Y:S01]  /*54d0*/  IMAD R196, R238, 0x10, R231 ;  /* 0x00000010eec47824 */ /* 0x000fe200078e02e7 */
[----:B------:R-:W-:Y:S02]  /*54e0*/  LOP3.LUT R236, R232, R236, R209, 0xfe, !PT ;  /* 0x000000ece8ec7212 */ /* 0x000fe400078efed1 */
[--C-:B------:R-:W-:Y:S01]  /*54f0*/  LOP3.LUT R232, R237, 0xf0, R234.reuse, 0xf8, !PT ;  /* 0x000000f0ede87812 */ /* 0x100fe200078ef8ea */
[C---:B------:R-:W-:Y:S03]  /*5500*/  HMMA.16816.F32 R48, R184.reuse, R176, R48 ;  /* 0x000000b0b830723c */ /* 0x040fe60000001830 */
[--C-:B------:R-:W-:Y:S01]  /*5510*/  IMAD R3, R236, 0x10, R231.reuse ;  /* 0x00000010ec037824 */ /* 0x100fe200078e02e7 */
[----:B------:R-:W-:Y:S01]  /*5520*/  LOP3.LUT R234, R235, 0xf0, R234, 0xf8, !PT ;  /* 0x000000f0ebea7812 */ /* 0x000fe200078ef8ea */
[----:B------:R-:W-:Y:S01]  /*5530*/  IMAD R2, R232, 0x10, R231 ;  /* 0x00000010e8027824 */ /* 0x000fe200078e02e7 */
[----:B------:R-:W-:Y:S01]  /*5540*/  ISETP.NE.AND P0, PT, R228, RZ, PT ;  /* 0x000000ffe400720c */ /* 0x000fe20003f05270 */
[--C-:B------:R-:W-:Y:S01]  /*5550*/  IMAD.IADD R232, R196, 0x1, R229.reuse ;  /* 0x00000001c4e87824 */ /* 0x100fe200078e02e5 */
[C---:B------:R-:W-:Y:S03]  /*5560*/  HMMA.16816.F32 R52, R184.reuse, R174, R52 ;  /* 0x000000aeb834723c */ /* 0x040fe60000001834 */
[----:B------:R-:W-:Y:S01]  /*5570*/  IMAD.IADD R230, R2, 0x1, R229 ;  /* 0x0000000102e67824 */ /* 0x000fe200078e02e5 */
        /* <DEDUP_REMOVED lines=36> */
.L_x_2110:
        /* <DEDUP_REMOVED lines=15> */
.L_x_2120:
[----:B------:R-:W4:Y:S02]  /*58b0*/  LDCU.64 UR4, c[0x0][0x480] ;  /* 0x00009000ff0477ac */ /* 0x000f240008000a00 */
[----:B----4-:R-:W-:-:S04]  /*58c0*/  UISETP.NE.U32.AND UP0, UPT, UR4, URZ, UPT ;  /* 0x000000ff0400728c */ /* 0x010fc8000bf05070 */
[----:B------:R-:W-:-:S09]  /*58d0*/  UISETP.NE.AND.EX UP0, UPT, UR5, URZ, UPT, UP0 ;  /* 0x000000ff0500728c */ /* 0x000fd2000bf05300 */
[----:B------:R-:W-:Y:S05]  /*58e0*/  BRA.U !UP0, `(.L_x_2122) ;  /* 0x00000001080c7547 */ /* 0x000fea000b800000 */
[----:B------:R-:W4:Y:S02]  /*58f0*/  LDC.64 R2, c[0x0][0x480] ;  /* 0x00012000ff027b82 */ /* 0x000f240000000a00 */
[----:B----4-:R4:W5:Y:S01]  /*5900*/  LDG.E R0, desc[UR36][R2.64] ;  /* 0x0000002402007981 */ /* 0x010962000c1e1900 */
[----:B------:R-:W-:Y:S05]  /*5910*/  BRA `(.L_x_2121) ;  /* 0x0000000000087947 */ /* 0x000fea0003800000 */
.L_x_2122:
[----:B------:R-:W4:Y:S02]  /*5920*/  LDCU UR4, c[0x0][0x478] ;  /* 0x00008f00ff0477ac */ /* 0x000f240008000800 */
[----:B----4-:R-:W-:-:S07]  /*5930*/  MOV R0, UR4 ;  /* 0x0000000400007c02 */ /* 0x010fce0008000f00 */
.L_x_2121:
[----:B------:R-:W1:Y:S02]  /*5940*/  LDCU.64 UR4, c[0x0][0x498] ;  /* 0x00009300ff0477ac */ /* 0x000e640008000a00 */
[----:B-1----:R-:W-:-:S04]  /*5950*/  UISETP.NE.U32.AND UP0, UPT, UR4, URZ, UPT ;  /* 0x000000ff0400728c */ /* 0x002fc8000bf05070 */
[----:B------:R-:W-:-:S09]  /*5960*/  UISETP.NE.AND.EX UP0, UPT, UR5, URZ, UPT, UP0 ;  /* 0x000000ff0500728c */ /* 0x000fd2000bf05300 */
[----:B------:R-:W-:Y:S05]  /*5970*/  BRA.U !UP0, `(.L_x_2123) ;  /* 0x00000001081c7547 */ /* 0x000fea000b800000 */
[----:B---3--:R-:W1:Y:S02]  /*5980*/  LDC.64 R162, c[0x0][0x498] ;  /* 0x00012600ffa27b82 */ /* 0x008e640000000a00 */
[----:B-1----:R-:W3:Y:S02]  /*5990*/  LDG.E.64 R162, desc[UR36][R162.64] ;  /* 0x00000024a2a27981 */ /* 0x002ee4000c1e1b00 */
[----:B---3--:R-:W-:-:S04]  /*59a0*/  ISETP.NE.U32.AND P0, PT, R162, RZ, PT ;  /* 0x000000ffa200720c */ /* 0x008fc80003f05070 */
[----:B------:R-:W-:-:S13]  /*59b0*/  ISETP.NE.AND.EX P0, PT, R163, RZ, PT, P0 ;  /* 0x000000ffa300720c */ /* 0x000fda0003f05300 */
[----:B------:R-:W-:Y:S05]  /*59c0*/  @!P0 BRA `(.L_x_2123) ;  /* 0x0000000000088947 */ /* 0x000fea0003800000 */
[----:B------:R3:W5:Y:S01]  /*59d0*/  LD.E R162, desc[UR36][R162.64] ;  /* 0x00000024a2a27980 */ /* 0x000762000c101900 */
[----:B------:R-:W-:Y:S05]  /*59e0*/  BRA `(.L_x_2124) ;  /* 0x0000000000247947 */ /* 0x000fea0003800000 */
.L_x_2123:
[----:B------:R-:W1:Y:S02]  /*59f0*/  LDCU.64 UR4, c[0x0][0x488] ;  /* 0x00009100ff0477ac */ /* 0x000e640008000a00 */
[----:B-1----:R-:W-:-:S04]  /*5a00*/  UISETP.NE.U32.AND UP0, UPT, UR4, URZ, UPT ;  /* 0x000000ff0400728c */ /* 0x002fc8000bf05070 */
[----:B------:R-:W-:-:S09]  /*5a10*/  UISETP.NE.AND.EX UP0, UPT, UR5, URZ, UPT, UP0 ;  /* 0x000000ff0500728c */ /* 0x000fd2000bf05300 */
[----:B------:R-:W-:Y:S05]  /*5a20*/  BRA.U !UP0, `(.L_x_2125) ;  /* 0x00000001080c7547 */ /* 0x000fea000b800000 */
[----:B---3--:R-:W1:Y:S02]  /*5a30*/  LDC.64 R162, c[0x0][0x488] ;  /* 0x00012200ffa27b82 */ /* 0x008e640000000a00 */
[----:B-1----:R1:W5:Y:S01]  /*5a40*/  LDG.E R162, desc[UR36][R162.64] ;  /* 0x00000024a2a27981 */ /* 0x002362000c1e1900 */
[----:B------:R-:W-:Y:S05]  /*5a50*/  BRA `(.L_x_2124) ;  /* 0x0000000000087947 */ /* 0x000fea0003800000 */
.L_x_2125:
[----:B------:R-:W3:Y:S02]  /*5a60*/  LDCU UR4, c[0x0][0x47c] ;  /* 0x00008f80ff0477ac */ /* 0x000ee40008000800 */
[----:B---3--:R-:W-:-:S07]  /*5a70*/  MOV R162, UR4 ;  /* 0x0000000400a27c02 */ /* 0x008fce0008000f00 */
.L_x_2124:
[----:B----4-:R-:W4:Y:S01]  /*5a80*/  S2R R3, SR_CTAID.Y ;  /* 0x0000000000037919 */ /* 0x010f220000002600 */
[----:B------:R-:W2:Y:S01]  /*5a90*/  LDC.64 R138, c[0x0][0x398] ;  /* 0x0000e600ff8a7b82 */ /* 0x000ea20000000a00 */
[----:B------:R-:W1:Y:S01]  /*5aa0*/  LDCU UR4, c[0x0][0x38c] ;  /* 0x00007180ff0477ac */ /* 0x000e620008000800 */
[----:B------:R-:W-:Y:S01]  /*5ab0*/  IMAD.MOV.U32 R133, RZ, RZ, -0x1 ;  /* 0xffffffffff857424 */ /* 0x000fe200078e00ff */
[----:B------:R-:W3:Y:S05]  /*5ac0*/  S2R R159, SR_CTAID.X ;  /* 0x00000000009f7919 */ /* 0x000eea0000002500 */
[----:B------:R-:W1:Y:S01]  /*5ad0*/  LDC.64 R156, c[0x0][0x3b0] ;  /* 0x0000ec00ff9c7b82 */ /* 0x000e620000000a00 */
[----:B--2---:R-:W-:-:S02]  /*5ae0*/  SHF.L.U32 R140, R133, R138, RZ ;  /* 0x0000008a858c7219 */ /* 0x004fc400000006ff */
[----:B------:R-:W-:Y:S02]  /*5af0*/  ISETP.NE.AND P0, PT, R139, RZ, PT ;  /* 0x000000ff8b00720c */ /* 0x000fe40003f05270 */
[----:B----4-:R-:W-:Y:S02]  /*5b00*/  SHF.L.U32 R3, R3, R138, RZ ;  /* 0x0000008a03037219 */ /* 0x010fe400000006ff */
[----:B---3--:R-:W-:Y:S02]  /*5b10*/  LOP3.LUT R140, R159, R140, RZ, 0x30, !PT ;  /* 0x0000008c9f8c7212 */ /* 0x008fe400078e30ff */
[----:B------:R-:W-:-:S03]  /*5b20*/  SHF.R.U32.HI R159, RZ, R138, R159 ;  /* 0x0000008aff9f7219 */ /* 0x000fc6000001169f */
[----:B------:R-:W-:-:S04]  /*5b30*/  IMAD.IADD R140, R3, 0x1, R140 ;  /* 0x00000001038c7824 */ /* 0x000fc800078e028c */
[----:B-1----:R-:W-:-:S04]  /*5b40*/  IMAD R3, R140, UR4, R159 ;  /* 0x000000048c037c24 */ /* 0x002fc8000f8e029f */
        /* <DEDUP_REMOVED lines=26> */
.L_x_2126:
        /* <DEDUP_REMOVED lines=21> */
.L_x_2129:
        /* <DEDUP_REMOVED lines=17> */
.L_x_2128:
        /* <DEDUP_REMOVED lines=8> */
.L_x_2127:
[----:B------:R-:W2:Y:S01]  /*5fd0*/  S2R R136, SR_TID.X ;  /* 0x0000000000887919 */ /* 0x000ea20000002100 */
[----:B------:R-:W2:Y:S01]  /*5fe0*/  LDC R132, c[0x0][0x394] ;  /* 0x0000e500ff847b82 */ /* 0x000ea20000000800 */
[----:B------:R-:W2:Y:S01]  /*5ff0*/  LDCU UR4, c[0x0][0x384] ;  /* 0x00007080ff0477ac */ /* 0x000ea20008000800 */
[----:B------:R-:W-:Y:S01]  /*6000*/  SHF.R.U32.HI R200, RZ, 0x2, R200 ;  /* 0x00000002ffc87819 */ /* 0x000fe200000116c8 */
[----:B------:R-:W-:Y:S01]  /*6010*/  IMAD R217, R218, 0x2, R217 ;  /* 0x00000002dad97824 */ /* 0x000fe200078e02d9 */
[----:B---3-5:R-:W-:Y:S01]  /*6020*/  ISETP.NE.U32.AND P0, PT, R2, RZ, PT ;  /* 0x000000ff0200720c */ /* 0x028fe20003f05070 */
[----:B------:R-:W3:Y:S01]  /*6030*/  LDCU.64 UR10, c[0x0][0x3f8] ;  /* 0x00007f00ff0a77ac */ /* 0x000ee20008000a00 */
[----:B------:R-:W-:Y:S01]  /*6040*/  IMAD.SHL.U32 R216, R216, 0x20, RZ ;  /* 0x00000020d8d87824 */ /* 0x000fe200078e00ff */
[----:B-1----:R-:W-:Y:S01]  /*6050*/  ISETP.NE.U32.AND P6, PT, R134, RZ, PT ;  /* 0x000000ff8600720c */ /* 0x002fe20003fc5070 */
[----:B------:R-:W-:Y:S01]  /*6060*/  IMAD.SHL.U32 R217, R217, 0x8, RZ ;  /* 0x00000008d9d97824 */ /* 0x000fe200078e00ff */
[----:B------:R-:W1:Y:S03]  /*6070*/  LDCU.64 UR8, c[0x0][0x438] ;  /* 0x00008700ff0877ac */ /* 0x000e660008000a00 */
[----:B------:R-:W-:Y:S01]  /*6080*/  IMAD R216, R217, 0x44, R216 ;  /* 0x00000044d9d87824 */ /* 0x000fe200078e02d8 */
[----:B------:R-:W1:Y:S01]  /*6090*/  LDCU.64 UR6, c[0x0][0x400] ;  /* 0x00008000ff0677ac */ /* 0x000e620008000a00 */
[----:B--2---:R-:W-:-:S04]  /*60a0*/  ISETP.GE.AND P3, PT, R132, 0x2, PT ;  /* 0x000000028400780c */ /* 0x004fc80003f66270 */
[----:B------:R-:W-:Y:S01]  /*60b0*/  ISETP.NE.OR P3, PT, R139, RZ, !P3 ;  /* 0x000000ff8b00720c */ /* 0x000fe20005f65670 */
[C---:B------:R-:W-:Y:S01]  /*60c0*/  IMAD.SHL.U32 R133, R136.reuse, 0x8, RZ ;  /* 0x0000000888857824 */ /* 0x040fe200078e00ff */
[----:B------:R-:W-:Y:S01]  /*60d0*/  SHF.R.U32.HI R137, RZ, 0x4, R136 ;  /* 0x00000004ff897819 */ /* 0x000fe20000011688 */
[----:B-1----:R-:W-:Y:S01]  /*60e0*/  IMAD.U32 R132, RZ, RZ, UR6 ;  /* 0x00000006ff847e24 */ /* 0x002fe2000f8e00ff */
[----:B------:R-:W-:Y:S02]  /*60f0*/  LOP3.LUT R142, R136, 0x3c0, RZ, 0xc0, !PT ;  /* 0x000003c0888e7812 */ /* 0x000fe400078ec0ff */
[----:B------:R-:W-:Y:S02]  /*6100*/  LOP3.LUT R133, R133, 0x78, RZ, 0xc0, !PT ;  /* 0x0000007885857812 */ /* 0x000fe400078ec0ff */
[----:B------:R-:W-:Y:S01]  /*6110*/  LOP3.LUT R142, R142, 0x1, R137, 0xf8, !PT ;  /* 0x000000018e8e7812 */ /* 0x000fe200078ef889 */
[----:B------:R-:W-:Y:S02]  /*6120*/  IMAD R137, R200, 0x44, RZ ;  /* 0x00000044c8897824 */ /* 0x000fe400078e02ff */
[----:B------:R-:W-:Y:S01]  /*6130*/  IMAD R140, R140, 0x80, R133 ;  /* 0x000000808c8c7824 */ /* 0x000fe200078e0285 */
[----:B------:R-:W-:-:S02]  /*6140*/  LOP3.LUT R142, R142, 0x4, R219, 0xf8, !PT ;  /* 0x000000048e8e7812 */ /* 0x000fc400078ef8db */
[----:B------:R-:W-:Y:S01]  /*6150*/  LOP3.LUT R133, R136, 0x2, RZ, 0xc, !PT ;  /* 0x0000000288857812 */ /* 0x000fe200078e0cff */
[C---:B------:R-:W-:Y:S01]  /*6160*/  IMAD.WIDE R146, R140.reuse, 0x2, RZ ;  /* 0x000000028c927825 */ /* 0x040fe200078e02ff */
[----:B------:R-:W-:Y:S01]  /*6170*/  ISETP.GE.AND P4, PT, R140, UR4, PT ;  /* 0x000000048c007c0c */ /* 0x000fe2000bf86270 */
[----:B------:R-:W1:Y:S01]  /*6180*/  LDCU.64 UR4, c[0x0][0x418] ;  /* 0x00008300ff0477ac */ /* 0x000e620008000a00 */
[----:B------:R-:W-:Y:S01]  /*6190*/  LOP3.LUT R144, R133, 0x1, R136, 0xf8, !PT ;  /* 0x0000000185907812 */ /* 0x000fe200078ef888 */
[----:B------:R-:W-:Y:S01]  /*61a0*/  IMAD R159, R159, 0x80, R142 ;  /* 0x000000809f9f7824 */ /* 0x000fe200078e028e */
[----:B------:R-:W-:Y:S02]  /*61b0*/  LOP3.LUT R142, R146, 0xfffffff0, RZ, 0xc0, !PT ;  /* 0xfffffff0928e7812 */ /* 0x000fe400078ec0ff */
[----:B------:R-:W-:Y:S02]  /*61c0*/  LOP3.LUT R143, R147, 0x1fffffff, RZ, 0xc0, !PT ;  /* 0x1fffffff938f7812 */ /* 0x000fe400078ec0ff */
[----:B------:R-:W-:-:S02]  /*61d0*/  LOP3.LUT R133, R137, R144, RZ, 0xfc, !PT ;  /* 0x0000009089857212 */ /* 0x000fc400078efcff */
[----:B------:R-:W-:Y:S01]  /*61e0*/  LOP3.LUT R137, R137, 0x3, R136, 0xf8, !PT ;  /* 0x0000000389897812 */ /* 0x000fe200078ef888 */
[--C-:B---3--:R-:W-:Y:S01]  /*61f0*/  IMAD.WIDE.U32 R140, R159, UR10, R142.reuse ;  /* 0x0000000a9f8c7c25 */ /* 0x108fe2000f8e008e */
[----:B----4-:R-:W-:Y:S02]  /*6200*/  ISETP.NE.AND.EX P0, PT, R3, RZ, !P4, P0 ;  /* 0x000000ff0300720c */ /* 0x010fe40006705300 */
[----:B------:R-:W-:Y:S01]  /*6210*/  ISETP.NE.AND.EX P6, PT, R135, RZ, !P4, P6 ;  /* 0x000000ff8700720c */ /* 0x000fe200067c5360 */
[----:B------:R-:W-:Y:S01]  /*6220*/  IMAD.WIDE.U32 R142, R159, UR8, R142 ;  /* 0x000000089f8e7c25 */ /* 0x000fe2000f8e008e */
[----:B------:R-:W-:-:S03]  /*6230*/  IADD3 R169, P2, PT, R134, R140, RZ ;  /* 0x0000008c86a97210 */ /* 0x000fc60007f5e0ff */
[--C-:B------:R-:W-:Y:S01]  /*6240*/  IMAD.IADD R158, R137, 0x1, R216.reuse ;  /* 0x00000001899e7824 */ /* 0x100fe200078e02d8 */
[----:B------:R-:W-:Y:S01]  /*6250*/  IADD3 R166, P1, PT, R2, R142, RZ ;  /* 0x0000008e02a67210 */ /* 0x000fe20007f3e0ff */
[----:B------:R-:W-:Y:S02]  /*6260*/  IMAD R142, R159, UR9, R143 ;  /* 0x000000099f8e7c24 */ /* 0x000fe4000f8e028f */
[----:B------:R-:W-:Y:S01]  /*6270*/  IMAD.IADD R216, R133, 0x1, R216 ;  /* 0x0000000185d87824 */ /* 0x000fe200078e02d8 */
[----:B------:R-:W-:Y:S01]  /*6280*/  MOV R133, UR7 ;  /* 0x0000000700857c02 */ /* 0x000fe20008000f00 */
[----:B------:R-:W-:Y:S01]  /*6290*/  IMAD R140, R159, UR11, R141 ;  /* 0x0000000b9f8c7c24 */ /* 0x000fe2000f8e028d */
[----:B------:R-:W-:Y:S01]  /*62a0*/  LEA R158, R158, R215, 0x3 ;  /* 0x000000d79e9e7211 */ /* 0x000fe200078e18ff */
[----:B------:R-:W-:Y:S02]  /*62b0*/  IMAD.X R167, R3, 0x1, R142, P1 ;  /* 0x0000000103a77824 */ /* 0x000fe400008e068e */
[----:B-1----:R-:W-:-:S02]  /*62c0*/  IMAD.U32 R2, RZ, RZ, UR4 ;  /* 0x00000004ff027e24 */ /* 0x002fc4000f8e00ff */
        /* <DEDUP_REMOVED lines=10> */
.L_x_2133:
[----:B------:R-:W-:Y:S05]  /*6370*/  YIELD ;  /* 0x0000000000007946 */ /* 0x000fea0003800000 */
[----:B-1----:R-:W-:Y:S05]  /*6380*/  @P2 BRA `(.L_x_2132) ;  /* 0x0000000000082947 */ /* 0x002fea0003800000 */
[----:B------:R1:W2:Y:S04]  /*6390*/  LDG.E.STRONG.GPU R138, desc[UR36][R156.64] ;  /* 0x000000249c8a7981 */ /* 0x0002a8000c1ef900 */
[----:B--2---:R-:W-:Y:S01]  /*63a0*/  CCTL.IVALL ;  /* 0x00000000ff00798f */ /* 0x004fe20002000000 */
.L_x_2132:
[----:B------:R-:W-:Y:S01]  /*63b0*/  ISETP.NE.AND P1, PT, R138, UR5, PT ;  /* 0x000000058a007c0c */ /* 0x000fe2000bf25270 */
[----:B------:R-:W-:-:S12]  /*63c0*/  WARPSYNC.ALL ;  /* 0x0000000000007948 */ /* 0x000fd80003800000 */
[----:B------:R-:W-:Y:S06]  /*63d0*/  BAR.RED.AND.DEFER_BLOCKING 0x0, P1 ;  /* 0x0000000000007b1d */ /* 0x000fec0000814400 */
[----:B------:R-:W2:Y:S02]  /*63e0*/  B2R.RESULT RZ, P1 ;  /* 0x0000000000ff731c */ /* 0x000ea40000024000 */
[----:B--2---:R-:W-:Y:S05]  /*63f0*/  @P1 BRA `(.L_x_2133) ;  /* 0xfffffffc00dc1947 */ /* 0x004fea000383ffff */
.L_x_2131:
        /* <DEDUP_REMOVED lines=17> */
.L_x_2130:
        /* <DEDUP_REMOVED lines=733> */
.L_x_2134:
        /* <DEDUP_REMOVED lines=407> */
.L_x_2135:
        /* <DEDUP_REMOVED lines=22> */
.L_x_2085:
[----:B------:R-:W-:Y:S01]  /*adb0*/  IMAD.MOV.U32 R13, RZ, RZ, R2 ;  /* 0x000000ffff0d7224 */ /* 0x000fe200078e0002 */
[----:B------:R-:W-:Y:S01]  /*adc0*/  MOV R11, 0x1f ;  /* 0x0000001f000b7802 */ /* 0x000fe20000000f00 */
[----:B------:R-:W-:Y:S01]  /*add0*/  IMAD.MOV.U32 R12, RZ, RZ, RZ ;  /* 0x000000ffff0c7224 */ /* 0x000fe200078e00ff */
[----:B------:R-:W-:-:S07]  /*ade0*/  MOV R15, 0xffffffff ;  /* 0xffffffff000f7802 */ /* 0x000fce0000000f00 */
[----:B------:R-:W-:Y:S05]  /*adf0*/  WARPSYNC.COLLECTIVE R15, `(.L_x_2136) ;  /* 0x000000000f087348 */ /* 0x000fea0003c00000 */
[----:B------:R1:W2:Y:S02]  /*ae00*/  SHFL.IDX P6, R14, R13, R12, R11 ;  /* 0x0000000c0d0e7389 */ /* 0x0002a400000c000b */
[----:B-12---:R-:W-:Y:S05]  /*ae10*/  ENDCOLLECTIVE ;  /* 0x000000000000791b */ /* 0x006fea0003800000 */
.L_x_2136:
[----:B------:R-:W-:Y:S05]  /*ae20*/  BRA `(.L_x_2137) ;  /* 0xffffff5800bc7947 */ /* 0x000fea000383ffff */
.L_x_2138:
        /* <DEDUP_REMOVED lines=13> */
.L_x_4321:


//--------------------- .text._ZN7cutlass7Kernel2INS_4gemm6kernel20DefaultGemmUniversalINS_6half_tENS_6layout8RowMajorELNS_16ComplexTransformE0ELi8ES4_S6_LS7_0ELi8ES4_S6_fNS_4arch15OpClassTensorOpENS8_4Sm80ENS1_9GemmShapeILi128ELi128ELi32EEENSB_ILi64ELi64ELi32EEENSB_ILi16ELi8ELi16EEENS_8epilogue6thread17LinearCombinationIS4_Li8EffLNSG_9ScaleType4KindE0ELNS_15FloatRoundStyleE2ES4_EENS1_11threadblock30GemmIdentityThreadblockSwizzleILi8EEELi4ENS8_13OpMultiplyAddELNS1_23SharedMemoryClearOptionE0ELb0ELb0ELb0ENS5_30Tensor4DPermuteBMM0213RowMajorILi12EEENS5_37Tensor4DPermuteBMM0213RowMajorInverseILi12EEESU_vE10SelectBaseISO_vEEEEvNT_6ParamsE --------------------------
	.section	.text._ZN7cutlass7Kernel2INS_4gemm6kernel20DefaultGemmUniversalINS_6half_tENS_6layout8RowMajorELNS_16ComplexTransformE0ELi8ES4_S6_LS7_0ELi8ES4_S6_fNS_4arch15OpClassTensorOpENS8_4Sm80ENS1_9GemmShapeILi128ELi128ELi32EEENSB_ILi64ELi64ELi32EEENSB_ILi16ELi8ELi16EEENS_8epilogue6thread17LinearCombinationIS4_Li8EffLNSG_9ScaleType4KindE0ELNS_15FloatRoundStyleE2ES4_EENS1_11threadblock30GemmIdentityThreadblockSwizzleILi8EEELi4ENS8_13OpMultiplyAddELNS1_23SharedMemoryClearOptionE0ELb0ELb0ELb0ENS5_30Tensor4DPermuteBMM0213RowMajorILi12EEENS5_37Tensor4DPermuteBMM0213RowMajorInverseILi12EEESU_vE10SelectBaseISO_vEEEEvNT_6ParamsE,"ax",@progbits
	.align	128
.text._ZN7cutlass7Kernel2INS_4gemm6kernel20DefaultGemmUniversalINS_6half_tENS_6layout8RowMajorELNS_16ComplexTransformE0ELi8ES4_S6_LS7_0ELi8ES4_S6_fNS_4arch15OpClassTensorOpENS8_4Sm80ENS1_9GemmShapeILi128ELi128ELi32EEENSB_ILi64ELi64ELi32EEENSB_ILi16ELi8ELi16EEENS_8epilogue6thread17LinearCombinationIS4_Li8EffLNSG_9ScaleType4KindE0ELNS_15FloatRoundStyleE2ES4_EENS1_11threadblock30GemmIdentityThreadblockSwizzleILi8EEELi4ENS8_13OpMultiplyAddELNS1_23SharedMemoryClearOptionE0ELb0ELb0ELb0ENS5_30Tensor4DPermuteBMM0213RowMajorILi12EEENS5_37Tensor4DPermuteBMM0213RowMajorInverseILi12EEESU_vE10SelectBaseISO_vEEEEvNT_6ParamsE:
        .type           _ZN7cutlass7Kernel2INS_4gemm6kernel20DefaultGemmUniversalINS_6half_tENS_6layout8RowMajorELNS_16ComplexTransformE0ELi8ES4_S6_LS7_0ELi8ES4_S6_fNS_4arch15OpClassTensorOpENS8_4Sm80ENS1_9GemmShapeILi128ELi128ELi32EEENSB_ILi64ELi64ELi32EEENSB_ILi16ELi8ELi16EEENS_8epilogue6thread17LinearCombinationIS4_Li8EffLNSG_9ScaleType4KindE0ELNS_15FloatRoundStyleE2ES4_EENS1_11threadblock30GemmIdentityThreadblockSwizzleILi8EEELi4ENS8_13OpMultiplyAddELNS1_23SharedMemoryClearOptionE0ELb0ELb0ELb0ENS5_30Tensor4DPermuteBMM0213RowMajorILi12EEENS5_37Tensor4DPermuteBMM0213RowMajorInverseILi12EEESU_vE10SelectBaseISO_vEEEEvNT_6ParamsE,@function
        .size           _ZN7cutlass7Kernel2INS_4gemm6kernel20DefaultGemmUniversalINS_6half_tENS_6layout8RowMajorELNS_16ComplexTransformE0ELi8ES4_S6_LS7_0ELi8ES4_S6_fNS_4arch15OpClassTensorOpENS8_4Sm80ENS1_9GemmShapeILi128ELi128ELi32EEENSB_ILi64ELi64ELi32EEENSB_ILi16ELi8ELi16EEENS_8epilogue6thread17LinearCombinationIS4_Li8EffLNSG_9ScaleType4KindE0ELNS_15FloatRoundStyleE2ES4_EENS1_11threadblock30GemmIdentityThreadblockSwizzleILi8EEELi4ENS8_13OpMultiplyAddELNS1_23SharedMemoryClearOptionE0ELb0ELb0ELb0ENS5_30Tensor4DPermuteBMM0213RowMajorILi12EEENS5_37Tensor4DPermuteBMM0213RowMajorInverseILi12EEESU_vE10SelectBaseISO_vEEEEvNT_6ParamsE,(.L_x_4322 - _ZN7cutlass7Kernel2INS_4gemm6kernel20DefaultGemmUniversalINS_6half_tENS_6layout8RowMajorELNS_16ComplexTransformE0ELi8ES4_S6_LS7_0ELi8ES4_S6_fNS_4arch15OpClassTensorOpENS8_4Sm80ENS1_9GemmShapeILi128ELi128ELi32EEENSB_ILi64ELi64ELi32EEENSB_ILi16ELi8ELi16EEENS_8epilogue6thread17LinearCombinationIS4_Li8EffLNSG_9ScaleType4KindE0ELNS_15FloatRoundStyleE2ES4_EENS1_11threadblock30GemmIdentityThreadblockSwizzleILi8EEELi4ENS8_13OpMultiplyAddELNS1_23SharedMemoryClearOptionE0ELb0ELb0ELb0ENS5_30Tensor4DPermuteBMM0213RowMajorILi12EEENS5_37Tensor4DPermuteBMM0213RowMajorInverseILi12EEESU_vE10SelectBaseISO_vEEEEvNT_6ParamsE)
        .other          _ZN7cutlass7Kernel2INS_4gemm6kernel20DefaultGemmUniversalINS_6half_tENS_6layout8RowMajorELNS_16ComplexTransformE0ELi8ES4_S6_LS7_0ELi8ES4_S6_fNS_4arch15OpClassTensorOpENS8_4Sm80ENS1_9GemmShapeILi128ELi128ELi32EEENSB_ILi64ELi64ELi32EEENSB_ILi16ELi8ELi16EEENS_8epilogue6thread17LinearCombinationIS4_Li8EffLNSG_9ScaleType4KindE0ELNS_15FloatRoundStyleE2ES4_EENS1_11threadblock30GemmIdentityThreadblockSwizzleILi8EEELi4ENS8_13OpMultiplyAddELNS1_23SharedMemoryClearOptionE0ELb0ELb0ELb0ENS5_30Tensor4DPermuteBMM0213RowMajorILi12EEENS5_37Tensor4DPermuteBMM0213RowMajorInverseILi12EEESU_vE10SelectBaseISO_vEEEEvNT_6ParamsE,@"STO_CUDA_ENTRY STV_DEFAULT"
_ZN7cutlass7Kernel2INS_4gemm6kernel20DefaultGemmUniversalINS_6half_tENS_6layout8RowMajorELNS_16ComplexTransformE0ELi8ES4_S6_LS7_0ELi8ES4_S6_fNS_4arch15OpClassTensorOpENS8_4Sm80ENS1_9GemmShapeILi128ELi128ELi32EEENSB_ILi64ELi64ELi32EEENSB_ILi16ELi8ELi16EEENS_8epilogue6thread17LinearCombinationIS4_Li8EffLNSG_9ScaleType4KindE0ELNS_15FloatRoundStyleE2ES4_EENS1_11threadblock30GemmIdentityThreadblockSwizzleILi8EEELi4ENS8_13OpMultiplyAddELNS1_23SharedMemoryClearOptionE0ELb0ELb0ELb0ENS5_30Tensor4DPermuteBMM0213RowMajorILi12EEENS5_37Tensor4DPermuteBMM0213RowMajorInverseILi12EEESU_vE10SelectBaseISO_vEEEEvNT_6ParamsE:
        /* <DEDUP_REMOVED lines=36> */
.L_x_2139:
        /* <DEDUP_REMOVED lines=18> */
.L_x_2141:
[----:B------:R-:W2:Y:S08]  /*0360*/  LDC.64 R204, c[0x0][0x4a0] ;  /* 0x00012800ffcc7b82 */ /* 0x000eb00000000a00 */
[----:B------:R-:W1:Y:S01]  /*0370*/  LDC.64 R206, c[0x0][0x4a8] ;  /* 0x00012a00ffce7b82 */ /* 0x000e620000000a00 */
[----:B--2---:R-:W-:-:S06]  /*0380*/  IMAD.WIDE.U32 R204, R209, 0x8, R204 ;  /* 0x00000008d1cc7825 */ /* 0x004fcc00078e00cc */
[----:B------:R-:W5:Y:S01]  /*0390*/  LDG.E.64 R204, desc[UR36][R204.64] ;  /* 0x00000024cccc7981 */ /* 0x000f62000c1e1b00 */
[----:B-1----:R-:W-:-:S06]  /*03a0*/  IMAD.WIDE.U32 R206, R209, 0x8, R206 ;  /* 0x00000008d1ce7825 */ /* 0x002fcc00078e00ce */
[----:B------:R-:W5:Y:S02]  /*03b0*/  LDG.E.64 R206, desc[UR36][R206.64] ;  /* 0x00000024cece7981 */ /* 0x000f64000c1e1b00 */
.L_x_2140:
        /* <DEDUP_REMOVED lines=24> */
.L_x_2142:
        /* <DEDUP_REMOVED lines=48> */
.L_x_2143:
        /* <DEDUP_REMOVED lines=34> */
.L_x_2230:
        /* <DEDUP_REMOVED lines=97> */
.L_x_2146:
[----:B------:R-:W-:Y:S05]  /*1070*/  BSYNC.RECONVERGENT B0 ;  /* 0x0000000000007941 */ /* 0x000fea0003800200 */
.L_x_2145:
        /* <DEDUP_REMOVED lines=54> */
.L_x_2148:
[----:B------:R-:W-:Y:S05]  /*13e0*/  BSYNC.RECONVERGENT B0 ;  /* 0x0000000000007941 */ /* 0x000fea0003800200 */
.L_x_2147:
        /* <DEDUP_REMOVED lines=51> */
.L_x_2150:
[----:B------:R-:W-:Y:S05]  /*1720*/  BSYNC.RECONVERGENT B0 ;  /* 0x0000000000007941 */ /* 0x000fea0003800200 */
.L_x_2149:
        /* <DEDUP_REMOVED lines=46> */
.L_x_2152:
[----:B------:R-:W-:Y:S05]  /*1a10*/  BSYNC.RECONVERGENT B0 ;  /* 0x0000000000007941 */ /* 0x000fea0003800200 */
.L_x_2151:
        /* <DEDUP_REMOVED lines=47> */
.L_x_2154:
[----:B------:R-:W-:Y:S05]  /*1d10*/  BSYNC.RECONVERGENT B0 ;  /* 0x0000000000007941 */ /* 0x000fea0003800200 */
.L_x_2153:
        /* <DEDUP_REMOVED lines=50> */
.L_x_2156:
[----:B------:R-:W-:Y:S05]  /*2040*/  BSYNC.RECONVERGENT B0 ;  /* 0x0000000000007941 */ /* 0x000fea0003800200 */
.L_x_2155:
        /* <DEDUP_REMOVED lines=45> */
.L_x_2158:
[----:B------:R-:W-:Y:S05]  /*2320*/  BSYNC.RECONVERGENT B0 ;  /* 0x0000000000007941 */ /* 0x000fea0003800200 */
.L_x_2157:
        /* <DEDUP_REMOVED lines=51> */
.L_x_2160:
[----:B------:R-:W-:Y:S05]  /*2660*/  BSYNC.RECONVERGENT B0 ;  /* 0x0000000000007941 */ /* 0x000fea0003800200 */
.L_x_2159:
        /* <DEDUP_REMOVED lines=64> */
.L_x_2162:
[----:B------:R-:W-:Y:S05]  /*2a70*/  BSYNC.RECONVERGENT B0 ;  /* 0x0000000000007941 */ /* 0x000fea0003800200 */
.L_x_2161:
        /* <DEDUP_REMOVED lines=46> */
.L_x_2164:
[----:B------:R-:W-:Y:S05]  /*2d60*/  BSYNC.RECONVERGENT B0 ;  /* 0x0000000000007941 */ /* 0x000fea0003800200 */
.L_x_2163:
        /* <DEDUP_REMOVED lines=47> */
.L_x_2166:
[----:B------:R-:W-:Y:S05]  /*3060*/  BSYNC.RECONVERGENT B0 ;  /* 0x0000000000007941 */ /* 0x000fea0003800200 */
.L_x_2165:
        /* <DEDUP_REMOVED lines=47> */
.L_x_2168:
[----:B------:R-:W-:Y:S05]  /*3360*/  BSYNC.RECONVERGENT B0 ;  /* 0x0000000000007941 */ /* 0x000fea0003800200 */
.L_x_2167:
        /* <DEDUP_REMOVED lines=43> */
.L_x_2170:
[----:B------:R-:W-:Y:S05]  /*3620*/  BSYNC.RECONVERGENT B0 ;  /* 0x0000000000007941 */ /* 0x000fea0003800200 */
.L_x_2169:
        /* <DEDUP_REMOVED lines=44> */
.L_x_2172:
[----:B------:R-:W-:Y:S05]  /*38f0*/  BSYNC.RECONVERGENT B0 ;  /* 0x0000000000007941 */ /* 0x000fea0003800200 */
.L_x_2171:
        /* <DEDUP_REMOVED lines=45> */
.L_x_2174:
[----:B------:R-:W-:Y:S05]  /*3bd0*/  BSYNC.RECONVERGENT B0 ;  /* 0x0000000000007941 */ /* 0x000fea0003800200 */
.L_x_2173:
        /* <DEDUP_REMOVED lines=45> */
.L_x_2176:
[----:B------:R-:W-:Y:S05]  /*3eb0*/  BSYNC.RECONVERGENT B0 ;  /* 0x0000000000007941 */ /* 0x000fea0003800200 */
.L_x_2175:
        /* <DEDUP_REMOVED lines=52> */
.L_x_2178:
[----:B------:R-:W-:Y:S05]  /*4200*/  BSYNC.RECONVERGENT B0 ;  /* 0x0000000000007941 */ /* 0x000fea0003800200 */
.L_x_2177:
        /* <DEDUP_REMOVED lines=47> */
.L_x_2180:
[----:B------:R-:W-:Y:S05]  /*4500*/  BSYNC.RECONVERGENT B0 ;  /* 0x0000000000007941 */ /* 0x000fea0003800200 */
.L_x_2179:
        /* <DEDUP_REMOVED lines=47> */
.L_x_2182:
[----:B------:R-:W-:Y:S05]  /*4800*/  BSYNC.RECONVERGENT B0 ;  /* 0x0000000000007941 */ /* 0x000fea0003800200 */
.L_x_2181:
        /* <DEDUP_REMOVED lines=46> */
.L_x_2184:
[----:B------:R-:W-:Y:S05]  /*4af0*/  BSYNC.RECONVERGENT B0 ;  /* 0x0000000000007941 */ /* 0x000fea0003800200 */
.L_x_2183:
        /* <DEDUP_REMOVED lines=45> */
.L_x_2186:
[----:B------:R-:W-:Y:S05]  /*4dd0*/  BSYNC.RECONVERGENT B0 ;  /* 0x0000000000007941 */ /* 0x000fea0003800200 */
.L_x_2185:
        /* <DEDUP_REMOVED lines=45> */
.L_x_2188:
[----:B------:R-:W-:Y:S05]  /*50b0*/  BSYNC.RECONVERGENT B0 ;  /* 0x0000000000007941 */ /* 0x000fea0003800200 */
.L_x_2187:
        /* <DEDUP_REMOVED lines=45> */
.L_x_2190:
[----:B------:R-:W-:Y:S05]  /*5390*/  BSYNC.RECONVERGENT B0 ;  /* 0x0000000000007941 */ /* 0x000fea0003800200 */
.L_x_2189:
        /* <DEDUP_REMOVED lines=43> */
.L_x_2192:
[----:B------:R-:W-:Y:S05]  /*5650*/  BSYNC.RECONVERGENT B0 ;  /* 0x0000000000007941 */ /* 0x000fea0003800200 */
.L_x_2191:
        /* <DEDUP_REMOVED lines=129> */
.L_x_2210:
        /* <DEDUP_REMOVED lines=88> */
.L_x_2195:
[----:B------:R-:W-:Y:S05]  /*63f0*/  BSYNC.RECONVERGENT B0 ;  /* 0x0000000000007941 */ /* 0x000fea0003800200 */
.L_x_2194:
        /* <DEDUP_REMOVED lines=45> */
.L_x_2197:
[----:B------:R-:W-:Y:S05]  /*66d0*/  BSYNC.RECONVERGENT B0 ;  /* 0x0000000000007941 */ /* 0x000fea0003800200 */
.L_x_2196:
        /* <DEDUP_REMOVED lines=45> */
.L_x_2199:
[----:B------:R-:W-:Y:S05]  /*69b0*/  BSYNC.RECONVERGENT B0 ;  /* 0x0000000000007941 */ /* 0x000fea0003800200 */
.L_x_2198:
        /* <DEDUP_REMOVED lines=45> */
.L_x_2201:
[----:B------:R-:W-:Y:S05]  /*6c90*/  BSYNC.RECONVERGENT B0 ;  /* 0x0000000000007941 */ /* 0x000fea0003800200 */
.L_x_2200:
        /* <DEDUP_REMOVED lines=51> */
.L_x_2203:
[----:B------:R-:W-:Y:S05]  /*6fd0*/  BSYNC.RECONVERGENT B0 ;  /* 0x0000000000007941 */ /* 0x000fea0003800200 */
.L_x_2202:
        /* <DEDUP_REMOVED lines=45> */
.L_x_2205:
[----:B------:R-:W-:Y:S05]  /*72b0*/  BSYNC.RECONVERGENT B0 ;  /* 0x0000000000007941 */ /* 0x000fea0003800200 */
.L_x_2204:
        /* <DEDUP_REMOVED lines=44> */
.L_x_2207:
[----:B------:R-:W-:Y:S05]  /*7580*/  BSYNC.RECONVERGENT B0 ;  /* 0x0000000000007941 */ /* 0x000fea0003800200 */
.L_x_2206:
        /* <DEDUP_REMOVED lines=47> */
.L_x_2209:
[----:B------:R-:W-:Y:S05]  /*7880*/  BSYNC.RECONVERGENT B0 ;  /* 0x0000000000007941 */ /* 0x000fea0003800200 */
.L_x_2208:
        /* <DEDUP_REMOVED lines=78> */
.L_x_2193:
        /* <DEDUP_REMOVED lines=15> */
.L_x_2211:
[----:B------:R-:W2:Y:S02]  /*7e60*/  LDCU.64 UR4, c[0x0][0x480] ;  /* 0x00009000ff0477ac */ /* 0x000ea40008000a00 */
[----:B--2---:R-:W-:-:S04]  /*7e70*/  UISETP.NE.U32.AND UP0, UPT, UR4, URZ, UPT ;  /* 0x000000ff0400728c */ /* 0x004fc8000bf05070 */
[----:B------:R-:W-:-:S09]  /*7e80*/  UISETP.NE.AND.EX UP0, UPT, UR5, URZ, UPT, UP0 ;  /* 0x000000ff0500728c */ /* 0x000fd2000bf05300 */
[----:B------:R-:W-:Y:S05]  /*7e90*/  BRA.U !UP0, `(.L_x_2213) ;  /* 0x00000001080c7547 */ /* 0x000fea000b800000 */
[----:B-1----:R-:W1:Y:S02]  /*7ea0*/  LDC.64 R2, c[0x0][0x480] ;  /* 0x00012000ff027b82 */ /* 0x002e640000000a00 */
[----:B-1----:R1:W5:Y:S01]  /*7eb0*/  LDG.E R0, desc[UR36][R2.64] ;  /* 0x0000002402007981 */ /* 0x002362000c1e1900 */
[----:B------:R-:W-:Y:S05]  /*7ec0*/  BRA `(.L_x_2212) ;  /* 0x0000000000087947 */ /* 0x000fea0003800000 */
.L_x_2213:
[----:B------:R-:W1:Y:S02]  /*7ed0*/  LDCU UR4, c[0x0][0x478] ;  /* 0x00008f00ff0477ac */ /* 0x000e640008000800 */
[----:B-1----:R-:W-:-:S07]  /*7ee0*/  MOV R0, UR4 ;  /* 0x0000000400007c02 */ /* 0x002fce0008000f00 */
.L_x_2212:
        /* <DEDUP_REMOVED lines=11> */
.L_x_2214:
[----:B------:R-:W3:Y:S02]  /*7fa0*/  LDCU.64 UR4, c[0x0][0x488] ;  /* 0x00009100ff0477ac */ /* 0x000ee40008000a00 */
[----:B---3--:R-:W-:-:S04]  /*7fb0*/  UISETP.NE.U32.AND UP0, UPT, UR4, URZ, UPT ;  /* 0x000000ff0400728c */ /* 0x008fc8000bf05070 */
[----:B------:R-:W-:-:S09]  /*7fc0*/  UISETP.NE.AND.EX UP0, UPT, UR5, URZ, UPT, UP0 ;  /* 0x000000ff0500728c */ /* 0x000fd2000bf05300 */
[----:B------:R-:W-:Y:S05]  /*7fd0*/  BRA.U !UP0, `(.L_x_2216) ;  /* 0x00000001080c7547 */ /* 0x000fea000b800000 */
[----:B------:R-:W3:Y:S02]  /*7fe0*/  LDC.64 R166, c[0x0][0x488] ;  /* 0x00012200ffa67b82 */ /* 0x000ee40000000a00 */
[----:B---3--:R3:W5:Y:S01]  /*7ff0*/  LDG.E R166, desc[UR36][R166.64] ;  /* 0x00000024a6a67981 */ /* 0x008762000c1e1900 */
[----:B------:R-:W-:Y:S05]  /*8000*/  BRA `(.L_x_2215) ;  /* 0x0000000000087947 */ /* 0x000fea0003800000 */
.L_x_2216:
[----:B------:R-:W3:Y:S02]  /*8010*/  LDCU UR4, c[0x0][0x47c] ;  /* 0x00008f80ff0477ac */ /* 0x000ee40008000800 */
[----:B---3--:R-:W-:-:S07]  /*8020*/  MOV R166, UR4 ;  /* 0x0000000400a67c02 */ /* 0x008fce0008000f00 */
.L_x_2215:
        /* <DEDUP_REMOVED lines=23> */
.L_x_2220:
[----:B------:R-:W-:Y:S05]  /*81a0*/  BSYNC.RECONVERGENT B0 ;  /* 0x0000000000007941 */ /* 0x000fea0003800200 */
.L_x_2219:
[----:B------:R-:W-:-:S04]  /*81b0*/  ISETP.NE.AND P0, PT, R209, RZ, PT ;  /* 0x000000ffd100720c */ /* 0x000fc80003f05270 */
[----:B-----5:R-:W-:Y:S01]  /*81c0*/  FSEL R166, R166, 1, !P0 ;  /* 0x3f800000a6a67808 */ /* 0x020fe20004000000 */
[----:B------:R-:W-:Y:S08]  /*81d0*/  BRA `(.L_x_2218) ;  /* 0x0000000000847947 */ /* 0x000ff00003800000 */
.L_x_2217:
        /* <DEDUP_REMOVED lines=14> */
.L_x_2222:
        /* <DEDUP_REMOVED lines=13> */
.L_x_2221:
[----:B------:R-:W1:Y:S08]  /*8390*/  LDC.64 R134, c[0x0][0x4b0] ;  /* 0x00012c00ff867b82 */ /* 0x000e700000000a00 */
[----:B------:R-:W2:Y:S01]  /*83a0*/  LDC.64 R2, c[0x0][0x4b8] ;  /* 0x00012e00ff027b82 */ /* 0x000ea20000000a00 */
[----:B-1----:R-:W-:-:S06]  /*83b0*/  IMAD.WIDE.U32 R134, R209, 0x8, R134 ;  /* 0x00000008d1867825 */ /* 0x002fcc00078e0086 */
[----:B------:R-:W5:Y:S01]  /*83c0*/  LDG.E.64 R134, desc[UR36][R134.64] ;  /* 0x0000002486867981 */ /* 0x000f62000c1e1b00 */
[----:B--2---:R-:W-:-:S06]  /*83d0*/  IMAD.WIDE.U32 R2, R209, 0x8, R2 ;  /* 0x00000008d1027825 */ /* 0x004fcc00078e0002 */
[----:B------:R-:W5:Y:S02]  /*83e0*/  LDG.E.64 R2, desc[UR36][R2.64] ;  /* 0x0000002402027981 */ /* 0x000f64000c1e1b00 */
.L_x_2218:
        /* <DEDUP_REMOVED lines=83> */
.L_x_2226:
[----:B------:R-:W-:Y:S05]  /*8920*/  YIELD ;  /* 0x0000000000007946 */ /* 0x000fea0003800000 */
[----:B--2---:R-:W-:Y:S05]  /*8930*/  @P2 BRA `(.L_x_2225) ;  /* 0x0000000000082947 */ /* 0x004fea0003800000 */
[----:B------:R2:W5:Y:S04]  /*8940*/  LDG.E.STRONG.GPU R138, desc[UR36][R158.64] ;  /* 0x000000249e8a7981 */ /* 0x000568000c1ef900 */
[----:B-----5:R-:W-:Y:S01]  /*8950*/  CCTL.IVALL ;  /* 0x00000000ff00798f */ /* 0x020fe20002000000 */
.L_x_2225:
[----:B------:R-:W-:Y:S01]  /*8960*/  ISETP.NE.AND P1, PT, R138, R209, PT ;  /* 0x000000d18a00720c */ /* 0x000fe20003f25270 */
[----:B------:R-:W-:-:S12]  /*8970*/  WARPSYNC.ALL ;  /* 0x0000000000007948 */ /* 0x000fd80003800000 */
[----:B------:R-:W-:Y:S06]  /*8980*/  BAR.RED.AND.DEFER_BLOCKING 0x0, P1 ;  /* 0x0000000000007b1d */ /* 0x000fec0000814400 */
[----:B------:R-:W5:Y:S02]  /*8990*/  B2R.RESULT RZ, P1 ;  /* 0x0000000000ff731c */ /* 0x000f640000024000 */
[----:B-----5:R-:W-:Y:S05]  /*89a0*/  @P1 BRA `(.L_x_2226) ;  /* 0xfffffffc00dc1947 */ /* 0x020fea000383ffff */
.L_x_2224:
[----:B------:R-:W-:Y:S05]  /*89b0*/  WARPSYNC.ALL ;  /* 0x0000000000007948 */ /* 0x000fea0003800000 */
[----:B------:R-:W-:Y:S06]  /*89c0*/  BAR.SYNC.DEFER_BLOCKING 0x0 ;  /* 0x0000000000007b1d */ /* 0x000fec0000010000 */
.L_x_2223:
        /* <DEDUP_REMOVED lines=26> */
[----:B------:R-:W-:Y:S02]  /*8b70*/  ISETP.LT.AND P3, PT, R141, UR4, P0 ;  /* 0x000000048d007c0c */ /* 0x000fe40008761270 */
[----:B------:R-:W-:-:S03]  /*8b80*/  ISETP.LT.AND P4, PT, R165, UR4, P0 ;  /* 0x00000004a5007c0c */ /* 0x000fc60008781270 */
[----:B------:R-:W1:Y:S01]  /*8b90*/  LDCU UR5, c[0x0][0x384] ;  /* 0x00007080ff0577ac */ /* 0x000e620008000800 */
[----:B------:R5:W-:Y:S04]  /*8ba0*/  STS.64 [R163], R4 ;  /* 0x00000004a3007388 */ /* 0x000be80000000a00 */
[----:B------:R2:W-:Y:S04]  /*8bb0*/  STS.64 [R163+0x20], R8 ;  /* 0x00002008a3007388 */ /* 0x0005e80000000a00 */
[----:B------:R-:W-:Y:S04]  /*8bc0*/  STS.64 [R163+0x40], R12 ;  /* 0x0000400ca3007388 */ /* 0x000fe80000000a00 */
[----:B------:R-:W-:Y:S04]  /*8bd0*/  STS.64 [R163+0x60], R16 ;  /* 0x00006010a3007388 */ /* 0x000fe80000000a00 */
[----:B------:R1:W-:Y:S04]  /*8be0*/  STS.64 [R162+0x80], R20 ;  /* 0x00008014a2007388 */ /* 0x0003e80000000a00 */
[----:B------:R1:W-:Y:S04]  /*8bf0*/  STS.64 [R162+0xa0], R24 ;  /* 0x0000a018a2007388 */ /* 0x0003e80000000a00 */
[----:B------:R1:W-:Y:S01]  /*8c00*/  STS.64 [R162+0xc0], R28 ;  /* 0x0000c01ca2007388 */ /* 0x0003e20000000a00 */
[----:B-----5:R-:W-:-:S03]  /*8c10*/  IMAD.HI.U32 R5, R209, 0x15555556, RZ ;  /* 0x15555556d1057827 */ /* 0x020fc600078e00ff */
[----:B------:R5:W-:Y:S01]  /*8c20*/  STS.64 [R162+0xe0], R32 ;  /* 0x0000e020a2007388 */ /* 0x000be20000000a00 */
[----:B------:R-:W-:Y:S01]  /*8c30*/  SHF.R.S32.HI R4, RZ, 0x1f, R148 ;  /* 0x0000001fff047819 */ /* 0x000fe20000011494 */
[----:B------:R-:W-:Y:S01]  /*8c40*/  BAR.SYNC.DEFER_BLOCKING 0x0 ;  /* 0x0000000000007b1d */ /* 0x000fe20000010000 */
[----:B--2---:R-:W-:-:S04]  /*8c50*/  IMAD.WIDE.U32 R8, R148, R5, RZ ;  /* 0x0000000594087225 */ /* 0x004fc800078e00ff */
[----:B------:R-:W-:Y:S01]  /*8c60*/  IMAD R4, R4, R5, RZ ;  /* 0x0000000504047224 */ /* 0x000fe200078e02ff */
[----:B-1----:R-:W-:Y:S01]  /*8c70*/  SHF.R.S32.HI R20, RZ, 0x1f, R164 ;  /* 0x0000001fff147819 */ /* 0x002fe200000114a4 */
[----:B------:R-:W-:-:S03]  /*8c80*/  IMAD R21, R5, -0xc, R209 ;  /* 0xfffffff405157824 */ /* 0x000fc600078e02d1 */
[----:B------:R-:W-:Y:S01]  /*8c90*/  IADD3 R25, PT, PT, R9, R4, RZ ;  /* 0x0000000409197210 */ /* 0x000fe20007ffe0ff */
[----:B------:R-:W-:Y:S01]  /*8ca0*/  IMAD R21, R21, UR5, R212 ;  /* 0x0000000515157c24 */ /* 0x000fe2000f8e02d4 */
[----:B------:R-:W-:-:S04]  /*8cb0*/  MOV R24, R8 ;  /* 0x0000000800187202 */ /* 0x000fc80000000f00 */
[----:B------:R-:W-:Y:S01]  /*8cc0*/  SHF.R.S32.HI R28, RZ, 0x1f, R21 ;  /* 0x0000001fff1c7819 */ /* 0x000fe20000011415 */
[----:B------:R-:W-:Y:S01]  /*8cd0*/  IMAD.WIDE.U32 R8, R164, R141, R24 ;  /* 0x0000008da4087225 */ /* 0x000fe200078e0018 */
[----:B------:R-:W1:Y:S03]  /*8ce0*/  LDS.128 R152, [R161] ;  /* 0x00000000a1987984 */ /* 0x000e660000000c00 */
[----:B------:R-:W-:Y:S01]  /*8cf0*/  IMAD R9, R141, R20, R9 ;  /* 0x000000148d097224 */ /* 0x000fe200078e0209 */
[----:B------:R-:W-:Y:S01]  /*8d00*/  IADD3 R8, P1, PT, R21, R8, RZ ;  /* 0x0000000815087210 */ /* 0x000fe20007f3e0ff */
[----:B------:R-:W2:Y:S01]  /*8d10*/  LDS.128 R148, [R160] ;  /* 0x00000000a0947984 */ /* 0x000ea20000000c00 */
[C---:B------:R-:W-:Y:S02]  /*8d20*/  IMAD.WIDE.U32 R4, R165.reuse, R164, R24 ;  /* 0x000000a4a5047225 */ /* 0x040fe400078e0018 */
[----:B------:R-:W-:Y:S01]  /*8d30*/  IADD3.X R9, PT, PT, R28, R9, RZ, P1, !PT ;  /* 0x000000091c097210 */ /* 0x000fe20000ffe4ff */
[----:B------:R-:W3:Y:S01]  /*8d40*/  LDS.128 R144, [R161+0x440] ;  /* 0x00044000a1907984 */ /* 0x000ee20000000c00 */
[----:B------:R-:W-:Y:S01]  /*8d50*/  IMAD R5, R165, R20, R5 ;  /* 0x00000014a5057224 */ /* 0x000fe200078e0205 */
[----:B------:R-:W-:-:S02]  /*8d60*/  IADD3 R4, P2, PT, R21, R4, RZ ;  /* 0x0000000415047210 */ /* 0x000fc40007f5e0ff */
[----:B------:R-:W3:Y:S02]  /*8d70*/  LDS.128 R140, [R160+0x440] ;  /* 0x00044000a08c7984 */ /* 0x000ee40000000c00 */
[----:B------:R-:W-:-:S04]  /*8d80*/  IADD3.X R5, PT, PT, R28, R5, RZ, P2, !PT ;  /* 0x000000051c057210 */ /* 0x000fc800017fe4ff */
[----:B------:R-:W-:Y:S01]  /*8d90*/  SHF.L.U64.HI R5, R4, 0x1, R5 ;  /* 0x0000000104057819 */ /* 0x000fe20000010205 */
[--C-:B----4-:R-:W-:Y:S02]  /*8da0*/  HADD2.F32 R29, -RZ, R136.reuse.H1_H1 ;  /* 0x30000088ff1d7230 */ /* 0x110fe40000004100 */
[----:B------:R-:W-:Y:S02]  /*8db0*/  HADD2.F32 R13, -RZ, R136.H0_H0 ;  /* 0x20000088ff0d7230 */ /* 0x000fe40000004100 */
[--C-:B------:R-:W-:Y:S02]  /*8dc0*/  HADD2.F32 R17, -RZ, R137.reuse.H0_H0 ;  /* 0x20000089ff117230 */ /* 0x100fe40000004100 */
[-C--:B------:R-:W-:Y:S01]  /*8dd0*/  FMUL R12, R29, R166.reuse ;  /* 0x000000a61d0c7220 */ /* 0x080fe20000400000 */
[----:B------:R-:W-:Y:S02]  /*8de0*/  HADD2.F32 R29, -RZ, R137.H1_H1 ;  /* 0x30000089ff1d7230 */ /* 0x000fe40000004100 */
[----:B------:R-:W-:Y:S01]  /*8df0*/  FMUL R13, R13, R166 ;  /* 0x000000a60d0d7220 */ /* 0x000fe20000400000 */
[----:B-----5:R-:W-:-:S02]  /*8e00*/  HADD2.F32 R33, -RZ, R138.H1_H1 ;  /* 0x3000008aff217230 */ /* 0x020fc40000004100 */
[----:B-1----:R-:W-:Y:S01]  /*8e10*/  FFMA R153, R153, R0, R12 ;  /* 0x0000000099997223 */ /* 0x002fe2000000000c */
[-C--:B------:R-:W-:Y:S01]  /*8e20*/  FMUL R17, R17, R166.reuse ;  /* 0x000000a611117220 */ /* 0x080fe20000400000 */
[----:B------:R-:W-:Y:S01]  /*8e30*/  FMUL R12, R29, R166 ;  /* 0x000000a61d0c7220 */ /* 0x000fe20000400000 */
[--C-:B------:R-:W-:Y:S02]  /*8e40*/  HADD2.F32 R29, -RZ, R139.reuse.H0_H0 ;  /* 0x2000008bff1d7230 */ /* 0x100fe40000004100 */
[-C--:B------:R-:W-:Y:S01]  /*8e50*/  FFMA R152, R152, R0.reuse, R13 ;  /* 0x0000000098987223 */ /* 0x080fe2000000000d */
[----:B------:R-:W-:Y:S02]  /*8e60*/  HADD2.F32 R13, -RZ, R138.H0_H0 ;  /* 0x2000008aff0d7230 */ /* 0x000fe40000004100 */
[-C--:B------:R-:W-:Y:S01]  /*8e70*/  FFMA R154, R154, R0.reuse, R17 ;  /* 0x000000009a9a7223 */ /* 0x080fe20000000011 */
[----:B------:R-:W-:Y:S01]  /*8e80*/  FFMA R155, R155, R0, R12 ;  /* 0x000000009b9b7223 */ /* 0x000fe2000000000c */
[----:B------:R-:W-:Y:S01]  /*8e90*/  FMUL R29, R29, R166 ;  /* 0x000000a61d1d7220 */ /* 0x000fe20000400000 */
[----:B------:R-:W-:-:S02]  /*8ea0*/  HADD2.F32 R17, -RZ, R139.H1_H1 ;  /* 0x3000008bff117230 */ /* 0x000fc40000004100 */
[-C--:B------:R-:W-:Y:S01]  /*8eb0*/  FMUL R12, R33, R166.reuse ;  /* 0x000000a6210c7220 */ /* 0x080fe20000400000 */
[----:B------:R-:W-:Y:S01]  /*8ec0*/  FMUL R13, R13, R166 ;  /* 0x000000a60d0d7220 */ /* 0x000fe20000400000 */
[-C--:B--2---:R-:W-:Y:S01]  /*8ed0*/  FFMA R150, R150, R0.reuse, R29 ;  /* 0x0000000096967223 */ /* 0x084fe2000000001d */
[--C-:B---3--:R-:W-:Y:S02]  /*8ee0*/  HADD2.F32 R29, -RZ, R133.reuse.H0_H0 ;  /* 0x20000085ff1d7230 */ /* 0x108fe40000004100 */
[----:B------:R-:W-:Y:S01]  /*8ef0*/  FFMA R149, R149, R0, R12 ;  /* 0x0000000095957223 */ /* 0x000fe2000000000c */
[----:B------:R-:W-:Y:S01]  /*8f00*/  FMUL R12, R17, R166 ;  /* 0x000000a6110c7220 */ /* 0x000fe20000400000 */
[----:B------:R-:W-:Y:S02]  /*8f10*/  HADD2.F32 R33, -RZ, R133.H1_H1 ;  /* 0x30000085ff217230 */ /* 0x000fe40000004100 */
[----:B------:R-:W-:Y:S01]  /*8f20*/  FFMA R148, R148, R0, R13 ;  /* 0x0000000094947223 */ /* 0x000fe2000000000d */
[----:B------:R-:W-:-:S02]  /*8f30*/  HADD2.F32 R13, -RZ, R132.H0_H0 ;  /* 0x20000084ff0d7230 */ /* 0x000fc40000004100 */
[----:B------:R-:W-:Y:S01]  /*8f40*/  FFMA R151, R151, R0, R12 ;  /* 0x0000000097977223 */ /* 0x000fe2000000000c */
[-C--:B------:R-:W-:Y:S01]  /*8f50*/  FMUL R29, R29, R166.reuse ;  /* 0x000000a61d1d7220 */ /* 0x080fe20000400000 */
[-C--:B------:R-:W-:Y:S01]  /*8f60*/  FMUL R12, R33, R166.reuse ;  /* 0x000000a6210c7220 */ /* 0x080fe20000400000 */
[----:B------:R-:W-:Y:S02]  /*8f70*/  HADD2.F32 R17, -RZ, R132.H1_H1 ;  /* 0x30000084ff117230 */ /* 0x000fe40000004100 */
[----:B------:R-:W-:Y:S01]  /*8f80*/  FMUL R13, R13, R166 ;  /* 0x000000a60d0d7220 */ /* 0x000fe20000400000 */
[-C--:B------:R-:W-:Y:S01]  /*8f90*/  FFMA R16, R146, R0.reuse, R29 ;  /* 0x0000000092107223 */ /* 0x080fe2000000001d */
[----:B------:R-:W-:Y:S01]  /*8fa0*/  FFMA R29, R147, R0, R12 ;  /* 0x00000000931d7223 */ /* 0x000fe2000000000c */
[----:B------:R-:W-:Y:S01]  /*8fb0*/  SHF.L.U32 R12, R4, 0x1, RZ ;  /* 0x00000001040c7819 */ /* 0x000fe200000006ff */
[----:B------:R-:W-:Y:S01]  /*8fc0*/  FMUL R32, R17, R166 ;  /* 0x000000a611207220 */ /* 0x000fe20000400000 */
[----:B------:R-:W-:Y:S01]  /*8fd0*/  FFMA R13, R144, R0, R13 ;  /* 0x00000000900d7223 */ /* 0x000fe2000000000d */
[C---:B------:R-:W-:Y:S01]  /*8fe0*/  SHF.L.U64.HI R4, R8.reuse, 0x1, R9 ;  /* 0x0000000108047819 */ /* 0x040fe20000010209 */
[--C-:B------:R-:W-:Y:S01]  /*8ff0*/  HADD2.F32 R17, -RZ, R134.reuse.H0_H0 ;  /* 0x20000086ff117230 */ /* 0x100fe20000004100 */
[----:B------:R-:W-:Y:S01]  /*9000*/  F2FP.F16.F32.PACK_AB R144, R153, R152 ;  /* 0x000000989990723e */ /* 0x000fe200000000ff */
[----:B------:R-:W-:Y:S01]  /*9010*/  FFMA R32, R145, R0, R32 ;  /* 0x0000000091207223 */ /* 0x000fe20000000020 */
[----:B------:R-:W-:Y:S01]  /*9020*/  SHF.L.U32 R9, R8, 0x1, RZ ;  /* 0x0000000108097819 */ /* 0x000fe200000006ff */
[----:B------:R-:W-:Y:S01]  /*9030*/  HADD2.F32 R169, -RZ, R134.H1_H1 ;  /* 0x30000086ffa97230 */ /* 0x000fe20000004100 */
[----:B------:R-:W-:Y:S01]  /*9040*/  LOP3.LUT R153, R12, 0xfffffffe, RZ, 0xc0, !PT ;  /* 0xfffffffe0c997812 */ /* 0x000fe200078ec0ff */
        /* <DEDUP_REMOVED lines=29> */
[----:B------:R-:W-:Y:S01]  /*9220*/  @P3 STG.E.128 desc[UR36][R8.64], R140 ;  /* 0x0000008c08003986 */ /* 0x000fe2000c101d24 */
[----:B------:R-:W-:-:S03]  /*9230*/  IADD3 R29, PT, PT, R165, 0xa, RZ ;  /* 0x0000000aa51d7810 */ /* 0x000fc60007ffe0ff */
[----:B------:R-:W2:Y:S01]  /*9240*/  @P2 LDG.E.LTC128B.128 R136, desc[UR36][R12.64] ;  /* 0x000000240c882981 */ /* 0x000ea2000c1e1d20 */
[----:B------:R-:W-:Y:S02]  /*9250*/  ISETP.LT.AND P2, PT, R29, UR4, P5 ;  /* 0x000000041d007c0c */ /* 0x000fe4000af41270 */
        /* <DEDUP_REMOVED lines=11> */
[----:B------:R-:W-:Y:S04]  /*9310*/  STS.64 [R162+0x80], R22 ;  /* 0x00008016a2007388 */ /* 0x000fe80000000a00 */
[----:B------:R2:W-:Y:S04]  /*9320*/  STS.64 [R162+0xa0], R26 ;  /* 0x0000a01aa2007388 */ /* 0x0005e80000000a00 */
[----:B------:R2:W-:Y:S01]  /*9330*/  STS.64 [R162+0xc0], R30 ;  /* 0x0000c01ea2007388 */ /* 0x0005e20000000a00 */
[----:B-1----:R-:W-:-:S03]  /*9340*/  IMAD.WIDE.U32 R6, R164, R29, R24 ;  /* 0x0000001da4067225 */ /* 0x002fc600078e0018 */
[----:B------:R-:W-:Y:S01]  /*9350*/  STS.64 [R162+0xe0], R34 ;  /* 0x0000e022a2007388 */ /* 0x000fe20000000a00 */
[----:B------:R-:W-:Y:S01]  /*9360*/  IMAD R29, R29, R20, R7 ;  /* 0x000000141d1d7224 */ /* 0x000fe200078e0207 */
[----:B------:R-:W-:Y:S01]  /*9370*/  BAR.SYNC.DEFER_BLOCKING 0x0 ;  /* 0x0000000000007b1d */ /* 0x000fe20000010000 */
[C---:B----4-:R-:W-:Y:S02]  /*9380*/  IADD3 R15, P1, PT, R21.reuse, R6, RZ ;  /* 0x00000006150f7210 */ /* 0x050fe40007f3e0ff */
[----:B------:R-:W-:Y:S01]  /*9390*/  IADD3 R14, P2, PT, R21, R32, RZ ;  /* 0x00000020150e7210 */ /* 0x000fe20007f5e0ff */
[----:B-----5:R-:W-:-:S05]  /*93a0*/  IMAD R19, R5, R20, R33 ;  /* 0x0000001405137224 */ /* 0x020fca00078e0221 */
[----:B------:R-:W-:-:S04]  /*93b0*/  IADD3.X R19, PT, PT, R28, R19, RZ, P2, !PT ;  /* 0x000000131c137210 */ /* 0x000fc800017fe4ff */
[C---:B------:R-:W-:Y:S02]  /*93c0*/  SHF.L.U64.HI R19, R14.reuse, 0x1, R19 ;  /* 0x000000010e137819 */ /* 0x040fe40000010213 */
[----:B------:R-:W-:Y:S01]  /*93d0*/  SHF.L.U32 R14, R14, 0x1, RZ ;  /* 0x000000010e0e7819 */ /* 0x000fe200000006ff */
        /* <DEDUP_REMOVED lines=19> */
[-C--:B----4-:R-:W-:Y:S01]  /*9510*/  FFMA R141, R141, R0.reuse, R18 ;  /* 0x000000008d8d7223 */ /* 0x090fe20000000012 */
[--C-:B---3--:R-:W-:Y:S02]  /*9520*/  HADD2.F32 R31, -RZ, R132.reuse.H1_H1 ;  /* 0x30000084ff1f7230 */ /* 0x108fe40000004100 */
[----:B------:R-:W-:Y:S01]  /*9530*/  FFMA R140, R140, R0, R27 ;  /* 0x000000008c8c7223 */ /* 0x000fe2000000001b */
[----:B------:R-:W-:-:S02]  /*9540*/  HADD2.F32 R27, -RZ, R132.H0_H0 ;  /* 0x20000084ff1b7230 */ /* 0x000fc40000004100 */
[-C--:B------:R-:W-:Y:S01]  /*9550*/  FMUL R18, R23, R166.reuse ;  /* 0x000000a617127220 */ /* 0x080fe20000400000 */
[----:B------:R-:W-:Y:S02]  /*9560*/  HADD2.F32 R23, -RZ, R133.H0_H0 ;  /* 0x20000085ff177230 */ /* 0x000fe40000004100 */
[----:B------:R-:W-:Y:S01]  /*9570*/  FMUL R22, R33, R166 ;  /* 0x000000a621167220 */ /* 0x000fe20000400000 */
[--C-:B------:R-:W-:Y:S02]  /*9580*/  HADD2.F32 R35, -RZ, R134.reuse.H1_H1 ;  /* 0x30000086ff237230 */ /* 0x100fe40000004100 */
[----:B------:R-:W-:Y:S01]  /*9590*/  FFMA R143, R143, R0, R18 ;  /* 0x000000008f8f7223 */ /* 0x000fe20000000012 */
[-C--:B------:R-:W-:Y:S01]  /*95a0*/  FMUL R27, R27, R166.reuse ;  /* 0x000000a61b1b7220 */ /* 0x080fe20000400000 */
[-C--:B------:R-:W-:Y:S01]  /*95b0*/  FMUL R18, R31, R166.reuse ;  /* 0x000000a61f127220 */ /* 0x080fe20000400000 */
[----:B------:R-:W-:Y:S01]  /*95c0*/  FMUL R23, R23, R166 ;  /* 0x000000a617177220 */ /* 0x000fe20000400000 */
[-C--:B------:R-:W-:Y:S01]  /*95d0*/  FFMA R145, R145, R0.reuse, R22 ;  /* 0x0000000091917223 */ /* 0x080fe20000000016 */
[-C--:B-----5:R-:W-:Y:S01]  /*95e0*/  FFMA R22, R8, R0.reuse, R27 ;  /* 0x0000000008167223 */ /* 0x0a0fe2000000001b */
[-C--:B------:R-:W-:Y:S01]  /*95f0*/  FFMA R27, R9, R0.reuse, R18 ;  /* 0x00000000091b7223 */ /* 0x080fe20000000012 */
[----:B------:R-:W-:Y:S01]  /*9600*/  FFMA R18, R10, R0, R23 ;  /* 0x000000000a127223 */ /* 0x000fe20000000017 */
[----:B------:R-:W-:-:S02]  /*9610*/  HADD2.F32 R23, -RZ, R134.H0_H0 ;  /* 0x20000086ff177230 */ /* 0x000fc40000004100 */
[----:B------:R-:W-:Y:S01]  /*9620*/  FMUL R30, R35, R166 ;  /* 0x000000a6231e7220 */ /* 0x000fe20000400000 */
[----:B------:R-:W-:Y:S01]  /*9630*/  HADD2.F32 R33, -RZ, R139.H0_H0 ;  /* 0x2000008bff217230 */ /* 0x000fe20000004100 */
[----:B------:R-:W-:Y:S01]  /*9640*/  F2FP.F16.F32.PACK_AB R10, R141, R140 ;  /* 0x0000008c8d0a723e */ /* 0x000fe200000000ff */
[----:B------:R-:W-:Y:S02]  /*9650*/  HADD2.F32 R9, -RZ, R135.H0_H0 ;  /* 0x20000087ff097230 */ /* 0x000fe40000004100 */
[----:B------:R-:W-:Y:S01]  /*9660*/  FMUL R23, R23, R166 ;  /* 0x000000a617177220 */ /* 0x000fe20000400000 */
[----:B------:R-:W-:Y:S01]  /*9670*/  FFMA R30, R5, R0, R30 ;  /* 0x00000000051e7223 */ /* 0x000fe2000000001e */
[----:B------:R-:W-:Y:S01]  /*9680*/  FMUL R33, R33, R166 ;  /* 0x000000a621217220 */ /* 0x000fe20000400000 */
[----:B------:R-:W-:Y:S02]  /*9690*/  HADD2.F32 R31, -RZ, R133.H1_H1 ;  /* 0x30000085ff1f7230 */ /* 0x000fe40000004100 */
[----:B------:R-:W-:Y:S01]  /*96a0*/  FFMA R23, R4, R0, R23 ;  /* 0x0000000004177223 */ /* 0x000fe20000000017 */
[----:B------:R-:W-:Y:S01]  /*96b0*/  IADD3.X R4, PT, PT, R28, R29, RZ, P1, !PT ;  /* 0x0000001d1c047210 */ /* 0x000fe20000ffe4ff */
[----:B------:R-:W-:Y:S01]  /*96c0*/  FMUL R9, R9, R166 ;  /* 0x000000a609097220 */ /* 0x000fe20000400000 */
[----:B------:R-:W-:Y:S01]  /*96d0*/  FFMA R142, R142, R0, R33 ;  /* 0x000000008e8e7223 */ /* 0x000fe20000000021 */
[----:B------:R-:W-:Y:S01]  /*96e0*/  FMUL R8, R31, R166 ;  /* 0x000000a61f087220 */ /* 0x000fe20000400000 */
[C---:B------:R-:W-:Y:S01]  /*96f0*/  SHF.L.U64.HI R5, R15.reuse, 0x1, R4 ;  /* 0x000000010f057819 */ /* 0x040fe20000010204 */
[----:B------:R-:W-:Y:S01]  /*9700*/  HADD2.F32 R33, -RZ, R135.H1_H1 ;  /* 0x30000087ff217230 */ /* 0x000fe20000004100 */
[----:B------:R-:W-:Y:S01]  /*9710*/  SHF.L.U32 R15, R15, 0x1, RZ ;  /* 0x000000010f0f7819 */ /* 0x000fe200000006ff */
[-C--:B------:R-:W-:Y:S01]  /*9720*/  FFMA R26, R6, R0.reuse, R9 ;  /* 0x00000000061a7223 */ /* 0x080fe20000000009 */
[----:B------:R-:W-:Y:S01]  /*9730*/  LOP3.LUT R29, R14, 0xfffffffe, RZ, 0xc0, !PT ;  /* 0xfffffffe0e1d7812 */ /* 0x000fe200078ec0ff */
[----:B------:R-:W-:Y:S01]  /*9740*/  FFMA R31, R11, R0, R8 ;  /* 0x000000000b1f7223 */ /* 0x000fe20000000008 */
[----:B------:R-:W-:Y:S01]  /*9750*/  LOP3.LUT R15, R15, 0xfffffffe, RZ, 0xc0, !PT ;  /* 0xfffffffe0f0f7812 */ /* 0x000fe200078ec0ff */
[----:B------:R-:W-:Y:S01]  /*9760*/  FMUL R8, R33, R166 ;  /* 0x000000a621087220 */ /* 0x000fe20000400000 */
[----:B------:R-:W-:-:S02]  /*9770*/  F2FP.F16.F32.PACK_AB R4, R27, R22 ;  /* 0x000000161b04723e */ /* 0x000fc400000000ff */
[----:B------:R-:W-:Y:S01]  /*9780*/  LOP3.LUT R6, R5, 0x1fffffff, RZ, 0xc0, !PT ;  /* 0x1fffffff05067812 */ /* 0x000fe200078ec0ff */
[----:B------:R-:W-:Y:S01]  /*9790*/  FFMA R7, R7, R0, R8 ;  /* 0x0000000007077223 */ /* 0x000fe20000000008 */
[C---:B------:R-:W-:Y:S02]  /*97a0*/  IADD3 R32, P1, PT, R2.reuse, R15, RZ ;  /* 0x0000000f02207210 */ /* 0x040fe40007f3e0ff */
[----:B------:R-:W-:Y:S02]  /*97b0*/  IADD3 R27, PT, PT, R165, 0x10, RZ ;  /* 0x00000010a51b7810 */ /* 0x000fe40007ffe0ff */
[----:B------:R-:W-:Y:S02]  /*97c0*/  LOP3.LUT R22, R19, 0x1fffffff, RZ, 0xc0, !PT ;  /* 0x1fffffff13167812 */ /* 0x000fe400078ec0ff */
[----:B------:R-:W-:Y:S02]  /*97d0*/  IADD3 R14, P2, PT, R2, R29, RZ ;  /* 0x0000001d020e7210 */ /* 0x000fe40007f5e0ff */
[----:B------:R-:W-:-:S02]  /*97e0*/  IADD3.X R33, PT, PT, R3, R6, RZ, P1, !PT ;  /* 0x0000000603217210 */ /* 0x000fc40000ffe4ff */
[----:B------:R-:W-:Y:S02]  /*97f0*/  ISETP.LT.AND P1, PT, R27, UR4, P5 ;  /* 0x000000041b007c0c */ /* 0x000fe4000af21270 */
[----:B------:R-:W-:Y:S02]  /*9800*/  IADD3.X R15, PT, PT, R3, R22, RZ, P2, !PT ;  /* 0x00000016030f7210 */ /* 0x000fe400017fe4ff */
[----:B------:R-:W-:Y:S02]  /*9810*/  IADD3 R22, P2, PT, R156, R12, RZ ;  /* 0x0000000c9c167210 */ /* 0x000fe40007f5e0ff */
[----:B------:R-:W-:Y:S02]  /*9820*/  F2FP.F16.F32.PACK_AB R8, R145, R144 ;  /* 0x000000909108723e */ /* 0x000fe400000000ff */
[----:B------:R-:W-:Y:S02]  /*9830*/  F2FP.F16.F32.PACK_AB R9, R147, R146 ;  /* 0x000000929309723e */ /* 0x000fe400000000ff */
[----:B------:R-:W-:-:S02]  /*9840*/  F2FP.F16.F32.PACK_AB R11, R143, R142 ;  /* 0x0000008e8f0b723e */ /* 0x000fc400000000ff */
[----:B------:R-:W-:Y:S02]  /*9850*/  F2FP.F16.F32.PACK_AB R5, R31, R18 ;  /* 0x000000121f05723e */ /* 0x000fe400000000ff */
[----:B------:R-:W-:Y:S01]  /*9860*/  F2FP.F16.F32.PACK_AB R6, R30, R23 ;  /* 0x000000171e06723e */ /* 0x000fe200000000ff */
[----:B------:R-:W-:Y:S01]  /*9870*/  @P4 STG.E.128 desc[UR36][R14.64], R8 ;  /* 0x000000080e004986 */ /* 0x000fe2000c101d24 */
[----:B------:R-:W-:Y:S02]  /*9880*/  F2FP.F16.F32.PACK_AB R7, R7, R26 ;  /* 0x0000001a0707723e */ /* 0x000fe400000000ff */
[----:B------:R-:W-:Y:S02]  /*9890*/  IADD3 R29, PT, PT, R165, 0x12, RZ ;  /* 0x00000012a51d7810 */ /* 0x000fe40007ffe0ff */
[----:B------:R-:W-:Y:S01]  /*98a0*/  IADD3.X R23, PT, PT, R157, R13, RZ, P2, !PT ;  /* 0x0000000d9d177210 */ /* 0x000fe200017fe4ff */
[----:B------:R1:W-:Y:S01]  /*98b0*/  @P3 STG.E.128 desc[UR36][R32.64], R4 ;  /* 0x0000000420003986 */ /* 0x0003e2000c101d24 */
[----:B------:R-:W-:-:S03]  /*98c0*/  ISETP.LT.AND P2, PT, R29, UR4, P5 ;  /* 0x000000041d007c0c */ /* 0x000fc6000af41270 */
[----:B------:R-:W2:Y:S01]  /*98d0*/  @P1 LDG.E.LTC128B.128 R136, desc[UR36][R22.64] ;  /* 0x0000002416881981 */ /* 0x000ea2000c1e1d20 */
[----:B------:R-:W-:-:S04]  /*98e0*/  IADD3 R30, P1, PT, R156, R16, RZ ;  /* 0x000000109c1e7210 */ /* 0x000fc80007f3e0ff */
[----:B------:R-:W-:-:S05]  /*98f0*/  IADD3.X R31, PT, PT, R157, R17, RZ, P1, !PT ;  /* 0x000000119d1f7210 */ /* 0x000fca0000ffe4ff */
[----:B------:R-:W3:Y:S01]  /*9900*/  @P2 LDG.E.LTC128B.128 R132, desc[UR36][R30.64] ;  /* 0x000000241e842981 */ /* 0x000ee2000c1e1d20 */
[----:B------:R-:W-:Y:S01]  /*9910*/  BAR.SYNC.DEFER_BLOCKING 0x0 ;  /* 0x0000000000007b1d */ /* 0x000fe20000010000 */
[----:B------:R-:W-:Y:S02]  /*9920*/  ISETP.LT.AND P4, PT, R27, UR4, P0 ;  /* 0x000000041b007c0c */ /* 0x000fe40008781270 */
[----:B------:R-:W-:Y:S01]  /*9930*/  ISETP.LT.AND P3, PT, R29, UR4, P0 ;  /* 0x000000041d007c0c */ /* 0x000fe20008761270 */
[----:B-1----:R-:W-:-:S04]  /*9940*/  IMAD.WIDE.U32 R4, R164, R27, R24 ;  /* 0x0000001ba4047225 */ /* 0x002fc800078e0018 */
[----:B------:R-:W-:Y:S01]  /*9950*/  IMAD R27, R27, R20, R5 ;  /* 0x000000141b1b7224 */ /* 0x000fe200078e0205 */
[----:B------:R-:W-:Y:S01]  /*9960*/  IADD3 R26, P2, PT, R21, R4, RZ ;  /* 0x00000004151a7210 */ /* 0x000fe20007f5e0ff */
[----:B------:R-:W-:Y:S01]  /*9970*/  IMAD.WIDE.U32 R32, R164, R29, R24 ;  /* 0x0000001da4207225 */ /* 0x000fe200078e0018 */
[----:B------:R-:W-:Y:S03]  /*9980*/  STS.64 [R163], R64 ;  /* 0x00000040a3007388 */ /* 0x000fe60000000a00 */
[----:B------:R-:W-:Y:S01]  /*9990*/  IMAD R29, R29, R20, R33 ;  /* 0x000000141d1d7224 */ /* 0x000fe200078e0221 */
[----:B------:R-:W-:Y:S01]  /*99a0*/  IADD3 R32, P1, PT, R21, R32, RZ ;  /* 0x0000002015207210 */ /* 0x000fe20007f3e0ff */
[----:B------:R-:W-:Y:S01]  /*99b0*/  STS.64 [R163+0x20], R60 ;  /* 0x0000203ca3007388 */ /* 0x000fe20000000a00 */
[C---:B------:R-:W-:Y:S02]  /*99c0*/  IADD3.X R27, PT, PT, R28.reuse, R27, RZ, P2, !PT ;  /* 0x0000001b1c1b7210 */ /* 0x040fe400017fe4ff */
[----:B------:R-:W-:Y:S01]  /*99d0*/  IADD3.X R29, PT, PT, R28, R29, RZ, P1, !PT ;  /* 0x0000001d1c1d7210 */ /* 0x000fe20000ffe4ff */
[----:B------:R-:W-:Y:S01]  /*99e0*/  STS.64 [R163+0x40], R56 ;  /* 0x00004038a3007388 */ /* 0x000fe20000000a00 */
[----:B------:R-:W-:-:S03]  /*99f0*/  SHF.L.U64.HI R27, R26, 0x1, R27 ;  /* 0x000000011a1b7819 */ /* 0x000fc6000001021b */
[----:B------:R-:W-:Y:S04]  /*9a00*/  STS.64 [R163+0x60], R52 ;  /* 0x00006034a3007388 */ /* 0x000fe80000000a00 */
[----:B------:R-:W-:Y:S04]  /*9a10*/  STS.64 [R162+0x80], R48 ;  /* 0x00008030a2007388 */ /* 0x000fe80000000a00 */
[----:B------:R2:W-:Y:S04]  /*9a20*/  STS.64 [R162+0xa0], R44 ;  /* 0x0000a02ca2007388 */ /* 0x0005e80000000a00 */
[----:B------:R-:W-:Y:S04]  /*9a30*/  STS.64 [R162+0xc0], R40 ;  /* 0x0000c028a2007388 */ /* 0x000fe80000000a00 */
[----:B------:R1:W-:Y:S01]  /*9a40*/  STS.64 [R162+0xe0], R36 ;  /* 0x0000e024a2007388 */ /* 0x0003e20000000a00 */
[----:B------:R-:W-:Y:S06]  /*9a50*/  BAR.SYNC.DEFER_BLOCKING 0x0 ;  /* 0x0000000000007b1d */ /* 0x000fec0000010000 */
[----:B------:R-:W4:Y:S04]  /*9a60*/  LDS.128 R16, [R161] ;  /* 0x00000000a1107984 */ /* 0x000f280000000c00 */
[----:B------:R-:W5:Y:S04]  /*9a70*/  LDS.128 R12, [R160] ;  /* 0x00000000a00c7984 */ /* 0x000f680000000c00 */
[----:B------:R-:W5:Y:S04]  /*9a80*/  LDS.128 R8, [R161+0x440] ;  /* 0x00044000a1087984 */ /* 0x000f680000000c00 */
[----:B------:R-:W5:Y:S01]  /*9a90*/  LDS.128 R4, [R160+0x440] ;  /* 0x00044000a0047984 */ /* 0x000f620000000c00 */
[----:B--2---:R-:W-:-:S02]  /*9aa0*/  HADD2.F32 R45, -RZ, R136.H0_H0 ;  /* 0x20000088ff2d7230 */ /* 0x004fc40000004100 */
[--C-:B-1----:R-:W-:Y:S02]  /*9ab0*/  HADD2.F32 R37, -RZ, R137.reuse.H0_H0 ;  /* 0x20000089ff257230 */ /* 0x102fe40000004100 */
[----:B------:R-:W-:Y:S02]  /*9ac0*/  HADD2.F32 R41, -RZ, R136.H1_H1 ;  /* 0x30000088ff297230 */ /* 0x000fe40000004100 */
[-C--:B------:R-:W-:Y:S01]  /*9ad0*/  FMUL R45, R45, R166.reuse ;  /* 0x000000a62d2d7220 */ /* 0x080fe20000400000 */
[----:B------:R-:W-:Y:S02]  /*9ae0*/  HADD2.F32 R35, -RZ, R138.H0_H0 ;  /* 0x2000008aff237230 */ /* 0x000fe40000004100 */
[----:B------:R-:W-:Y:S01]  /*9af0*/  FMUL R37, R37, R166 ;  /* 0x000000a625257220 */ /* 0x000fe20000400000 */
[----:B------:R-:W-:Y:S02]  /*9b00*/  HADD2.F32 R33, -RZ, R137.H1_H1 ;  /* 0x30000089ff217230 */ /* 0x000fe40000004100 */
[----:B----4-:R-:W-:Y:S01]  /*9b10*/  FFMA R16, R16, R0, R45 ;  /* 0x0000000010107223 */ /* 0x010fe2000000002d */
[-C--:B------:R-:W-:Y:S01]  /*9b20*/  FMUL R36, R41, R166.reuse ;  /* 0x000000a629247220 */ /* 0x080fe20000400000 */
[----:B------:R-:W-:Y:S01]  /*9b30*/  FMUL R35, R35, R166 ;  /* 0x000000a623237220 */ /* 0x000fe20000400000 */
[----:B------:R-:W-:Y:S01]  /*9b40*/  FFMA R18, R18, R0, R37 ;  /* 0x0000000012127223 */ /* 0x000fe20000000025 */
[----:B------:R-:W-:-:S02]  /*9b50*/  HADD2.F32 R45, -RZ, R139.H1_H1 ;  /* 0x3000008bff2d7230 */ /* 0x000fc40000004100 */
[----:B------:R-:W-:Y:S01]  /*9b60*/  FMUL R34, R33, R166 ;  /* 0x000000a621227220 */ /* 0x000fe20000400000 */
[--C-:B---3--:R-:W-:Y:S02]  /*9b70*/  HADD2.F32 R37, -RZ, R132.reuse.H0_H0 ;  /* 0x20000084ff257230 */ /* 0x108fe40000004100 */
[-C--:B------:R-:W-:Y:S01]  /*9b80*/  FFMA R33, R17, R0.reuse, R36 ;  /* 0x0000000011217223 */ /* 0x080fe20000000024 */
[----:B------:R-:W-:Y:S02]  /*9b90*/  HADD2.F32 R41, -RZ, R139.H0_H0 ;  /* 0x2000008bff297230 */ /* 0x000fe40000004100 */
[----:B-----5:R-:W-:Y:S01]  /*9ba0*/  FFMA R17, R12, R0, R35 ;  /* 0x000000000c117223 */ /* 0x020fe20000000023 */
[-C--:B------:R-:W-:Y:S01]  /*9bb0*/  FMUL R12, R45, R166.reuse ;  /* 0x000000a62d0c7220 */ /* 0x080fe20000400000 */
[----:B------:R-:W-:Y:S02]  /*9bc0*/  HADD2.F32 R35, -RZ, R132.H1_H1 ;  /* 0x30000084ff237230 */ /* 0x000fe40000004100 */
[-C--:B------:R-:W-:Y:S01]  /*9bd0*/  FMUL R37, R37, R166.reuse ;  /* 0x000000a625257220 */ /* 0x080fe20000400000 */
[----:B------:R-:W-:Y:S01]  /*9be0*/  FMUL R41, R41, R166 ;  /* 0x000000a629297220 */ /* 0x000fe20000400000 */
[----:B------:R-:W-:Y:S01]  /*9bf0*/  FFMA R15, R15, R0, R12 ;  /* 0x000000000f0f7223 */ /* 0x000fe2000000000c */
[----:B------:R-:W-:-:S02]  /*9c00*/  HADD2.F32 R45, -RZ, R133.H1_H1 ;  /* 0x30000085ff2d7230 */ /* 0x000fc40000004100 */
[-C--:B------:R-:W-:Y:S01]  /*9c10*/  FFMA R12, R8, R0.reuse, R37 ;  /* 0x00000000080c7223 */ /* 0x080fe20000000025 */
[----:B------:R-:W-:Y:S01]  /*9c20*/  FFMA R14, R14, R0, R41 ;  /* 0x000000000e0e7223 */ /* 0x000fe20000000029 */
[-C--:B------:R-:W-:Y:S01]  /*9c30*/  FMUL R8, R35, R166.reuse ;  /* 0x000000a623087220 */ /* 0x080fe20000400000 */
[--C-:B------:R-:W-:Y:S02]  /*9c40*/  HADD2.F32 R41, -RZ, R134.reuse.H0_H0 ;  /* 0x20000086ff297230 */ /* 0x100fe40000004100 */
[----:B------:R-:W-:Y:S01]  /*9c50*/  FMUL R40, R45, R166 ;  /* 0x000000a62d287220 */ /* 0x000fe20000400000 */
[----:B------:R-:W-:Y:S02]  /*9c60*/  HADD2.F32 R37, -RZ, R134.H1_H1 ;  /* 0x30000086ff257230 */ /* 0x000fe40000004100 */
[----:B------:R-:W-:Y:S01]  /*9c70*/  FFMA R35, R9, R0, R8 ;  /* 0x0000000009237223 */ /* 0x000fe20000000008 */
[--C-:B------:R-:W-:Y:S02]  /*9c80*/  HADD2.F32 R9, -RZ, R135.reuse.H0_H0 ;  /* 0x20000087ff097230 */ /* 0x100fe40000004100 */
[----:B------:R-:W-:Y:S01]  /*9c90*/  FMUL R41, R41, R166 ;  /* 0x000000a629297220 */ /* 0x000fe20000400000 */
[----:B------:R-:W-:Y:S01]  /*9ca0*/  FFMA R40, R11, R0, R40 ;  /* 0x000000000b287223 */ /* 0x000fe20000000028 */
[----:B------:R-:W-:-:S02]  /*9cb0*/  HADD2.F32 R11, -RZ, R135.H1_H1 ;  /* 0x30000087ff0b7230 */ /* 0x000fc40000004100 */
[-C--:B------:R-:W-:Y:S01]  /*9cc0*/  FFMA R19, R19, R0.reuse, R34 ;  /* 0x0000000013137223 */ /* 0x080fe20000000022 */
[----:B------:R-:W-:Y:S01]  /*9cd0*/  FFMA R36, R4, R0, R41 ;  /* 0x0000000004247223 */ /* 0x000fe20000000029 */
[-C--:B------:R-:W-:Y:S01]  /*9ce0*/  FMUL R9, R9, R166.reuse ;  /* 0x000000a609097220 */ /* 0x080fe20000400000 */
[----:B------:R-:W-:Y:S02]  /*9cf0*/  HADD2.F32 R49, -RZ, R138.H1_H1 ;  /* 0x3000008aff317230 */ /* 0x000fe40000004100 */
[----:B------:R-:W-:Y:S01]  /*9d00*/  FMUL R4, R37, R166 ;  /* 0x000000a625047220 */ /* 0x000fe20000400000 */
[----:B------:R-:W-:Y:S01]  /*9d10*/  F2FP.F16.F32.PACK_AB R8, R33, R16 ;  /* 0x000000102108723e */ /* 0x000fe200000000ff */
[----:B------:R-:W-:Y:S01]  /*9d20*/  FFMA R37, R6, R0, R9 ;  /* 0x0000000006257223 */ /* 0x000fe20000000009 */
[----:B------:R-:W-:Y:S01]  /*9d30*/  FMUL R6, R11, R166 ;  /* 0x000000a60b067220 */ /* 0x000fe20000400000 */
[----:B------:R-:W-:Y:S01]  /*9d40*/  FFMA R41, R5, R0, R4 ;  /* 0x0000000005297223 */ /* 0x000fe20000000004 */
[----:B------:R-:W-:Y:S01]  /*9d50*/  FMUL R34, R49, R166 ;  /* 0x000000a631227220 */ /* 0x000fe20000400000 */
[----:B------:R-:W-:Y:S01]  /*9d60*/  SHF.L.U32 R5, R26, 0x1, RZ ;  /* 0x000000011a057819 */ /* 0x000fe200000006ff */
[-C--:B------:R-:W-:Y:S01]  /*9d70*/  FFMA R26, R7, R0.reuse, R6 ;  /* 0x00000000071a7223 */ /* 0x080fe20000000006 */
[C---:B------:R-:W-:Y:S01]  /*9d80*/  SHF.L.U64.HI R4, R32.reuse, 0x1, R29 ;  /* 0x0000000120047819 */ /* 0x040fe2000001021d */
[----:B------:R-:W-:Y:S01]  /*9d90*/  FFMA R34, R13, R0, R34 ;  /* 0x000000000d227223 */ /* 0x000fe20000000022 */
[----:B------:R-:W-:Y:S01]  /*9da0*/  SHF.L.U32 R32, R32, 0x1, RZ ;  /* 0x0000000120207819 */ /* 0x000fe200000006ff */
[----:B------:R-:W-:Y:S01]  /*9db0*/  HADD2.F32 R13, -RZ, R133.H0_H0 ;  /* 0x20000085ff0d7230 */ /* 0x000fe20000004100 */
[----:B------:R-:W-:-:S02]  /*9dc0*/  LOP3.LUT R7, R5, 0xfffffffe, RZ, 0xc0, !PT ;  /* 0xfffffffe05077812 */ /* 0x000fc400078ec0ff */
[----:B------:R-:W-:Y:S02]  /*9dd0*/  LOP3.LUT R5, R32, 0xfffffffe, RZ, 0xc0, !PT ;  /* 0xfffffffe20057812 */ /* 0x000fe400078ec0ff */
[----:B------:R-:W-:Y:S01]  /*9de0*/  LOP3.LUT R6, R27, 0x1fffffff, RZ, 0xc0, !PT ;  /* 0x1fffffff1b067812 */ /* 0x000fe200078ec0ff */
[----:B------:R-:W-:Y:S01]  /*9df0*/  FMUL R13, R13, R166 ;  /* 0x000000a60d0d7220 */ /* 0x000fe20000400000 */
[----:B------:R-:W-:Y:S02]  /*9e00*/  IADD3 R32, P2, PT, R2, R7, RZ ;  /* 0x0000000702207210 */ /* 0x000fe40007f5e0ff */
[----:B------:R-:W-:Y:S01]  /*9e10*/  IADD3 R27, PT, PT, R165, 0x18, RZ ;  /* 0x00000018a51b7810 */ /* 0x000fe20007ffe0ff */
[----:B------:R-:W-:Y:S01]  /*9e20*/  FFMA R13, R10, R0, R13 ;  /* 0x000000000a0d7223 */ /* 0x000fe2000000000d */
[----:B------:R-:W-:Y:S02]  /*9e30*/  LOP3.LUT R4, R4, 0x1fffffff, RZ, 0xc0, !PT ;  /* 0x1fffffff04047812 */ /* 0x000fe400078ec0ff */
[----:B------:R-:W-:-:S02]  /*9e40*/  IADD3 R16, P1, PT, R2, R5, RZ ;  /* 0x0000000502107210 */ /* 0x000fc40007f3e0ff */
[----:B------:R-:W-:Y:S02]  /*9e50*/  IADD3.X R33, PT, PT, R3, R6, RZ, P2, !PT ;  /* 0x0000000603217210 */ /* 0x000fe400017fe4ff */
[----:B------:R-:W-:Y:S02]  /*9e60*/  ISETP.LT.AND P2, PT, R27, UR4, P5 ;  /* 0x000000041b007c0c */ /* 0x000fe4000af41270 */
[----:B------:R-:W-:Y:S02]  /*9e70*/  F2FP.F16.F32.PACK_AB R10, R34, R17 ;  /* 0x00000011220a723e */ /* 0x000fe400000000ff */
[----:B------:R-:W-:Y:S02]  /*9e80*/  IADD3.X R17, PT, PT, R3, R4, RZ, P1, !PT ;  /* 0x0000000403117210 */ /* 0x000fe40000ffe4ff */
[----:B------:R-:W-:Y:S02]  /*9e90*/  IADD3 R22, P1, PT, R156, R22, RZ ;  /* 0x000000169c167210 */ /* 0x000fe40007f3e0ff */
[----:B------:R-:W-:-:S02]  /*9ea0*/  F2FP.F16.F32.PACK_AB R9, R19, R18 ;  /* 0x000000121309723e */ /* 0x000fc400000000ff */
[----:B------:R-:W-:Y:S02]  /*9eb0*/  F2FP.F16.F32.PACK_AB R11, R15, R14 ;  /* 0x0000000e0f0b723e */ /* 0x000fe400000000ff */
[----:B------:R-:W-:Y:S02]  /*9ec0*/  F2FP.F16.F32.PACK_AB R4, R35, R12 ;  /* 0x0000000c2304723e */ /* 0x000fe400000000ff */
        /* <DEDUP_REMOVED lines=12> */
[----:B------:R-:W-:Y:S01]  /*9f90*/  BAR.SYNC.DEFER_BLOCKING 0x0 ;  /* 0x0000000000007b1d */ /* 0x000fe20000010000 */
[----:B------:R-:W-:Y:S02]  /*9fa0*/  ISETP.LT.AND P4, PT, R27, UR4, P0 ;  /* 0x000000041b007c0c */ /* 0x000fe40008781270 */
[----:B------:R-:W-:Y:S01]  /*9fb0*/  ISETP.LT.AND P3, PT, R29, UR4, P0 ;  /* 0x000000041d007c0c */ /* 0x000fe20008761270 */
[----:B-1----:R-:W-:-:S04]  /*9fc0*/  IMAD.WIDE.U32 R4, R164, R27, R24 ;  /* 0x0000001ba4047225 */ /* 0x002fc800078e0018 */
[----:B------:R-:W-:Y:S01]  /*9fd0*/  IMAD R33, R27, R20, R5 ;  /* 0x000000141b217224 */ /* 0x000fe200078e0205 */
[----:B------:R-:W-:Y:S01]  /*9fe0*/  IADD3 R26, P2, PT, R21, R4, RZ ;  /* 0x00000004151a7210 */ /* 0x000fe20007f5e0ff */
[----:B------:R-:W-:-:S03]  /*9ff0*/  IMAD.WIDE.U32 R6, R164, R29, R24 ;  /* 0x0000001da4067225 */ /* 0x000fc600078e0018 */
[----:B------:R-:W-:Y:S01]  /*a000*/  IADD3.X R33, PT, PT, R28, R33, RZ, P2, !PT ;  /* 0x000000211c217210 */ /* 0x000fe200017fe4ff */
[----:B------:R-:W-:Y:S01]  /*a010*/  IMAD R29, R29, R20, R7 ;  /* 0x000000141d1d7224 */ /* 0x000fe200078e0207 */
[----:B------:R-:W-:Y:S01]  /*a020*/  IADD3 R27, P1, PT, R21, R6, RZ ;  /* 0x00000006151b7210 */ /* 0x000fe20007f3e0ff */
        /* <DEDUP_REMOVED lines=9> */
[----:B------:R-:W4:Y:S04]  /*a0c0*/  LDS.128 R16, [R161] ;  /* 0x00000000a1107984 */ /* 0x000f280000000c00 */
[----:B------:R-:W5:Y:S04]  /*a0d0*/  LDS.128 R12, [R160] ;  /* 0x00000000a00c7984 */ /* 0x000f680000000c00 */
[----:B------:R-:W3:Y:S01]  /*a0e0*/  LDS.128 R8, [R161+0x440] ;  /* 0x00044000a1087984 */ /* 0x000ee20000000c00 */
[----:B--2---:R-:W-:-:S02]  /*a0f0*/  HADD2.F32 R5, -RZ, R136.H0_H0 ;  /* 0x20000088ff057230 */ /* 0x004fc40000004100 */
[--C-:B------:R-:W-:Y:S02]  /*a100*/  HADD2.F32 R35, -RZ, R137.reuse.H0_H0 ;  /* 0x20000089ff237230 */ /* 0x100fe40000004100 */
[----:B------:R-:W-:Y:S02]  /*a110*/  HADD2.F32 R37, -RZ, R137.H1_H1 ;  /* 0x30000089ff257230 */ /* 0x000fe40000004100 */
[-C--:B-1----:R-:W-:Y:S01]  /*a120*/  FMUL R39, R5, R166.reuse ;  /* 0x000000a605277220 */ /* 0x082fe20000400000 */
[----:B------:R-:W-:Y:S01]  /*a130*/  HADD2.F32 R41, -RZ, R136.H1_H1 ;  /* 0x30000088ff297230 */ /* 0x000fe20000004100 */
[----:B------:R-:W1:Y:S01]  /*a140*/  LDS.128 R4, [R160+0x440] ;  /* 0x00044000a0047984 */ /* 0x000e620000000c00 */
[----:B------:R-:W-:Y:S01]  /*a150*/  FMUL R35, R35, R166 ;  /* 0x000000a623237220 */ /* 0x000fe20000400000 */
[----:B----4-:R-:W-:Y:S01]  /*a160*/  FFMA R16, R16, R0, R39 ;  /* 0x0000000010107223 */ /* 0x010fe20000000027 */
        /* <DEDUP_REMOVED lines=11> */
[----:B-----5:R-:W-:Y:S01]  /*a220*/  FFMA R19, R12, R0, R19 ;  /* 0x000000000c137223 */ /* 0x020fe20000000013 */
[--C-:B---3--:R-:W-:Y:S02]  /*a230*/  HADD2.F32 R37, -RZ, R132.reuse.H0_H0 ;  /* 0x20000084ff257230 */ /* 0x108fe40000004100 */
[-C--:B------:R-:W-:Y:S01]  /*a240*/  FMUL R39, R39, R166.reuse ;  /* 0x000000a627277220 */ /* 0x080fe20000400000 */
[----:B------:R-:W-:Y:S01]  /*a250*/  FMUL R12, R41, R166 ;  /* 0x000000a6290c7220 */ /* 0x000fe20000400000 */
[----:B------:R-:W-:-:S02]  /*a260*/  HADD2.F32 R41, -RZ, R132.H1_H1 ;  /* 0x30000084ff297230 */ /* 0x000fc40000004100 */
[-C--:B------:R-:W-:Y:S01]  /*a270*/  FFMA R34, R13, R0.reuse, R34 ;  /* 0x000000000d227223 */ /* 0x080fe20000000022 */
[-C--:B------:R-:W-:Y:S01]  /*a280*/  FFMA R32, R14, R0.reuse, R39 ;  /* 0x000000000e207223 */ /* 0x080fe20000000027 */
[----:B------:R-:W-:Y:S01]  /*a290*/  FFMA R39, R15, R0, R12 ;  /* 0x000000000f277223 */ /* 0x000fe2000000000c */
[-C--:B------:R-:W-:Y:S01]  /*a2a0*/  FMUL R37, R37, R166.reuse ;  /* 0x000000a625257220 */ /* 0x080fe20000400000 */
[--C-:B------:R-:W-:Y:S02]  /*a2b0*/  HADD2.F32 R13, -RZ, R133.reuse.H0_H0 ;  /* 0x20000085ff0d7230 */ /* 0x100fe40000004100 */
[----:B------:R-:W-:Y:S01]  /*a2c0*/  FMUL R12, R41, R166 ;  /* 0x000000a6290c7220 */ /* 0x000fe20000400000 */
[----:B------:R-:W-:Y:S02]  /*a2d0*/  HADD2.F32 R15, -RZ, R133.H1_H1 ;  /* 0x30000085ff0f7230 */ /* 0x000fe40000004100 */
[----:B------:R-:W-:Y:S01]  /*a2e0*/  FFMA R14, R8, R0, R37 ;  /* 0x00000000080e7223 */ /* 0x000fe20000000025 */
[----:B------:R-:W-:-:S02]  /*a2f0*/  HADD2.F32 R41, -RZ, R135.H1_H1 ;  /* 0x30000087ff297230 */ /* 0x000fc40000004100 */
[----:B------:R-:W-:Y:S01]  /*a300*/  FFMA R37, R9, R0, R12 ;  /* 0x0000000009257223 */ /* 0x000fe2000000000c */
[-C--:B------:R-:W-:Y:S01]  /*a310*/  FMUL R13, R13, R166.reuse ;  /* 0x000000a60d0d7220 */ /* 0x080fe20000400000 */
[----:B------:R-:W-:Y:S02]  /*a320*/  HADD2.F32 R9, -RZ, R135.H0_H0 ;  /* 0x20000087ff097230 */ /* 0x000fe40000004100 */
[----:B------:R-:W-:Y:S01]  /*a330*/  FMUL R8, R15, R166 ;  /* 0x000000a60f087220 */ /* 0x000fe20000400000 */
[--C-:B------:R-:W-:Y:S02]  /*a340*/  HADD2.F32 R43, -RZ, R134.reuse.H1_H1 ;  /* 0x30000086ff2b7230 */ /* 0x100fe40000004100 */
[----:B------:R-:W-:Y:S01]  /*a350*/  FFMA R12, R10, R0, R13 ;  /* 0x000000000a0c7223 */ /* 0x000fe2000000000d */
[----:B------:R-:W-:Y:S02]  /*a360*/  HADD2.F32 R13, -RZ, R134.H0_H0 ;  /* 0x20000086ff0d7230 */ /* 0x000fe40000004100 */
[----:B------:R-:W-:Y:S01]  /*a370*/  FMUL R9, R9, R166 ;  /* 0x000000a609097220 */ /* 0x000fe20000400000 */
[----:B------:R-:W-:Y:S01]  /*a380*/  FFMA R15, R11, R0, R8 ;  /* 0x000000000b0f7223 */ /* 0x000fe20000000008 */
[-C--:B------:R-:W-:Y:S01]  /*a390*/  FMUL R8, R41, R166.reuse ;  /* 0x000000a629087220 */ /* 0x080fe20000400000 */
[----:B------:R-:W-:Y:S01]  /*a3a0*/  F2FP.F16.F32.PACK_AB R10, R34, R19 ;  /* 0x00000013220a723e */ /* 0x000fe200000000ff */
[----:B------:R-:W-:Y:S01]  /*a3b0*/  FMUL R13, R13, R166 ;  /* 0x000000a60d0d7220 */ /* 0x000fe20000400000 */
[-C--:B-1----:R-:W-:Y:S01]  /*a3c0*/  FFMA R36, R6, R0.reuse, R9 ;  /* 0x0000000006247223 */ /* 0x082fe20000000009 */
[C---:B------:R-:W-:Y:S01]  /*a3d0*/  SHF.L.U64.HI R6, R26.reuse, 0x1, R33 ;  /* 0x000000011a067819 */ /* 0x040fe20000010221 */
[-C--:B------:R-:W-:Y:S01]  /*a3e0*/  FFMA R7, R7, R0.reuse, R8 ;  /* 0x0000000007077223 */ /* 0x080fe20000000008 */
[----:B------:R-:W-:Y:S01]  /*a3f0*/  SHF.L.U32 R26, R26, 0x1, RZ ;  /* 0x000000011a1a7819 */ /* 0x000fe200000006ff */
[----:B------:R-:W-:Y:S01]  /*a400*/  FFMA R13, R4, R0, R13 ;  /* 0x00000000040d7223 */ /* 0x000fe2000000000d */
[----:B------:R-:W-:Y:S01]  /*a410*/  F2FP.F16.F32.PACK_AB R8, R17, R16 ;  /* 0x000000101108723e */ /* 0x000fe200000000ff */
[----:B------:R-:W-:Y:S01]  /*a420*/  FMUL R38, R43, R166 ;  /* 0x000000a62b267220 */ /* 0x000fe20000400000 */
[----:B------:R-:W-:-:S02]  /*a430*/  IADD3.X R4, PT, PT, R28, R29, RZ, P1, !PT ;  /* 0x0000001d1c047210 */ /* 0x000fc40000ffe4ff */
[----:B------:R-:W-:Y:S01]  /*a440*/  SHF.L.U32 R17, R27, 0x1, RZ ;  /* 0x000000011b117819 */ /* 0x000fe200000006ff */
[----:B------:R-:W-:Y:S01]  /*a450*/  FFMA R38, R5, R0, R38 ;  /* 0x0000000005267223 */ /* 0x000fe20000000026 */
[----:B------:R-:W-:Y:S02]  /*a460*/  LOP3.LUT R19, R26, 0xfffffffe, RZ, 0xc0, !PT ;  /* 0xfffffffe1a137812 */ /* 0x000fe400078ec0ff */
[----:B------:R-:W-:Y:S02]  /*a470*/  F2FP.F16.F32.PACK_AB R9, R35, R18 ;  /* 0x000000122309723e */ /* 0x000fe400000000ff */
[----:B------:R-:W-:Y:S02]  /*a480*/  SHF.L.U64.HI R4, R27, 0x1, R4 ;  /* 0x000000011b047819 */ /* 0x000fe40000010204 */
[----:B------:R-:W-:Y:S02]  /*a490*/  LOP3.LUT R17, R17, 0xfffffffe, RZ, 0xc0, !PT ;  /* 0xfffffffe11117812 */ /* 0x000fe400078ec0ff */
[----:B------:R-:W-:-:S02]  /*a4a0*/  LOP3.LUT R6, R6, 0x1fffffff, RZ, 0xc0, !PT ;  /* 0x1fffffff06067812 */ /* 0x000fc400078ec0ff */
[----:B------:R-:W-:Y:S02]  /*a4b0*/  IADD3 R18, P2, PT, R2, R19, RZ ;  /* 0x0000001302127210 */ /* 0x000fe40007f5e0ff */
[----:B------:R-:W-:Y:S02]  /*a4c0*/  IADD3 R27, PT, PT, R165, 0x20, RZ ;  /* 0x00000020a51b7810 */ /* 0x000fe40007ffe0ff */
[----:B------:R-:W-:Y:S02]  /*a4d0*/  LOP3.LUT R26, R4, 0x1fffffff, RZ, 0xc0, !PT ;  /* 0x1fffffff041a7812 */ /* 0x000fe400078ec0ff */
[----:B------:R-:W-:Y:S02]  /*a4e0*/  IADD3 R16, P1, PT, R2, R17, RZ ;  /* 0x0000001102107210 */ /* 0x000fe40007f3e0ff */
[----:B------:R-:W-:Y:S02]  /*a4f0*/  IADD3.X R19, PT, PT, R3, R6, RZ, P2, !PT ;  /* 0x0000000603137210 */ /* 0x000fe400017fe4ff */
[----:B------:R-:W-:-:S02]  /*a500*/  ISETP.LT.AND P2, PT, R27, UR4, P5 ;  /* 0x000000041b007c0c */ /* 0x000fc4000af41270 */
        /* <DEDUP_REMOVED lines=10> */
[----:B------:R1:W-:Y:S04]  /*a5b0*/  @P3 STG.E.128 desc[UR36][R16.64], R4 ;  /* 0x0000000410003986 */ /* 0x0003e8000c101d24 */
[----:B------:R-:W2:Y:S01]  /*a5c0*/  @P2 LDG.E.LTC128B.128 R136, desc[UR36][R22.64] ;  /* 0x0000002416882981 */ /* 0x000ea2000c1e1d20 */
[----:B------:R-:W-:-:S02]  /*a5d0*/  ISETP.LT.AND P2, PT, R29, UR4, P5 ;  /* 0x000000041d007c0c */ /* 0x000fc4000af41270 */
[----:B------:R-:W-:-:S04]  /*a5e0*/  IADD3 R30, P1, PT, R156, R30, RZ ;  /* 0x0000001e9c1e7210 */ /* 0x000fc80007f3e0ff */
[----:B------:R-:W-:-:S07]  /*a5f0*/  IADD3.X R31, PT, PT, R157, R31, RZ, P1, !PT ;  /* 0x0000001f9d1f7210 */ /* 0x000fce0000ffe4ff */
[----:B------:R-:W3:Y:S01]  /*a600*/  @P2 LDG.E.LTC128B.128 R132, desc[UR36][R30.64] ;  /* 0x000000241e842981 */ /* 0x000ee2000c1e1d20 */
[----:B------:R-:W-:Y:S01]  /*a610*/  ISETP.LT.AND P4, PT, R27, UR4, P0 ;  /* 0x000000041b007c0c */ /* 0x000fe20008781270 */
[----:B------:R-:W-:Y:S01]  /*a620*/  IMAD.WIDE.U32 R32, R164, R29, R24 ;  /* 0x0000001da4207225 */ /* 0x000fe200078e0018 */
[C---:B------:R-:W-:Y:S01]  /*a630*/  ISETP.LT.AND P3, PT, R29.reuse, UR4, P0 ;  /* 0x000000041d007c0c */ /* 0x040fe20008761270 */
[----:B------:R-:W-:Y:S02]  /*a640*/  BAR.SYNC.DEFER_BLOCKING 0x0 ;  /* 0x0000000000007b1d */ /* 0x000fe40000010000 */
[----:B------:R-:W-:Y:S01]  /*a650*/  IMAD R29, R29, R20, R33 ;  /* 0x000000141d1d7224 */ /* 0x000fe200078e0221 */
[----:B------:R-:W-:-:S04]  /*a660*/  IADD3 R32, P1, PT, R21, R32, RZ ;  /* 0x0000002015207210 */ /* 0x000fc80007f3e0ff */
[----:B------:R-:W-:Y:S01]  /*a670*/  IADD3.X R29, PT, PT, R28, R29, RZ, P1, !PT ;  /* 0x0000001d1c1d7210 */ /* 0x000fe20000ffe4ff */
[----:B-1----:R-:W-:-:S04]  /*a680*/  IMAD.WIDE.U32 R4, R164, R27, R24 ;  /* 0x0000001ba4047225 */ /* 0x002fc800078e0018 */
[----:B------:R-:W-:Y:S01]  /*a690*/  IMAD R27, R27, R20, R5 ;  /* 0x000000141b1b7224 */ /* 0x000fe200078e0205 */
[----:B------:R-:W-:-:S04]  /*a6a0*/  IADD3 R26, P2, PT, R21, R4, RZ ;  /* 0x00000004151a7210 */ /* 0x000fc80007f5e0ff */
[----:B------:R-:W-:Y:S01]  /*a6b0*/  IADD3.X R27, PT, PT, R28, R27, RZ, P2, !PT ;  /* 0x0000001b1c1b7210 */ /* 0x000fe200017fe4ff */
[----:B------:R-:W-:Y:S03]  /*a6c0*/  STS.64 [R163], R68 ;  /* 0x00000044a3007388 */ /* 0x000fe60000000a00 */
[----:B------:R-:W-:Y:S01]  /*a6d0*/  SHF.L.U64.HI R27, R26, 0x1, R27 ;  /* 0x000000011a1b7819 */ /* 0x000fe2000001021b */
        /* <DEDUP_REMOVED lines=16> */
[----:B------:R-:W-:Y:S02]  /*a7e0*/  HADD2.F32 R35, -RZ, R138.H0_H0 ;  /* 0x2000008aff237230 */ /* 0x000fe40000004100 */
[----:B------:R-:W-:Y:S01]  /*a7f0*/  FMUL R37, R37, R166 ;  /* 0x000000a625257220 */ /* 0x000fe20000400000 */
[----:B------:R-:W-:Y:S02]  /*a800*/  HADD2.F32 R33, -RZ, R137.H1_H1 ;  /* 0x30000089ff217230 */ /* 0x000fe40000004100 */
[----:B-1----:R-:W-:Y:S01]  /*a810*/  FFMA R16, R16, R0, R41 ;  /* 0x0000000010107223 */ /* 0x002fe20000000029 */
        /* <DEDUP_REMOVED lines=8> */
[----:B----4-:R-:W-:Y:S01]  /*a8a0*/  FFMA R17, R12, R0, R35 ;  /* 0x000000000c117223 */ /* 0x010fe20000000023 */
[-C--:B------:R-:W-:Y:S01]  /*a8b0*/  FMUL R12, R41, R166.reuse ;  /* 0x000000a6290c7220 */ /* 0x080fe20000400000 */
[----:B------:R-:W-:Y:S02]  /*a8c0*/  HADD2.F32 R35, -RZ, R132.H1_H1 ;  /* 0x30000084ff237230 */ /* 0x000fe40000004100 */
[-C--:B------:R-:W-:Y:S01]  /*a8d0*/  FMUL R37, R37, R166.reuse ;  /* 0x000000a625257220 */ /* 0x080fe20000400000 */
[----:B------:R-:W-:Y:S01]  /*a8e0*/  FMUL R39, R39, R166 ;  /* 0x000000a627277220 */ /* 0x000fe20000400000 */
[----:B------:R-:W-:Y:S01]  /*a8f0*/  FFMA R15, R15, R0, R12 ;  /* 0x000000000f0f7223 */ /* 0x000fe2000000000c */
[----:B------:R-:W-:-:S02]  /*a900*/  HADD2.F32 R41, -RZ, R133.H1_H1 ;  /* 0x30000085ff297230 */ /* 0x000fc40000004100 */
[-C--:B-----5:R-:W-:Y:S01]  /*a910*/  FFMA R12, R8, R0.reuse, R37 ;  /* 0x00000000080c7223 */ /* 0x0a0fe20000000025 */
        /* <DEDUP_REMOVED lines=60> */
[----:B------:R-:W-:-:S03]  /*ace0*/  IADD3 R26, P2, PT, R21, R6, RZ ;  /* 0x00000006151a7210 */ /* 0x000fc60007f5e0ff */
[----:B------:R-:W-:Y:S01]  /*acf0*/  IMAD R33, R27, R20, R7 ;  /* 0x000000141b217224 */ /* 0x000fe200078e0207 */
[----:B------:R-:W-:Y:S01]  /*ad00*/  IADD3 R27, P1, PT, R21, R4, RZ ;  /* 0x00000004151b7210 */ /* 0x000fe20007f3e0ff */
[----:B------:R-:W-:-:S03]  /*ad10*/  IMAD R29, R29, R20, R5 ;  /* 0x000000141d1d7224 */ /* 0x000fc600078e0205 */
        /* <DEDUP_REMOVED lines=44> */
[----:B-----5:R-:W-:Y:S01]  /*afe0*/  FFMA R14, R8, R0, R37 ;  /* 0x00000000080e7223 */ /* 0x020fe20000000025 */
        /* <DEDUP_REMOVED lines=10> */
[----:B------:R-:W-:Y:S01]  /*b090*/  FMUL R8, R41, R166 ;  /* 0x000000a629087220 */ /* 0x000fe20000400000 */
[----:B------:R-:W-:Y:S01]  /*b0a0*/  F2FP.F16.F32.PACK_AB R10, R34, R19 ;  /* 0x00000013220a723e */ /* 0x000fe200000000ff */
[----:B------:R-:W-:Y:S01]  /*b0b0*/  FFMA R36, R6, R0, R9 ;  /* 0x0000000006247223 */ /* 0x000fe20000000009 */
[----:B------:R-:W-:Y:S01]  /*b0c0*/  FMUL R13, R13, R166 ;  /* 0x000000a60d0d7220 */ /* 0x000fe20000400000 */
        /* <DEDUP_REMOVED lines=38> */
[----:B------:R-:W-:Y:S01]  /*b330*/  BAR.SYNC.DEFER_BLOCKING 0x0 ;  /* 0x0000000000007b1d */ /* 0x000fe20000010000 */
[C---:B------:R-:W-:Y:S02]  /*b340*/  ISETP.LT.AND P3, PT, R29.reuse, UR4, P0 ;  /* 0x000000041d007c0c */ /* 0x040fe40008761270 */
[----:B------:R-:W-:Y:S01]  /*b350*/  IMAD R29, R29, R20, R33 ;  /* 0x000000141d1d7224 */ /* 0x000fe200078e0221 */
[----:B------:R-:W-:-:S04]  /*b360*/  IADD3 R32, P1, PT, R21, R32, RZ ;  /* 0x0000002015207210 */ /* 0x000fc80007f3e0ff */
[----:B------:R-:W-:Y:S01]  /*b370*/  IADD3.X R29, PT, PT, R28, R29, RZ, P1, !PT ;  /* 0x0000001d1c1d7210 */ /* 0x000fe20000ffe4ff */
[----:B-1----:R-:W-:-:S04]  /*b380*/  IMAD.WIDE.U32 R4, R164, R27, R24 ;  /* 0x0000001ba4047225 */ /* 0x002fc800078e0018 */
        /* <DEDUP_REMOVED lines=19> */
[--C-:B------:R-:W-:Y:S02]  /*b4c0*/  HADD2.F32 R37, -RZ, R137.reuse.H1_H1 ;  /* 0x30000089ff257230 */ /* 0x100fe40000004100 */
[----:B------:R-:W-:Y:S01]  /*b4d0*/  FMUL R41, R41, R166 ;  /* 0x000000a629297220 */ /* 0x000fe20000400000 */
[----:B------:R-:W-:Y:S02]  /*b4e0*/  HADD2.F32 R35, -RZ, R137.H0_H0 ;  /* 0x20000089ff237230 */ /* 0x000fe40000004100 */
[----:B-1----:R-:W-:Y:S01]  /*b4f0*/  FFMA R12, R12, R0, R33 ;  /* 0x000000000c0c7223 */ /* 0x002fe20000000021 */
[----:B------:R-:W-:Y:S01]  /*b500*/  FMUL R36, R39, R166 ;  /* 0x000000a627247220 */ /* 0x000fe20000400000 */
[----:B------:R-:W-:-:S02]  /*b510*/  HADD2.F32 R33, -RZ, R139.H0_H0 ;  /* 0x2000008bff217230 */ /* 0x000fc40000004100 */
[----:B------:R-:W-:Y:S01]  /*b520*/  FMUL R34, R37, R166 ;  /* 0x000000a625227220 */ /* 0x000fe20000400000 */
[----:B------:R-:W-:Y:S02]  /*b530*/  HADD2.F32 R39, -RZ, R139.H1_H1 ;  /* 0x3000008bff277230 */ /* 0x000fe40000004100 */
[----:B----4-:R-:W-:Y:S01]  /*b540*/  FFMA R16, R16, R0, R41 ;  /* 0x0000000010107223 */ /* 0x010fe20000000029 */
[----:B---3--:R-:W-:Y:S02]  /*b550*/  HADD2.F32 R37, -RZ, R132.H0_H0 ;  /* 0x20000084ff257230 */ /* 0x008fe40000004100 */
[----:B------:R-:W-:Y:S01]  /*b560*/  FMUL R35, R35, R166 ;  /* 0x000000a623237220 */ /* 0x000fe20000400000 */
[----:B------:R-:W-:Y:S02]  /*b570*/  HADD2.F32 R41, -RZ, R138.H1_H1 ;  /* 0x3000008aff297230 */ /* 0x000fe40000004100 */
[----:B------:R-:W-:Y:S01]  /*b580*/  FFMA R19, R19, R0, R34 ;  /* 0x0000000013137223 */ /* 0x000fe20000000022 */
[-C--:B------:R-:W-:Y:S01]  /*b590*/  FMUL R33, R33, R166.reuse ;  /* 0x000000a621217220 */ /* 0x080fe20000400000 */
[----:B------:R-:W-:Y:S01]  /*b5a0*/  FMUL R34, R39, R166 ;  /* 0x000000a627227220 */ /* 0x000fe20000400000 */
[-C--:B------:R-:W-:Y:S01]  /*b5b0*/  FFMA R17, R17, R0.reuse, R36 ;  /* 0x0000000011117223 */ /* 0x080fe20000000024 */
[----:B------:R-:W-:Y:S01]  /*b5c0*/  FFMA R18, R18, R0, R35 ;  /* 0x0000000012127223 */ /* 0x000fe20000000023 */
[----:B------:R-:W-:Y:S01]  /*b5d0*/  FMUL R37, R37, R166 ;  /* 0x000000a625257220 */ /* 0x000fe20000400000 */
[----:B------:R-:W-:-:S02]  /*b5e0*/  HADD2.F32 R35, -RZ, R132.H1_H1 ;  /* 0x30000084ff237230 */ /* 0x000fc40000004100 */
[----:B------:R-:W-:Y:S01]  /*b5f0*/  FMUL R36, R41, R166 ;  /* 0x000000a629247220 */ /* 0x000fe20000400000 */
[-C--:B------:R-:W-:Y:S01]  /*b600*/  FFMA R14, R14, R0.reuse, R33 ;  /* 0x000000000e0e7223 */ /* 0x080fe20000000021 */
[-C--:B------:R-:W-:Y:S01]  /*b610*/  FFMA R33, R15, R0.reuse, R34 ;  /* 0x000000000f217223 */ /* 0x080fe20000000022 */
[-C--:B-----5:R-:W-:Y:S01]  /*b620*/  FFMA R15, R8, R0.reuse, R37 ;  /* 0x00000000080f7223 */ /* 0x0a0fe20000000025 */
[----:B------:R-:W-:Y:S01]  /*b630*/  FFMA R13, R13, R0, R36 ;  /* 0x000000000d0d7223 */ /* 0x000fe20000000024 */
[--C-:B------:R-:W-:Y:S02]  /*b640*/  HADD2.F32 R37, -RZ, R133.reuse.H0_H0 ;  /* 0x20000085ff257230 */ /* 0x100fe40000004100 */
[----:B------:R-:W-:Y:S01]  /*b650*/  FMUL R36, R35, R166 ;  /* 0x000000a623247220 */ /* 0x000fe20000400000 */
[----:B------:R-:W-:Y:S02]  /*b660*/  HADD2.F32 R41, -RZ, R133.H1_H1 ;  /* 0x30000085ff297230 */ /* 0x000fe40000004100 */
[----:B------:R-:W-:-:S02]  /*b670*/  HADD2.F32 R39, -RZ, R134.H1_H1 ;  /* 0x30000086ff277230 */ /* 0x000fc40000004100 */
[----:B------:R-:W-:Y:S01]  /*b680*/  FFMA R36, R9, R0, R36 ;  /* 0x0000000009247223 */ /* 0x000fe20000000024 */
[-C--:B------:R-:W-:Y:S01]  /*b690*/  FMUL R37, R37, R166.reuse ;  /* 0x000000a625257220 */ /* 0x080fe20000400000 */
[----:B------:R-:W-:Y:S02]  /*b6a0*/  HADD2.F32 R35, -RZ, R134.H0_H0 ;  /* 0x20000086ff237230 */ /* 0x000fe40000004100 */
[-C--:B------:R-:W-:Y:S01]  /*b6b0*/  FMUL R8, R41, R166.reuse ;  /* 0x000000a629087220 */ /* 0x080fe20000400000 */
[--C-:B------:R-:W-:Y:S02]  /*b6c0*/  HADD2.F32 R9, -RZ, R135.reuse.H0_H0 ;  /* 0x20000087ff097230 */ /* 0x100fe40000004100 */
[----:B------:R-:W-:Y:S01]  /*b6d0*/  FMUL R38, R39, R166 ;  /* 0x000000a627267220 */ /* 0x000fe20000400000 */
[-C--:B------:R-:W-:Y:S01]  /*b6e0*/  FFMA R34, R10, R0.reuse, R37 ;  /* 0x000000000a227223 */ /* 0x080fe20000000025 */
[----:B------:R-:W-:Y:S01]  /*b6f0*/  FFMA R37, R11, R0, R8 ;  /* 0x000000000b257223 */ /* 0x000fe20000000008 */
[-C--:B------:R-:W-:Y:S01]  /*b700*/  FMUL R35, R35, R166.reuse ;  /* 0x000000a623237220 */ /* 0x080fe20000400000 */
[----:B------:R-:W-:Y:S01]  /*b710*/  FMUL R11, R9, R166 ;  /* 0x000000a6090b7220 */ /* 0x000fe20000400000 */
[----:B------:R-:W-:-:S02]  /*b720*/  HADD2.F32 R39, -RZ, R135.H1_H1 ;  /* 0x30000087ff277230 */ /* 0x000fc40000004100 */
[-C--:B------:R-:W-:Y:S01]  /*b730*/  FFMA R38, R5, R0.reuse, R38 ;  /* 0x0000000005267223 */ /* 0x080fe20000000026 */
[----:B------:R-:W-:Y:S01]  /*b740*/  IADD3.X R9, PT, PT, R28, R27, RZ, P2, !PT ;  /* 0x0000001b1c097210 */ /* 0x000fe200017fe4ff */
[-C--:B------:R-:W-:Y:S01]  /*b750*/  FFMA R35, R4, R0.reuse, R35 ;  /* 0x0000000004237223 */ /* 0x080fe20000000023 */
[----:B------:R-:W-:Y:S01]  /*b760*/  SHF.L.U32 R5, R26, 0x1, RZ ;  /* 0x000000011a057819 */ /* 0x000fe200000006ff */
[----:B------:R-:W-:Y:S01]  /*b770*/  FFMA R27, R6, R0, R11 ;  /* 0x00000000061b7223 */ /* 0x000fe2000000000b */
[----:B------:R-:W-:Y:S01]  /*b780*/  FMUL R6, R39, R166 ;  /* 0x000000a627067220 */ /* 0x000fe20000400000 */
[----:B------:R-:W-:Y:S02]  /*b790*/  SHF.L.U64.HI R4, R32, 0x1, R29 ;  /* 0x0000000120047819 */ /* 0x000fe4000001021d */
[----:B------:R-:W-:Y:S01]  /*b7a0*/  SHF.L.U64.HI R9, R26, 0x1, R9 ;  /* 0x000000011a097819 */ /* 0x000fe20000010209 */
[----:B------:R-:W-:Y:S01]  /*b7b0*/  FFMA R26, R7, R0, R6 ;  /* 0x00000000071a7223 */ /* 0x000fe20000000006 */
[----:B------:R-:W-:-:S02]  /*b7c0*/  SHF.L.U32 R32, R32, 0x1, RZ ;  /* 0x0000000120207819 */ /* 0x000fc400000006ff */
[----:B------:R-:W-:Y:S02]  /*b7d0*/  LOP3.LUT R5, R5, 0xfffffffe, RZ, 0xc0, !PT ;  /* 0xfffffffe05057812 */ /* 0x000fe400078ec0ff */
[----:B------:R-:W-:Y:S02]  /*b7e0*/  F2FP.F16.F32.PACK_AB R8, R17, R16 ;  /* 0x000000101108723e */ /* 0x000fe400000000ff */
[----:B------:R-:W-:Y:S02]  /*b7f0*/  LOP3.LUT R43, R32, 0xfffffffe, RZ, 0xc0, !PT ;  /* 0xfffffffe202b7812 */ /* 0x000fe400078ec0ff */
[----:B------:R-:W-:Y:S02]  /*b800*/  LOP3.LUT R6, R9, 0x1fffffff, RZ, 0xc0, !PT ;  /* 0x1fffffff09067812 */ /* 0x000fe400078ec0ff */
[----:B------:R-:W-:Y:S02]  /*b810*/  IADD3 R40, P2, PT, R2, R5, RZ ;  /* 0x0000000502287210 */ /* 0x000fe40007f5e0ff */
[----:B------:R-:W-:-:S02]  /*b820*/  IADD3 R17, PT, PT, R165, 0x38, RZ ;  /* 0x00000038a5117810 */ /* 0x000fc40007ffe0ff */
[----:B------:R-:W-:Y:S02]  /*b830*/  LOP3.LUT R4, R4, 0x1fffffff, RZ, 0xc0, !PT ;  /* 0x1fffffff04047812 */ /* 0x000fe400078ec0ff */
[----:B------:R-:W-:Y:S02]  /*b840*/  IADD3 R42, P1, PT, R2, R43, RZ ;  /* 0x0000002b022a7210 */ /* 0x000fe40007f3e0ff */
[----:B------:R-:W-:Y:S02]  /*b850*/  IADD3.X R41, PT, PT, R3, R6, RZ, P2, !PT ;  /* 0x0000000603297210 */ /* 0x000fe400017fe4ff */
[----:B------:R-:W-:Y:S02]  /*b860*/  ISETP.LT.AND P2, PT, R17, UR4, P5 ;  /* 0x0000000411007c0c */ /* 0x000fe4000af41270 */
[----:B------:R-:W-:Y:S02]  /*b870*/  F2FP.F16.F32.PACK_AB R10, R13, R12 ;  /* 0x0000000c0d0a723e */ /* 0x000fe400000000ff */
[----:B------:R-:W-:-:S02]  /*b880*/  IADD3.X R43, PT, PT, R3, R4, RZ, P1, !PT ;  /* 0x00000004032b7210 */ /* 0x000fc40000ffe4ff */
        /* <DEDUP_REMOVED lines=21> */
[----:B------:R-:W-:-:S03]  /*b9e0*/  IADD3 R12, P2, PT, R21, R12, RZ ;  /* 0x0000000c150c7210 */ /* 0x000fc60007f5e0ff */
[----:B------:R-:W-:Y:S01]  /*b9f0*/  IMAD R17, R17, R20, R13 ;  /* 0x0000001411117224 */ /* 0x000fe200078e020d */
[----:B------:R-:W-:Y:S01]  /*ba00*/  IADD3 R13, P1, PT, R21, R24, RZ ;  /* 0x00000018150d7210 */ /* 0x000fe20007f3e0ff */
[----:B------:R-:W-:Y:S01]  /*ba10*/  IMAD R25, R165, R20, R25 ;  /* 0x00000014a5197224 */ /* 0x000fe200078e0219 */
[----:B------:R-:W-:Y:S02]  /*ba20*/  SHF.L.U32 R14, R12, 0x1, RZ ;  /* 0x000000010c0e7819 */ /* 0x000fe400000006ff */
[C---:B------:R-:W-:Y:S02]  /*ba30*/  SHF.L.U32 R15, R13.reuse, 0x1, RZ ;  /* 0x000000010d0f7819 */ /* 0x040fe400000006ff */
[C---:B------:R-:W-:Y:S02]  /*ba40*/  IADD3.X R20, PT, PT, R28.reuse, R25, RZ, P1, !PT ;  /* 0x000000191c147210 */ /* 0x040fe40000ffe4ff */
[----:B------:R-:W-:Y:S02]  /*ba50*/  IADD3.X R17, PT, PT, R28, R17, RZ, P2, !PT ;  /* 0x000000111c117210 */ /* 0x000fe400017fe4ff */
[----:B------:R-:W-:Y:S01]  /*ba60*/  SHF.L.U64.HI R20, R13, 0x1, R20 ;  /* 0x000000010d147819 */ /* 0x000fe20000010214 */
[----:B------:R-:W-:Y:S01]  /*ba70*/  STS.64 [R163], R130 ;  /* 0x00000082a3007388 */ /* 0x000fe20000000a00 */
[----:B------:R-:W-:-:S02]  /*ba80*/  SHF.L.U64.HI R21, R12, 0x1, R17 ;  /* 0x000000010c157819 */ /* 0x000fc40000010211 */
[----:B------:R-:W-:Y:S01]  /*ba90*/  LOP3.LUT R23, R14, 0xfffffffe, RZ, 0xc0, !PT ;  /* 0xfffffffe0e177812 */ /* 0x000fe200078ec0ff */
[----:B------:R-:W-:Y:S01]  /*baa0*/  STS.64 [R163+0x20], R126 ;  /* 0x0000207ea3007388 */ /* 0x000fe20000000a00 */
[----:B------:R-:W-:Y:S02]  /*bab0*/  LOP3.LUT R15, R15, 0xfffffffe, RZ, 0xc0, !PT ;  /* 0xfffffffe0f0f7812 */ /* 0x000fe400078ec0ff */
[C---:B------:R-:W-:Y:S01]  /*bac0*/  IADD3 R22, P2, PT, R2.reuse, R23, RZ ;  /* 0x0000001702167210 */ /* 0x040fe20007f5e0ff */
[----:B------:R-:W-:Y:S01]  /*bad0*/  STS.64 [R163+0x40], R122 ;  /* 0x0000407aa3007388 */ /* 0x000fe20000000a00 */
[----:B------:R-:W-:Y:S02]  /*bae0*/  IADD3 R2, P1, PT, R2, R15, RZ ;  /* 0x0000000f02027210 */ /* 0x000fe40007f3e0ff */
[----:B------:R-:W-:Y:S01]  /*baf0*/  LOP3.LUT R20, R20, 0x1fffffff, RZ, 0xc0, !PT ;  /* 0x1fffffff14147812 */ /* 0x000fe200078ec0ff */
        /* <DEDUP_REMOVED lines=23> */
[-C--:B------:R-:W-:Y:S01]  /*bc70*/  FFMA R7, R7, R0.reuse, R26 ;  /* 0x0000000007077223 */ /* 0x080fe2000000001a */
[----:B------:R-:W-:Y:S01]  /*bc80*/  FFMA R5, R5, R0, R24 ;  /* 0x0000000005057223 */ /* 0x000fe20000000018 */
[-C--:B------:R-:W-:Y:S01]  /*bc90*/  FMUL R25, R25, R166.reuse ;  /* 0x000000a619197220 */ /* 0x080fe20000400000 */
[-C--:B------:R-:W-:Y:S01]  /*bca0*/  FMUL R26, R139, R166.reuse ;  /* 0x000000a68b1a7220 */ /* 0x080fe20000400000 */
[-C--:B------:R-:W-:Y:S01]  /*bcb0*/  FMUL R23, R23, R166.reuse ;  /* 0x000000a617177220 */ /* 0x080fe20000400000 */
[----:B------:R-:W-:Y:S01]  /*bcc0*/  FMUL R24, R27, R166 ;  /* 0x000000a61b187220 */ /* 0x000fe20000400000 */
[-C--:B------:R-:W-:Y:S01]  /*bcd0*/  FFMA R6, R6, R0.reuse, R29 ;  /* 0x0000000006067223 */ /* 0x080fe2000000001d */
[-C--:B----4-:R-:W-:Y:S01]  /*bce0*/  FFMA R10, R10, R0.reuse, R25 ;  /* 0x000000000a0a7223 */ /* 0x090fe20000000019 */
[-C--:B------:R-:W-:Y:S01]  /*bcf0*/  FFMA R11, R11, R0.reuse, R26 ;  /* 0x000000000b0b7223 */ /* 0x080fe2000000001a */
[-C--:B------:R-:W-:Y:S01]  /*bd00*/  FFMA R8, R8, R0.reuse, R23 ;  /* 0x0000000008087223 */ /* 0x080fe20000000017 */
[----:B------:R-:W-:Y:S01]  /*bd10*/  FFMA R9, R9, R0, R24 ;  /* 0x0000000009097223 */ /* 0x000fe20000000018 */
[----:B------:R-:W-:Y:S01]  /*bd20*/  F2FP.F16.F32.PACK_AB R4, R5, R4 ;  /* 0x000000040504723e */ /* 0x000fe200000000ff */
[--C-:B---3--:R-:W-:Y:S01]  /*bd30*/  HADD2.F32 R25, -RZ, R135.reuse.H0_H0 ;  /* 0x20000087ff197230 */ /* 0x108fe20000004100 */
[----:B------:R-:W-:Y:S01]  /*bd40*/  F2FP.F16.F32.PACK_AB R5, R7, R6 ;  /* 0x000000060705723e */ /* 0x000fe200000000ff */
[----:B------:R-:W-:Y:S01]  /*bd50*/  HADD2.F32 R135, -RZ, R135.H1_H1 ;  /* 0x30000087ff877230 */ /* 0x000fe20000004100 */
[----:B------:R-:W-:Y:S01]  /*bd60*/  F2FP.F16.F32.PACK_AB R7, R11, R10 ;  /* 0x0000000a0b07723e */ /* 0x000fe200000000ff */
[--C-:B------:R-:W-:Y:S01]  /*bd70*/  HADD2.F32 R11, -RZ, R133.reuse.H0_H0 ;  /* 0x20000085ff0b7230 */ /* 0x100fe20000004100 */
[----:B------:R-:W-:Y:S01]  /*bd80*/  LOP3.LUT R24, R21, 0x1fffffff, RZ, 0xc0, !PT ;  /* 0x1fffffff15187812 */ /* 0x000fe200078ec0ff */
[--C-:B------:R-:W-:Y:S01]  /*bd90*/  HADD2.F32 R21, -RZ, R132.reuse.H1_H1 ;  /* 0x30000084ff157230 */ /* 0x100fe20000004100 */
[----:B------:R-:W-:Y:S01]  /*bda0*/  F2FP.F16.F32.PACK_AB R6, R9, R8 ;  /* 0x000000080906723e */ /* 0x000fe200000000ff */
[----:B------:R-:W-:Y:S01]  /*bdb0*/  HADD2.F32 R9, -RZ, R132.H0_H0 ;  /* 0x20000084ff097230 */ /* 0x000fe20000004100 */
        /* <DEDUP_REMOVED lines=29> */
.L_x_2227:
[----:B------:R-:W-:Y:S05]  /*bf90*/  WARPSYNC.ALL ;  /* 0x0000000000007948 */ /* 0x000fea0003800000 */
[----:B------:R-:W-:Y:S01]  /*bfa0*/  BAR.SYNC.DEFER_BLOCKING 0x0 ;  /* 0x0000000000007b1d */ /* 0x000fe20000010000 */
[----:B------:R-:W-:-:S05]  /*bfb0*/  ISETP.LT.AND P4, PT, R165, UR4, P0 ;  /* 0x00000004a5007c0c */ /* 0x000fca0008781270 */
[----:B------:R-:W2:Y:S01]  /*bfc0*/  LDCU UR5, c[0x0][0x384] ;  /* 0x00007080ff0577ac */ /* 0x000ea20008000800 */
[----:B------:R4:W-:Y:S04]  /*bfd0*/  STS.64 [R163], R4 ;  /* 0x00000004a3007388 */ /* 0x0009e80000000a00 */
[----:B------:R5:W-:Y:S04]  /*bfe0*/  STS.64 [R163+0x20], R8 ;  /* 0x00002008a3007388 */ /* 0x000be80000000a00 */
[----:B------:R-:W-:Y:S04]  /*bff0*/  STS.64 [R163+0x40], R12 ;  /* 0x0000400ca3007388 */ /* 0x000fe80000000a00 */
[----:B------:R-:W-:Y:S04]  /*c000*/  STS.64 [R163+0x60], R16 ;  /* 0x00006010a3007388 */ /* 0x000fe80000000a00 */
[----:B------:R-:W-:Y:S04]  /*c010*/  STS.64 [R162+0x80], R20 ;  /* 0x00008014a2007388 */ /* 0x000fe80000000a00 */
[----:B------:R1:W-:Y:S04]  /*c020*/  STS.64 [R162+0xa0], R24 ;  /* 0x0000a018a2007388 */ /* 0x0003e80000000a00 */
[----:B------:R3:W-:Y:S01]  /*c030*/  STS.64 [R162+0xc0], R28 ;  /* 0x0000c01ca2007388 */ /* 0x0007e20000000a00 */
[----:B----4-:R-:W-:-:S03]  /*c040*/  IMAD.HI.U32 R5, R209, 0x15555556, RZ ;  /* 0x15555556d1057827 */ /* 0x010fc600078e00ff */
[----:B------:R4:W-:Y:S01]  /*c050*/  STS.64 [R162+0xe0], R32 ;  /* 0x0000e020a2007388 */ /* 0x0009e20000000a00 */
[----:B------:R-:W-:Y:S01]  /*c060*/  SHF.R.S32.HI R4, RZ, 0x1f, R148 ;  /* 0x0000001fff047819 */ /* 0x000fe20000011494 */
[----:B-----5:R-:W-:Y:S01]  /*c070*/  VIADD R9, R165, 0x2 ;  /* 0x00000002a5097836 */ /* 0x020fe20000000000 */
[----:B------:R-:W-:Y:S03]  /*c080*/  BAR.SYNC.DEFER_BLOCKING 0x0 ;  /* 0x0000000000007b1d */ /* 0x000fe60000010000 */
[-C--:B------:R-:W-:Y:S01]  /*c090*/  IMAD R4, R4, R5.reuse, RZ ;  /* 0x0000000504047224 */ /* 0x080fe200078e02ff */
[----:B------:R-:W-:Y:S02]  /*c0a0*/  ISETP.LT.AND P2, PT, R9, UR4, P0 ;  /* 0x0000000409007c0c */ /* 0x000fe40008741270 */
[----:B-1----:R-:W-:Y:S01]  /*c0b0*/  SHF.R.S32.HI R24, RZ, 0x1f, R164 ;  /* 0x0000001fff187819 */ /* 0x002fe200000114a4 */
[----:B---3--:R-:W-:-:S04]  /*c0c0*/  IMAD.WIDE.U32 R28, R148, R5, RZ ;  /* 0x00000005941c7225 */ /* 0x008fc800078e00ff */
[----:B------:R-:W-:Y:S01]  /*c0d0*/  IMAD R5, R5, -0xc, R209 ;  /* 0xfffffff405057824 */ /* 0x000fe200078e02d1 */
[----:B------:R-:W1:Y:S01]  /*c0e0*/  LDS.128 R136, [R161+0x440] ;  /* 0x00044000a1887984 */ /* 0x000e620000000c00 */
[----:B------:R-:W-:Y:S02]  /*c0f0*/  IADD3 R29, PT, PT, R29, R4, RZ ;  /* 0x000000041d1d7210 */ /* 0x000fe40007ffe0ff */
[----:B--2---:R-:W-:Y:S01]  /*c100*/  IMAD R20, R5, UR5, R212 ;  /* 0x0000000505147c24 */ /* 0x004fe2000f8e02d4 */
[----:B------:R-:W2:Y:S01]  /*c110*/  LDS.128 R132, [R160+0x440] ;  /* 0x00044000a0847984 */ /* 0x000ea20000000c00 */
[----:B------:R-:W-:-:S03]  /*c120*/  IMAD.WIDE.U32 R4, R165, R164, R28 ;  /* 0x000000a4a5047225 */ /* 0x000fc600078e001c */
[----:B------:R-:W3:Y:S01]  /*c130*/  LDS.128 R144, [R161] ;  /* 0x00000000a1907984 */ /* 0x000ee20000000c00 */
[----:B------:R-:W-:Y:S01]  /*c140*/  SHF.R.S32.HI R21, RZ, 0x1f, R20 ;  /* 0x0000001fff157819 */ /* 0x000fe20000011414 */
[----:B------:R-:W-:Y:S02]  /*c150*/  IMAD.WIDE.U32 R16, R164, R9, R28 ;  /* 0x00000009a4107225 */ /* 0x000fe400078e001c */
[----:B------:R-:W5:Y:S02]  /*c160*/  LDS.128 R140, [R160] ;  /* 0x00000000a08c7984 */ /* 0x000f640000000c00 */
[----:B------:R-:W-:Y:S01]  /*c170*/  IMAD R12, R165, R24, R5 ;  /* 0x00000018a50c7224 */ /* 0x000fe200078e0205 */
[C---:B------:R-:W-:Y:S01]  /*c180*/  IADD3 R5, P3, PT, R20.reuse, R4, RZ ;  /* 0x0000000414057210 */ /* 0x040fe20007f7e0ff */
[----:B------:R-:W-:Y:S01]  /*c190*/  IMAD R8, R9, R24, R17 ;  /* 0x0000001809087224 */ /* 0x000fe200078e0211 */
[----:B------:R-:W-:Y:S02]  /*c1a0*/  IADD3 R4, P1, PT, R20, R16, RZ ;  /* 0x0000001014047210 */ /* 0x000fe40007f3e0ff */
[----:B------:R-:W-:-:S03]  /*c1b0*/  IADD3.X R12, PT, PT, R21, R12, RZ, P3, !PT ;  /* 0x0000000c150c7210 */ /* 0x000fc60001ffe4ff */
[----:B----4-:R-:W-:Y:S01]  /*c1c0*/  IMAD.X R33, R21, 0x1, R8, P1 ;  /* 0x0000000115217824 */ /* 0x010fe200008e0608 */
[C---:B------:R-:W-:Y:S02]  /*c1d0*/  SHF.L.U64.HI R12, R5.reuse, 0x1, R12 ;  /* 0x00000001050c7819 */ /* 0x040fe4000001020c */
[----:B------:R-:W-:Y:S02]  /*c1e0*/  SHF.L.U32 R5, R5, 0x1, RZ ;  /* 0x0000000105057819 */ /* 0x000fe400000006ff */
[C---:B------:R-:W-:Y:S01]  /*c1f0*/  SHF.L.U64.HI R33, R4.reuse, 0x1, R33 ;  /* 0x0000000104217819 */ /* 0x040fe20000010221 */
[----:B------:R-:W-:Y:S01]  /*c200*/  IMAD.SHL.U32 R4, R4, 0x2, RZ ;  /* 0x0000000204047824 */ /* 0x000fe200078e00ff */
[----:B------:R-:W-:Y:S02]  /*c210*/  LOP3.LUT R5, R5, 0xfffffffe, RZ, 0xc0, !PT ;  /* 0xfffffffe05057812 */ /* 0x000fe400078ec0ff */
[----:B------:R-:W-:Y:S02]  /*c220*/  LOP3.LUT R12, R12, 0x1fffffff, RZ, 0xc0, !PT ;  /* 0x1fffffff0c0c7812 */ /* 0x000fe400078ec0ff */
[----:B------:R-:W-:Y:S01]  /*c230*/  IADD3 R8, P3, PT, R2, R5, RZ ;  /* 0x0000000502087210 */ /* 0x000fe20007f7e0ff */
[-C--:B-1----:R-:W-:Y:S01]  /*c240*/  FMUL R9, R136, R0.reuse ;  /* 0x0000000088097220 */ /* 0x082fe20000400000 */
[-C--:B------:R-:W-:Y:S01]  /*c250*/  FMUL R16, R137, R0.reuse ;  /* 0x0000000089107220 */ /* 0x080fe20000400000 */
[-C--:B------:R-:W-:Y:S01]  /*c260*/  FMUL R13, R138, R0.reuse ;  /* 0x000000008a0d7220 */ /* 0x080fe20000400000 */
[-C--:B------:R-:W-:Y:S01]  /*c270*/  FMUL R32, R139, R0.reuse ;  /* 0x000000008b207220 */ /* 0x080fe20000400000 */
[-C--:B--2---:R-:W-:Y:S01]  /*c280*/  FMUL R17, R132, R0.reuse ;  /* 0x0000000084117220 */ /* 0x084fe20000400000 */
[-C--:B------:R-:W-:Y:S01]  /*c290*/  FMUL R148, R133, R0.reuse ;  /* 0x0000000085947220 */ /* 0x080fe20000400000 */
[----:B------:R-:W-:Y:S01]  /*c2a0*/  F2FP.F16.F32.PACK_AB R132, R16, R9 ;  /* 0x000000091084723e */ /* 0x000fe200000000ff */
[-C--:B------:R-:W-:Y:S01]  /*c2b0*/  FMUL R25, R134, R0.reuse ;  /* 0x0000000086197220 */ /* 0x080fe20000400000 */
[----:B------:R-:W-:Y:S01]  /*c2c0*/  LOP3.LUT R9, R4, 0xfffffffe, RZ, 0xc0, !PT ;  /* 0xfffffffe04097812 */ /* 0x000fe200078ec0ff */
        /* <DEDUP_REMOVED lines=8> */
[----:B------:R-:W-:Y:S01]  /*c350*/  FMUL R150, R135, R0 ;  /* 0x0000000087967220 */ /* 0x000fe20000400000 */
[----:B------:R-:W-:-:S02]  /*c360*/  LOP3.LUT R4, R33, 0x1fffffff, RZ, 0xc0, !PT ;  /* 0x1fffffff21047812 */ /* 0x000fc400078ec0ff */
[----:B------:R-:W-:Y:S02]  /*c370*/  IADD3 R16, P1, PT, R2, R9, RZ ;  /* 0x0000000902107210 */ /* 0x000fe40007f3e0ff */
[----:B------:R-:W-:Y:S02]  /*c380*/  F2FP.F16.F32.PACK_AB R136, R145, R144 ;  /* 0x000000909188723e */ /* 0x000fe400000000ff */
[----:B------:R-:W-:Y:S02]  /*c390*/  F2FP.F16.F32.PACK_AB R137, R147, R146 ;  /* 0x000000929389723e */ /* 0x000fe400000000ff */
[----:B------:R-:W-:Y:S02]  /*c3a0*/  F2FP.F16.F32.PACK_AB R138, R141, R140 ;  /* 0x0000008c8d8a723e */ /* 0x000fe400000000ff */
[----:B------:R-:W-:Y:S02]  /*c3b0*/  F2FP.F16.F32.PACK_AB R139, R143, R142 ;  /* 0x0000008e8f8b723e */ /* 0x000fe400000000ff */
[----:B------:R-:W-:-:S02]  /*c3c0*/  IADD3.X R9, PT, PT, R3, R12, RZ, P3, !PT ;  /* 0x0000000c03097210 */ /* 0x000fc40001ffe4ff */
[----:B------:R-:W-:Y:S01]  /*c3d0*/  F2FP.F16.F32.PACK_AB R134, R148, R17 ;  /* 0x000000119486723e */ /* 0x000fe200000000ff */
[----:B------:R-:W-:Y:S01]  /*c3e0*/  IMAD.X R17, R3, 0x1, R4, P1 ;  /* 0x0000000103117824 */ /* 0x000fe200008e0604 */
[----:B------:R-:W-:Y:S01]  /*c3f0*/  F2FP.F16.F32.PACK_AB R133, R32, R13 ;  /* 0x0000000d2085723e */ /* 0x000fe200000000ff */
[----:B------:R1:W-:Y:S01]  /*c400*/  @P4 STG.E.128 desc[UR36][R8.64], R136 ;  /* 0x0000008808004986 */ /* 0x0003e2000c101d24 */
[----:B------:R-:W-:Y:S01]  /*c410*/  F2FP.F16.F32.PACK_AB R135, R150, R25 ;  /* 0x000000199687723e */ /* 0x000fe200000000ff */
[----:B------:R-:W-:-:S04]  /*c420*/  VIADD R25, R165, 0x12 ;  /* 0x00000012a5197836 */ /* 0x000fc80000000000 */
[----:B------:R2:W-:Y:S01]  /*c430*/  @P2 STG.E.128 desc[UR36][R16.64], R132 ;  /* 0x0000008410002986 */ /* 0x0005e2000c101d24 */
[----:B------:R-:W-:Y:S01]  /*c440*/  IMAD.WIDE.U32 R32, R164, R25, R28 ;  /* 0x00000019a4207225 */ /* 0x000fe200078e001c */
[----:B------:R-:W-:Y:S03]  /*c450*/  BAR.SYNC.DEFER_BLOCKING 0x0 ;  /* 0x0000000000007b1d */ /* 0x000fe60000010000 */
[----:B-1----:R-:W-:-:S03]  /*c460*/  VIADD R9, R165, 0xa ;  /* 0x0000000aa5097836 */ /* 0x002fc60000000000 */
[----:B------:R-:W-:Y:S04]  /*c470*/  STS.64 [R163], R6 ;  /* 0x00000006a3007388 */ /* 0x000fe80000000a00 */
[----:B------:R1:W-:Y:S01]  /*c480*/  STS.64 [R163+0x20], R10 ;  /* 0x0000200aa3007388 */ /* 0x0003e20000000a00 */
[----:B--2---:R-:W-:Y:S01]  /*c490*/  IMAD.WIDE.U32 R16, R164, R9, R28 ;  /* 0x00000009a4107225 */ /* 0x004fe200078e001c */
[----:B------:R-:W-:Y:S02]  /*c4a0*/  ISETP.LT.AND P2, PT, R9, UR4, P0 ;  /* 0x0000000409007c0c */ /* 0x000fe40008741270 */
[----:B------:R2:W-:Y:S04]  /*c4b0*/  STS.64 [R163+0x40], R14 ;  /* 0x0000400ea3007388 */ /* 0x0005e80000000a00 */
[----:B------:R-:W-:Y:S04]  /*c4c0*/  STS.64 [R163+0x60], R18 ;  /* 0x00006012a3007388 */ /* 0x000fe80000000a00 */
[----:B------:R3:W-:Y:S04]  /*c4d0*/  STS.64 [R162+0x80], R22 ;  /* 0x00008016a2007388 */ /* 0x0007e80000000a00 */
[----:B------:R-:W-:Y:S04]  /*c4e0*/  STS.64 [R162+0xa0], R26 ;  /* 0x0000a01aa2007388 */ /* 0x000fe80000000a00 */
[----:B------:R-:W-:Y:S04]  /*c4f0*/  STS.64 [R162+0xc0], R30 ;  /* 0x0000c01ea2007388 */ /* 0x000fe80000000a00 */
[----:B------:R-:W-:Y:S01]  /*c500*/  STS.64 [R162+0xe0], R34 ;  /* 0x0000e022a2007388 */ /* 0x000fe20000000a00 */
[----:B-1----:R-:W-:Y:S01]  /*c510*/  IADD3 R11, PT, PT, R165, 0x8, RZ ;  /* 0x00000008a50b7810 */ /* 0x002fe20007ffe0ff */
[----:B------:R-:W-:Y:S01]  /*c520*/  BAR.SYNC.DEFER_BLOCKING 0x0 ;  /* 0x0000000000007b1d */ /* 0x000fe20000010000 */
[----:B------:R-:W-:-:S02]  /*c530*/  IMAD R10, R9, R24, R17 ;  /* 0x00000018090a7224 */ /* 0x000fc400078e0211 */
[----:B------:R-:W-:Y:S01]  /*c540*/  ISETP.LT.AND P4, PT, R11, UR4, P0 ;  /* 0x000000040b007c0c */ /* 0x000fe20008781270 */
[----:B------:R-:W-:-:S04]  /*c550*/  IMAD.WIDE.U32 R12, R164, R11, R28 ;  /* 0x0000000ba40c7225 */ /* 0x000fc800078e001c */
[----:B--2---:R-:W-:Y:S01]  /*c560*/  IMAD R14, R11, R24, R13 ;  /* 0x000000180b0e7224 */ /* 0x004fe200078e020d */
[C---:B------:R-:W-:Y:S02]  /*c570*/  IADD3 R12, P3, PT, R20.reuse, R12, RZ ;  /* 0x0000000c140c7210 */ /* 0x040fe40007f7e0ff */
[----:B------:R-:W-:Y:S02]  /*c580*/  IADD3 R11, P1, PT, R20, R16, RZ ;  /* 0x00000010140b7210 */ /* 0x000fe40007f3e0ff */
[----:B---3--:R-:W-:Y:S01]  /*c590*/  IADD3 R23, PT, PT, R165, 0x10, RZ ;  /* 0x00000010a5177810 */ /* 0x008fe20007ffe0ff */
[----:B------:R-:W1:Y:S04]  /*c5a0*/  LDS.128 R4, [R160+0x440] ;  /* 0x00044000a0047984 */ /* 0x000e680000000c00 */
[----:B------:R-:W2:Y:S04]  /*c5b0*/  LDS.128 R140, [R161] ;  /* 0x00000000a18c7984 */ /* 0x000ea80000000c00 */
[----:B------:R-:W3:Y:S04]  /*c5c0*/  LDS.128 R136, [R160] ;  /* 0x00000000a0887984 */ /* 0x000ee80000000c00 */
[----:B------:R-:W4:Y:S01]  /*c5d0*/  LDS.128 R132, [R161+0x440] ;  /* 0x00044000a1847984 */ /* 0x000f220000000c00 */
[----:B-1----:R-:W-:Y:S01]  /*c5e0*/  FMUL R18, R5, R0 ;  /* 0x0000000005127220 */ /* 0x002fe20000400000 */
[----:B------:R-:W-:Y:S01]  /*c5f0*/  IADD3.X R5, PT, PT, R21, R14, RZ, P3, !PT ;  /* 0x0000000e15057210 */ /* 0x000fe20001ffe4ff */
[-C--:B------:R-:W-:Y:S01]  /*c600*/  FMUL R13, R4, R0.reuse ;  /* 0x00000000040d7220 */ /* 0x080fe20000400000 */
[-C--:B------:R-:W-:Y:S01]  /*c610*/  FMUL R22, R7, R0.reuse ;  /* 0x0000000007167220 */ /* 0x080fe20000400000 */
[----:B------:R-:W-:Y:S01]  /*c620*/  IMAD.X R4, R21, 0x1, R10, P1 ;  /* 0x0000000115047824 */ /* 0x000fe200008e060a */
[C---:B------:R-:W-:Y:S01]  /*c630*/  SHF.L.U64.HI R5, R12.reuse, 0x1, R5 ;  /* 0x000000010c057819 */ /* 0x040fe20000010205 */
[----:B------:R-:W-:Y:S01]  /*c640*/  IMAD.SHL.U32 R7, R11, 0x2, RZ ;  /* 0x000000020b077824 */ /* 0x000fe200078e00ff */
[----:B------:R-:W-:Y:S01]  /*c650*/  SHF.L.U32 R12, R12, 0x1, RZ ;  /* 0x000000010c0c7819 */ /* 0x000fe200000006ff */
[-C--:B--2---:R-:W-:Y:S01]  /*c660*/  FMUL R9, R142, R0.reuse ;  /* 0x000000008e097220 */ /* 0x084fe20000400000 */
[-C--:B------:R-:W-:Y:S01]  /*c670*/  FMUL R16, R143, R0.reuse ;  /* 0x000000008f107220 */ /* 0x080fe20000400000 */
[-C--:B------:R-:W-:Y:S01]  /*c680*/  FMUL R15, R6, R0.reuse ;  /* 0x00000000060f7220 */ /* 0x080fe20000400000 */
[----:B------:R-:W-:Y:S01]  /*c690*/  SHF.L.U64.HI R6, R11, 0x1, R4 ;  /* 0x000000010b067819 */ /* 0x000fe20000010204 */
[-C--:B------:R-:W-:Y:S01]  /*c6a0*/  FMUL R8, R140, R0.reuse ;  /* 0x000000008c087220 */ /* 0x080fe20000400000 */
[----:B------:R-:W-:Y:S01]  /*c6b0*/  LOP3.LUT R17, R12, 0xfffffffe, RZ, 0xc0, !PT ;  /* 0xfffffffe0c117812 */ /* 0x000fe200078ec0ff */
[-C--:B------:R-:W-:Y:S01]  /*c6c0*/  FMUL R141, R141, R0.reuse ;  /* 0x000000008d8d7220 */ /* 0x080fe20000400000 */
[----:B------:R-:W-:Y:S01]  /*c6d0*/  LOP3.LUT R7, R7, 0xfffffffe, RZ, 0xc0, !PT ;  /* 0xfffffffe07077812 */ /* 0x000fe200078ec0ff */
[-C--:B---3--:R-:W-:Y:S01]  /*c6e0*/  FMUL R136, R136, R0.reuse ;  /* 0x0000000088887220 */ /* 0x088fe20000400000 */
[-C--:B------:R-:W-:Y:S01]  /*c6f0*/  FMUL R137, R137, R0.reuse ;  /* 0x0000000089897220 */ /* 0x080fe20000400000 */
[-C--:B------:R-:W-:Y:S01]  /*c700*/  FMUL R138, R138, R0.reuse ;  /* 0x000000008a8a7220 */ /* 0x080fe20000400000 */
[-C--:B------:R-:W-:Y:S01]  /*c710*/  FMUL R139, R139, R0.reuse ;  /* 0x000000008b8b7220 */ /* 0x080fe20000400000 */
[----:B------:R-:W-:Y:S01]  /*c720*/  F2FP.F16.F32.PACK_AB R9, R16, R9 ;  /* 0x000000091009723e */ /* 0x000fe200000000ff */
[-C--:B----4-:R-:W-:Y:S01]  /*c730*/  FMUL R132, R132, R0.reuse ;  /* 0x0000000084847220 */ /* 0x090fe20000400000 */
[-C--:B------:R-:W-:Y:S01]  /*c740*/  FMUL R133, R133, R0.reuse ;  /* 0x0000000085857220 */ /* 0x080fe20000400000 */
[-C--:B------:R-:W-:Y:S01]  /*c750*/  FMUL R134, R134, R0.reuse ;  /* 0x0000000086867220 */ /* 0x080fe20000400000 */
[----:B------:R-:W-:Y:S01]  /*c760*/  FMUL R135, R135, R0 ;  /* 0x0000000087877220 */ /* 0x000fe20000400000 */
[----:B------:R-:W-:-:S02]  /*c770*/  LOP3.LUT R12, R5, 0x1fffffff, RZ, 0xc0, !PT ;  /* 0x1fffffff050c7812 */ /* 0x000fc400078ec0ff */
[----:B------:R-:W-:Y:S02]  /*c780*/  IADD3 R16, P3, PT, R2, R17, RZ ;  /* 0x0000001102107210 */ /* 0x000fe40007f7e0ff */
[----:B------:R-:W-:Y:S02]  /*c790*/  LOP3.LUT R14, R6, 0x1fffffff, RZ, 0xc0, !PT ;  /* 0x1fffffff060e7812 */ /* 0x000fe400078ec0ff */
[----:B------:R-:W-:Y:S02]  /*c7a0*/  IADD3 R26, P1, PT, R2, R7, RZ ;  /* 0x00000007021a7210 */ /* 0x000fe40007f3e0ff */
[----:B------:R-:W-:Y:S02]  /*c7b0*/  F2FP.F16.F32.PACK_AB R8, R141, R8 ;  /* 0x000000088d08723e */ /* 0x000fe400000000ff */
[----:B------:R-:W-:Y:S01]  /*c7c0*/  F2FP.F16.F32.PACK_AB R10, R137, R136 ;  /* 0x00000088890a723e */ /* 0x000fe200000000ff */
[----:B------:R-:W-:Y:S01]  /*c7d0*/  IMAD.X R27, R3, 0x1, R14, P1 ;  /* 0x00000001031b7824 */ /* 0x000fe200008e060e */
[----:B------:R-:W-:-:S02]  /*c7e0*/  F2FP.F16.F32.PACK_AB R11, R139, R138 ;  /* 0x0000008a8b0b723e */ /* 0x000fc400000000ff */
[----:B------:R-:W-:Y:S02]  /*c7f0*/  IADD3.X R17, PT, PT, R3, R12, RZ, P3, !PT ;  /* 0x0000000c03117210 */ /* 0x000fe40001ffe4ff */
[----:B------:R-:W-:Y:S02]  /*c800*/  F2FP.F16.F32.PACK_AB R4, R133, R132 ;  /* 0x000000848504723e */ /* 0x000fe400000000ff */
[----:B------:R-:W-:Y:S01]  /*c810*/  F2FP.F16.F32.PACK_AB R5, R135, R134 ;  /* 0x000000868705723e */ /* 0x000fe200000000ff */
[----:B------:R-:W-:Y:S01]  /*c820*/  @P4 STG.E.128 desc[UR36][R16.64], R8 ;  /* 0x0000000810004986 */ /* 0x000fe2000c101d24 */
[----:B------:R-:W-:Y:S02]  /*c830*/  F2FP.F16.F32.PACK_AB R6, R18, R13 ;  /* 0x0000000d1206723e */ /* 0x000fe400000000ff */
[----:B------:R-:W-:Y:S02]  /*c840*/  F2FP.F16.F32.PACK_AB R7, R22, R15 ;  /* 0x0000000f1607723e */ /* 0x000fe400000000ff */
[----:B------:R-:W-:-:S02]  /*c850*/  ISETP.LT.AND P4, PT, R23, UR4, P0 ;  /* 0x0000000417007c0c */ /* 0x000fc40008781270 */
[----:B------:R-:W-:Y:S01]  /*c860*/  IADD3 R22, P1, PT, R20, R32, RZ ;  /* 0x0000002014167210 */ /* 0x000fe20007f3e0ff */
[----:B------:R1:W-:Y:S01]  /*c870*/  @P2 STG.E.128 desc[UR36][R26.64], R4 ;  /* 0x000000041a002986 */ /* 0x0003e2000c101d24 */
[----:B------:R-:W-:Y:S01]  /*c880*/  BAR.SYNC.DEFER_BLOCKING 0x0 ;  /* 0x0000000000007b1d */ /* 0x000fe20000010000 */
[----:B------:R-:W-:-:S05]  /*c890*/  ISETP.LT.AND P2, PT, R25, UR4, P0 ;  /* 0x0000000419007c0c */ /* 0x000fca0008741270 */
[----:B------:R-:W-:Y:S04]  /*c8a0*/  STS.64 [R163], R64 ;  /* 0x00000040a3007388 */ /* 0x000fe80000000a00 */
[----:B------:R-:W-:Y:S01]  /*c8b0*/  STS.64 [R163+0x20], R60 ;  /* 0x0000203ca3007388 */ /* 0x000fe20000000a00 */
[----:B-1----:R-:W-:-:S03]  /*c8c0*/  IMAD.WIDE.U32 R26, R164, R23, R28 ;  /* 0x00000017a41a7225 */ /* 0x002fc600078e001c */
[----:B------:R-:W-:Y:S01]  /*c8d0*/  STS.64 [R163+0x40], R56 ;  /* 0x00004038a3007388 */ /* 0x000fe20000000a00 */
[----:B------:R-:W-:Y:S01]  /*c8e0*/  IMAD R30, R23, R24, R27 ;  /* 0x00000018171e7224 */ /* 0x000fe200078e021b */
[----:B------:R-:W-:Y:S01]  /*c8f0*/  IADD3 R23, P3, PT, R20, R26, RZ ;  /* 0x0000001a14177210 */ /* 0x000fe20007f7e0ff */
[----:B------:R-:W-:Y:S01]  /*c900*/  IMAD R26, R25, R24, R33 ;  /* 0x00000018191a7224 */ /* 0x000fe200078e0221 */
[----:B------:R-:W-:Y:S02]  /*c910*/  STS.64 [R163+0x60], R52 ;  /* 0x00006034a3007388 */ /* 0x000fe40000000a00 */
[----:B------:R-:W-:Y:S02]  /*c920*/  IADD3.X R30, PT, PT, R21, R30, RZ, P3, !PT ;  /* 0x0000001e151e7210 */ /* 0x000fe40001ffe4ff */
[----:B------:R-:W-:Y:S02]  /*c930*/  STS.64 [R162+0x80], R48 ;  /* 0x00008030a2007388 */ /* 0x000fe40000000a00 */
[----:B------:R-:W-:-:S02]  /*c940*/  SHF.L.U64.HI R30, R23, 0x1, R30 ;  /* 0x00000001171e7819 */ /* 0x000fc4000001021e */
[----:B------:R-:W-:Y:S01]  /*c950*/  STS.64 [R162+0xa0], R44 ;  /* 0x0000a02ca2007388 */ /* 0x000fe20000000a00 */
[----:B------:R-:W-:Y:S02]  /*c960*/  SHF.L.U32 R23, R23, 0x1, RZ ;  /* 0x0000000117177819 */ /* 0x000fe400000006ff */
[----:B------:R-:W-:Y:S01]  /*c970*/  LOP3.LUT R30, R30, 0x1fffffff, RZ, 0xc0, !PT ;  /* 0x1fffffff1e1e7812 */ /* 0x000fe200078ec0ff */
[----:B------:R-:W-:Y:S01]  /*c980*/  STS.64 [R162+0xc0], R40 ;  /* 0x0000c028a2007388 */ /* 0x000fe20000000a00 */
[----:B------:R-:W-:-:S03]  /*c990*/  LOP3.LUT R23, R23, 0xfffffffe, RZ, 0xc0, !PT ;  /* 0xfffffffe17177812 */ /* 0x000fc600078ec0ff */
[----:B------:R-:W-:Y:S01]  /*c9a0*/  STS.64 [R162+0xe0], R36 ;  /* 0x0000e024a2007388 */ /* 0x000fe20000000a00 */
[----:B------:R-:W-:Y:S06]  /*c9b0*/  BAR.SYNC.DEFER_BLOCKING 0x0 ;  /* 0x0000000000007b1d */ /* 0x000fec0000010000 */
[----:B------:R-:W1:Y:S04]  /*c9c0*/  LDS.128 R4, [R160+0x440] ;  /* 0x00044000a0047984 */ /* 0x000e680000000c00 */
[----:B------:R-:W2:Y:S04]  /*c9d0*/  LDS.128 R16, [R161] ;  /* 0x00000000a1107984 */ /* 0x000ea80000000c00 */
[----:B------:R-:W3:Y:S04]  /*c9e0*/  LDS.128 R12, [R160] ;  /* 0x00000000a00c7984 */ /* 0x000ee80000000c00 */
[----:B------:R-:W4:Y:S01]  /*c9f0*/  LDS.128 R8, [R161+0x440] ;  /* 0x00044000a1087984 */ /* 0x000f220000000c00 */
[----:B-1----:R-:W-:Y:S01]  /*ca00*/  FMUL R36, R5, R0 ;  /* 0x0000000005247220 */ /* 0x002fe20000400000 */
[----:B------:R-:W-:-:S02]  /*ca10*/  IMAD.X R5, R21, 0x1, R26, P1 ;  /* 0x0000000115057824 */ /* 0x000fc400008e061a */
[-C--:B------:R-:W-:Y:S01]  /*ca20*/  FMUL R40, R7, R0.reuse ;  /* 0x0000000007287220 */ /* 0x080fe20000400000 */
[-C--:B------:R-:W-:Y:S01]  /*ca30*/  FMUL R31, R4, R0.reuse ;  /* 0x00000000041f7220 */ /* 0x080fe20000400000 */
[-C--:B--2---:R-:W-:Y:S01]  /*ca40*/  FMUL R16, R16, R0.reuse ;  /* 0x0000000010107220 */ /* 0x084fe20000400000 */
[-C--:B------:R-:W-:Y:S01]  /*ca50*/  FMUL R17, R17, R0.reuse ;  /* 0x0000000011117220 */ /* 0x080fe20000400000 */
[C---:B------:R-:W-:Y:S01]  /*ca60*/  SHF.L.U64.HI R5, R22.reuse, 0x1, R5 ;  /* 0x0000000116057819 */ /* 0x040fe20000010205 */
[----:B------:R-:W-:Y:S02]  /*ca70*/  IMAD.SHL.U32 R22, R22, 0x2, RZ ;  /* 0x0000000216167824 */ /* 0x000fe400078e00ff */
[-C--:B---3--:R-:W-:Y:S01]  /*ca80*/  FMUL R12, R12, R0.reuse ;  /* 0x000000000c0c7220 */ /* 0x088fe20000400000 */
[-C--:B------:R-:W-:Y:S01]  /*ca90*/  FMUL R13, R13, R0.reuse ;  /* 0x000000000d0d7220 */ /* 0x080fe20000400000 */
[-C--:B------:R-:W-:Y:S01]  /*caa0*/  FMUL R14, R14, R0.reuse ;  /* 0x000000000e0e7220 */ /* 0x080fe20000400000 */
[-C--:B------:R-:W-:Y:S01]  /*cab0*/  FMUL R25, R15, R0.reuse ;  /* 0x000000000f197220 */ /* 0x080fe20000400000 */
[----:B------:R-:W-:Y:S01]  /*cac0*/  LOP3.LUT R7, R22, 0xfffffffe, RZ, 0xc0, !PT ;  /* 0xfffffffe16077812 */ /* 0x000fe200078ec0ff */
[-C--:B----4-:R-:W-:Y:S01]  /*cad0*/  FMUL R15, R8, R0.reuse ;  /* 0x00000000080f7220 */ /* 0x090fe20000400000 */
[-C--:B------:R-:W-:Y:S01]  /*cae0*/  FMUL R32, R9, R0.reuse ;  /* 0x0000000009207220 */ /* 0x080fe20000400000 */
[-C--:B------:R-:W-:Y:S01]  /*caf0*/  FMUL R27, R10, R0.reuse ;  /* 0x000000000a1b7220 */ /* 0x080fe20000400000 */
[-C--:B------:R-:W-:Y:S01]  /*cb00*/  FMUL R34, R11, R0.reuse ;  /* 0x000000000b227220 */ /* 0x080fe20000400000 */
[-C--:B------:R-:W-:Y:S01]  /*cb10*/  FMUL R18, R18, R0.reuse ;  /* 0x0000000012127220 */ /* 0x080fe20000400000 */
[----:B------:R-:W-:Y:S01]  /*cb20*/  FMUL R19, R19, R0 ;  /* 0x0000000013137220 */ /* 0x000fe20000400000 */
[----:B------:R-:W-:Y:S01]  /*cb30*/  F2FP.F16.F32.PACK_AB R8, R17, R16 ;  /* 0x000000101108723e */ /* 0x000fe200000000ff */
[----:B------:R-:W-:Y:S01]  /*cb40*/  FMUL R33, R6, R0 ;  /* 0x0000000006217220 */ /* 0x000fe20000400000 */
[----:B------:R-:W-:-:S02]  /*cb50*/  F2FP.F16.F32.PACK_AB R10, R13, R12 ;  /* 0x0000000c0d0a723e */ /* 0x000fc400000000ff */
[----:B------:R-:W-:Y:S01]  /*cb60*/  F2FP.F16.F32.PACK_AB R11, R25, R14 ;  /* 0x0000000e190b723e */ /* 0x000fe200000000ff */
[----:B------:R-:W-:Y:S01]  /*cb70*/  VIADD R25, R165, 0x1a ;  /* 0x0000001aa5197836 */ /* 0x000fe20000000000 */
[C---:B------:R-:W-:Y:S02]  /*cb80*/  IADD3 R14, P3, PT, R2.reuse, R23, RZ ;  /* 0x00000017020e7210 */ /* 0x040fe40007f7e0ff */
[----:B------:R-:W-:Y:S02]  /*cb90*/  LOP3.LUT R12, R5, 0x1fffffff, RZ, 0xc0, !PT ;  /* 0x1fffffff050c7812 */ /* 0x000fe400078ec0ff */
[----:B------:R-:W-:Y:S02]  /*cba0*/  IADD3 R16, P1, PT, R2, R7, RZ ;  /* 0x0000000702107210 */ /* 0x000fe40007f3e0ff */
[----:B------:R-:W-:Y:S02]  /*cbb0*/  F2FP.F16.F32.PACK_AB R4, R32, R15 ;  /* 0x0000000f2004723e */ /* 0x000fe400000000ff */
[----:B------:R-:W-:Y:S01]  /*cbc0*/  F2FP.F16.F32.PACK_AB R9, R19, R18 ;  /* 0x000000121309723e */ /* 0x000fe200000000ff */
[C---:B------:R-:W-:Y:S01]  /*cbd0*/  IMAD.X R17, R3.reuse, 0x1, R12, P1 ;  /* 0x0000000103117824 */ /* 0x040fe200008e060c */
[----:B------:R-:W-:-:S02]  /*cbe0*/  IADD3.X R15, PT, PT, R3, R30, RZ, P3, !PT ;  /* 0x0000001e030f7210 */ /* 0x000fc40001ffe4ff */
[----:B------:R-:W-:Y:S02]  /*cbf0*/  F2FP.F16.F32.PACK_AB R5, R34, R27 ;  /* 0x0000001b2205723e */ /* 0x000fe400000000ff */
[----:B------:R-:W-:Y:S01]  /*cc00*/  F2FP.F16.F32.PACK_AB R6, R36, R31 ;  /* 0x0000001f2406723e */ /* 0x000fe200000000ff */
[----:B------:R-:W-:Y:S01]  /*cc10*/  @P4 STG.E.128 desc[UR36][R14.64], R8 ;  /* 0x000000080e004986 */ /* 0x000fe2000c101d24 */
[----:B------:R-:W-:Y:S01]  /*cc20*/  F2FP.F16.F32.PACK_AB R7, R40, R33 ;  /* 0x000000212807723e */ /* 0x000fe200000000ff */
[----:B------:R-:W-:Y:S01]  /*cc30*/  IMAD.WIDE.U32 R32, R164, R25, R28 ;  /* 0x00000019a4207225 */ /* 0x000fe200078e001c */
[----:B------:R-:W-:-:S03]  /*cc40*/  IADD3 R23, PT, PT, R165, 0x18, RZ ;  /* 0x00000018a5177810 */ /* 0x000fc60007ffe0ff */
[----:B------:R-:W-:Y:S01]  /*cc50*/  @P2 STG.E.128 desc[UR36][R16.64], R4 ;  /* 0x0000000410002986 */ /* 0x000fe2000c101d24 */
[----:B------:R-:W-:Y:S01]  /*cc60*/  BAR.SYNC.DEFER_BLOCKING 0x0 ;  /* 0x0000000000007b1d */ /* 0x000fe20000010000 */
[----:B------:R-:W-:Y:S01]  /*cc70*/  IMAD.WIDE.U32 R26, R164, R23, R28 ;  /* 0x00000017a41a7225 */ /* 0x000fe200078e001c */
[C---:B------:R-:W-:Y:S02]  /*cc80*/  ISETP.LT.AND P4, PT, R23.reuse, UR4, P0 ;  /* 0x0000000417007c0c */ /* 0x040fe40008781270 */
[C---:B------:R-:W-:Y:S01]  /*cc90*/  IADD3 R22, P1, PT, R20.reuse, R32, RZ ;  /* 0x0000002014167210 */ /* 0x040fe20007f3e0ff */
[----:B------:R-:W-:Y:S01]  /*cca0*/  IMAD R30, R23, R24, R27 ;  /* 0x00000018171e7224 */ /* 0x000fe200078e021b */
[----:B------:R-:W-:Y:S01]  /*ccb0*/  IADD3 R23, P3, PT, R20, R26, RZ ;  /* 0x0000001a14177210 */ /* 0x000fe20007f7e0ff */
[C---:B------:R-:W-:Y:S01]  /*ccc0*/  IMAD R26, R25.reuse, R24, R33 ;  /* 0x00000018191a7224 */ /* 0x040fe200078e0221 */
[----:B------:R-:W-:Y:S02]  /*ccd0*/  ISETP.LT.AND P2, PT, R25, UR4, P0 ;  /* 0x0000000419007c0c */ /* 0x000fe40008741270 */
[----:B------:R-:W-:-:S04]  /*cce0*/  IADD3.X R30, PT, PT, R21, R30, RZ, P3, !PT ;  /* 0x0000001e151e7210 */ /* 0x000fc80001ffe4ff */
[C---:B------:R-:W-:Y:S02]  /*ccf0*/  SHF.L.U64.HI R30, R23.reuse, 0x1, R30 ;  /* 0x00000001171e7819 */ /* 0x040fe4000001021e */
[----:B------:R-:W-:Y:S02]  /*cd00*/  SHF.L.U32 R23, R23, 0x1, RZ ;  /* 0x0000000117177819 */ /* 0x000fe400000006ff */
        /* <DEDUP_REMOVED lines=229> */
[----:B------:R-:W-:Y:S02]  /*db60*/  F2FP.F16.F32.PACK_AB R11, R25, R14 ;  /* 0x0000000e190b723e */ /* 0x000fe400000000ff */
        /* <DEDUP_REMOVED lines=10> */
[----:B------:R-:W-:Y:S02]  /*dc10*/  F2FP.F16.F32.PACK_AB R7, R38, R33 ;  /* 0x000000212607723e */ /* 0x000fe400000000ff */
[C---:B------:R-:W-:Y:S01]  /*dc20*/  IADD3 R23, PT, PT, R165.reuse, 0x38, RZ ;  /* 0x00000038a5177810 */ /* 0x040fe20007ffe0ff */
[----:B------:R-:W-:Y:S02]  /*dc30*/  VIADD R165, R165, 0x3a ;  /* 0x0000003aa5a57836 */ /* 0x000fe40000000000 */
[----:B------:R-:W-:Y:S01]  /*dc40*/  @P2 STG.E.128 desc[UR36][R16.64], R4 ;  /* 0x0000000410002986 */ /* 0x000fe2000c101d24 */
[----:B------:R-:W-:Y:S01]  /*dc50*/  BAR.SYNC.DEFER_BLOCKING 0x0 ;  /* 0x0000000000007b1d */ /* 0x000fe20000010000 */
[----:B------:R-:W-:Y:S01]  /*dc60*/  IMAD.WIDE.U32 R30, R164, R23, R28 ;  /* 0x00000017a41e7225 */ /* 0x000fe200078e001c */
[----:B------:R-:W-:-:S02]  /*dc70*/  ISETP.LT.AND P3, PT, R23, UR4, P0 ;  /* 0x0000000417007c0c */ /* 0x000fc40008761270 */
[----:B------:R-:W-:Y:S01]  /*dc80*/  ISETP.LT.AND P0, PT, R165, UR4, P0 ;  /* 0x00000004a5007c0c */ /* 0x000fe20008701270 */
[----:B------:R-:W-:Y:S01]  /*dc90*/  IMAD.WIDE.U32 R28, R164, R165, R28 ;  /* 0x000000a5a41c7225 */ /* 0x000fe200078e001c */
[----:B------:R-:W-:-:S03]  /*dca0*/  IADD3 R22, P2, PT, R20, R30, RZ ;  /* 0x0000001e14167210 */ /* 0x000fc60007f5e0ff */
[----:B------:R-:W-:Y:S01]  /*dcb0*/  IMAD R26, R23, R24, R31 ;  /* 0x00000018171a7224 */ /* 0x000fe200078e021f */
[----:B------:R-:W-:Y:S01]  /*dcc0*/  IADD3 R20, P1, PT, R20, R28, RZ ;  /* 0x0000001c14147210 */ /* 0x000fe20007f3e0ff */
[----:B------:R-:W-:Y:S01]  /*dcd0*/  IMAD R24, R165, R24, R29 ;  /* 0x00000018a5187224 */ /* 0x000fe200078e021d */
[----:B------:R-:W-:Y:S02]  /*dce0*/  SHF.L.U32 R27, R22, 0x1, RZ ;  /* 0x00000001161b7819 */ /* 0x000fe400000006ff */
[----:B------:R-:W-:Y:S01]  /*dcf0*/  IADD3.X R29, PT, PT, R21, R26, RZ, P2, !PT ;  /* 0x0000001a151d7210 */ /* 0x000fe200017fe4ff */
[----:B------:R-:W-:Y:S01]  /*dd00*/  IMAD.SHL.U32 R25, R20, 0x2, RZ ;  /* 0x0000000214197824 */ /* 0x000fe200078e00ff */
[----:B------:R-:W-:Y:S01]  /*dd10*/  LOP3.LUT R27, R27, 0xfffffffe, RZ, 0xc0, !PT ;  /* 0xfffffffe1b1b7812 */ /* 0x000fe200078ec0ff */
[----:B------:R-:W-:Y:S01]  /*dd20*/  IMAD.X R21, R21, 0x1, R24, P1 ;  /* 0x0000000115157824 */ /* 0x000fe200008e0618 */
[----:B------:R-:W-:Y:S02]  /*dd30*/  SHF.L.U64.HI R22, R22, 0x1, R29 ;  /* 0x0000000116167819 */ /* 0x000fe4000001021d */
[----:B------:R-:W-:-:S02]  /*dd40*/  LOP3.LUT R25, R25, 0xfffffffe, RZ, 0xc0, !PT ;  /* 0xfffffffe19197812 */ /* 0x000fc400078ec0ff */
[----:B------:R-:W-:Y:S01]  /*dd50*/  SHF.L.U64.HI R21, R20, 0x1, R21 ;  /* 0x0000000114157819 */ /* 0x000fe20000010215 */
[----:B------:R-:W-:Y:S01]  /*dd60*/  STS.64 [R163], R130 ;  /* 0x00000082a3007388 */ /* 0x000fe20000000a00 */
[----:B------:R-:W-:Y:S02]  /*dd70*/  IADD3 R20, P2, PT, R2, R27, RZ ;  /* 0x0000001b02147210 */ /* 0x000fe40007f5e0ff */
[----:B------:R-:W-:Y:S01]  /*dd80*/  LOP3.LUT R22, R22, 0x1fffffff, RZ, 0xc0, !PT ;  /* 0x1fffffff16167812 */ /* 0x000fe200078ec0ff */
[----:B------:R-:W-:Y:S01]  /*dd90*/  STS.64 [R163+0x20], R126 ;  /* 0x0000207ea3007388 */ /* 0x000fe20000000a00 */
[----:B------:R-:W-:Y:S02]  /*dda0*/  IADD3 R2, P1, PT, R2, R25, RZ ;  /* 0x0000001902027210 */ /* 0x000fe40007f3e0ff */
[----:B------:R-:W-:Y:S01]  /*ddb0*/  LOP3.LUT R24, R21, 0x1fffffff, RZ, 0xc0, !PT ;  /* 0x1fffffff15187812 */ /* 0x000fe200078ec0ff */
[----:B------:R-:W-:Y:S01]  /*ddc0*/  STS.64 [R163+0x40], R122 ;  /* 0x0000407aa3007388 */ /* 0x000fe20000000a00 */
[----:B------:R-:W-:-:S02]  /*ddd0*/  IADD3.X R21, PT, PT, R3, R22, RZ, P2, !PT ;  /* 0x0000001603157210 */ /* 0x000fc400017fe4ff */
        /* <DEDUP_REMOVED lines=37> */
.L_x_2228:
        /* <DEDUP_REMOVED lines=19> */
.L_x_2144:
[----:B------:R-:W-:Y:S01]  /*e160*/  IMAD.MOV.U32 R13, RZ, RZ, R23 ;  /* 0x000000ffff0d7224 */ /* 0x000fe200078e0017 */
[----:B------:R-:W-:Y:S01]  /*e170*/  MOV R11, 0x1f ;  /* 0x0000001f000b7802 */ /* 0x000fe20000000f00 */
[----:B------:R-:W-:Y:S01]  /*e180*/  IMAD.MOV.U32 R12, RZ, RZ, RZ ;  /* 0x000000ffff0c7224 */ /* 0x000fe200078e00ff */
[----:B------:R-:W-:-:S07]  /*e190*/  MOV R15, 0xffffffff ;  /* 0xffffffff000f7802 */ /* 0x000fce0000000f00 */
[----:B--2--5:R-:W-:Y:S05]  /*e1a0*/  WARPSYNC.COLLECTIVE R15, `(.L_x_2229) ;  /* 0x000000000f087348 */ /* 0x024fea0003c00000 */
[----:B------:R1:W3:Y:S02]  /*e1b0*/  SHFL.IDX P6, R14, R13, R12, R11 ;  /* 0x0000000c0d0e7389 */ /* 0x0002e400000c000b */
[----:B-123-5:R-:W-:Y:S05]  /*e1c0*/  ENDCOLLECTIVE ;  /* 0x000000000000791b */ /* 0x02efea0003800000 */
.L_x_2229:
[----:B------:R-:W-:Y:S05]  /*e1d0*/  BRA `(.L_x_2230) ;  /* 0xffffff2800207947 */ /* 0x000fea000383ffff */
.L_x_2231:
        /* <DEDUP_REMOVED lines=10> */
.L_x_4322:


//--------------------- .text._ZN7cutlass7Kernel2INS_4gemm6kernel20DefaultGemmUniversalINS_6half_tENS_6layout8RowMajorELNS_16ComplexTransformE0ELi8ES4_S6_LS7_0ELi8ES4_S6_fNS_4arch15OpClassTensorOpENS8_4Sm80ENS1_9GemmShapeILi128ELi128ELi32EEENSB_ILi64ELi64ELi32EEENSB_ILi16ELi8ELi16EEENS_8epilogue6thread17LinearCombinationIS4_Li8EffLNSG_9ScaleType4KindE0ELNS_15FloatRoundStyleE2ES4_EENS1_11threadblock30GemmIdentityThreadblockSwizzleILi8EEELi4ENS8_13OpMultiplyAddELNS1_23SharedMemoryClearOptionE0ELb0ELb0ELb0ENS5_30Tensor4DPermuteBMM0213RowMajorILi12EEENS5_9NoPermuteEST_vE10SelectBaseISO_vEEEEvNT_6ParamsE --------------------------
	.section	.text._ZN7cutlass7Kernel2INS_4gemm6kernel20DefaultGemmUniversalINS_6half_tENS_6layout8RowMajorELNS_16ComplexTransformE0ELi8ES4_S6_LS7_0ELi8ES4_S6_fNS_4arch15OpClassTensorOpENS8_4Sm80ENS1_9GemmShapeILi128ELi128ELi32EEENSB_ILi64ELi64ELi32EEENSB_ILi16ELi8ELi16EEENS_8epilogue6thread17LinearCombinationIS4_Li8EffLNSG_9ScaleType4KindE0ELNS_15FloatRoundStyleE2ES4_EENS1_11threadblock30GemmIdentityThreadblockSwizzleILi8EEELi4ENS8_13OpMultiplyAddELNS1_23SharedMemoryClearOptionE0ELb0ELb0ELb0ENS5_30Tensor4DPermuteBMM0213RowMajorILi12EEENS5_9NoPermuteEST_vE10SelectBaseISO_vEEEEvNT_6ParamsE,"ax",@progbits
	.align	128
.text._ZN7cutlass7Kernel2INS_4gemm6kernel20DefaultGemmUniversalINS_6half_tENS_6layout8RowMajorELNS_16ComplexTransformE0ELi8ES4_S6_LS7_0ELi8ES4_S6_fNS_4arch15OpClassTensorOpENS8_4Sm80ENS1_9GemmShapeILi128ELi128ELi32EEENSB_ILi64ELi64ELi32EEENSB_ILi16ELi8ELi16EEENS_8epilogue6thread17LinearCombinationIS4_Li8EffLNSG_9ScaleType4KindE0ELNS_15FloatRoundStyleE2ES4_EENS1_11threadblock30GemmIdentityThreadblockSwizzleILi8EEELi4ENS8_13OpMultiplyAddELNS1_23SharedMemoryClearOptionE0ELb0ELb0ELb0ENS5_30Tensor4DPermuteBMM0213RowMajorILi12EEENS5_9NoPermuteEST_vE10SelectBaseISO_vEEEEvNT_6ParamsE:
        .type           _ZN7cutlass7Kernel2INS_4gemm6kernel20DefaultGemmUniversalINS_6half_tENS_6layout8RowMajorELNS_16ComplexTransformE0ELi8ES4_S6_LS7_0ELi8ES4_S6_fNS_4arch15OpClassTensorOpENS8_4Sm80ENS1_9GemmShapeILi128ELi128ELi32EEENSB_ILi64ELi64ELi32EEENSB_ILi16ELi8ELi16EEENS_8epilogue6thread17LinearCombinationIS4_Li8EffLNSG_9ScaleType4KindE0ELNS_15FloatRoundStyleE2ES4_EENS1_11threadblock30GemmIdentityThreadblockSwizzleILi8EEELi4ENS8_13OpMultiplyAddELNS1_23SharedMemoryClearOptionE0ELb0ELb0ELb0ENS5_30Tensor4DPermuteBMM0213RowMajorILi12EEENS5_9NoPermuteEST_vE10SelectBaseISO_vEEEEvNT_6ParamsE,@function
        .size           _ZN7cutlass7Kernel2INS_4gemm6kernel20DefaultGemmUniversalINS_6half_tENS_6layout8RowMajorELNS_16ComplexTransformE0ELi8ES4_S6_LS7_0ELi8ES4_S6_fNS_4arch15OpClassTensorOpENS8_4Sm80ENS1_9GemmShapeILi128ELi128ELi32EEENSB_ILi64ELi64ELi32EEENSB_ILi16ELi8ELi16EEENS_8epilogue6thread17LinearCombinationIS4_Li8EffLNSG_9ScaleType4KindE0ELNS_15FloatRoundStyleE2ES4_EENS1_11threadblock30GemmIdentityThreadblockSwizzleILi8EEELi4ENS8_13OpMultiplyAddELNS1_23SharedMemoryClearOptionE0ELb0ELb0ELb0ENS5_30Tensor4DPermuteBMM0213RowMajorILi12EEENS5_9NoPermuteEST_vE10SelectBaseISO_vEEEEvNT_6ParamsE,(.L_x_4323 - _ZN7cutlass7Kernel2INS_4gemm6kernel20DefaultGemmUniversalINS_6half_tENS_6layout8RowMajorELNS_16ComplexTransformE0ELi8ES4_S6_LS7_0ELi8ES4_S6_fNS_4arch15OpClassTensorOpENS8_4Sm80ENS1_9GemmShapeILi128ELi128ELi32EEENSB_ILi64ELi64ELi32EEENSB_ILi16ELi8ELi16EEENS_8epilogue6thread17LinearCombinationIS4_Li8EffLNSG_9ScaleType4KindE0ELNS_15FloatRoundStyleE2ES4_EENS1_11threadblock30GemmIdentityThreadblockSwizzleILi8EEELi4ENS8_13OpMultiplyAddELNS1_23SharedMemoryClearOptionE0ELb0ELb0ELb0ENS5_30Tensor4DPermuteBMM0213RowMajorILi12EEENS5_9NoPermuteEST_vE10SelectBaseISO_vEEEEvNT_6ParamsE)
        .other          _ZN7cutlass7Kernel2INS_4gemm6kernel20DefaultGemmUniversalINS_6half_tENS_6layout8RowMajorELNS_16ComplexTransformE0ELi8ES4_S6_LS7_0ELi8ES4_S6_fNS_4arch15OpClassTensorOpENS8_4Sm80ENS1_9GemmShapeILi128ELi128ELi32EEENSB_ILi64ELi64ELi32EEENSB_ILi16ELi8ELi16EEENS_8epilogue6thread17LinearCombinationIS4_Li8EffLNSG_9ScaleType4KindE0ELNS_15FloatRoundStyleE2ES4_EENS1_11threadblock30GemmIdentityThreadblockSwizzleILi8EEELi4ENS8_13OpMultiplyAddELNS1_23SharedMemoryClearOptionE0ELb0ELb0ELb0ENS5_30Tensor4DPermuteBMM0213RowMajorILi12EEENS5_9NoPermuteEST_vE10SelectBaseISO_vEEEEvNT_6ParamsE,@"STO_CUDA_ENTRY STV_DEFAULT"
_ZN7cutlass7Kernel2INS_4gemm6kernel20DefaultGemmUniversalINS_6half_tENS_6layout8RowMajorELNS_16ComplexTransformE0ELi8ES4_S6_LS7_0ELi8ES4_S6_fNS_4arch15OpClassTensorOpENS8_4Sm80ENS1_9GemmShapeILi128ELi128ELi32EEENSB_ILi64ELi64ELi32EEENSB_ILi16ELi8ELi16EEENS_8epilogue6thread17LinearCombinationIS4_Li8EffLNSG_9ScaleType4KindE0ELNS_15FloatRoundStyleE2ES4_EENS1_11threadblock30GemmIdentityThreadblockSwizzleILi8EEELi4ENS8_13OpMultiplyAddELNS1_23SharedMemoryClearOptionE0ELb0ELb0ELb0ENS5_30Tensor4DPermuteBMM0213RowMajorILi12EEENS5_9NoPermuteEST_vE10SelectBaseISO_vEEEEvNT_6ParamsE:
        /* <DEDUP_REMOVED lines=36> */
.L_x_2232:
        /* <DEDUP_REMOVED lines=18> */
.L_x_2234:
[----:B------:R-:W2:Y:S08]  /*0360*/  LDC.64 R2, c[0x0][0x4a0] ;  /* 0x00012800ff027b82 */ /* 0x000eb00000000a00 */
[----:B------:R-:W1:Y:S01]  /*0370*/  LDC.64 R4, c[0x0][0x4a8] ;  /* 0x00012a00ff047b82 */ /* 0x000e620000000a00 */
[----:B--2---:R-:W-:-:S06]  /*0380*/  IMAD.WIDE.U32 R2, R0, 0x8, R2 ;  /* 0x0000000800027825 */ /* 0x004fcc00078e0002 */
[----:B------:R-:W5:Y:S01]  /*0390*/  LDG.E.64 R2, desc[UR20][R2.64] ;  /* 0x0000001402027981 */ /* 0x000f62000c1e1b00 */
[----:B-1----:R-:W-:-:S06]  /*03a0*/  IMAD.WIDE.U32 R4, R0, 0x8, R4 ;  /* 0x0000000800047825 */ /* 0x002fcc00078e0004 */
[----:B------:R-:W5:Y:S02]  /*03b0*/  LDG.E.64 R4, desc[UR20][R4.64] ;  /* 0x0000001404047981 */ /* 0x000f64000c1e1b00 */
.L_x_2233:
        /* <DEDUP_REMOVED lines=433> */
.L_x_2236:
        /* <DEDUP_REMOVED lines=165> */
.L_x_2235:
        /* <DEDUP_REMOVED lines=15> */
.L_x_2237:
[----:B------:R-:W5:Y:S02]  /*2a10*/  LDCU.64 UR4, c[0x0][0x480] ;  /* 0x00009000ff0477ac */ /* 0x000f640008000a00 */
[----:B-----5:R-:W-:-:S04]  /*2a20*/  UISETP.NE.U32.AND UP0, UPT, UR4, URZ, UPT ;  /* 0x000000ff0400728c */ /* 0x020fc8000bf05070 */
[----:B------:R-:W-:-:S09]  /*2a30*/  UISETP.NE.AND.EX UP0, UPT, UR5, URZ, UPT, UP0 ;  /* 0x000000ff0500728c */ /* 0x000fd2000bf05300 */
[----:B------:R-:W-:Y:S05]  /*2a40*/  BRA.U !UP0, `(.L_x_2239) ;  /* 0x00000001080c7547 */ /* 0x000fea000b800000 */
[----:B------:R-:W1:Y:S02]  /*2a50*/  LDC.64 R2, c[0x0][0x480] ;  /* 0x00012000ff027b82 */ /* 0x000e640000000a00 */
[----:B-1----:R1:W5:Y:S01]  /*2a60*/  LDG.E R0, desc[UR20][R2.64] ;  /* 0x0000001402007981 */ /* 0x002362000c1e1900 */
[----:B------:R-:W-:Y:S05]  /*2a70*/  BRA `(.L_x_2238) ;  /* 0x0000000000047947 */ /* 0x000fea0003800000 */
.L_x_2239:
[----:B------:R-:W1:Y:S02]  /*2a80*/  LDC R0, c[0x0][0x478] ;  /* 0x00011e00ff007b82 */ /* 0x000e640000000800 */
.L_x_2238:
        /* <DEDUP_REMOVED lines=11> */
.L_x_2240:
[----:B------:R-:W2:Y:S02]  /*2b40*/  LDCU.64 UR4, c[0x0][0x488] ;  /* 0x00009100ff0477ac */ /* 0x000ea40008000a00 */
[----:B--2---:R-:W-:-:S04]  /*2b50*/  UISETP.NE.U32.AND UP0, UPT, UR4, URZ, UPT ;  /* 0x000000ff0400728c */ /* 0x004fc8000bf05070 */
[----:B------:R-:W-:-:S09]  /*2b60*/  UISETP.NE.AND.EX UP0, UPT, UR5, URZ, UPT, UP0 ;  /* 0x000000ff0500728c */ /* 0x000fd2000bf05300 */
[----:B------:R-:W-:Y:S05]  /*2b70*/  BRA.U !UP0, `(.L_x_2242) ;  /* 0x00000001080c7547 */ /* 0x000fea000b800000 */
[----:B-1----:R-:W1:Y:S02]  /*2b80*/  LDC.64 R2, c[0x0][0x488] ;  /* 0x00012200ff027b82 */ /* 0x002e640000000a00 */
[----:B-1----:R2:W5:Y:S01]  /*2b90*/  LDG.E R163, desc[UR20][R2.64] ;  /* 0x0000001402a37981 */ /* 0x002562000c1e1900 */
[----:B------:R-:W-:Y:S05]  /*2ba0*/  BRA `(.L_x_2241) ;  /* 0x0000000000047947 */ /* 0x000fea0003800000 */
.L_x_2242:
[----:B-1----:R-:W1:Y:S02]  /*2bb0*/  LDC R163, c[0x0][0x47c] ;  /* 0x00011f00ffa37b82 */ /* 0x002e640000000800 */
.L_x_2241:
[----:B-12---:R-:W1:Y:S01]  /*2bc0*/  S2R R3, SR_CTAID.Y ;  /* 0x0000000000037919 */ /* 0x006e620000002600 */
[----:B------:R-:W2:Y:S01]  /*2bd0*/  LDC.64 R138, c[0x0][0x398] ;  /* 0x0000e600ff8a7b82 */ /* 0x000ea20000000a00 */
[----:B------:R-:W4:Y:S01]  /*2be0*/  LDCU UR4, c[0x0][0x38c] ;  /* 0x00007180ff0477ac */ /* 0x000f220008000800 */
[----:B------:R-:W-:Y:S01]  /*2bf0*/  IMAD.MOV.U32 R133, RZ, RZ, -0x1 ;  /* 0xffffffffff857424 */ /* 0x000fe200078e00ff */
[----:B---3--:R-:W3:Y:S05]  /*2c00*/  S2R R159, SR_CTAID.X ;  /* 0x00000000009f7919 */ /* 0x008eea0000002500 */
[----:B------:R-:W4:Y:S01]  /*2c10*/  LDC.64 R160, c[0x0][0x3b0] ;  /* 0x0000ec00ffa07b82 */ /* 0x000f220000000a00 */
[----:B--2---:R-:W-:-:S02]  /*2c20*/  SHF.L.U32 R140, R133, R138, RZ ;  /* 0x0000008a858c7219 */ /* 0x004fc400000006ff */
[----:B------:R-:W-:Y:S02]  /*2c30*/  ISETP.NE.AND P0, PT, R139, RZ, PT ;  /* 0x000000ff8b00720c */ /* 0x000fe40003f05270 */
[----:B-1----:R-:W-:Y:S02]  /*2c40*/  SHF.L.U32 R3, R3, R138, RZ ;  /* 0x0000008a03037219 */ /* 0x002fe400000006ff */
[----:B---3--:R-:W-:Y:S02]  /*2c50*/  LOP3.LUT R140, R159, R140, RZ, 0x30, !PT ;  /* 0x0000008c9f8c7212 */ /* 0x008fe400078e30ff */
        /* <DEDUP_REMOVED lines=28> */
.L_x_2243:
        /* <DEDUP_REMOVED lines=19> */
.L_x_2246:
        /* <DEDUP_REMOVED lines=14> */
.L_x_2245:
[----:B------:R-:W1:Y:S01]  /*3030*/  S2R R2, SR_CTAID.Z ;  /* 0x0000000000027919 */ /* 0x000e620000002700 */
[----:B------:R-:W1:Y:S08]  /*3040*/  LDC.64 R134, c[0x0][0x4b0] ;  /* 0x00012c00ff867b82 */ /* 0x000e700000000a00 */
[----:B------:R-:W2:Y:S01]  /*3050*/  LDC.64 R132, c[0x0][0x4b8] ;  /* 0x00012e00ff847b82 */ /* 0x000ea20000000a00 */
[----:B-1----:R-:W-:-:S04]  /*3060*/  IMAD.WIDE.U32 R134, R2, 0x8, R134 ;  /* 0x0000000802867825 */ /* 0x002fc800078e0086 */
[----:B--2---:R-:W-:Y:S02]  /*3070*/  IMAD.WIDE.U32 R2, R2, 0x8, R132 ;  /* 0x0000000802027825 */ /* 0x004fe400078e0084 */
[----:B------:R-:W5:Y:S04]  /*3080*/  LDG.E.64 R134, desc[UR20][R134.64] ;  /* 0x0000001486867981 */ /* 0x000f68000c1e1b00 */
[----:B------:R-:W5:Y:S02]  /*3090*/  LDG.E.64 R2, desc[UR20][R2.64] ;  /* 0x0000001402027981 */ /* 0x000f64000c1e1b00 */
.L_x_2244:
        /* <DEDUP_REMOVED lines=11> */
[----:B------:R-:W-:Y:S01]  /*3150*/  IMAD.SHL.U32 R167, R132, 0x8, RZ ;  /* 0x0000000884a77824 */ /* 0x000fe200078e00ff */
[----:B------:R-:W-:-:S04]  /*3160*/  SHF.R.U32.HI R133, RZ, 0x4, R132 ;  /* 0x00000004ff857819 */ /* 0x000fc80000011684 */
[----:B------:R-:W-:-:S05]  /*3170*/  LOP3.LUT R167, R167, 0x78, RZ, 0xc0, !PT ;  /* 0x00000078a7a77812 */ /* 0x000fca00078ec0ff */
[----:B------:R-:W-:Y:S01]  /*3180*/  IMAD R167, R140, 0x80, R167 ;  /* 0x000000808ca77824 */ /* 0x000fe200078e02a7 */
[----:B------:R-:W-:-:S03]  /*3190*/  LOP3.LUT R140, R132, 0x3c0, RZ, 0xc0, !PT ;  /* 0x000003c0848c7812 */ /* 0x000fc600078ec0ff */
[C---:B------:R-:W-:Y:S01]  /*31a0*/  IMAD.WIDE R136, R167.reuse, 0x2, RZ ;  /* 0x00000002a7887825 */ /* 0x040fe200078e02ff */
[----:B------:R-:W-:Y:S02]  /*31b0*/  LOP3.LUT R140, R140, 0x1, R133, 0xf8, !PT ;  /* 0x000000018c8c7812 */ /* 0x000fe400078ef885 */
[----:B------:R-:W2:Y:S01]  /*31c0*/  LDC R133, c[0x0][0x394] ;  /* 0x0000e500ff857b82 */ /* 0x000ea20000000800 */
[----:B-1----:R-:W-:Y:S01]  /*31d0*/  ISETP.GE.AND P2, PT, R167, UR6, PT ;  /* 0x00000006a7007c0c */ /* 0x002fe2000bf46270 */
[----:B------:R-:W1:Y:S01]  /*31e0*/  LDCU.64 UR6, c[0x0][0x418] ;  /* 0x00008300ff0677ac */ /* 0x000e620008000a00 */
[----:B------:R-:W-:Y:S02]  /*31f0*/  LOP3.LUT R140, R140, 0x4, R207, 0xf8, !PT ;  /* 0x000000048c8c7812 */ /* 0x000fe400078ef8cf */
[----:B------:R-:W-:Y:S02]  /*3200*/  LOP3.LUT R136, R136, 0xfffffff0, RZ, 0xc0, !PT ;  /* 0xfffffff088887812 */ /* 0x000fe400078ec0ff */
[----:B------:R-:W-:Y:S01]  /*3210*/  LOP3.LUT R137, R137, 0x1fffffff, RZ, 0xc0, !PT ;  /* 0x1fffffff89897812 */ /* 0x000fe200078ec0ff */
[----:B------:R-:W-:Y:S01]  /*3220*/  IMAD R159, R159, 0x80, R140 ;  /* 0x000000809f9f7824 */ /* 0x000fe200078e028c */
[----:B------:R-:W-:-:S03]  /*3230*/  ISETP.NE.AND.EX P6, PT, R135, RZ, !P2, P6 ;  /* 0x000000ff8700720c */ /* 0x000fc600057c5360 */
[----:B---3--:R-:W-:-:S04]  /*3240*/  IMAD.WIDE.U32 R168, R159, UR4, R136 ;  /* 0x000000049fa87c25 */ /* 0x008fc8000f8e0088 */
[----:B------:R-:W-:Y:S01]  /*3250*/  IMAD R140, R159, UR5, R169 ;  /* 0x000000059f8c7c24 */ /* 0x000fe2000f8e02a9 */
[----:B------:R-:W-:Y:S01]  /*3260*/  IADD3 R168, P0, PT, R134, R168, RZ ;  /* 0x000000a886a87210 */ /* 0x000fe20007f1e0ff */
[----:B------:R-:W3:Y:S01]  /*3270*/  LDCU.64 UR4, c[0x0][0x400] ;  /* 0x00008000ff0477ac */ /* 0x000ee20008000a00 */
[C---:B------:R-:W-:Y:S01]  /*3280*/  LOP3.LUT R134, R132.reuse, 0x1f, RZ, 0xc0, !PT ;  /* 0x0000001f84867812 */ /* 0x040fe200078ec0ff */
[----:B-1----:R-:W-:Y:S02]  /*3290*/  IMAD.U32 R165, RZ, RZ, UR6 ;  /* 0x00000006ffa57e24 */ /* 0x002fe4000f8e00ff */
[----:B------:R-:W-:Y:S01]  /*32a0*/  IMAD.X R169, R135, 0x1, R140, P0 ;  /* 0x0000000187a97824 */ /* 0x000fe200000e068c */
[----:B------:R-:W-:Y:S01]  /*32b0*/  LOP3.LUT R135, R132, 0x2, RZ, 0xc, !PT ;  /* 0x0000000284877812 */ /* 0x000fe200078e0cff */
[----:B------:R-:W-:Y:S01]  /*32c0*/  IMAD.U32 R164, RZ, RZ, UR7 ;  /* 0x00000007ffa47e24 */ /* 0x000fe2000f8e00ff */
[----:B--2---:R-:W-:Y:S02]  /*32d0*/  ISETP.GE.AND P1, PT, R133, 0x2, PT ;  /* 0x000000028500780c */ /* 0x004fe40003f26270 */
[----:B------:R-:W-:-:S02]  /*32e0*/  SHF.R.U32.HI R133, RZ, 0x2, R134 ;  /* 0x00000002ff857819 */ /* 0x000fc40000011686 */
[----:B------:R-:W-:Y:S02]  /*32f0*/  LOP3.LUT R134, R135, 0x1, R132, 0xf8, !PT ;  /* 0x0000000187867812 */ /* 0x000fe400078ef884 */
[----:B------:R-:W-:Y:S01]  /*3300*/  ISETP.NE.OR P1, PT, R139, RZ, !P1 ;  /* 0x000000ff8b00720c */ /* 0x000fe20004f25670 */
[----:B------:R-:W-:Y:S01]  /*3310*/  IMAD R133, R133, 0x44, RZ ;  /* 0x0000004485857824 */ /* 0x000fe200078e02ff */
[----:B------:R-:W-:Y:S01]  /*3320*/  ISETP.NE.U32.AND P0, PT, R2, RZ, PT ;  /* 0x000000ff0200720c */ /* 0x000fe20003f05070 */
[----:B---3--:R-:W-:-:S03]  /*3330*/  IMAD.U32 R171, RZ, RZ, UR4 ;  /* 0x00000004ffab7e24 */ /* 0x008fc6000f8e00ff */
[C---:B------:R-:W-:Y:S01]  /*3340*/  LOP3.LUT R157, R133.reuse, R134, RZ, 0xfc, !PT ;  /* 0x00000086859d7212 */ /* 0x040fe200078efcff */
[----:B------:R-:W-:Y:S01]  /*3350*/  IMAD.U32 R140, RZ, RZ, UR5 ;  /* 0x00000005ff8c7e24 */ /* 0x000fe2000f8e00ff */
[----:B------:R-:W-:Y:S02]  /*3360*/  LOP3.LUT R158, R133, 0x3, R132, 0xf8, !PT ;  /* 0x00000003859e7812 */ /* 0x000fe400078ef884 */
[----:B----4-:R-:W-:Y:S01]  /*3370*/  ISETP.NE.AND.EX P0, PT, R3, RZ, !P2, P0 ;  /* 0x000000ff0300720c */ /* 0x010fe20005705300 */
[----:B------:R-:W-:Y:S02]  /*3380*/  VIADD R157, R157, UR17 ;  /* 0x000000119d9d7c36 */ /* 0x000fe40008000000 */
[----:B------:R-:W-:-:S03]  /*3390*/  VIADD R158, R158, UR17 ;  /* 0x000000119e9e7c36 */ /* 0x000fc60008000000 */
[----:B------:R-:W-:Y:S02]  /*33a0*/  LEA R157, R157, UR8, 0x3 ;  /* 0x000000089d9d7c11 */ /* 0x000fe4000f8e18ff */
        /* <DEDUP_REMOVED lines=20> */
.L_x_2250:
[----:B------:R-:W-:Y:S05]  /*34f0*/  YIELD ;  /* 0x0000000000007946 */ /* 0x000fea0003800000 */
[----:B-1----:R-:W-:Y:S05]  /*3500*/  @P2 BRA `(.L_x_2249) ;  /* 0x0000000000082947 */ /* 0x002fea0003800000 */
[----:B------:R1:W2:Y:S04]  /*3510*/  LDG.E.STRONG.GPU R138, desc[UR20][R160.64] ;  /* 0x00000014a08a7981 */ /* 0x0002a8000c1ef900 */
[----:B--2---:R-:W-:Y:S01]  /*3520*/  CCTL.IVALL ;  /* 0x00000000ff00798f */ /* 0x004fe20002000000 */
.L_x_2249:
[----:B------:R-:W-:Y:S01]  /*3530*/  ISETP.NE.AND P1, PT, R138, UR8, PT ;  /* 0x000000088a007c0c */ /* 0x000fe2000bf25270 */
[----:B------:R-:W-:-:S12]  /*3540*/  WARPSYNC.ALL ;  /* 0x0000000000007948 */ /* 0x000fd80003800000 */
[----:B------:R-:W-:Y:S06]  /*3550*/  BAR.RED.AND.DEFER_BLOCKING 0x0, P1 ;  /* 0x0000000000007b1d */ /* 0x000fec0000814400 */
[----:B------:R-:W2:Y:S02]  /*3560*/  B2R.RESULT RZ, P1 ;  /* 0x0000000000ff731c */ /* 0x000ea40000024000 */
[----:B--2---:R-:W-:Y:S05]  /*3570*/  @P1 BRA `(.L_x_2250) ;  /* 0xfffffffc00dc1947 */ /* 0x004fea000383ffff */
.L_x_2248:
        /* <DEDUP_REMOVED lines=14> */
.L_x_2247:
        /* <DEDUP_REMOVED lines=10> */
[----:B------:R-:W4:Y:S01]  /*3700*/  S2UR UR5, SR_CgaCtaId ;  /* 0x00000000000579c3 */ /* 0x000f220000008800 */
[----:B------:R-:W5:Y:S01]  /*3710*/  LDCU UR7, c[0x0][0x438] ;  /* 0x00008700ff0777ac */ /* 0x000f620008000800 */
[----:B--2---:R-:W-:-:S02]  /*3720*/  ISETP.LT.AND P1, PT, R159, UR6, P6 ;  /* 0x000000069f007c0c */ /* 0x004fc4000b721270 */
[----:B------:R-:W-:-:S11]  /*3730*/  ISETP.LT.AND P2, PT, R141, UR6, P6 ;  /* 0x000000068d007c0c */ /* 0x000fd6000b741270 */
[----:B------:R-:W2:Y:S01]  /*3740*/  @P1 LDG.E.LTC128B.128 R136, desc[UR20][R168.64] ;  /* 0x00000014a8881981 */ /* 0x000ea2000c1e1d20 */
[----:B------:R-:W-:-:S04]  /*3750*/  IADD3 R170, P1, PT, R171, R168, RZ ;  /* 0x000000a8abaa7210 */ /* 0x000fc80007f3e0ff */
[----:B------:R-:W-:-:S05]  /*3760*/  IADD3.X R171, PT, PT, R140, R169, RZ, P1, !PT ;  /* 0x000000a98cab7210 */ /* 0x000fca0000ffe4ff */
[----:B------:R-:W2:Y:S01]  /*3770*/  @P2 LDG.E.LTC128B.128 R132, desc[UR20][R170.64] ;  /* 0x00000014aa842981 */ /* 0x000ea2000c1e1d20 */
[--C-:B---3--:R-:W-:Y:S01]  /*3780*/  SHF.R.U32.HI R144, RZ, 0x4, R156.reuse ;  /* 0x00000004ff907819 */ /* 0x108fe2000001169c */
[----:B------:R-:W3:Y:S01]  /*3790*/  S2UR UR4, SR_CTAID.Z ;  /* 0x00000000000479c3 */ /* 0x000ee20000002700 */
[----:B------:R-:W-:-:S07]  /*37a0*/  SHF.R.U32.HI R143, RZ, 0x3, R156 ;  /* 0x00000003ff8f7819 */ /* 0x000fce000001169c */
[----:B------:R-:W-:Y:S01]  /*37b0*/  BAR.SYNC.DEFER_BLOCKING 0x0 ;  /* 0x0000000000007b1d */ /* 0x000fe20000010000 */
[----:B------:R-:W-:Y:S01]  /*37c0*/  LOP3.LUT R144, R144, 0x1, RZ, 0xc0, !PT ;  /* 0x0000000190907812 */ /* 0x000fe200078ec0ff */
[----:B-----5:R-:W-:Y:S01]  /*37d0*/  USHF.R.U32.HI UR7, URZ, 0x1, UR7 ;  /* 0x00000001ff077899 */ /* 0x020fe20008011607 */
[----:B------:R-:W-:Y:S02]  /*37e0*/  SHF.L.U32 R145, R156, 0x1, RZ ;  /* 0x000000019c917819 */ /* 0x000fe400000006ff */
[----:B------:R-:W-:Y:S01]  /*37f0*/  SHF.R.U32.HI R140, RZ, 0x2, R156 ;  /* 0x00000002ff8c7819 */ /* 0x000fe2000001169c */
[----:B------:R-:W-:Y:S01]  /*3800*/  UMOV UR8, 0x400 ;  /* 0x0000040000087882 */ /* 0x000fe20000000000 */
[----:B------:R-:W-:Y:S01]  /*3810*/  LOP3.LUT R144, R144, 0x70, R143, 0xf8, !PT ;  /* 0x0000007090907812 */ /* 0x000fe200078ef88f */
[----:B----4-:R-:W-:Y:S01]  /*3820*/  ULEA UR5, UR5, UR8, 0x18 ;  /* 0x0000000805057291 */ /* 0x010fe2000f8ec0ff */
[----:B------:R-:W-:Y:S01]  /*3830*/  LOP3.LUT R145, R145, 0x1e, RZ, 0xc0, !PT ;  /* 0x0000001e91917812 */ /* 0x000fe200078ec0ff */
[----:B------:R-:W-:Y:S01]  /*3840*/  UIMAD UR9, UR7, 0xc, URZ ;  /* 0x0000000c070978a4 */ /* 0x000fe2000f8e02ff */
[----:B------:R-:W-:-:S02]  /*3850*/  LOP3.LUT R140, R140, 0x1, RZ, 0xc0, !PT ;  /* 0x000000018c8c7812 */ /* 0x000fc400078ec0ff */
[--C-:B------:R-:W-:Y:S01]  /*3860*/  LOP3.LUT R144, R144, 0x8, R143.reuse, 0xf8, !PT ;  /* 0x0000000890907812 */ /* 0x100fe200078ef88f */
[----:B------:R-:W-:Y:S01]  /*3870*/  UIMAD UR8, UR9, UR6, URZ ;  /* 0x00000006090872a4 */ /* 0x000fe2000f8e02ff */
[C---:B------:R-:W-:Y:S02]  /*3880*/  LOP3.LUT R142, R145.reuse, R140, RZ, 0xfc, !PT ;  /* 0x0000008c918e7212 */ /* 0x040fe400078efcff */
[----:B------:R-:W-:Y:S01]  /*3890*/  LOP3.LUT R143, R144, 0x4, R143, 0xf8, !PT ;  /* 0x00000004908f7812 */ /* 0x000fe200078ef88f */
[----:B------:R-:W-:Y:S01]  /*38a0*/  USHF.R.S32.HI UR7, URZ, 0x1f, UR8 ;  /* 0x0000001fff077899 */ /* 0x000fe20008011408 */
[----:B------:R-:W-:Y:S02]  /*38b0*/  LOP3.LUT R140, R145, 0x1, R140, 0xf6, !PT ;  /* 0x00000001918c7812 */ /* 0x000fe400078ef68c */
[----:B------:R-:W-:Y:S01]  /*38c0*/  ISETP.LT.AND P4, PT, R141, UR6, P0 ;  /* 0x000000068d007c0c */ /* 0x000fe20008781270 */
[----:B------:R-:W-:Y:S01]  /*38d0*/  IMAD R142, R143, 0x22, R142 ;  /* 0x000000228f8e7824 */ /* 0x000fe200078e028e */
[----:B---3--:R-:W-:Y:S01]  /*38e0*/  MOV R162, UR4 ;  /* 0x0000000400a27c02 */ /* 0x008fe20008000f00 */
[----:B------:R3:W-:Y:S01]  /*38f0*/  STS.64 [R158], R4 ;  /* 0x000000049e007388 */ /* 0x0007e20000000a00 */
[----:B------:R-:W4:Y:S01]  /*3900*/  LDCU UR4, c[0x0][0x384] ;  /* 0x00007080ff0477ac */ /* 0x000f220008000800 */
[----:B------:R-:W-:-:S02]  /*3910*/  ISETP.LT.AND P5, PT, R159, UR6, P0 ;  /* 0x000000069f007c0c */ /* 0x000fc400087a1270 */
[----:B------:R5:W-:Y:S01]  /*3920*/  STS.64 [R158+0x20], R8 ;  /* 0x000020089e007388 */ /* 0x000be20000000a00 */
[----:B------:R-:W-:-:S03]  /*3930*/  LEA R166, R142, UR5, 0x4 ;  /* 0x000000058ea67c11 */ /* 0x000fc6000f8e20ff */
[----:B------:R-:W-:Y:S04]  /*3940*/  STS.64 [R158+0x40], R12 ;  /* 0x0000400c9e007388 */ /* 0x000fe80000000a00 */
[----:B------:R-:W-:Y:S04]  /*3950*/  STS.64 [R158+0x60], R16 ;  /* 0x000060109e007388 */ /* 0x000fe80000000a00 */
[----:B------:R1:W-:Y:S04]  /*3960*/  STS.64 [R157+0x80], R20 ;  /* 0x000080149d007388 */ /* 0x0003e80000000a00 */
[----:B------:R4:W-:Y:S04]  /*3970*/  STS.64 [R157+0xa0], R24 ;  /* 0x0000a0189d007388 */ /* 0x0009e80000000a00 */
[----:B------:R2:W-:Y:S01]  /*3980*/  STS.64 [R157+0xc0], R28 ;  /* 0x0000c01c9d007388 */ /* 0x0005e20000000a00 */
[----:B---3--:R-:W-:-:S03]  /*3990*/  IMAD.HI.U32 R5, R162, 0x15555556, RZ ;  /* 0x15555556a2057827 */ /* 0x008fc600078e00ff */
[----:B------:R3:W-:Y:S01]  /*39a0*/  STS.64 [R157+0xe0], R32 ;  /* 0x0000e0209d007388 */ /* 0x0007e20000000a00 */
[----:B------:R-:W-:Y:S02]  /*39b0*/  BAR.SYNC.DEFER_BLOCKING 0x0 ;  /* 0x0000000000007b1d */ /* 0x000fe40000010000 */
[----:B-----5:R-:W-:-:S04]  /*39c0*/  IMAD.WIDE.U32 R8, R5, UR8, RZ ;  /* 0x0000000805087c25 */ /* 0x020fc8000f8e00ff */
[----:B-1----:R-:W-:Y:S02]  /*39d0*/  IMAD R21, R143, 0x22, R140 ;  /* 0x000000228f157824 */ /* 0x002fe400078e028c */
[C---:B------:R-:W-:Y:S02]  /*39e0*/  IMAD R20, R5.reuse, -0xc, R162 ;  /* 0xfffffff405147824 */ /* 0x040fe400078e02a2 */
[----:B----4-:R-:W-:Y:S01]  /*39f0*/  IMAD R24, R5, UR7, RZ ;  /* 0x0000000705187c24 */ /* 0x010fe2000f8e02ff */
[----:B------:R-:W-:Y:S01]  /*3a00*/  LEA R21, R21, UR5, 0x4 ;  /* 0x0000000515157c11 */ /* 0x000fe2000f8e20ff */
[----:B------:R-:W-:Y:S01]  /*3a10*/  IMAD R20, R20, UR4, R167 ;  /* 0x0000000414147c24 */ /* 0x000fe2000f8e02a7 */
[----:B------:R-:W-:Y:S02]  /*3a20*/  USHF.R.S32.HI UR4, URZ, 0x1f, UR9 ;  /* 0x0000001fff047899 */ /* 0x000fe40008011409 */
[----:B------:R-:W-:Y:S02]  /*3a30*/  IADD3 R25, PT, PT, R9, R24, RZ ;  /* 0x0000001809197210 */ /* 0x000fe40007ffe0ff */
[----:B------:R-:W-:Y:S01]  /*3a40*/  MOV R24, R8 ;  /* 0x0000000800187202 */ /* 0x000fe20000000f00 */
[----:B------:R-:W1:Y:S04]  /*3a50*/  LDS.128 R152, [R166] ;  /* 0x00000000a6987984 */ /* 0x000e680000000c00 */
[--C-:B------:R-:W-:Y:S01]  /*3a60*/  IMAD.WIDE.U32 R4, R159, UR9, R24.reuse ;  /* 0x000000099f047c25 */ /* 0x100fe2000f8e0018 */
[----:B------:R-:W4:Y:S03]  /*3a70*/  LDS.128 R148, [R21] ;  /* 0x0000000015947984 */ /* 0x000f260000000c00 */
[----:B------:R-:W-:Y:S01]  /*3a80*/  IMAD.WIDE.U32 R16, R141, UR9, R24 ;  /* 0x000000098d107c25 */ /* 0x000fe2000f8e0018 */
[----:B------:R-:W5:Y:S01]  /*3a90*/  LDS.128 R144, [R166+0x440] ;  /* 0x00044000a6907984 */ /* 0x000f620000000c00 */
[----:B------:R-:W-:-:S02]  /*3aa0*/  IADD3 R4, P2, PT, R20, R4, RZ ;  /* 0x0000000414047210 */ /* 0x000fc40007f5e0ff */
[----:B------:R-:W-:Y:S01]  /*3ab0*/  IMAD R9, R159, UR4, R5 ;  /* 0x000000049f097c24 */ /* 0x000fe2000f8e0205 */
[----:B------:R-:W-:Y:S01]  /*3ac0*/  IADD3 R8, P1, PT, R20, R16, RZ ;  /* 0x0000001014087210 */ /* 0x000fe20007f3e0ff */
[----:B------:R-:W-:Y:S02]  /*3ad0*/  IMAD R5, R141, UR4, R17 ;  /* 0x000000048d057c24 */ /* 0x000fe4000f8e0211 */
[----:B------:R-:W5:Y:S01]  /*3ae0*/  LDS.128 R140, [R21+0x440] ;  /* 0x00044000158c7984 */ /* 0x000f620000000c00 */
[----:B--2---:R-:W-:Y:S02]  /*3af0*/  HADD2.F32 R12, -RZ, R136.H0_H0 ;  /* 0x20000088ff0c7230 */ /* 0x004fe40000004100 */
[--C-:B------:R-:W-:Y:S02]  /*3b00*/  HADD2.F32 R16, -RZ, R137.reuse.H0_H0 ;  /* 0x20000089ff107230 */ /* 0x100fe40000004100 */
[----:B------:R-:W-:Y:S02]  /*3b10*/  HADD2.F32 R28, -RZ, R138.H0_H0 ;  /* 0x2000008aff1c7230 */ /* 0x000fe40000004100 */
[----:B------:R-:W-:Y:S01]  /*3b20*/  FMUL R13, R12, R163 ;  /* 0x000000a30c0d7220 */ /* 0x000fe20000400000 */
[----:B------:R-:W-:-:S02]  /*3b30*/  HADD2.F32 R12, -RZ, R137.H1_H1 ;  /* 0x30000089ff0c7230 */ /* 0x000fc40000004100 */
[----:B---3--:R-:W-:Y:S02]  /*3b40*/  HADD2.F32 R32, -RZ, R136.H1_H1 ;  /* 0x30000088ff207230 */ /* 0x008fe40000004100 */
[-C--:B-1----:R-:W-:Y:S01]  /*3b50*/  FFMA R152, R152, R0.reuse, R13 ;  /* 0x0000000098987223 */ /* 0x082fe2000000000d */
[-C--:B------:R-:W-:Y:S01]  /*3b60*/  FMUL R13, R16, R163.reuse ;  /* 0x000000a3100d7220 */ /* 0x080fe20000400000 */
[-C--:B------:R-:W-:Y:S01]  /*3b70*/  FMUL R12, R12, R163.reuse ;  /* 0x000000a30c0c7220 */ /* 0x080fe20000400000 */
[----:B------:R-:W-:Y:S02]  /*3b80*/  HADD2.F32 R16, -RZ, R138.H1_H1 ;  /* 0x3000008aff107230 */ /* 0x000fe40000004100 */
[-C--:B------:R-:W-:Y:S01]  /*3b90*/  FMUL R32, R32, R163.reuse ;  /* 0x000000a320207220 */ /* 0x080fe20000400000 */
[-C--:B------:R-:W-:Y:S01]  /*3ba0*/  FFMA R154, R154, R0.reuse, R13 ;  /* 0x000000009a9a7223 */ /* 0x080fe2000000000d */
[----:B------:R-:W-:Y:S01]  /*3bb0*/  FFMA R155, R155, R0, R12 ;  /* 0x000000009b9b7223 */ /* 0x000fe2000000000c */
[----:B------:R-:W-:Y:S01]  /*3bc0*/  FMUL R13, R28, R163 ;  /* 0x000000a31c0d7220 */ /* 0x000fe20000400000 */
[----:B------:R-:W-:-:S02]  /*3bd0*/  HADD2.F32 R12, -RZ, R139.H0_H0 ;  /* 0x2000008bff0c7230 */ /* 0x000fc40000004100 */
[-C--:B------:R-:W-:Y:S01]  /*3be0*/  FMUL R16, R16, R163.reuse ;  /* 0x000000a310107220 */ /* 0x080fe20000400000 */
[----:B------:R-:W-:Y:S02]  /*3bf0*/  HADD2.F32 R28, -RZ, R139.H1_H1 ;  /* 0x3000008bff1c7230 */ /* 0x000fe40000004100 */
[-C--:B----4-:R-:W-:Y:S01]  /*3c00*/  FFMA R148, R148, R0.reuse, R13 ;  /* 0x0000000094947223 */ /* 0x090fe2000000000d */
[-C--:B------:R-:W-:Y:S01]  /*3c10*/  FFMA R153, R153, R0.reuse, R32 ;  /* 0x0000000099997223 */ /* 0x080fe20000000020 */
[-C--:B------:R-:W-:Y:S01]  /*3c20*/  FMUL R13, R12, R163.reuse ;  /* 0x000000a30c0d7220 */ /* 0x080fe20000400000 */
[----:B------:R-:W-:Y:S01]  /*3c30*/  FFMA R149, R149, R0, R16 ;  /* 0x0000000095957223 */ /* 0x000fe20000000010 */
[----:B------:R-:W-:Y:S02]  /*3c40*/  HADD2.F32 R12, -RZ, R132.H1_H1 ;  /* 0x30000084ff0c7230 */ /* 0x000fe40000004100 */
[----:B------:R-:W-:Y:S01]  /*3c50*/  FMUL R28, R28, R163 ;  /* 0x000000a31c1c7220 */ /* 0x000fe20000400000 */
[----:B------:R-:W-:-:S02]  /*3c60*/  HADD2.F32 R16, -RZ, R133.H0_H0 ;  /* 0x20000085ff107230 */ /* 0x000fc40000004100 */
[-C--:B------:R-:W-:Y:S01]  /*3c70*/  FFMA R150, R150, R0.reuse, R13 ;  /* 0x0000000096967223 */ /* 0x080fe2000000000d */
[----:B------:R-:W-:Y:S02]  /*3c80*/  HADD2.F32 R32, -RZ, R132.H0_H0 ;  /* 0x20000084ff207230 */ /* 0x000fe40000004100 */
[-C--:B------:R-:W-:Y:S01]  /*3c90*/  FMUL R12, R12, R163.reuse ;  /* 0x000000a30c0c7220 */ /* 0x080fe20000400000 */
[-C--:B------:R-:W-:Y:S01]  /*3ca0*/  FFMA R151, R151, R0.reuse, R28 ;  /* 0x0000000097977223 */ /* 0x080fe2000000001c */
[-C--:B------:R-:W-:Y:S01]  /*3cb0*/  FMUL R13, R16, R163.reuse ;  /* 0x000000a3100d7220 */ /* 0x080fe20000400000 */
[----:B------:R-:W-:Y:S02]  /*3cc0*/  HADD2.F32 R28, -RZ, R135.H0_H0 ;  /* 0x20000087ff1c7230 */ /* 0x000fe40000004100 */
[-C--:B-----5:R-:W-:Y:S01]  /*3cd0*/  FFMA R33, R145, R0.reuse, R12 ;  /* 0x0000000091217223 */ /* 0x0a0fe2000000000c */
[----:B------:R-:W-:Y:S01]  /*3ce0*/  FMUL R17, R32, R163 ;  /* 0x000000a320117220 */ /* 0x000fe20000400000 */
[----:B------:R-:W-:Y:S01]  /*3cf0*/  FFMA R12, R146, R0, R13 ;  /* 0x00000000920c7223 */ /* 0x000fe2000000000d */
[----:B------:R-:W-:-:S02]  /*3d00*/  HADD2.F32 R146, -RZ, R134.H0_H0 ;  /* 0x20000086ff927230 */ /* 0x000fc40000004100 */
[-C--:B------:R-:W-:Y:S01]  /*3d10*/  FMUL R29, R28, R163.reuse ;  /* 0x000000a31c1d7220 */ /* 0x080fe20000400000 */
[----:B------:R-:W-:Y:S01]  /*3d20*/  SHF.R.S32.HI R28, RZ, 0x1f, R20 ;  /* 0x0000001fff1c7819 */ /* 0x000fe20000011414 */
[----:B------:R-:W-:Y:S01]  /*3d30*/  FFMA R16, R144, R0, R17 ;  /* 0x0000000090107223 */ /* 0x000fe20000000011 */
[----:B------:R-:W-:Y:S02]  /*3d40*/  HADD2.F32 R144, -RZ, R133.H1_H1 ;  /* 0x30000085ff907230 */ /* 0x000fe40000004100 */
[----:B------:R-:W-:Y:S01]  /*3d50*/  FMUL R13, R146, R163 ;  /* 0x000000a3920d7220 */ /* 0x000fe20000400000 */
[----:B------:R-:W-:Y:S01]  /*3d60*/  F2FP.F16.F32.PACK_AB R146, R149, R148 ;  /* 0x000000949592723e */ /* 0x000fe200000000ff */
[----:B------:R-:W-:Y:S01]  /*3d70*/  HADD2.F32 R32, -RZ, R134.H1_H1 ;  /* 0x30000086ff207230 */ /* 0x000fe20000004100 */
[----:B------:R-:W-:Y:S01]  /*3d80*/  IADD3.X R9, PT, PT, R28, R9, RZ, P2, !PT ;  /* 0x000000091c097210 */ /* 0x000fe200017fe4ff */
[----:B------:R-:W-:Y:S01]  /*3d90*/  FFMA R13, R140, R0, R13 ;  /* 0x000000008c0d7223 */ /* 0x000fe2000000000d */
[----:B------:R-:W-:Y:S01]  /*3da0*/  SHF.L.U32 R149, R4, 0x1, RZ ;  /* 0x0000000104957819 */ /* 0x000fe200000006ff */
[----:B------:R-:W-:Y:S01]  /*3db0*/  HADD2.F32 R172, -RZ, R135.H1_H1 ;  /* 0x30000087ffac7230 */ /* 0x000fe20000004100 */
[----:B------:R-:W-:Y:S01]  /*3dc0*/  F2FP.F16.F32.PACK_AB R140, R33, R16 ;  /* 0x00000010218c723e */ /* 0x000fe200000000ff */
[----:B------:R-:W-:Y:S01]  /*3dd0*/  FMUL R144, R144, R163 ;  /* 0x000000a390907220 */ /* 0x000fe20000400000 */
[----:B------:R-:W-:Y:S01]  /*3de0*/  IADD3.X R33, PT, PT, R28, R5, RZ, P1, !PT ;  /* 0x000000051c217210 */ /* 0x000fe20000ffe4ff */
[-C--:B------:R-:W-:Y:S01]  /*3df0*/  FMUL R32, R32, R163.reuse ;  /* 0x000000a320207220 */ /* 0x080fe20000400000 */
[----:B------:R-:W-:Y:S01]  /*3e00*/  SHF.L.U64.HI R9, R4, 0x1, R9 ;  /* 0x0000000104097819 */ /* 0x000fe20000010209 */
[----:B------:R-:W-:Y:S01]  /*3e10*/  FMUL R172, R172, R163 ;  /* 0x000000a3acac7220 */ /* 0x000fe20000400000 */
[----:B------:R-:W-:Y:S01]  /*3e20*/  LOP3.LUT R149, R149, 0xfffffffe, RZ, 0xc0, !PT ;  /* 0xfffffffe95957812 */ /* 0x000fe200078ec0ff */
[-C--:B------:R-:W-:Y:S01]  /*3e30*/  FFMA R17, R147, R0.reuse, R144 ;  /* 0x0000000093117223 */ /* 0x080fe20000000090 */
[----:B------:R-:W-:Y:S01]  /*3e40*/  SHF.L.U32 R16, R8, 0x1, RZ ;  /* 0x0000000108107819 */ /* 0x000fe200000006ff */
[-C--:B------:R-:W-:Y:S01]  /*3e50*/  FFMA R32, R141, R0.reuse, R32 ;  /* 0x000000008d207223 */ /* 0x080fe20000000020 */
[----:B------:R-:W-:Y:S01]  /*3e60*/  IADD3 R5, PT, PT, R159, 0x8, RZ ;  /* 0x000000089f057810 */ /* 0x000fe20007ffe0ff */
[-C--:B------:R-:W-:Y:S01]  /*3e70*/  FFMA R29, R142, R0.reuse, R29 ;  /* 0x000000008e1d7223 */ /* 0x080fe2000000001d */
[----:B------:R-:W-:Y:S01]  /*3e80*/  SHF.L.U64.HI R4, R8, 0x1, R33 ;  /* 0x0000000108047819 */ /* 0x000fe20000010221 */
[----:B------:R-:W-:Y:S01]  /*3e90*/  FFMA R172, R143, R0, R172 ;  /* 0x000000008fac7223 */ /* 0x000fe200000000ac */
[----:B------:R-:W-:-:S02]  /*3ea0*/  LOP3.LUT R8, R9, 0x1fffffff, RZ, 0xc0, !PT ;  /* 0x1fffffff09087812 */ /* 0x000fc400078ec0ff */
[----:B------:R-:W-:Y:S02]  /*3eb0*/  IADD3 R148, P1, PT, R2, R149, RZ ;  /* 0x0000009502947210 */ /* 0x000fe40007f3e0ff */
[----:B------:R-:W-:Y:S02]  /*3ec0*/  LOP3.LUT R9, R16, 0xfffffffe, RZ, 0xc0, !PT ;  /* 0xfffffffe10097812 */ /* 0x000fe400078ec0ff */
[----:B------:R-:W-:Y:S02]  /*3ed0*/  ISETP.LT.AND P3, PT, R5, UR6, P6 ;  /* 0x0000000605007c0c */ /* 0x000fe4000b761270 */
[----:B------:R-:W-:Y:S02]  /*3ee0*/  IADD3.X R149, PT, PT, R3, R8, RZ, P1, !PT ;  /* 0x0000000803957210 */ /* 0x000fe40000ffe4ff */
[----:B------:R-:W-:Y:S02]  /*3ef0*/  LOP3.LUT R4, R4, 0x1fffffff, RZ, 0xc0, !PT ;  /* 0x1fffffff04047812 */ /* 0x000fe400078ec0ff */
        /* <DEDUP_REMOVED lines=9> */
[----:B------:R-:W-:Y:S02]  /*3f90*/  F2FP.F16.F32.PACK_AB R143, R172, R29 ;  /* 0x0000001dac8f723e */ /* 0x000fe400000000ff */
[----:B------:R-:W-:-:S03]  /*3fa0*/  IADD3.X R169, PT, PT, R164, R169, RZ, P2, !PT ;  /* 0x000000a9a4a97210 */ /* 0x000fc600017fe4ff */
[----:B------:R-:W-:Y:S04]  /*3fb0*/  @P4 STG.E.128 desc[UR20][R8.64], R140 ;  /* 0x0000008c08004986 */ /* 0x000fe8000c101d14 */
[----:B------:R-:W2:Y:S01]  /*3fc0*/  @P3 LDG.E.LTC128B.128 R136, desc[UR20][R168.64] ;  /* 0x00000014a8883981 */ /* 0x000ea2000c1e1d20 */
[----:B------:R-:W-:Y:S02]  /*3fd0*/  IADD3 R17, PT, PT, R159, 0xa, RZ ;  /* 0x0000000a9f117810 */ /* 0x000fe40007ffe0ff */
[----:B------:R-:W-:Y:S02]  /*3fe0*/  IADD3 R12, P1, PT, R165, R170, RZ ;  /* 0x000000aaa50c7210 */ /* 0x000fe40007f3e0ff */
[----:B------:R-:W-:Y:S02]  /*3ff0*/  ISETP.LT.AND P2, PT, R17, UR6, P6 ;  /* 0x0000000611007c0c */ /* 0x000fe4000b741270 */
[----:B------:R-:W-:-:S11]  /*4000*/  IADD3.X R13, PT, PT, R164, R171, RZ, P1, !PT ;  /* 0x000000aba40d7210 */ /* 0x000fd60000ffe4ff */
[----:B------:R-:W3:Y:S01]  /*4010*/  @P2 LDG.E.LTC128B.128 R132, desc[UR20][R12.64] ;  /* 0x000000140c842981 */ /* 0x000ee2000c1e1d20 */
[----:B------:R-:W-:Y:S01]  /*4020*/  IMAD.WIDE.U32 R32, R5, UR9, R24 ;  /* 0x0000000905207c25 */ /* 0x000fe2000f8e0018 */
        /* <DEDUP_REMOVED lines=10> */
[----:B-1----:R-:W-:-:S03]  /*40d0*/  IMAD.WIDE.U32 R6, R17, UR9, R24 ;  /* 0x0000000911067c25 */ /* 0x002fc6000f8e0018 */
[----:B------:R-:W-:Y:S01]  /*40e0*/  STS.64 [R157+0xe0], R34 ;  /* 0x0000e0229d007388 */ /* 0x000fe20000000a00 */
[----:B------:R-:W-:Y:S01]  /*40f0*/  IMAD R17, R17, UR4, R7 ;  /* 0x0000000411117c24 */ /* 0x000fe2000f8e0207 */
[----:B------:R-:W-:Y:S01]  /*4100*/  BAR.SYNC.DEFER_BLOCKING 0x0 ;  /* 0x0000000000007b1d */ /* 0x000fe20000010000 */
[C---:B----4-:R-:W-:Y:S02]  /*4110*/  IADD3 R14, P1, PT, R20.reuse, R6, RZ ;  /* 0x00000006140e7210 */ /* 0x050fe40007f3e0ff */
[----:B------:R-:W-:Y:S01]  /*4120*/  IADD3 R15, P2, PT, R20, R32, RZ ;  /* 0x00000020140f7210 */ /* 0x000fe20007f5e0ff */
[----:B-----5:R-:W-:Y:S01]  /*4130*/  IMAD R19, R5, UR4, R33 ;  /* 0x0000000405137c24 */ /* 0x020fe2000f8e0221 */
[----:B------:R-:W-:-:S04]  /*4140*/  IADD3.X R17, PT, PT, R28, R17, RZ, P1, !PT ;  /* 0x000000111c117210 */ /* 0x000fc80000ffe4ff */
[C---:B------:R-:W-:Y:S02]  /*4150*/  SHF.L.U64.HI R17, R14.reuse, 0x1, R17 ;  /* 0x000000010e117819 */ /* 0x040fe40000010211 */
[----:B------:R-:W-:Y:S01]  /*4160*/  SHF.L.U32 R14, R14, 0x1, RZ ;  /* 0x000000010e0e7819 */ /* 0x000fe200000006ff */
        /* <DEDUP_REMOVED lines=17> */
[----:B------:R-:W-:Y:S02]  /*4280*/  HADD2.F32 R16, -RZ, R139.H0_H0 ;  /* 0x2000008bff107230 */ /* 0x000fe40000004100 */
[-C--:B------:R-:W-:Y:S01]  /*4290*/  FFMA R147, R147, R0.reuse, R22 ;  /* 0x0000000093937223 */ /* 0x080fe20000000016 */
[--C-:B---3--:R-:W-:Y:S02]  /*42a0*/  HADD2.F32 R22, -RZ, R132.reuse.H0_H0 ;  /* 0x20000084ff167230 */ /* 0x108fe40000004100 */
[----:B----4-:R-:W-:Y:S01]  /*42b0*/  FFMA R140, R140, R0, R23 ;  /* 0x000000008c8c7223 */ /* 0x010fe20000000017 */
[-C--:B------:R-:W-:Y:S01]  /*42c0*/  FMUL R18, R18, R163.reuse ;  /* 0x000000a312127220 */ /* 0x080fe20000400000 */
[----:B------:R-:W-:Y:S01]  /*42d0*/  FMUL R23, R16, R163 ;  /* 0x000000a310177220 */ /* 0x000fe20000400000 */
[----:B------:R-:W-:-:S02]  /*42e0*/  HADD2.F32 R16, -RZ, R132.H1_H1 ;  /* 0x30000084ff107230 */ /* 0x000fc40000004100 */
[-C--:B------:R-:W-:Y:S01]  /*42f0*/  FMUL R27, R22, R163.reuse ;  /* 0x000000a3161b7220 */ /* 0x080fe20000400000 */
[-C--:B------:R-:W-:Y:S01]  /*4300*/  FFMA R141, R141, R0.reuse, R18 ;  /* 0x000000008d8d7223 */ /* 0x080fe20000000012 */
[--C-:B------:R-:W-:Y:S02]  /*4310*/  HADD2.F32 R18, -RZ, R133.reuse.H0_H0 ;  /* 0x20000085ff127230 */ /* 0x100fe40000004100 */
[-C--:B------:R-:W-:Y:S01]  /*4320*/  FFMA R142, R142, R0.reuse, R23 ;  /* 0x000000008e8e7223 */ /* 0x080fe20000000017 */
[-C--:B------:R-:W-:Y:S01]  /*4330*/  FMUL R16, R16, R163.reuse ;  /* 0x000000a310107220 */ /* 0x080fe20000400000 */
[----:B------:R-:W-:Y:S02]  /*4340*/  HADD2.F32 R30, -RZ, R133.H1_H1 ;  /* 0x30000085ff1e7230 */ /* 0x000fe40000004100 */
[-C--:B-----5:R-:W-:Y:S01]  /*4350*/  FFMA R22, R8, R0.reuse, R27 ;  /* 0x0000000008167223 */ /* 0x0a0fe2000000001b */
[----:B------:R-:W-:Y:S01]  /*4360*/  FMUL R23, R18, R163 ;  /* 0x000000a312177220 */ /* 0x000fe20000400000 */
[----:B------:R-:W-:Y:S01]  /*4370*/  FFMA R27, R9, R0, R16 ;  /* 0x00000000091b7223 */ /* 0x000fe20000000010 */
[----:B------:R-:W-:-:S02]  /*4380*/  HADD2.F32 R16, -RZ, R135.H0_H0 ;  /* 0x20000087ff107230 */ /* 0x000fc40000004100 */
[-C--:B------:R-:W-:Y:S01]  /*4390*/  FMUL R30, R30, R163.reuse ;  /* 0x000000a31e1e7220 */ /* 0x080fe20000400000 */
[----:B------:R-:W-:Y:S02]  /*43a0*/  HADD2.F32 R18, -RZ, R134.H0_H0 ;  /* 0x20000086ff127230 */ /* 0x000fe40000004100 */
[-C--:B------:R-:W-:Y:S01]  /*43b0*/  FFMA R145, R145, R0.reuse, R26 ;  /* 0x0000000091917223 */ /* 0x080fe2000000001a */
[----:B------:R-:W-:Y:S02]  /*43c0*/  HADD2.F32 R26, -RZ, R139.H1_H1 ;  /* 0x3000008bff1a7230 */ /* 0x000fe40000004100 */
[-C--:B------:R-:W-:Y:S01]  /*43d0*/  FMUL R9, R16, R163.reuse ;  /* 0x000000a310097220 */ /* 0x080fe20000400000 */
[----:B------:R-:W-:Y:S01]  /*43e0*/  FFMA R29, R11, R0, R30 ;  /* 0x000000000b1d7223 */ /* 0x000fe2000000001e */
[-C--:B------:R-:W-:Y:S01]  /*43f0*/  FMUL R11, R18, R163.reuse ;  /* 0x000000a3120b7220 */ /* 0x080fe20000400000 */
[----:B------:R-:W-:Y:S02]  /*4400*/  HADD2.F32 R8, -RZ, R135.H1_H1 ;  /* 0x30000087ff087230 */ /* 0x000fe40000004100 */
[----:B------:R-:W-:-:S04]  /*4410*/  FMUL R26, R26, R163 ;  /* 0x000000a31a1a7220 */ /* 0x000fc80000400000 */
[-C--:B------:R-:W-:Y:S01]  /*4420*/  FFMA R143, R143, R0.reuse, R26 ;  /* 0x000000008f8f7223 */ /* 0x080fe2000000001a */
[-C--:B------:R-:W-:Y:S01]  /*4430*/  FFMA R26, R10, R0.reuse, R23 ;  /* 0x000000000a1a7223 */ /* 0x080fe20000000017 */
[-C--:B--2---:R-:W-:Y:S01]  /*4440*/  FFMA R18, R6, R0.reuse, R9 ;  /* 0x0000000006127223 */ /* 0x084fe20000000009 */
[----:B------:R-:W-:Y:S01]  /*4450*/  IADD3.X R6, PT, PT, R28, R19, RZ, P2, !PT ;  /* 0x000000131c067210 */ /* 0x000fe200017fe4ff */
[----:B------:R-:W-:Y:S02]  /*4460*/  HADD2.F32 R10, -RZ, R134.H1_H1 ;  /* 0x30000086ff0a7230 */ /* 0x000fe40000004100 */
[----:B------:R-:W-:Y:S01]  /*4470*/  FFMA R16, R4, R0, R11 ;  /* 0x0000000004107223 */ /* 0x000fe2000000000b */
[----:B------:R-:W-:Y:S01]  /*4480*/  F2FP.F16.F32.PACK_AB R4, R27, R22 ;  /* 0x000000161b04723e */ /* 0x000fe200000000ff */
[-C--:B------:R-:W-:Y:S01]  /*4490*/  FMUL R8, R8, R163.reuse ;  /* 0x000000a308087220 */ /* 0x080fe20000400000 */
[C---:B------:R-:W-:Y:S01]  /*44a0*/  SHF.L.U64.HI R6, R15.reuse, 0x1, R6 ;  /* 0x000000010f067819 */ /* 0x040fe20000010206 */
[----:B------:R-:W-:Y:S01]  /*44b0*/  FMUL R10, R10, R163 ;  /* 0x000000a30a0a7220 */ /* 0x000fe20000400000 */
[----:B------:R-:W-:Y:S01]  /*44c0*/  SHF.L.U32 R15, R15, 0x1, RZ ;  /* 0x000000010f0f7819 */ /* 0x000fe200000006ff */
[-C--:B------:R-:W-:Y:S01]  /*44d0*/  FFMA R7, R7, R0.reuse, R8 ;  /* 0x0000000007077223 */ /* 0x080fe20000000008 */
[----:B------:R-:W-:Y:S01]  /*44e0*/  IADD3 R27, PT, PT, R159, 0x10, RZ ;  /* 0x000000109f1b7810 */ /* 0x000fe20007ffe0ff */
[----:B------:R-:W-:Y:S01]  /*44f0*/  FFMA R23, R5, R0, R10 ;  /* 0x0000000005177223 */ /* 0x000fe2000000000a */
[----:B------:R-:W-:-:S02]  /*4500*/  LOP3.LUT R15, R15, 0xfffffffe, RZ, 0xc0, !PT ;  /* 0xfffffffe0f0f7812 */ /* 0x000fc400078ec0ff */
[----:B------:R-:W-:Y:S02]  /*4510*/  LOP3.LUT R6, R6, 0x1fffffff, RZ, 0xc0, !PT ;  /* 0x1fffffff06067812 */ /* 0x000fe400078ec0ff */
[----:B------:R-:W-:Y:S02]  /*4520*/  IADD3 R32, P1, PT, R2, R15, RZ ;  /* 0x0000000f02207210 */ /* 0x000fe40007f3e0ff */
[----:B------:R-:W-:Y:S02]  /*4530*/  LOP3.LUT R15, R14, 0xfffffffe, RZ, 0xc0, !PT ;  /* 0xfffffffe0e0f7812 */ /* 0x000fe400078ec0ff */
[----:B------:R-:W-:Y:S02]  /*4540*/  ISETP.LT.AND P3, PT, R27, UR6, P6 ;  /* 0x000000061b007c0c */ /* 0x000fe4000b761270 */
[----:B------:R-:W-:Y:S02]  /*4550*/  IADD3.X R33, PT, PT, R3, R6, RZ, P1, !PT ;  /* 0x0000000603217210 */ /* 0x000fe40000ffe4ff */
[----:B------:R-:W-:-:S02]  /*4560*/  LOP3.LUT R14, R17, 0x1fffffff, RZ, 0xc0, !PT ;  /* 0x1fffffff110e7812 */ /* 0x000fc400078ec0ff */
[----:B------:R-:W-:Y:S02]  /*4570*/  IADD3 R34, P1, PT, R2, R15, RZ ;  /* 0x0000000f02227210 */ /* 0x000fe40007f3e0ff */
[----:B------:R-:W-:Y:S02]  /*4580*/  IADD3 R22, P2, PT, R165, R168, RZ ;  /* 0x000000a8a5167210 */ /* 0x000fe40007f5e0ff */
[----:B------:R-:W-:Y:S02]  /*4590*/  F2FP.F16.F32.PACK_AB R8, R145, R144 ;  /* 0x000000909108723e */ /* 0x000fe400000000ff */
[----:B------:R-:W-:Y:S02]  /*45a0*/  F2FP.F16.F32.PACK_AB R9, R147, R146 ;  /* 0x000000929309723e */ /* 0x000fe400000000ff */
[----:B------:R-:W-:Y:S02]  /*45b0*/  F2FP.F16.F32.PACK_AB R10, R141, R140 ;  /* 0x0000008c8d0a723e */ /* 0x000fe400000000ff */
[----:B------:R-:W-:-:S02]  /*45c0*/  F2FP.F16.F32.PACK_AB R11, R143, R142 ;  /* 0x0000008e8f0b723e */ /* 0x000fc400000000ff */
[----:B------:R-:W-:Y:S02]  /*45d0*/  F2FP.F16.F32.PACK_AB R5, R29, R26 ;  /* 0x0000001a1d05723e */ /* 0x000fe400000000ff */
[----:B------:R-:W-:Y:S01]  /*45e0*/  F2FP.F16.F32.PACK_AB R6, R23, R16 ;  /* 0x000000101706723e */ /* 0x000fe200000000ff */
[----:B------:R-:W-:Y:S01]  /*45f0*/  @P5 STG.E.128 desc[UR20][R32.64], R8 ;  /* 0x0000000820005986 */ /* 0x000fe2000c101d14 */
[----:B------:R-:W-:Y:S02]  /*4600*/  F2FP.F16.F32.PACK_AB R7, R7, R18 ;  /* 0x000000120707723e */ /* 0x000fe400000000ff */
[----:B------:R-:W-:Y:S02]  /*4610*/  IADD3.X R35, PT, PT, R3, R14, RZ, P1, !PT ;  /* 0x0000000e03237210 */ /* 0x000fe40000ffe4ff */
[----:B------:R-:W-:-:S03]  /*4620*/  IADD3.X R23, PT, PT, R164, R169, RZ, P2, !PT ;  /* 0x000000a9a4177210 */ /* 0x000fc600017fe4ff */
[----:B------:R1:W-:Y:S04]  /*4630*/  @P4 STG.E.128 desc[UR20][R34.64], R4 ;  /* 0x0000000422004986 */ /* 0x0003e8000c101d14 */
[----:B------:R2:W3:Y:S01]  /*4640*/  @P3 LDG.E.LTC128B.128 R136, desc[UR20][R22.64] ;  /* 0x0000001416883981 */ /* 0x0004e2000c1e1d20 */
[----:B------:R-:W-:Y:S02]  /*4650*/  IADD3 R29, PT, PT, R159, 0x12, RZ ;  /* 0x000000129f1d7810 */ /* 0x000fe40007ffe0ff */
[----:B------:R-:W-:Y:S02]  /*4660*/  IADD3 R30, P1, PT, R165, R12, RZ ;  /* 0x0000000ca51e7210 */ /* 0x000fe40007f3e0ff */
[----:B------:R-:W-:Y:S02]  /*4670*/  ISETP.LT.AND P2, PT, R29, UR6, P6 ;  /* 0x000000061d007c0c */ /* 0x000fe4000b741270 */
[----:B------:R-:W-:-:S11]  /*4680*/  IADD3.X R31, PT, PT, R164, R13, RZ, P1, !PT ;  /* 0x0000000da41f7210 */ /* 0x000fd60000ffe4ff */
[----:B------:R-:W4:Y:S01]  /*4690*/  @P2 LDG.E.LTC128B.128 R132, desc[UR20][R30.64] ;  /* 0x000000141e842981 */ /* 0x000f22000c1e1d20 */
[----:B------:R-:W-:Y:S01]  /*46a0*/  BAR.SYNC.DEFER_BLOCKING 0x0 ;  /* 0x0000000000007b1d */ /* 0x000fe20000010000 */
[----:B------:R-:W-:Y:S02]  /*46b0*/  ISETP.LT.AND P5, PT, R27, UR6, P0 ;  /* 0x000000061b007c0c */ /* 0x000fe400087a1270 */
[----:B------:R-:W-:Y:S01]  /*46c0*/  ISETP.LT.AND P4, PT, R29, UR6, P0 ;  /* 0x000000061d007c0c */ /* 0x000fe20008781270 */
[----:B-1----:R-:W-:-:S04]  /*46d0*/  IMAD.WIDE.U32 R4, R27, UR9, R24 ;  /* 0x000000091b047c25 */ /* 0x002fc8000f8e0018 */
[----:B------:R-:W-:Y:S01]  /*46e0*/  IMAD.WIDE.U32 R6, R29, UR9, R24 ;  /* 0x000000091d067c25 */ /* 0x000fe2000f8e0018 */
[----:B------:R-:W-:-:S03]  /*46f0*/  IADD3 R26, P2, PT, R20, R4, RZ ;  /* 0x00000004141a7210 */ /* 0x000fc60007f5e0ff */
[----:B------:R-:W-:Y:S01]  /*4700*/  IMAD R33, R27, UR4, R5 ;  /* 0x000000041b217c24 */ /* 0x000fe2000f8e0205 */
[----:B------:R-:W-:Y:S01]  /*4710*/  IADD3 R27, P1, PT, R20, R6, RZ ;  /* 0x00000006141b7210 */ /* 0x000fe20007f3e0ff */
[----:B------:R-:W-:-:S03]  /*4720*/  IMAD R29, R29, UR4, R7 ;  /* 0x000000041d1d7c24 */ /* 0x000fc6000f8e0207 */
[----:B------:R-:W-:Y:S02]  /*4730*/  IADD3.X R33, PT, PT, R28, R33, RZ, P2, !PT ;  /* 0x000000211c217210 */ /* 0x000fe400017fe4ff */
[----:B--2---:R-:W-:Y:S01]  /*4740*/  IADD3 R22, P2, PT, R165, R22, RZ ;  /* 0x00000016a5167210 */ /* 0x004fe20007f5e0ff */
[----:B------:R-:W-:Y:S01]  /*4750*/  STS.64 [R158], R64 ;  /* 0x000000409e007388 */ /* 0x000fe20000000a00 */
[C---:B------:R-:W-:Y:S02]  /*4760*/  SHF.L.U64.HI R33, R26.reuse, 0x1, R33 ;  /* 0x000000011a217819 */ /* 0x040fe40000010221 */
[----:B------:R-:W-:Y:S01]  /*4770*/  SHF.L.U32 R26, R26, 0x1, RZ ;  /* 0x000000011a1a7819 */ /* 0x000fe200000006ff */
[----:B------:R-:W-:Y:S01]  /*4780*/  STS.64 [R158+0x20], R60 ;  /* 0x0000203c9e007388 */ /* 0x000fe20000000a00 */
[----:B------:R-:W-:-:S03]  /*4790*/  IADD3.X R23, PT, PT, R164, R23, RZ, P2, !PT ;  /* 0x00000017a4177210 */ /* 0x000fc600017fe4ff */
[----:B------:R-:W-:Y:S04]  /*47a0*/  STS.64 [R158+0x40], R56 ;  /* 0x000040389e007388 */ /* 0x000fe80000000a00 */
        /* <DEDUP_REMOVED lines=15> */
[----:B--2---:R-:W-:Y:S02]  /*48a0*/  HADD2.F32 R36, -RZ, R137.H1_H1 ;  /* 0x30000089ff247230 */ /* 0x004fe40000004100 */
[----:B-----5:R-:W-:Y:S01]  /*48b0*/  FFMA R16, R16, R0, R35 ;  /* 0x0000000010107223 */ /* 0x020fe20000000023 */
        /* <DEDUP_REMOVED lines=9> */
[-C--:B------:R-:W-:Y:S01]  /*4950*/  FFMA R12, R12, R0.reuse, R35 ;  /* 0x000000000c0c7223 */ /* 0x080fe20000000023 */
[-C--:B------:R-:W-:Y:S01]  /*4960*/  FFMA R35, R13, R0.reuse, R34 ;  /* 0x000000000d237223 */ /* 0x080fe20000000022 */
[----:B------:R-:W-:Y:S01]  /*4970*/  FFMA R19, R19, R0, R36 ;  /* 0x0000000013137223 */ /* 0x000fe20000000024 */
[----:B------:R-:W-:Y:S01]  /*4980*/  FMUL R13, R32, R163 ;  /* 0x000000a3200d7220 */ /* 0x000fe20000400000 */
[----:B----4-:R-:W-:-:S02]  /*4990*/  HADD2.F32 R32, -RZ, R133.H0_H0 ;  /* 0x20000085ff207230 */ /* 0x010fc40000004100 */
[----:B------:R-:W-:Y:S02]  /*49a0*/  HADD2.F32 R40, -RZ, R139.H1_H1 ;  /* 0x3000008bff287230 */ /* 0x000fe40000004100 */
[-C--:B------:R-:W-:Y:S01]  /*49b0*/  FFMA R14, R14, R0.reuse, R13 ;  /* 0x000000000e0e7223 */ /* 0x080fe2000000000d */
[--C-:B------:R-:W-:Y:S02]  /*49c0*/  HADD2.F32 R36, -RZ, R132.reuse.H1_H1 ;  /* 0x30000084ff247230 */ /* 0x100fe40000004100 */
[-C--:B------:R-:W-:Y:S01]  /*49d0*/  FMUL R13, R32, R163.reuse ;  /* 0x000000a3200d7220 */ /* 0x080fe20000400000 */
[----:B------:R-:W-:Y:S02]  /*49e0*/  HADD2.F32 R34, -RZ, R132.H0_H0 ;  /* 0x20000084ff227230 */ /* 0x000fe40000004100 */
[-C--:B------:R-:W-:Y:S01]  /*49f0*/  FMUL R40, R40, R163.reuse ;  /* 0x000000a328287220 */ /* 0x080fe20000400000 */
[----:B------:R-:W-:Y:S02]  /*4a00*/  HADD2.F32 R32, -RZ, R133.H1_H1 ;  /* 0x30000085ff207230 */ /* 0x000fe40000004100 */
[----:B------:R-:W-:Y:S01]  /*4a10*/  FMUL R36, R36, R163 ;  /* 0x000000a324247220 */ /* 0x000fe20000400000 */
[----:B------:R-:W-:Y:S01]  /*4a20*/  FFMA R13, R10, R0, R13 ;  /* 0x000000000a0d7223 */ /* 0x000fe2000000000d */
[----:B------:R-:W-:-:S02]  /*4a30*/  HADD2.F32 R10, -RZ, R135.H0_H0 ;  /* 0x20000087ff0a7230 */ /* 0x000fc40000004100 */
[-C--:B------:R-:W-:Y:S01]  /*4a40*/  FFMA R37, R15, R0.reuse, R40 ;  /* 0x000000000f257223 */ /* 0x080fe20000000028 */
[-C--:B------:R-:W-:Y:S01]  /*4a50*/  FMUL R15, R34, R163.reuse ;  /* 0x000000a3220f7220 */ /* 0x080fe20000400000 */
[-C--:B------:R-:W-:Y:S01]  /*4a60*/  FFMA R41, R9, R0.reuse, R36 ;  /* 0x0000000009297223 */ /* 0x080fe20000000024 */
[--C-:B------:R-:W-:Y:S02]  /*4a70*/  HADD2.F32 R36, -RZ, R134.reuse.H0_H0 ;  /* 0x20000086ff247230 */ /* 0x100fe40000004100 */
[-C--:B------:R-:W-:Y:S01]  /*4a80*/  FMUL R9, R10, R163.reuse ;  /* 0x000000a30a097220 */ /* 0x080fe20000400000 */
[----:B------:R-:W-:Y:S02]  /*4a90*/  HADD2.F32 R40, -RZ, R134.H1_H1 ;  /* 0x30000086ff287230 */ /* 0x000fe40000004100 */
[----:B------:R-:W-:Y:S01]  /*4aa0*/  FFMA R34, R8, R0, R15 ;  /* 0x0000000008227223 */ /* 0x000fe2000000000f */
[----:B------:R-:W-:Y:S02]  /*4ab0*/  HADD2.F32 R8, -RZ, R135.H1_H1 ;  /* 0x30000087ff087230 */ /* 0x000fe40000004100 */
[-C--:B------:R-:W-:Y:S01]  /*4ac0*/  FMUL R15, R36, R163.reuse ;  /* 0x000000a3240f7220 */ /* 0x080fe20000400000 */
[-C--:B------:R-:W-:Y:S01]  /*4ad0*/  FMUL R32, R32, R163.reuse ;  /* 0x000000a320207220 */ /* 0x080fe20000400000 */
[----:B------:R-:W-:Y:S01]  /*4ae0*/  FMUL R40, R40, R163 ;  /* 0x000000a328287220 */ /* 0x000fe20000400000 */
[----:B------:R-:W-:Y:S01]  /*4af0*/  F2FP.F16.F32.PACK_AB R10, R35, R12 ;  /* 0x0000000c230a723e */ /* 0x000fe200000000ff */
[-C--:B-1----:R-:W-:Y:S01]  /*4b00*/  FFMA R36, R6, R0.reuse, R9 ;  /* 0x0000000006247223 */ /* 0x082fe20000000009 */
[----:B------:R-:W-:Y:S01]  /*4b10*/  IADD3.X R6, PT, PT, R28, R29, RZ, P1, !PT ;  /* 0x0000001d1c067210 */ /* 0x000fe20000ffe4ff */
[----:B------:R-:W-:Y:S01]  /*4b20*/  FMUL R8, R8, R163 ;  /* 0x000000a308087220 */ /* 0x000fe20000400000 */
[-C--:B------:R-:W-:Y:S01]  /*4b30*/  FFMA R40, R5, R0.reuse, R40 ;  /* 0x0000000005287223 */ /* 0x080fe20000000028 */
[----:B------:R-:W-:Y:S01]  /*4b40*/  LOP3.LUT R5, R26, 0xfffffffe, RZ, 0xc0, !PT ;  /* 0xfffffffe1a057812 */ /* 0x000fe200078ec0ff */
[-C--:B------:R-:W-:Y:S01]  /*4b50*/  FFMA R32, R11, R0.reuse, R32 ;  /* 0x000000000b207223 */ /* 0x080fe20000000020 */
[----:B------:R-:W-:Y:S01]  /*4b60*/  SHF.L.U64.HI R6, R27, 0x1, R6 ;  /* 0x000000011b067819 */ /* 0x000fe20000010206 */
[-C--:B------:R-:W-:Y:S01]  /*4b70*/  FFMA R7, R7, R0.reuse, R8 ;  /* 0x0000000007077223 */ /* 0x080fe20000000008 */
[----:B------:R-:W-:Y:S01]  /*4b80*/  SHF.L.U32 R27, R27, 0x1, RZ ;  /* 0x000000011b1b7819 */ /* 0x000fe200000006ff */
[----:B------:R-:W-:Y:S01]  /*4b90*/  FFMA R15, R4, R0, R15 ;  /* 0x00000000040f7223 */ /* 0x000fe2000000000f */
[----:B------:R-:W-:-:S02]  /*4ba0*/  IADD3 R29, PT, PT, R159, 0x18, RZ ;  /* 0x000000189f1d7810 */ /* 0x000fc40007ffe0ff */
[----:B------:R-:W-:Y:S02]  /*4bb0*/  F2FP.F16.F32.PACK_AB R8, R17, R16 ;  /* 0x000000101108723e */ /* 0x000fe400000000ff */
[----:B------:R-:W-:Y:S02]  /*4bc0*/  LOP3.LUT R12, R33, 0x1fffffff, RZ, 0xc0, !PT ;  /* 0x1fffffff210c7812 */ /* 0x000fe400078ec0ff */
[----:B------:R-:W-:Y:S02]  /*4bd0*/  IADD3 R16, P1, PT, R2, R5, RZ ;  /* 0x0000000502107210 */ /* 0x000fe40007f3e0ff */
[----:B------:R-:W-:Y:S02]  /*4be0*/  LOP3.LUT R5, R27, 0xfffffffe, RZ, 0xc0, !PT ;  /* 0xfffffffe1b057812 */ /* 0x000fe400078ec0ff */
[----:B------:R-:W-:Y:S02]  /*4bf0*/  ISETP.LT.AND P3, PT, R29, UR6, P6 ;  /* 0x000000061d007c0c */ /* 0x000fe4000b761270 */
        /* <DEDUP_REMOVED lines=21> */
[----:B-1----:R-:W-:-:S04]  /*4d50*/  IMAD.WIDE.U32 R4, R29, UR9, R24 ;  /* 0x000000091d047c25 */ /* 0x002fc8000f8e0018 */
[----:B------:R-:W-:Y:S01]  /*4d60*/  IMAD R31, R29, UR4, R5 ;  /* 0x000000041d1f7c24 */ /* 0x000fe2000f8e0205 */
[----:B------:R-:W-:Y:S01]  /*4d70*/  IADD3 R29, P2, PT, R20, R4, RZ ;  /* 0x00000004141d7210 */ /* 0x000fe20007f5e0ff */
[----:B------:R-:W-:-:S04]  /*4d80*/  IMAD.WIDE.U32 R6, R33, UR9, R24 ;  /* 0x0000000921067c25 */ /* 0x000fc8000f8e0018 */
[----:B------:R-:W-:Y:S01]  /*4d90*/  IMAD R33, R33, UR4, R7 ;  /* 0x0000000421217c24 */ /* 0x000fe2000f8e0207 */
[----:B------:R-:W-:-:S04]  /*4da0*/  IADD3 R30, P1, PT, R20, R6, RZ ;  /* 0x00000006141e7210 */ /* 0x000fc80007f3e0ff */
        /* <DEDUP_REMOVED lines=12> */
[----:B------:R-:W5:Y:S01]  /*4e70*/  LDS.128 R8, [R166+0x440] ;  /* 0x00044000a6087984 */ /* 0x000f620000000c00 */
[----:B--2---:R-:W-:-:S02]  /*4e80*/  HADD2.F32 R4, -RZ, R136.H0_H0 ;  /* 0x20000088ff047230 */ /* 0x004fc40000004100 */
[----:B-1----:R-:W-:Y:S02]  /*4e90*/  HADD2.F32 R38, -RZ, R136.H1_H1 ;  /* 0x30000088ff267230 */ /* 0x002fe40000004100 */
[--C-:B------:R-:W-:Y:S02]  /*4ea0*/  HADD2.F32 R34, -RZ, R137.reuse.H0_H0 ;  /* 0x20000089ff227230 */ /* 0x100fe40000004100 */
[-C--:B------:R-:W-:Y:S01]  /*4eb0*/  FMUL R35, R4, R163.reuse ;  /* 0x000000a304237220 */ /* 0x080fe20000400000 */
[----:B------:R-:W-:Y:S01]  /*4ec0*/  HADD2.F32 R36, -RZ, R137.H1_H1 ;  /* 0x30000089ff247230 */ /* 0x000fe20000004100 */
[----:B------:R-:W1:Y:S01]  /*4ed0*/  LDS.128 R4, [R21+0x440] ;  /* 0x0004400015047984 */ /* 0x000e620000000c00 */
[-C--:B------:R-:W-:Y:S01]  /*4ee0*/  FMUL R38, R38, R163.reuse ;  /* 0x000000a326267220 */ /* 0x080fe20000400000 */
[----:B----4-:R-:W-:Y:S01]  /*4ef0*/  FFMA R16, R16, R0, R35 ;  /* 0x0000000010107223 */ /* 0x010fe20000000023 */
        /* <DEDUP_REMOVED lines=8> */
[----:B------:R-:W-:Y:S01]  /*4f80*/  FMUL R34, R34, R163 ;  /* 0x000000a322227220 */ /* 0x000fe20000400000 */
[----:B------:R-:W-:Y:S02]  /*4f90*/  HADD2.F32 R32, -RZ, R139.H0_H0 ;  /* 0x2000008bff207230 */ /* 0x000fe40000004100 */
[----:B------:R-:W-:Y:S01]  /*4fa0*/  FFMA R19, R19, R0, R36 ;  /* 0x0000000013137223 */ /* 0x000fe20000000024 */
[----:B---3--:R-:W-:-:S02]  /*4fb0*/  HADD2.F32 R36, -RZ, R132.H0_H0 ;  /* 0x20000084ff247230 */ /* 0x008fc40000004100 */
[-C--:B------:R-:W-:Y:S01]  /*4fc0*/  FMUL R38, R38, R163.reuse ;  /* 0x000000a326267220 */ /* 0x080fe20000400000 */
[-C--:B-----5:R-:W-:Y:S01]  /*4fd0*/  FFMA R12, R12, R0.reuse, R35 ;  /* 0x000000000c0c7223 */ /* 0x0a0fe20000000023 */
[-C--:B------:R-:W-:Y:S01]  /*4fe0*/  FFMA R35, R13, R0.reuse, R34 ;  /* 0x000000000d237223 */ /* 0x080fe20000000022 */
[-C--:B------:R-:W-:Y:S01]  /*4ff0*/  FMUL R13, R32, R163.reuse ;  /* 0x000000a3200d7220 */ /* 0x080fe20000400000 */
[----:B------:R-:W-:Y:S02]  /*5000*/  HADD2.F32 R34, -RZ, R133.H0_H0 ;  /* 0x20000085ff227230 */ /* 0x000fe40000004100 */
[-C--:B------:R-:W-:Y:S01]  /*5010*/  FFMA R37, R15, R0.reuse, R38 ;  /* 0x000000000f257223 */ /* 0x080fe20000000026 */
[-C--:B------:R-:W-:Y:S01]  /*5020*/  FMUL R15, R36, R163.reuse ;  /* 0x000000a3240f7220 */ /* 0x080fe20000400000 */
[-C--:B------:R-:W-:Y:S01]  /*5030*/  FFMA R14, R14, R0.reuse, R13 ;  /* 0x000000000e0e7223 */ /* 0x080fe2000000000d */
[--C-:B------:R-:W-:Y:S02]  /*5040*/  HADD2.F32 R36, -RZ, R135.reuse.H1_H1 ;  /* 0x30000087ff247230 */ /* 0x100fe40000004100 */
[----:B------:R-:W-:Y:S01]  /*5050*/  FMUL R13, R34, R163 ;  /* 0x000000a3220d7220 */ /* 0x000fe20000400000 */
[----:B------:R-:W-:Y:S01]  /*5060*/  FFMA R34, R8, R0, R15 ;  /* 0x0000000008227223 */ /* 0x000fe2000000000f */
[----:B------:R-:W-:-:S02]  /*5070*/  HADD2.F32 R8, -RZ, R135.H0_H0 ;  /* 0x20000087ff087230 */ /* 0x000fc40000004100 */
[----:B------:R-:W-:Y:S02]  /*5080*/  HADD2.F32 R32, -RZ, R132.H1_H1 ;  /* 0x30000084ff207230 */ /* 0x000fe40000004100 */
[-C--:B------:R-:W-:Y:S01]  /*5090*/  FMUL R36, R36, R163.reuse ;  /* 0x000000a324247220 */ /* 0x080fe20000400000 */
[----:B------:R-:W-:Y:S01]  /*50a0*/  FFMA R38, R10, R0, R13 ;  /* 0x000000000a267223 */ /* 0x000fe2000000000d */
[-C--:B------:R-:W-:Y:S01]  /*50b0*/  FMUL R15, R8, R163.reuse ;  /* 0x000000a3080f7220 */ /* 0x080fe20000400000 */
[--C-:B------:R-:W-:Y:S02]  /*50c0*/  HADD2.F32 R10, -RZ, R134.reuse.H0_H0 ;  /* 0x20000086ff0a7230 */ /* 0x100fe40000004100 */
[-C--:B------:R-:W-:Y:S01]  /*50d0*/  FMUL R32, R32, R163.reuse ;  /* 0x000000a320207220 */ /* 0x080fe20000400000 */
[----:B------:R-:W-:Y:S01]  /*50e0*/  HADD2.F32 R40, -RZ, R133.H1_H1 ;  /* 0x30000085ff287230 */ /* 0x000fe20000004100 */
[----:B------:R-:W-:Y:S02]  /*50f0*/  F2FP.F16.F32.PACK_AB R8, R17, R16 ;  /* 0x000000101108723e */ /* 0x000fe400000000ff */
[----:B------:R-:W-:Y:S01]  /*5100*/  FFMA R39, R9, R0, R32 ;  /* 0x0000000009277223 */ /* 0x000fe20000000020 */
[----:B------:R-:W-:Y:S01]  /*5110*/  FMUL R13, R10, R163 ;  /* 0x000000a30a0d7220 */ /* 0x000fe20000400000 */
[----:B------:R-:W-:-:S02]  /*5120*/  HADD2.F32 R32, -RZ, R134.H1_H1 ;  /* 0x30000086ff207230 */ /* 0x000fc40000004100 */
[-C--:B-1----:R-:W-:Y:S01]  /*5130*/  FFMA R15, R6, R0.reuse, R15 ;  /* 0x00000000060f7223 */ /* 0x082fe2000000000f */
[----:B------:R-:W-:Y:S01]  /*5140*/  FFMA R36, R7, R0, R36 ;  /* 0x0000000007247223 */ /* 0x000fe20000000024 */
[----:B------:R-:W-:Y:S01]  /*5150*/  IADD3.X R6, PT, PT, R28, R31, RZ, P2, !PT ;  /* 0x0000001f1c067210 */ /* 0x000fe200017fe4ff */
[-C--:B------:R-:W-:Y:S01]  /*5160*/  FMUL R40, R40, R163.reuse ;  /* 0x000000a328287220 */ /* 0x080fe20000400000 */
[----:B------:R-:W-:Y:S01]  /*5170*/  SHF.L.U32 R7, R29, 0x1, RZ ;  /* 0x000000011d077819 */ /* 0x000fe200000006ff */
[----:B------:R-:W-:Y:S01]  /*5180*/  FMUL R32, R32, R163 ;  /* 0x000000a320207220 */ /* 0x000fe20000400000 */
[----:B------:R-:W-:Y:S01]  /*5190*/  F2FP.F16.F32.PACK_AB R10, R35, R12 ;  /* 0x0000000c230a723e */ /* 0x000fe200000000ff */
[-C--:B------:R-:W-:Y:S01]  /*51a0*/  FFMA R41, R11, R0.reuse, R40 ;  /* 0x000000000b297223 */ /* 0x080fe20000000028 */
[----:B------:R-:W-:Y:S01]  /*51b0*/  SHF.L.U64.HI R6, R29, 0x1, R6 ;  /* 0x000000011d067819 */ /* 0x000fe20000010206 */
[-C--:B------:R-:W-:Y:S01]  /*51c0*/  FFMA R13, R4, R0.reuse, R13 ;  /* 0x00000000040d7223 */ /* 0x080fe2000000000d */
[----:B------:R-:W-:Y:S01]  /*51d0*/  LOP3.LUT R7, R7, 0xfffffffe, RZ, 0xc0, !PT ;  /* 0xfffffffe07077812 */ /* 0x000fe200078ec0ff */
[----:B------:R-:W-:Y:S01]  /*51e0*/  FFMA R32, R5, R0, R32 ;  /* 0x0000000005207223 */ /* 0x000fe20000000020 */
[----:B------:R-:W-:-:S02]  /*51f0*/  SHF.L.U64.HI R12, R30, 0x1, R33 ;  /* 0x000000011e0c7819 */ /* 0x000fc40000010221 */
[----:B------:R-:W-:Y:S02]  /*5200*/  SHF.L.U32 R30, R30, 0x1, RZ ;  /* 0x000000011e1e7819 */ /* 0x000fe400000006ff */
[----:B------:R-:W-:Y:S02]  /*5210*/  IADD3 R29, PT, PT, R159, 0x20, RZ ;  /* 0x000000209f1d7810 */ /* 0x000fe40007ffe0ff */
[----:B------:R-:W-:Y:S02]  /*5220*/  LOP3.LUT R6, R6, 0x1fffffff, RZ, 0xc0, !PT ;  /* 0x1fffffff06067812 */ /* 0x000fe400078ec0ff */
[----:B------:R-:W-:Y:S02]  /*5230*/  IADD3 R16, P1, PT, R2, R7, RZ ;  /* 0x0000000702107210 */ /* 0x000fe40007f3e0ff */
[----:B------:R-:W-:Y:S02]  /*5240*/  LOP3.LUT R7, R30, 0xfffffffe, RZ, 0xc0, !PT ;  /* 0xfffffffe1e077812 */ /* 0x000fe400078ec0ff */
[----:B------:R-:W-:-:S02]  /*5250*/  ISETP.LT.AND P3, PT, R29, UR6, P6 ;  /* 0x000000061d007c0c */ /* 0x000fc4000b761270 */
[----:B------:R-:W-:Y:S02]  /*5260*/  F2FP.F16.F32.PACK_AB R11, R37, R14 ;  /* 0x0000000e250b723e */ /* 0x000fe400000000ff */
[----:B------:R-:W-:Y:S02]  /*5270*/  IADD3.X R17, PT, PT, R3, R6, RZ, P1, !PT ;  /* 0x0000000603117210 */ /* 0x000fe40000ffe4ff */
[----:B------:R-:W-:Y:S02]  /*5280*/  LOP3.LUT R12, R12, 0x1fffffff, RZ, 0xc0, !PT ;  /* 0x1fffffff0c0c7812 */ /* 0x000fe400078ec0ff */
[----:B------:R-:W-:Y:S02]  /*5290*/  IADD3 R14, P1, PT, R2, R7, RZ ;  /* 0x00000007020e7210 */ /* 0x000fe40007f3e0ff */
[----:B------:R-:W-:Y:S02]  /*52a0*/  IADD3 R22, P2, PT, R165, R22, RZ ;  /* 0x00000016a5167210 */ /* 0x000fe40007f5e0ff */
[----:B------:R-:W-:-:S02]  /*52b0*/  F2FP.F16.F32.PACK_AB R9, R19, R18 ;  /* 0x000000121309723e */ /* 0x000fc400000000ff */
[----:B------:R-:W-:Y:S02]  /*52c0*/  F2FP.F16.F32.PACK_AB R7, R36, R15 ;  /* 0x0000000f2407723e */ /* 0x000fe400000000ff */
[----:B------:R-:W-:Y:S01]  /*52d0*/  F2FP.F16.F32.PACK_AB R4, R39, R34 ;  /* 0x000000222704723e */ /* 0x000fe200000000ff */
[----:B------:R-:W-:Y:S01]  /*52e0*/  @P5 STG.E.128 desc[UR20][R16.64], R8 ;  /* 0x0000000810005986 */ /* 0x000fe2000c101d14 */
[----:B------:R-:W-:Y:S02]  /*52f0*/  F2FP.F16.F32.PACK_AB R5, R41, R38 ;  /* 0x000000262905723e */ /* 0x000fe400000000ff */
[----:B------:R-:W-:Y:S02]  /*5300*/  F2FP.F16.F32.PACK_AB R6, R32, R13 ;  /* 0x0000000d2006723e */ /* 0x000fe400000000ff */
[----:B------:R-:W-:Y:S02]  /*5310*/  IADD3.X R15, PT, PT, R3, R12, RZ, P1, !PT ;  /* 0x0000000c030f7210 */ /* 0x000fe40000ffe4ff */
        /* <DEDUP_REMOVED lines=18> */
[----:B------:R-:W-:Y:S03]  /*5440*/  STS.64 [R158], R68 ;  /* 0x000000449e007388 */ /* 0x000fe60000000a00 */
[C---:B------:R-:W-:Y:S01]  /*5450*/  SHF.L.U64.HI R31, R30.reuse, 0x1, R31 ;  /* 0x000000011e1f7819 */ /* 0x040fe2000001021f */
[----:B------:R-:W-:Y:S01]  /*5460*/  STS.64 [R158+0x20], R72 ;  /* 0x000020489e007388 */ /* 0x000fe20000000a00 */
[----:B------:R-:W-:-:S03]  /*5470*/  SHF.L.U32 R30, R30, 0x1, RZ ;  /* 0x000000011e1e7819 */ /* 0x000fc600000006ff */
        /* <DEDUP_REMOVED lines=25> */
[--C-:B------:R-:W-:Y:S02]  /*5610*/  HADD2.F32 R32, -RZ, R139.reuse.H0_H0 ;  /* 0x2000008bff207230 */ /* 0x100fe40000004100 */
[-C--:B------:R-:W-:Y:S01]  /*5620*/  FFMA R17, R17, R0.reuse, R38 ;  /* 0x0000000011117223 */ /* 0x080fe20000000026 */
[-C--:B----4-:R-:W-:Y:S01]  /*5630*/  FFMA R12, R12, R0.reuse, R35 ;  /* 0x000000000c0c7223 */ /* 0x090fe20000000023 */
[----:B------:R-:W-:Y:S02]  /*5640*/  HADD2.F32 R38, -RZ, R139.H1_H1 ;  /* 0x3000008bff267230 */ /* 0x000fe40000004100 */
[-C--:B------:R-:W-:Y:S01]  /*5650*/  FFMA R35, R13, R0.reuse, R34 ;  /* 0x000000000d237223 */ /* 0x080fe20000000022 */
[----:B------:R-:W-:Y:S01]  /*5660*/  FFMA R19, R19, R0, R36 ;  /* 0x0000000013137223 */ /* 0x000fe20000000024 */
[----:B------:R-:W-:Y:S01]  /*5670*/  FMUL R13, R32, R163 ;  /* 0x000000a3200d7220 */ /* 0x000fe20000400000 */
[----:B---3--:R-:W-:-:S02]  /*5680*/  HADD2.F32 R36, -RZ, R132.H1_H1 ;  /* 0x30000084ff247230 */ /* 0x008fc40000004100 */
[-C--:B------:R-:W-:Y:S01]  /*5690*/  FMUL R38, R38, R163.reuse ;  /* 0x000000a326267220 */ /* 0x080fe20000400000 */
[----:B------:R-:W-:Y:S02]  /*56a0*/  HADD2.F32 R32, -RZ, R133.H0_H0 ;  /* 0x20000085ff207230 */ /* 0x000fe40000004100 */
[-C--:B------:R-:W-:Y:S01]  /*56b0*/  FFMA R14, R14, R0.reuse, R13 ;  /* 0x000000000e0e7223 */ /* 0x080fe2000000000d */
[----:B------:R-:W-:Y:S02]  /*56c0*/  HADD2.F32 R34, -RZ, R132.H0_H0 ;  /* 0x20000084ff227230 */ /* 0x000fe40000004100 */
[-C--:B------:R-:W-:Y:S01]  /*56d0*/  FMUL R36, R36, R163.reuse ;  /* 0x000000a324247220 */ /* 0x080fe20000400000 */
[-C--:B------:R-:W-:Y:S01]  /*56e0*/  FFMA R37, R15, R0.reuse, R38 ;  /* 0x000000000f257223 */ /* 0x080fe20000000026 */
[-C--:B------:R-:W-:Y:S01]  /*56f0*/  FMUL R13, R32, R163.reuse ;  /* 0x000000a3200d7220 */ /* 0x080fe20000400000 */
[--C-:B------:R-:W-:Y:S02]  /*5700*/  HADD2.F32 R38, -RZ, R134.reuse.H1_H1 ;  /* 0x30000086ff267230 */ /* 0x100fe40000004100 */
[----:B------:R-:W-:Y:S01]  /*5710*/  FMUL R15, R34, R163 ;  /* 0x000000a3220f7220 */ /* 0x000fe20000400000 */
[-C--:B-----5:R-:W-:Y:S01]  /*5720*/  FFMA R39, R9, R0.reuse, R36 ;  /* 0x0000000009277223 */ /* 0x0a0fe20000000024 */
[----:B------:R-:W-:Y:S01]  /*5730*/  FFMA R13, R10, R0, R13 ;  /* 0x000000000a0d7223 */ /* 0x000fe2000000000d */
[----:B------:R-:W-:-:S02]  /*5740*/  HADD2.F32 R36, -RZ, R134.H0_H0 ;  /* 0x20000086ff247230 */ /* 0x000fc40000004100 */
[----:B------:R-:W-:Y:S01]  /*5750*/  FFMA R34, R8, R0, R15 ;  /* 0x0000000008227223 */ /* 0x000fe2000000000f */
[--C-:B------:R-:W-:Y:S02]  /*5760*/  HADD2.F32 R10, -RZ, R135.reuse.H0_H0 ;  /* 0x20000087ff0a7230 */ /* 0x100fe40000004100 */
[-C--:B------:R-:W-:Y:S01]  /*5770*/  FMUL R38, R38, R163.reuse ;  /* 0x000000a326267220 */ /* 0x080fe20000400000 */
[----:B------:R-:W-:Y:S02]  /*5780*/  HADD2.F32 R8, -RZ, R135.H1_H1 ;  /* 0x30000087ff087230 */ /* 0x000fe40000004100 */
[-C--:B------:R-:W-:Y:S01]  /*5790*/  FMUL R15, R36, R163.reuse ;  /* 0x000000a3240f7220 */ /* 0x080fe20000400000 */
[----:B------:R-:W-:Y:S02]  /*57a0*/  HADD2.F32 R32, -RZ, R133.H1_H1 ;  /* 0x30000085ff207230 */ /* 0x000fe40000004100 */
[-C--:B------:R-:W-:Y:S01]  /*57b0*/  FMUL R9, R10, R163.reuse ;  /* 0x000000a30a097220 */ /* 0x080fe20000400000 */
[----:B------:R-:W-:Y:S01]  /*57c0*/  F2FP.F16.F32.PACK_AB R10, R35, R12 ;  /* 0x0000000c230a723e */ /* 0x000fe200000000ff */
[----:B------:R-:W-:Y:S01]  /*57d0*/  FMUL R8, R8, R163 ;  /* 0x000000a308087220 */ /* 0x000fe20000400000 */
[----:B------:R-:W-:Y:S01]  /*57e0*/  LOP3.LUT R12, R31, 0x1fffffff, RZ, 0xc0, !PT ;  /* 0x1fffffff1f0c7812 */ /* 0x000fe200078ec0ff */
[-C--:B--2---:R-:W-:Y:S01]  /*57f0*/  FFMA R15, R4, R0.reuse, R15 ;  /* 0x00000000040f7223 */ /* 0x084fe2000000000f */
[-C--:B------:R-:W-:Y:S01]  /*5800*/  FFMA R36, R6, R0.reuse, R9 ;  /* 0x0000000006247223 */ /* 0x080fe20000000009 */
[----:B------:R-:W-:Y:S01]  /*5810*/  IADD3.X R4, PT, PT, R28, R33, RZ, P2, !PT ;  /* 0x000000211c047210 */ /* 0x000fe200017fe4ff */
[-C--:B------:R-:W-:Y:S01]  /*5820*/  FFMA R7, R7, R0.reuse, R8 ;  /* 0x0000000007077223 */ /* 0x080fe20000000008 */
[----:B------:R-:W-:Y:S01]  /*5830*/  SHF.L.U32 R6, R29, 0x1, RZ ;  /* 0x000000011d067819 */ /* 0x000fe200000006ff */
[----:B------:R-:W-:Y:S01]  /*5840*/  FFMA R38, R5, R0, R38 ;  /* 0x0000000005267223 */ /* 0x000fe20000000026 */
[----:B------:R-:W-:Y:S01]  /*5850*/  F2FP.F16.F32.PACK_AB R8, R17, R16 ;  /* 0x000000101108723e */ /* 0x000fe200000000ff */
[----:B------:R-:W-:Y:S01]  /*5860*/  FMUL R32, R32, R163 ;  /* 0x000000a320207220 */ /* 0x000fe20000400000 */
[----:B------:R-:W-:-:S02]  /*5870*/  SHF.L.U64.HI R5, R29, 0x1, R4 ;  /* 0x000000011d057819 */ /* 0x000fc40000010204 */
[----:B------:R-:W-:Y:S01]  /*5880*/  LOP3.LUT R17, R6, 0xfffffffe, RZ, 0xc0, !PT ;  /* 0xfffffffe06117812 */ /* 0x000fe200078ec0ff */
[----:B------:R-:W-:Y:S01]  /*5890*/  FFMA R32, R11, R0, R32 ;  /* 0x000000000b207223 */ /* 0x000fe20000000020 */
[----:B------:R-:W-:Y:S02]  /*58a0*/  IADD3 R29, PT, PT, R159, 0x28, RZ ;  /* 0x000000289f1d7810 */ /* 0x000fe40007ffe0ff */
[----:B------:R-:W-:Y:S02]  /*58b0*/  LOP3.LUT R6, R5, 0x1fffffff, RZ, 0xc0, !PT ;  /* 0x1fffffff05067812 */ /* 0x000fe400078ec0ff */
[----:B------:R-:W-:Y:S02]  /*58c0*/  IADD3 R16, P1, PT, R2, R17, RZ ;  /* 0x0000001102107210 */ /* 0x000fe40007f3e0ff */
[----:B------:R-:W-:Y:S02]  /*58d0*/  LOP3.LUT R5, R30, 0xfffffffe, RZ, 0xc0, !PT ;  /* 0xfffffffe1e057812 */ /* 0x000fe400078ec0ff */
[----:B------:R-:W-:-:S02]  /*58e0*/  ISETP.LT.AND P3, PT, R29, UR6, P6 ;  /* 0x000000061d007c0c */ /* 0x000fc4000b761270 */
[----:B------:R-:W-:Y:S02]  /*58f0*/  F2FP.F16.F32.PACK_AB R11, R37, R14 ;  /* 0x0000000e250b723e */ /* 0x000fe400000000ff */
[----:B------:R-:W-:Y:S02]  /*5900*/  IADD3.X R17, PT, PT, R3, R6, RZ, P1, !PT ;  /* 0x0000000603117210 */ /* 0x000fe40000ffe4ff */
[----:B------:R-:W-:Y:S02]  /*5910*/  IADD3 R14, P1, PT, R2, R5, RZ ;  /* 0x00000005020e7210 */ /* 0x000fe40007f3e0ff */
[----:B------:R-:W-:Y:S02]  /*5920*/  IADD3 R22, P2, PT, R165, R22, RZ ;  /* 0x00000016a5167210 */ /* 0x000fe40007f5e0ff */
[----:B------:R-:W-:Y:S02]  /*5930*/  F2FP.F16.F32.PACK_AB R9, R19, R18 ;  /* 0x000000121309723e */ /* 0x000fe400000000ff */
[----:B------:R-:W-:-:S02]  /*5940*/  F2FP.F16.F32.PACK_AB R6, R38, R15 ;  /* 0x0000000f2606723e */ /* 0x000fc400000000ff */
[----:B------:R-:W-:Y:S01]  /*5950*/  F2FP.F16.F32.PACK_AB R4, R39, R34 ;  /* 0x000000222704723e */ /* 0x000fe200000000ff */
[----:B------:R-:W-:Y:S01]  /*5960*/  @P5 STG.E.128 desc[UR20][R16.64], R8 ;  /* 0x0000000810005986 */ /* 0x000fe2000c101d14 */
[----:B------:R-:W-:Y:S02]  /*5970*/  F2FP.F16.F32.PACK_AB R5, R32, R13 ;  /* 0x0000000d2005723e */ /* 0x000fe400000000ff */
[----:B------:R-:W-:Y:S02]  /*5980*/  IADD3.X R15, PT, PT, R3, R12, RZ, P1, !PT ;  /* 0x0000000c030f7210 */ /* 0x000fe40000ffe4ff */
        /* <DEDUP_REMOVED lines=32> */
[----:B------:R-:W-:Y:S02]  /*5b90*/  HADD2.F32 R38, -RZ, R136.H1_H1 ;  /* 0x30000088ff267230 */ /* 0x000fe40000004100 */
[--C-:B------:R-:W-:Y:S02]  /*5ba0*/  HADD2.F32 R34, -RZ, R137.reuse.H0_H0 ;  /* 0x20000089ff227230 */ /* 0x100fe40000004100 */
[-C--:B------:R-:W-:Y:S01]  /*5bb0*/  FMUL R35, R4, R163.reuse ;  /* 0x000000a304237220 */ /* 0x080fe20000400000 */
[----:B------:R-:W-:Y:S01]  /*5bc0*/  HADD2.F32 R36, -RZ, R137.H1_H1 ;  /* 0x30000089ff247230 */ /* 0x000fe20000004100 */
[----:B------:R-:W2:Y:S01]  /*5bd0*/  LDS.128 R4, [R21+0x440] ;  /* 0x0004400015047984 */ /* 0x000ea20000000c00 */
        /* <DEDUP_REMOVED lines=15> */
[-C--:B----4-:R-:W-:Y:S01]  /*5cd0*/  FFMA R12, R12, R0.reuse, R35 ;  /* 0x000000000c0c7223 */ /* 0x090fe20000000023 */
        /* <DEDUP_REMOVED lines=8> */
[----:B-----5:R-:W-:Y:S01]  /*5d60*/  FFMA R34, R8, R0, R15 ;  /* 0x0000000008227223 */ /* 0x020fe2000000000f */
        /* <DEDUP_REMOVED lines=12> */
[-C--:B--2---:R-:W-:Y:S01]  /*5e30*/  FFMA R15, R6, R0.reuse, R15 ;  /* 0x00000000060f7223 */ /* 0x084fe2000000000f */
        /* <DEDUP_REMOVED lines=84> */
[----:B------:R-:W-:Y:S02]  /*6380*/  HADD2.F32 R40, -RZ, R133.H1_H1 ;  /* 0x30000085ff287230 */ /* 0x000fe40000004100 */
[-C--:B------:R-:W-:Y:S01]  /*6390*/  FFMA R19, R19, R0.reuse, R36 ;  /* 0x0000000013137223 */ /* 0x080fe20000000024 */
[-C--:B------:R-:W-:Y:S01]  /*63a0*/  FFMA R13, R13, R0.reuse, R34 ;  /* 0x000000000d0d7223 */ /* 0x080fe20000000022 */
[--C-:B------:R-:W-:Y:S02]  /*63b0*/  HADD2.F32 R36, -RZ, R132.reuse.H0_H0 ;  /* 0x20000084ff247230 */ /* 0x100fe40000004100 */
[-C--:B------:R-:W-:Y:S01]  /*63c0*/  FFMA R14, R14, R0.reuse, R35 ;  /* 0x000000000e0e7223 */ /* 0x080fe20000000023 */
[----:B------:R-:W-:Y:S02]  /*63d0*/  HADD2.F32 R34, -RZ, R132.H1_H1 ;  /* 0x30000084ff227230 */ /* 0x000fe40000004100 */
[----:B------:R-:W-:Y:S01]  /*63e0*/  FFMA R35, R15, R0, R38 ;  /* 0x000000000f237223 */ /* 0x000fe20000000026 */
[----:B------:R-:W-:Y:S01]  /*63f0*/  FMUL R37, R32, R163 ;  /* 0x000000a320257220 */ /* 0x000fe20000400000 */
[----:B------:R-:W-:-:S02]  /*6400*/  HADD2.F32 R38, -RZ, R134.H0_H0 ;  /* 0x20000086ff267230 */ /* 0x000fc40000004100 */
[-C--:B------:R-:W-:Y:S01]  /*6410*/  FMUL R40, R40, R163.reuse ;  /* 0x000000a328287220 */ /* 0x080fe20000400000 */
[-C--:B------:R-:W-:Y:S01]  /*6420*/  FMUL R15, R36, R163.reuse ;  /* 0x000000a3240f7220 */ /* 0x080fe20000400000 */
[-C--:B------:R-:W-:Y:S01]  /*6430*/  FMUL R34, R34, R163.reuse ;  /* 0x000000a322227220 */ /* 0x080fe20000400000 */
[-C--:B-----5:R-:W-:Y:S01]  /*6440*/  FFMA R32, R10, R0.reuse, R37 ;  /* 0x000000000a207223 */ /* 0x0a0fe20000000025 */
[--C-:B------:R-:W-:Y:S02]  /*6450*/  HADD2.F32 R36, -RZ, R135.reuse.H0_H0 ;  /* 0x20000087ff247230 */ /* 0x100fe40000004100 */
[-C--:B------:R-:W-:Y:S01]  /*6460*/  FFMA R37, R11, R0.reuse, R40 ;  /* 0x000000000b257223 */ /* 0x080fe20000000028 */
[----:B------:R-:W-:Y:S02]  /*6470*/  HADD2.F32 R10, -RZ, R134.H1_H1 ;  /* 0x30000086ff0a7230 */ /* 0x000fe40000004100 */
[-C--:B------:R-:W-:Y:S01]  /*6480*/  FMUL R11, R38, R163.reuse ;  /* 0x000000a3260b7220 */ /* 0x080fe20000400000 */
[-C--:B------:R-:W-:Y:S01]  /*6490*/  FFMA R34, R9, R0.reuse, R34 ;  /* 0x0000000009227223 */ /* 0x080fe20000000022 */
[-C--:B------:R-:W-:Y:S01]  /*64a0*/  FMUL R9, R36, R163.reuse ;  /* 0x000000a324097220 */ /* 0x080fe20000400000 */
[----:B------:R-:W-:Y:S01]  /*64b0*/  FFMA R15, R8, R0, R15 ;  /* 0x00000000080f7223 */ /* 0x000fe2000000000f */
[----:B------:R-:W-:Y:S01]  /*64c0*/  FMUL R10, R10, R163 ;  /* 0x000000a30a0a7220 */ /* 0x000fe20000400000 */
[----:B------:R-:W-:-:S02]  /*64d0*/  HADD2.F32 R8, -RZ, R135.H1_H1 ;  /* 0x30000087ff087230 */ /* 0x000fc40000004100 */
[-C--:B--2---:R-:W-:Y:S01]  /*64e0*/  FFMA R36, R4, R0.reuse, R11 ;  /* 0x0000000004247223 */ /* 0x084fe2000000000b */
[----:B------:R-:W-:Y:S01]  /*64f0*/  IADD3.X R4, PT, PT, R28, R33, RZ, P2, !PT ;  /* 0x000000211c047210 */ /* 0x000fe200017fe4ff */
[----:B------:R-:W-:Y:S01]  /*6500*/  FFMA R39, R5, R0, R10 ;  /* 0x0000000005277223 */ /* 0x000fe2000000000a */
[----:B------:R-:W-:Y:S01]  /*6510*/  F2FP.F16.F32.PACK_AB R10, R13, R12 ;  /* 0x0000000c0d0a723e */ /* 0x000fe200000000ff */
[-C--:B------:R-:W-:Y:S01]  /*6520*/  FFMA R38, R6, R0.reuse, R9 ;  /* 0x0000000006267223 */ /* 0x080fe20000000009 */
[C---:B------:R-:W-:Y:S01]  /*6530*/  SHF.L.U64.HI R5, R29.reuse, 0x1, R4 ;  /* 0x000000011d057819 */ /* 0x040fe20000010204 */
[----:B------:R-:W-:Y:S01]  /*6540*/  FMUL R8, R8, R163 ;  /* 0x000000a308087220 */ /* 0x000fe20000400000 */
[----:B------:R-:W-:Y:S02]  /*6550*/  SHF.L.U32 R29, R29, 0x1, RZ ;  /* 0x000000011d1d7819 */ /* 0x000fe400000006ff */
[----:B------:R-:W-:Y:S01]  /*6560*/  IADD3 R13, PT, PT, R159, 0x38, RZ ;  /* 0x000000389f0d7810 */ /* 0x000fe20007ffe0ff */
[----:B------:R-:W-:Y:S01]  /*6570*/  FFMA R7, R7, R0, R8 ;  /* 0x0000000007077223 */ /* 0x000fe20000000008 */
[----:B------:R-:W-:-:S02]  /*6580*/  LOP3.LUT R29, R29, 0xfffffffe, RZ, 0xc0, !PT ;  /* 0xfffffffe1d1d7812 */ /* 0x000fc400078ec0ff */
[----:B------:R-:W-:Y:S02]  /*6590*/  F2FP.F16.F32.PACK_AB R11, R35, R14 ;  /* 0x0000000e230b723e */ /* 0x000fe400000000ff */
[----:B------:R-:W-:Y:S02]  /*65a0*/  LOP3.LUT R6, R5, 0x1fffffff, RZ, 0xc0, !PT ;  /* 0x1fffffff05067812 */ /* 0x000fe400078ec0ff */
[----:B------:R-:W-:Y:S02]  /*65b0*/  IADD3 R14, P1, PT, R2, R29, RZ ;  /* 0x0000001d020e7210 */ /* 0x000fe40007f3e0ff */
[----:B------:R-:W-:Y:S02]  /*65c0*/  LOP3.LUT R5, R30, 0xfffffffe, RZ, 0xc0, !PT ;  /* 0xfffffffe1e057812 */ /* 0x000fe400078ec0ff */
[----:B------:R-:W-:Y:S02]  /*65d0*/  ISETP.LT.AND P3, PT, R13, UR6, P6 ;  /* 0x000000060d007c0c */ /* 0x000fe4000b761270 */
[----:B------:R-:W-:-:S02]  /*65e0*/  F2FP.F16.F32.PACK_AB R4, R34, R15 ;  /* 0x0000000f2204723e */ /* 0x000fc400000000ff */
[----:B------:R-:W-:Y:S02]  /*65f0*/  F2FP.F16.F32.PACK_AB R9, R19, R18 ;  /* 0x000000121309723e */ /* 0x000fe400000000ff */
[----:B------:R-:W-:Y:S02]  /*6600*/  IADD3.X R15, PT, PT, R3, R6, RZ, P1, !PT ;  /* 0x00000006030f7210 */ /* 0x000fe40000ffe4ff */
[----:B------:R-:W-:Y:S02]  /*6610*/  F2FP.F16.F32.PACK_AB R8, R17, R16 ;  /* 0x000000101108723e */ /* 0x000fe400000000ff */
[----:B------:R-:W-:Y:S02]  /*6620*/  LOP3.LUT R12, R31, 0x1fffffff, RZ, 0xc0, !PT ;  /* 0x1fffffff1f0c7812 */ /* 0x000fe400078ec0ff */
[----:B------:R-:W-:Y:S01]  /*6630*/  IADD3 R18, P1, PT, R2, R5, RZ ;  /* 0x0000000502127210 */ /* 0x000fe20007f3e0ff */
[----:B------:R1:W-:Y:S01]  /*6640*/  @P5 STG.E.128 desc[UR20][R14.64], R8 ;  /* 0x000000080e005986 */ /* 0x0003e2000c101d14 */
[----:B------:R-:W-:-:S02]  /*6650*/  IADD3 R16, P2, PT, R165, R22, RZ ;  /* 0x00000016a5107210 */ /* 0x000fc40007f5e0ff */
[----:B------:R-:W-:Y:S02]  /*6660*/  F2FP.F16.F32.PACK_AB R5, R37, R32 ;  /* 0x000000202505723e */ /* 0x000fe400000000ff */
[----:B------:R-:W-:Y:S02]  /*6670*/  F2FP.F16.F32.PACK_AB R6, R39, R36 ;  /* 0x000000242706723e */ /* 0x000fe400000000ff */
[----:B------:R-:W-:Y:S02]  /*6680*/  IADD3.X R19, PT, PT, R3, R12, RZ, P1, !PT ;  /* 0x0000000c03137210 */ /* 0x000fe40000ffe4ff */
[----:B------:R-:W-:Y:S02]  /*6690*/  F2FP.F16.F32.PACK_AB R7, R7, R38 ;  /* 0x000000260707723e */ /* 0x000fe400000000ff */
[----:B------:R-:W-:-:S03]  /*66a0*/  IADD3.X R17, PT, PT, R164, R23, RZ, P2, !PT ;  /* 0x00000017a4117210 */ /* 0x000fc600017fe4ff */
[----:B------:R2:W-:Y:S04]  /*66b0*/  @P4 STG.E.128 desc[UR20][R18.64], R4 ;  /* 0x0000000412004986 */ /* 0x0005e8000c101d14 */
[----:B------:R3:W4:Y:S01]  /*66c0*/  @P3 LDG.E.LTC128B.128 R136, desc[UR20][R16.64] ;  /* 0x0000001410883981 */ /* 0x000722000c1e1d20 */
[----:B------:R-:W-:Y:S02]  /*66d0*/  IADD3 R159, PT, PT, R159, 0x3a, RZ ;  /* 0x0000003a9f9f7810 */ /* 0x000fe40007ffe0ff */
[----:B------:R-:W-:Y:S02]  /*66e0*/  IADD3 R22, P1, PT, R165, R26, RZ ;  /* 0x0000001aa5167210 */ /* 0x000fe40007f3e0ff */
[----:B------:R-:W-:Y:S02]  /*66f0*/  ISETP.LT.AND P6, PT, R159, UR6, P6 ;  /* 0x000000069f007c0c */ /* 0x000fe4000b7c1270 */
[----:B------:R-:W-:-:S11]  /*6700*/  IADD3.X R23, PT, PT, R164, R27, RZ, P1, !PT ;  /* 0x0000001ba4177210 */ /* 0x000fd60000ffe4ff */
[----:B------:R5:W5:Y:S01]  /*6710*/  @P6 LDG.E.LTC128B.128 R132, desc[UR20][R22.64] ;  /* 0x0000001416846981 */ /* 0x000b62000c1e1d20 */
[--C-:B-1----:R-:W-:Y:S01]  /*6720*/  IMAD.WIDE.U32 R14, R13, UR9, R24.reuse ;  /* 0x000000090d0e7c25 */ /* 0x102fe2000f8e0018 */
[----:B------:R-:W-:Y:S03]  /*6730*/  BAR.SYNC.DEFER_BLOCKING 0x0 ;  /* 0x0000000000007b1d */ /* 0x000fe60000010000 */
[----:B------:R-:W-:Y:S01]  /*6740*/  IMAD.WIDE.U32 R24, R159, UR9, R24 ;  /* 0x000000099f187c25 */ /* 0x000fe2000f8e0018 */
[C---:B------:R-:W-:Y:S02]  /*6750*/  IADD3 R12, P2, PT, R20.reuse, R14, RZ ;  /* 0x0000000e140c7210 */ /* 0x040fe40007f5e0ff */
[C---:B------:R-:W-:Y:S01]  /*6760*/  ISETP.LT.AND P3, PT, R13.reuse, UR6, P0 ;  /* 0x000000060d007c0c */ /* 0x040fe20008761270 */
[----:B------:R-:W-:Y:S01]  /*6770*/  IMAD R13, R13, UR4, R15 ;  /* 0x000000040d0d7c24 */ /* 0x000fe2000f8e020f */
[----:B------:R-:W-:Y:S01]  /*6780*/  IADD3 R20, P1, PT, R20, R24, RZ ;  /* 0x0000001814147210 */ /* 0x000fe20007f3e0ff */
[----:B------:R-:W-:Y:S01]  /*6790*/  IMAD R15, R159, UR4, R25 ;  /* 0x000000049f0f7c24 */ /* 0x000fe2000f8e0219 */
[----:B------:R-:W-:-:S02]  /*67a0*/  SHF.L.U32 R14, R12, 0x1, RZ ;  /* 0x000000010c0e7819 */ /* 0x000fc400000006ff */
[----:B---3--:R-:W-:Y:S02]  /*67b0*/  SHF.L.U32 R16, R20, 0x1, RZ ;  /* 0x0000000114107819 */ /* 0x008fe400000006ff */
[C---:B------:R-:W-:Y:S02]  /*67c0*/  IADD3.X R13, PT, PT, R28.reuse, R13, RZ, P2, !PT ;  /* 0x0000000d1c0d7210 */ /* 0x040fe400017fe4ff */
[----:B--2---:R-:W-:Y:S02]  /*67d0*/  IADD3.X R19, PT, PT, R28, R15, RZ, P1, !PT ;  /* 0x0000000f1c137210 */ /* 0x004fe40000ffe4ff */
[----:B------:R-:W-:Y:S02]  /*67e0*/  LOP3.LUT R17, R14, 0xfffffffe, RZ, 0xc0, !PT ;  /* 0xfffffffe0e117812 */ /* 0x000fe400078ec0ff */
[----:B------:R-:W-:Y:S02]  /*67f0*/  LOP3.LUT R15, R16, 0xfffffffe, RZ, 0xc0, !PT ;  /* 0xfffffffe100f7812 */ /* 0x000fe400078ec0ff */
[----:B------:R-:W-:-:S02]  /*6800*/  SHF.L.U64.HI R13, R12, 0x1, R13 ;  /* 0x000000010c0d7819 */ /* 0x000fc4000001020d */
[----:B------:R-:W-:Y:S01]  /*6810*/  IADD3 R14, P2, PT, R2, R17, RZ ;  /* 0x00000011020e7210 */ /* 0x000fe20007f5e0ff */
[----:B------:R-:W-:Y:S01]  /*6820*/  STS.64 [R158], R130 ;  /* 0x000000829e007388 */ /* 0x000fe20000000a00 */
[----:B------:R-:W-:Y:S02]  /*6830*/  SHF.L.U64.HI R12, R20, 0x1, R19 ;  /* 0x00000001140c7819 */ /* 0x000fe40000010213 */
[----:B------:R-:W-:Y:S01]  /*6840*/  IADD3 R2, P1, PT, R2, R15, RZ ;  /* 0x0000000f02027210 */ /* 0x000fe20007f3e0ff */
[----:B------:R-:W-:Y:S01]  /*6850*/  STS.64 [R158+0x20], R126 ;  /* 0x0000207e9e007388 */ /* 0x000fe20000000a00 */
[----:B------:R-:W-:Y:S02]  /*6860*/  ISETP.LT.AND P0, PT, R159, UR6, P0 ;  /* 0x000000069f007c0c */ /* 0x000fe40008701270 */
        /* <DEDUP_REMOVED lines=11> */
[----:B----4-:R-:W-:-:S02]  /*6920*/  HADD2.F32 R18, -RZ, R136.H0_H0 ;  /* 0x20000088ff127230 */ /* 0x010fc40000004100 */
[--C-:B------:R-:W-:Y:S02]  /*6930*/  HADD2.F32 R20, -RZ, R137.reuse.H0_H0 ;  /* 0x20000089ff147230 */ /* 0x100fe40000004100 */
[----:B-----5:R-:W-:Y:S02]  /*6940*/  HADD2.F32 R22, -RZ, R137.H1_H1 ;  /* 0x30000089ff167230 */ /* 0x020fe40000004100 */
[-C--:B------:R-:W-:Y:S01]  /*6950*/  FMUL R15, R18, R163.reuse ;  /* 0x000000a3120f7220 */ /* 0x080fe20000400000 */
[----:B------:R-:W-:Y:S02]  /*6960*/  HADD2.F32 R136, -RZ, R136.H1_H1 ;  /* 0x30000088ff887230 */ /* 0x000fe40000004100 */
[--C-:B------:R-:W-:Y:S02]  /*6970*/  HADD2.F32 R16, -RZ, R138.reuse.H0_H0 ;  /* 0x2000008aff107230 */ /* 0x100fe40000004100 */
[----:B-1----:R-:W-:Y:S01]  /*6980*/  FFMA R4, R4, R0, R15 ;  /* 0x0000000004047223 */ /* 0x002fe2000000000f */
[-C--:B------:R-:W-:Y:S01]  /*6990*/  FMUL R15, R20, R163.reuse ;  /* 0x000000a3140f7220 */ /* 0x080fe20000400000 */
[----:B------:R-:W-:Y:S01]  /*69a0*/  FMUL R26, R22, R163 ;  /* 0x000000a3161a7220 */ /* 0x000fe20000400000 */
[----:B------:R-:W-:Y:S01]  /*69b0*/  HADD2.F32 R138, -RZ, R138.H1_H1 ;  /* 0x3000008aff8a7230 */ /* 0x000fe20000004100 */
[----:B------:R-:W1:Y:S01]  /*69c0*/  LDS.128 R20, [R21+0x440] ;  /* 0x0004400015147984 */ /* 0x000e620000000c00 */
[----:B------:R-:W-:-:S02]  /*69d0*/  HADD2.F32 R18, -RZ, R139.H0_H0 ;  /* 0x2000008bff127230 */ /* 0x000fc40000004100 */
[-C--:B------:R-:W-:Y:S01]  /*69e0*/  FMUL R136, R136, R163.reuse ;  /* 0x000000a388887220 */ /* 0x080fe20000400000 */
[----:B------:R-:W-:Y:S02]  /*69f0*/  HADD2.F32 R24, -RZ, R139.H1_H1 ;  /* 0x3000008bff187230 */ /* 0x000fe40000004100 */
[-C--:B------:R-:W-:Y:S01]  /*6a00*/  FFMA R6, R6, R0.reuse, R15 ;  /* 0x0000000006067223 */ /* 0x080fe2000000000f */
[-C--:B------:R-:W-:Y:S01]  /*6a10*/  FMUL R15, R16, R163.reuse ;  /* 0x000000a3100f7220 */ /* 0x080fe20000400000 */
[-C--:B------:R-:W-:Y:S01]  /*6a20*/  FMUL R138, R138, R163.reuse ;  /* 0x000000a38a8a7220 */ /* 0x080fe20000400000 */
[-C--:B------:R-:W-:Y:S01]  /*6a30*/  FMUL R17, R18, R163.reuse ;  /* 0x000000a312117220 */ /* 0x080fe20000400000 */
[----:B------:R-:W-:Y:S01]  /*6a40*/  FMUL R24, R24, R163 ;  /* 0x000000a318187220 */ /* 0x000fe20000400000 */
[-C--:B------:R-:W-:Y:S01]  /*6a50*/  FFMA R5, R5, R0.reuse, R136 ;  /* 0x0000000005057223 */ /* 0x080fe20000000088 */
[-C--:B------:R-:W-:Y:S01]  /*6a60*/  FFMA R7, R7, R0.reuse, R26 ;  /* 0x0000000007077223 */ /* 0x080fe2000000001a */
[-C--:B--2---:R-:W-:Y:S01]  /*6a70*/  FFMA R8, R8, R0.reuse, R15 ;  /* 0x0000000008087223 */ /* 0x084fe2000000000f */
[-C--:B------:R-:W-:Y:S01]  /*6a80*/  FFMA R9, R9, R0.reuse, R138 ;  /* 0x0000000009097223 */ /* 0x080fe2000000008a */
[-C--:B------:R-:W-:Y:S01]  /*6a90*/  FFMA R10, R10, R0.reuse, R17 ;  /* 0x000000000a0a7223 */ /* 0x080fe20000000011 */
[----:B------:R-:W-:Y:S01]  /*6aa0*/  FFMA R11, R11, R0, R24 ;  /* 0x000000000b0b7223 */ /* 0x000fe20000000018 */
[----:B------:R-:W-:Y:S01]  /*6ab0*/  LOP3.LUT R16, R13, 0x1fffffff, RZ, 0xc0, !PT ;  /* 0x1fffffff0d107812 */ /* 0x000fe200078ec0ff */
[----:B------:R-:W-:Y:S01]  /*6ac0*/  HADD2.F32 R26, -RZ, R134.H0_H0 ;  /* 0x20000086ff1a7230 */ /* 0x000fe20000004100 */
[----:B------:R-:W-:Y:S01]  /*6ad0*/  F2FP.F16.F32.PACK_AB R4, R5, R4 ;  /* 0x000000040504723e */ /* 0x000fe200000000ff */
[----:B------:R-:W-:Y:S01]  /*6ae0*/  HADD2.F32 R18, -RZ, R133.H1_H1 ;  /* 0x30000085ff127230 */ /* 0x000fe20000004100 */
[----:B------:R-:W-:Y:S01]  /*6af0*/  F2FP.F16.F32.PACK_AB R5, R7, R6 ;  /* 0x000000060705723e */ /* 0x000fe200000000ff */
[----:B------:R-:W-:Y:S01]  /*6b00*/  HADD2.F32 R24, -RZ, R135.H1_H1 ;  /* 0x30000087ff187230 */ /* 0x000fe20000004100 */
[----:B------:R-:W-:Y:S01]  /*6b10*/  F2FP.F16.F32.PACK_AB R6, R9, R8 ;  /* 0x000000080906723e */ /* 0x000fe200000000ff */
[--C-:B------:R-:W-:Y:S01]  /*6b20*/  HADD2.F32 R8, -RZ, R132.reuse.H0_H0 ;  /* 0x20000084ff087230 */ /* 0x100fe20000004100 */
[----:B------:R-:W-:Y:S01]  /*6b30*/  F2FP.F16.F32.PACK_AB R7, R11, R10 ;  /* 0x0000000a0b07723e */ /* 0x000fe200000000ff */
[----:B------:R-:W-:Y:S01]  /*6b40*/  HADD2.F32 R132, -RZ, R132.H1_H1 ;  /* 0x30000084ff847230 */ /* 0x000fe20000004100 */
[----:B------:R-:W-:Y:S01]  /*6b50*/  IADD3.X R15, PT, PT, R3, R16, RZ, P2, !PT ;  /* 0x00000010030f7210 */ /* 0x000fe200017fe4ff */
[----:B------:R-:W-:-:S02]  /*6b60*/  HADD2.F32 R10, -RZ, R133.H0_H0 ;  /* 0x20000085ff0a7230 */ /* 0x000fc40000004100 */
[-C--:B------:R-:W-:Y:S01]  /*6b70*/  FMUL R9, R8, R163.reuse ;  /* 0x000000a308097220 */ /* 0x080fe20000400000 */
[----:B------:R-:W-:Y:S02]  /*6b80*/  HADD2.F32 R16, -RZ, R135.H0_H0 ;  /* 0x20000087ff107230 */ /* 0x000fe40000004100 */
        /* <DEDUP_REMOVED lines=9> */
[-C--:B---3--:R-:W-:Y:S01]  /*6c20*/  FFMA R9, R164, R0.reuse, R9 ;  /* 0x00000000a4097223 */ /* 0x088fe20000000009 */
        /* <DEDUP_REMOVED lines=15> */
.L_x_2252:
[----:B------:R-:W2:Y:S01]  /*6d20*/  S2R R156, SR_TID.X ;  /* 0x00000000009c7919 */ /* 0x000ea20000002100 */
[----:B------:R-:W3:Y:S01]  /*6d30*/  S2UR UR4, SR_CgaCtaId ;  /* 0x00000000000479c3 */ /* 0x000ee20000008800 */
[----:B------:R-:W4:Y:S07]  /*6d40*/  LDCU UR5, c[0x0][0x438] ;  /* 0x00008700ff0577ac */ /* 0x000f2e0008000800 */
[----:B------:R-:W-:Y:S06]  /*6d50*/  BAR.SYNC.DEFER_BLOCKING 0x0 ;  /* 0x0000000000007b1d */ /* 0x000fec0000010000 */
[----:B------:R-:W-:Y:S01]  /*6d60*/  UMOV UR6, 0x400 ;  /* 0x0000040000067882 */ /* 0x000fe20000000000 */
[----:B------:R-:W5:Y:S01]  /*6d70*/  LDCU UR7, c[0x0][0x380] ;  /* 0x00007000ff0777ac */ /* 0x000f620008000800 */
[----:B------:R-:W1:Y:S01]  /*6d80*/  S2R R162, SR_CTAID.Z ;  /* 0x0000000000a27919 */ /* 0x000e620000002700 */
[----:B----4-:R-:W-:-:S04]  /*6d90*/  USHF.R.U32.HI UR5, URZ, 0x1, UR5 ;  /* 0x00000001ff057899 */ /* 0x010fc80008011605 */
[----:B------:R-:W-:Y:S02]  /*6da0*/  UIMAD UR8, UR5, 0xc, URZ ;  /* 0x0000000c050878a4 */ /* 0x000fe4000f8e02ff */
[----:B---3--:R-:W-:Y:S01]  /*6db0*/  ULEA UR4, UR4, UR6, 0x18 ;  /* 0x0000000604047291 */ /* 0x008fe2000f8ec0ff */
[----:B------:R3:W-:Y:S01]  /*6dc0*/  STS.64 [R158], R4 ;  /* 0x000000049e007388 */ /* 0x0007e20000000a00 */
[----:B-----5:R-:W-:Y:S01]  /*6dd0*/  UIMAD UR6, UR8, UR7, URZ ;  /* 0x00000007080672a4 */ /* 0x020fe2000f8e02ff */
[----:B------:R-:W-:Y:S02]  /*6de0*/  ISETP.LT.AND P4, PT, R159, UR7, P0 ;  /* 0x000000079f007c0c */ /* 0x000fe40008781270 */
[--C-:B--2---:R-:W-:Y:S01]  /*6df0*/  SHF.R.U32.HI R132, RZ, 0x4, R156.reuse ;  /* 0x00000004ff847819 */ /* 0x104fe2000001169c */
[----:B------:R1:W-:Y:S01]  /*6e00*/  STS.64 [R158+0x20], R8 ;  /* 0x000020089e007388 */ /* 0x0003e20000000a00 */
[--C-:B------:R-:W-:Y:S01]  /*6e10*/  SHF.R.U32.HI R133, RZ, 0x3, R156.reuse ;  /* 0x00000003ff857819 */ /* 0x100fe2000001169c */
[----:B------:R-:W-:Y:S01]  /*6e20*/  IMAD.SHL.U32 R135, R156, 0x2, RZ ;  /* 0x000000029c877824 */ /* 0x000fe200078e00ff */
[----:B------:R-:W-:Y:S01]  /*6e30*/  LOP3.LUT R132, R132, 0x1, RZ, 0xc0, !PT ;  /* 0x0000000184847812 */ /* 0x000fe200078ec0ff */
[----:B------:R-:W-:Y:S01]  /*6e40*/  STS.64 [R158+0x40], R12 ;  /* 0x0000400c9e007388 */ /* 0x000fe20000000a00 */
[----:B------:R-:W-:Y:S01]  /*6e50*/  SHF.R.U32.HI R134, RZ, 0x2, R156 ;  /* 0x00000002ff867819 */ /* 0x000fe2000001169c */
[----:B------:R-:W-:Y:S01]  /*6e60*/  USHF.R.S32.HI UR5, URZ, 0x1f, UR6 ;  /* 0x0000001fff057899 */ /* 0x000fe20008011406 */
[----:B------:R-:W-:Y:S01]  /*6e70*/  LOP3.LUT R132, R132, 0x70, R133, 0xf8, !PT ;  /* 0x0000007084847812 */ /* 0x000fe200078ef885 */
[----:B------:R-:W-:Y:S01]  /*6e80*/  STS.64 [R158+0x60], R16 ;  /* 0x000060109e007388 */ /* 0x000fe20000000a00 */
[----:B------:R-:W-:-:S02]  /*6e90*/  LOP3.LUT R135, R135, 0x1e, RZ, 0xc0, !PT ;  /* 0x0000001e87877812 */ /* 0x000fc400078ec0ff */
[----:B------:R-:W-:Y:S01]  /*6ea0*/  LOP3.LUT R134, R134, 0x1, RZ, 0xc0, !PT ;  /* 0x0000000186867812 */ /* 0x000fe200078ec0ff */
[----:B------:R2:W-:Y:S01]  /*6eb0*/  STS.64 [R157+0x80], R20 ;  /* 0x000080149d007388 */ /* 0x0005e20000000a00 */
[----:B------:R-:W-:-:S03]  /*6ec0*/  LOP3.LUT R132, R132, 0x8, R133, 0xf8, !PT ;  /* 0x0000000884847812 */ /* 0x000fc600078ef885 */
[----:B------:R4:W-:Y:S01]  /*6ed0*/  STS.64 [R157+0xa0], R24 ;  /* 0x0000a0189d007388 */ /* 0x0009e20000000a00 */
[----:B------:R-:W-:-:S03]  /*6ee0*/  LOP3.LUT R132, R132, 0x4, R133, 0xf8, !PT ;  /* 0x0000000484847812 */ /* 0x000fc600078ef885 */
[----:B------:R5:W-:Y:S01]  /*6ef0*/  STS.64 [R157+0xc0], R28 ;  /* 0x0000c01c9d007388 */ /* 0x000be20000000a00 */
[----:B---3--:R-:W-:-:S03]  /*6f00*/  LOP3.LUT R5, R135, R134, RZ, 0xfc, !PT ;  /* 0x0000008687057212 */ /* 0x008fc600078efcff */
[----:B------:R-:W-:Y:S01]  /*6f10*/  STS.64 [R157+0xe0], R32 ;  /* 0x0000e0209d007388 */ /* 0x000fe20000000a00 */
[----:B------:R-:W-:Y:S01]  /*6f20*/  LOP3.LUT R135, R135, 0x1, R134, 0xf6, !PT ;  /* 0x0000000187877812 */ /* 0x000fe200078ef686 */
[----:B------:R-:W-:Y:S02]  /*6f30*/  IMAD R5, R132, 0x22, R5 ;  /* 0x0000002284057824 */ /* 0x000fe400078e0205 */
[----:B-1----:R-:W-:-:S03]  /*6f40*/  IMAD.HI.U32 R9, R162, 0x15555556, RZ ;  /* 0x15555556a2097827 */ /* 0x002fc600078e00ff */
[----:B------:R-:W-:Y:S01]  /*6f50*/  LEA R148, R5, UR4, 0x4 ;  /* 0x0000000405947c11 */ /* 0x000fe2000f8e20ff */
[----:B------:R-:W-:Y:S01]  /*6f60*/  BAR.SYNC.DEFER_BLOCKING 0x0 ;  /* 0x0000000000007b1d */ /* 0x000fe20000010000 */
[----:B------:R-:W-:Y:S02]  /*6f70*/  IMAD R135, R132, 0x22, R135 ;  /* 0x0000002284877824 */ /* 0x000fe400078e0287 */
[----:B------:R-:W-:-:S03]  /*6f80*/  IMAD.WIDE.U32 R4, R9, UR6, RZ ;  /* 0x0000000609047c25 */ /* 0x000fc6000f8e00ff */
[----:B--2---:R-:W-:Y:S01]  /*6f90*/  LEA R21, R135, UR4, 0x4 ;  /* 0x0000000487157c11 */ /* 0x004fe2000f8e20ff */
[----:B------:R-:W1:Y:S01]  /*6fa0*/  LDCU UR4, c[0x0][0x384] ;  /* 0x00007080ff0477ac */ /* 0x000e620008000800 */
[C---:B------:R-:W-:Y:S02]  /*6fb0*/  IMAD R20, R9.reuse, -0xc, R162 ;  /* 0xfffffff409147824 */ /* 0x040fe400078e02a2 */
[----:B----4-:R-:W-:Y:S01]  /*6fc0*/  IMAD R24, R9, UR5, RZ ;  /* 0x0000000509187c24 */ /* 0x010fe2000f8e02ff */
[----:B------:R-:W-:-:S03]  /*6fd0*/  IADD3 R9, PT, PT, R159, 0x2, RZ ;  /* 0x000000029f097810 */ /* 0x000fc60007ffe0ff */
[----:B------:R-:W-:Y:S01]  /*6fe0*/  IMAD.IADD R25, R5, 0x1, R24 ;  /* 0x0000000105197824 */ /* 0x000fe200078e0218 */
[----:B------:R-:W-:Y:S01]  /*6ff0*/  ISETP.LT.AND P2, PT, R9, UR7, P0 ;  /* 0x0000000709007c0c */ /* 0x000fe20008741270 */
[----:B------:R-:W-:-:S04]  /*7000*/  IMAD.MOV.U32 R24, RZ, RZ, R4 ;  /* 0x000000ffff187224 */ /* 0x000fc800078e0004 */
[----:B------:R-:W-:Y:S01]  /*7010*/  IMAD.WIDE.U32 R4, R159, UR8, R24 ;  /* 0x000000089f047c25 */ /* 0x000fe2000f8e0018 */
[----:B------:R-:W2:Y:S03]  /*7020*/  LDS.128 R132, [R21+0x440] ;  /* 0x0004400015847984 */ /* 0x000ea60000000c00 */
[----:B-1----:R-:W-:Y:S01]  /*7030*/  IMAD R20, R20, UR4, R167 ;  /* 0x0000000414147c24 */ /* 0x002fe2000f8e02a7 */
[----:B------:R-:W-:Y:S01]  /*7040*/  USHF.R.S32.HI UR4, URZ, 0x1f, UR8 ;  /* 0x0000001fff047899 */ /* 0x000fe20008011408 */
[----:B------:R-:W-:Y:S01]  /*7050*/  IMAD.WIDE.U32 R16, R9, UR8, R24 ;  /* 0x0000000809107c25 */ /* 0x000fe2000f8e0018 */
[----:B------:R-:W1:Y:S02]  /*7060*/  LDS.128 R136, [R148+0x440] ;  /* 0x0004400094887984 */ /* 0x000e640000000c00 */
[----:B-----5:R-:W-:Y:S02]  /*7070*/  SHF.R.S32.HI R28, RZ, 0x1f, R20 ;  /* 0x0000001fff1c7819 */ /* 0x020fe40000011414 */
[----:B------:R-:W3:Y:S01]  /*7080*/  LDS.128 R140, [R21] ;  /* 0x00000000158c7984 */ /* 0x000ee20000000c00 */
[----:B------:R-:W-:Y:S01]  /*7090*/  IMAD R13, R159, UR4, R5 ;  /* 0x000000049f0d7c24 */ /* 0x000fe2000f8e0205 */
[C---:B------:R-:W-:Y:S01]  /*70a0*/  IADD3 R5, P3, PT, R20.reuse, R4, RZ ;  /* 0x0000000414057210 */ /* 0x040fe20007f7e0ff */
[----:B------:R-:W-:Y:S01]  /*70b0*/  IMAD R9, R9, UR4, R17 ;  /* 0x0000000409097c24 */ /* 0x000fe2000f8e0211 */
[----:B------:R-:W4:Y:S01]  /*70c0*/  LDS.128 R144, [R148] ;  /* 0x0000000094907984 */ /* 0x000f220000000c00 */
[----:B------:R-:W-:-:S04]  /*70d0*/  IADD3 R4, P1, PT, R20, R16, RZ ;  /* 0x0000001014047210 */ /* 0x000fc80007f3e0ff */
[----:B------:R-:W-:-:S04]  /*70e0*/  IADD3.X R9, PT, PT, R28, R9, RZ, P1, !PT ;  /* 0x000000091c097210 */ /* 0x000fc80000ffe4ff */
[C---:B------:R-:W-:Y:S01]  /*70f0*/  SHF.L.U64.HI R9, R4.reuse, 0x1, R9 ;  /* 0x0000000104097819 */ /* 0x040fe20000010209 */
[----:B------:R-:W-:Y:S02]  /*7100*/  IMAD.SHL.U32 R4, R4, 0x2, RZ ;  /* 0x0000000204047824 */ /* 0x000fe400078e00ff */
[-C--:B--2---:R-:W-:Y:S01]  /*7110*/  FMUL R16, R132, R0.reuse ;  /* 0x0000000084107220 */ /* 0x084fe20000400000 */
[----:B------:R-:W-:Y:S02]  /*7120*/  IMAD.X R132, R28, 0x1, R13, P3 ;  /* 0x000000011c847824 */ /* 0x000fe400018e060d */
[-C--:B------:R-:W-:Y:S01]  /*7130*/  FMUL R33, R133, R0.reuse ;  /* 0x0000000085217220 */ /* 0x080fe20000400000 */
[-C--:B------:R-:W-:Y:S01]  /*7140*/  FMUL R32, R134, R0.reuse ;  /* 0x0000000086207220 */ /* 0x080fe20000400000 */
[-C--:B-1----:R-:W-:Y:S01]  /*7150*/  FMUL R8, R136, R0.reuse ;  /* 0x0000000088087220 */ /* 0x082fe20000400000 */
[----:B------:R-:W-:Y:S01]  /*7160*/  FMUL R17, R137, R0 ;  /* 0x0000000089117220 */ /* 0x000fe20000400000 */
[C---:B------:R-:W-:Y:S01]  /*7170*/  SHF.L.U64.HI R13, R5.reuse, 0x1, R132 ;  /* 0x00000001050d7819 */ /* 0x040fe20000010284 */
[----:B------:R-:W-:-:S02]  /*7180*/  IMAD.SHL.U32 R5, R5, 0x2, RZ ;  /* 0x0000000205057824 */ /* 0x000fc400078e00ff */
[-C--:B---3--:R-:W-:Y:S01]  /*7190*/  FMUL R140, R140, R0.reuse ;  /* 0x000000008c8c7220 */ /* 0x088fe20000400000 */
[-C--:B------:R-:W-:Y:S01]  /*71a0*/  FMUL R141, R141, R0.reuse ;  /* 0x000000008d8d7220 */ /* 0x080fe20000400000 */
[-C--:B------:R-:W-:Y:S01]  /*71b0*/  FMUL R142, R142, R0.reuse ;  /* 0x000000008e8e7220 */ /* 0x080fe20000400000 */
[----:B------:R-:W-:Y:S01]  /*71c0*/  FMUL R143, R143, R0 ;  /* 0x000000008f8f7220 */ /* 0x000fe20000400000 */
[----:B------:R-:W-:Y:S01]  /*71d0*/  F2FP.F16.F32.PACK_AB R132, R17, R8 ;  /* 0x000000081184723e */ /* 0x000fe200000000ff */
[-C--:B------:R-:W-:Y:S01]  /*71e0*/  FMUL R12, R138, R0.reuse ;  /* 0x000000008a0c7220 */ /* 0x080fe20000400000 */
[----:B------:R-:W-:Y:S01]  /*71f0*/  LOP3.LUT R5, R5, 0xfffffffe, RZ, 0xc0, !PT ;  /* 0xfffffffe05057812 */ /* 0x000fe200078ec0ff */
[-C--:B------:R-:W-:Y:S01]  /*7200*/  FMUL R29, R139, R0.reuse ;  /* 0x000000008b1d7220 */ /* 0x080fe20000400000 */
[----:B------:R-:W-:Y:S01]  /*7210*/  LOP3.LUT R17, R4, 0xfffffffe, RZ, 0xc0, !PT ;  /* 0xfffffffe04117812 */ /* 0x000fe200078ec0ff */
        /* <DEDUP_REMOVED lines=13> */
[----:B------:R-:W-:Y:S01]  /*72f0*/  F2FP.F16.F32.PACK_AB R137, R147, R146 ;  /* 0x000000929389723e */ /* 0x000fe200000000ff */
[C---:B------:R-:W-:Y:S01]  /*7300*/  IMAD.X R143, R3.reuse, 0x1, R8, P1 ;  /* 0x00000001038f7824 */ /* 0x040fe200008e0608 */
[----:B------:R-:W-:-:S02]  /*7310*/  IADD3.X R141, PT, PT, R3, R4, RZ, P3, !PT ;  /* 0x00000004038d7210 */ /* 0x000fc40001ffe4ff */
[----:B------:R-:W-:Y:S01]  /*7320*/  F2FP.F16.F32.PACK_AB R133, R29, R12 ;  /* 0x0000000c1d85723e */ /* 0x000fe200000000ff */
[----:B------:R-:W-:Y:S01]  /*7330*/  VIADD R29, R159, 0x10 ;  /* 0x000000109f1d7836 */ /* 0x000fe20000000000 */
[----:B------:R-:W-:Y:S01]  /*7340*/  F2FP.F16.F32.PACK_AB R134, R33, R16 ;  /* 0x000000102186723e */ /* 0x000fe200000000ff */
[----:B------:R-:W-:Y:S01]  /*7350*/  @P4 STG.E.128 desc[UR20][R140.64], R136 ;  /* 0x000000888c004986 */ /* 0x000fe2000c101d14 */
[----:B------:R-:W-:Y:S02]  /*7360*/  F2FP.F16.F32.PACK_AB R135, R135, R32 ;  /* 0x000000208787723e */ /* 0x000fe400000000ff */
[----:B------:R-:W-:Y:S02]  /*7370*/  IADD3 R13, PT, PT, R159, 0xa, RZ ;  /* 0x0000000a9f0d7810 */ /* 0x000fe40007ffe0ff */
[----:B------:R-:W-:Y:S01]  /*7380*/  ISETP.LT.AND P4, PT, R9, UR7, P0 ;  /* 0x0000000709007c0c */ /* 0x000fe20008781270 */
[----:B------:R-:W-:Y:S01]  /*7390*/  @P2 STG.E.128 desc[UR20][R142.64], R132 ;  /* 0x000000848e002986 */ /* 0x000fe2000c101d14 */
[----:B------:R-:W-:Y:S01]  /*73a0*/  BAR.SYNC.DEFER_BLOCKING 0x0 ;  /* 0x0000000000007b1d */ /* 0x000fe20000010000 */
[----:B------:R-:W-:-:S05]  /*73b0*/  ISETP.LT.AND P2, PT, R13, UR7, P0 ;  /* 0x000000070d007c0c */ /* 0x000fca0008741270 */
[----:B------:R-:W-:Y:S04]  /*73c0*/  STS.64 [R158], R6 ;  /* 0x000000069e007388 */ /* 0x000fe80000000a00 */
[----:B------:R1:W-:Y:S04]  /*73d0*/  STS.64 [R158+0x20], R10 ;  /* 0x0000200a9e007388 */ /* 0x0003e80000000a00 */
[----:B------:R2:W-:Y:S04]  /*73e0*/  STS.64 [R158+0x40], R14 ;  /* 0x0000400e9e007388 */ /* 0x0005e80000000a00 */
[----:B------:R-:W-:Y:S04]  /*73f0*/  STS.64 [R158+0x60], R18 ;  /* 0x000060129e007388 */ /* 0x000fe80000000a00 */
[----:B------:R-:W-:Y:S04]  /*7400*/  STS.64 [R157+0x80], R22 ;  /* 0x000080169d007388 */ /* 0x000fe80000000a00 */
[----:B------:R-:W-:Y:S04]  /*7410*/  STS.64 [R157+0xa0], R26 ;  /* 0x0000a01a9d007388 */ /* 0x000fe80000000a00 */
[----:B------:R-:W-:Y:S04]  /*7420*/  STS.64 [R157+0xc0], R30 ;  /* 0x0000c01e9d007388 */ /* 0x000fe80000000a00 */
[----:B------:R-:W-:Y:S01]  /*7430*/  STS.64 [R157+0xe0], R34 ;  /* 0x0000e0229d007388 */ /* 0x000fe20000000a00 */
[--C-:B-1----:R-:W-:Y:S01]  /*7440*/  IMAD.WIDE.U32 R10, R13, UR8, R24.reuse ;  /* 0x000000080d0a7c25 */ /* 0x102fe2000f8e0018 */
[----:B------:R-:W-:Y:S03]  /*7450*/  BAR.SYNC.DEFER_BLOCKING 0x0 ;  /* 0x0000000000007b1d */ /* 0x000fe60000010000 */
[----:B--2---:R-:W-:-:S04]  /*7460*/  IMAD.WIDE.U32 R14, R9, UR8, R24 ;  /* 0x00000008090e7c25 */ /* 0x004fc8000f8e0018 */
[----:B------:R-:W-:Y:S01]  /*7470*/  IMAD R9, R9, UR4, R15 ;  /* 0x0000000409097c24 */ /* 0x000fe2000f8e020f */
[C---:B------:R-:W-:Y:S01]  /*7480*/  IADD3 R12, P3, PT, R20.reuse, R14, RZ ;  /* 0x0000000e140c7210 */ /* 0x040fe20007f7e0ff */
[----:B------:R-:W-:Y:S01]  /*7490*/  IMAD R13, R13, UR4, R11 ;  /* 0x000000040d0d7c24 */ /* 0x000fe2000f8e020b */
[----:B------:R-:W-:Y:S01]  /*74a0*/  IADD3 R11, P1, PT, R20, R10, RZ ;  /* 0x0000000a140b7210 */ /* 0x000fe20007f3e0ff */
        /* <DEDUP_REMOVED lines=8> */
[----:B------:R-:W-:Y:S01]  /*7530*/  IADD3.X R4, PT, PT, R28, R13, RZ, P1, !PT ;  /* 0x0000000d1c047210 */ /* 0x000fe20000ffe4ff */
[-C--:B------:R-:W-:Y:S01]  /*7540*/  FMUL R15, R6, R0.reuse ;  /* 0x00000000060f7220 */ /* 0x080fe20000400000 */
[C---:B------:R-:W-:Y:S01]  /*7550*/  SHF.L.U64.HI R5, R12.reuse, 0x1, R5 ;  /* 0x000000010c057819 */ /* 0x040fe20000010205 */
[----:B------:R-:W-:Y:S01]  /*7560*/  IMAD.SHL.U32 R12, R12, 0x2, RZ ;  /* 0x000000020c0c7824 */ /* 0x000fe200078e00ff */
[C---:B------:R-:W-:Y:S01]  /*7570*/  SHF.L.U32 R7, R11.reuse, 0x1, RZ ;  /* 0x000000010b077819 */ /* 0x040fe200000006ff */
[-C--:B--2---:R-:W-:Y:S01]  /*7580*/  FMUL R8, R140, R0.reuse ;  /* 0x000000008c087220 */ /* 0x084fe20000400000 */
[----:B------:R-:W-:Y:S01]  /*7590*/  SHF.L.U64.HI R6, R11, 0x1, R4 ;  /* 0x000000010b067819 */ /* 0x000fe20000010204 */
[-C--:B------:R-:W-:Y:S01]  /*75a0*/  FMUL R141, R141, R0.reuse ;  /* 0x000000008d8d7220 */ /* 0x080fe20000400000 */
[----:B------:R-:W-:Y:S01]  /*75b0*/  LOP3.LUT R13, R12, 0xfffffffe, RZ, 0xc0, !PT ;  /* 0xfffffffe0c0d7812 */ /* 0x000fe200078ec0ff */
[-C--:B------:R-:W-:Y:S01]  /*75c0*/  FMUL R142, R142, R0.reuse ;  /* 0x000000008e8e7220 */ /* 0x080fe20000400000 */
[----:B------:R-:W-:Y:S01]  /*75d0*/  LOP3.LUT R7, R7, 0xfffffffe, RZ, 0xc0, !PT ;  /* 0xfffffffe07077812 */ /* 0x000fe200078ec0ff */
[-C--:B------:R-:W-:Y:S01]  /*75e0*/  FMUL R143, R143, R0.reuse ;  /* 0x000000008f8f7220 */ /* 0x080fe20000400000 */
[-C--:B---3--:R-:W-:Y:S01]  /*75f0*/  FMUL R10, R136, R0.reuse ;  /* 0x00000000880a7220 */ /* 0x088fe20000400000 */
[-C--:B------:R-:W-:Y:S01]  /*7600*/  FMUL R137, R137, R0.reuse ;  /* 0x0000000089897220 */ /* 0x080fe20000400000 */
[-C--:B------:R-:W-:Y:S01]  /*7610*/  FMUL R138, R138, R0.reuse ;  /* 0x000000008a8a7220 */ /* 0x080fe20000400000 */
[-C--:B------:R-:W-:Y:S01]  /*7620*/  FMUL R139, R139, R0.reuse ;  /* 0x000000008b8b7220 */ /* 0x080fe20000400000 */
[----:B------:R-:W-:Y:S01]  /*7630*/  LOP3.LUT R12, R5, 0x1fffffff, RZ, 0xc0, !PT ;  /* 0x1fffffff050c7812 */ /* 0x000fe200078ec0ff */
[-C--:B----4-:R-:W-:Y:S01]  /*7640*/  FMUL R132, R132, R0.reuse ;  /* 0x0000000084847220 */ /* 0x090fe20000400000 */
[----:B------:R-:W-:Y:S01]  /*7650*/  IADD3 R22, P3, PT, R2, R13, RZ ;  /* 0x0000000d02167210 */ /* 0x000fe20007f7e0ff */
[-C--:B------:R-:W-:Y:S01]  /*7660*/  FMUL R133, R133, R0.reuse ;  /* 0x0000000085857220 */ /* 0x080fe20000400000 */
[-C--:B------:R-:W-:Y:S01]  /*7670*/  FMUL R134, R134, R0.reuse ;  /* 0x0000000086867220 */ /* 0x080fe20000400000 */
[----:B------:R-:W-:Y:S01]  /*7680*/  FMUL R135, R135, R0 ;  /* 0x0000000087877220 */ /* 0x000fe20000400000 */
[----:B------:R-:W-:Y:S01]  /*7690*/  LOP3.LUT R18, R6, 0x1fffffff, RZ, 0xc0, !PT ;  /* 0x1fffffff06127812 */ /* 0x000fe200078ec0ff */
[----:B------:R-:W-:Y:S01]  /*76a0*/  IMAD.X R23, R3, 0x1, R12, P3 ;  /* 0x0000000103177824 */ /* 0x000fe200018e060c */
[----:B------:R-:W-:-:S02]  /*76b0*/  IADD3 R26, P1, PT, R2, R7, RZ ;  /* 0x00000007021a7210 */ /* 0x000fc40007f3e0ff */
[----:B------:R-:W-:Y:S02]  /*76c0*/  F2FP.F16.F32.PACK_AB R8, R141, R8 ;  /* 0x000000088d08723e */ /* 0x000fe400000000ff */
[----:B------:R-:W-:Y:S02]  /*76d0*/  F2FP.F16.F32.PACK_AB R9, R143, R142 ;  /* 0x0000008e8f09723e */ /* 0x000fe400000000ff */
[----:B------:R-:W-:Y:S02]  /*76e0*/  F2FP.F16.F32.PACK_AB R10, R137, R10 ;  /* 0x0000000a890a723e */ /* 0x000fe400000000ff */
[----:B------:R-:W-:Y:S02]  /*76f0*/  F2FP.F16.F32.PACK_AB R11, R139, R138 ;  /* 0x0000008a8b0b723e */ /* 0x000fe400000000ff */
[----:B------:R-:W-:Y:S02]  /*7700*/  F2FP.F16.F32.PACK_AB R4, R133, R132 ;  /* 0x000000848504723e */ /* 0x000fe400000000ff */
[----:B------:R-:W-:Y:S01]  /*7710*/  F2FP.F16.F32.PACK_AB R5, R135, R134 ;  /* 0x000000868705723e */ /* 0x000fe200000000ff */
[----:B------:R1:W-:Y:S01]  /*7720*/  @P4 STG.E.128 desc[UR20][R22.64], R8 ;  /* 0x0000000816004986 */ /* 0x0003e2000c101d14 */
[----:B------:R-:W-:-:S02]  /*7730*/  F2FP.F16.F32.PACK_AB R6, R17, R14 ;  /* 0x0000000e1106723e */ /* 0x000fc400000000ff */
[----:B------:R-:W-:Y:S02]  /*7740*/  IADD3.X R27, PT, PT, R3, R18, RZ, P1, !PT ;  /* 0x00000012031b7210 */ /* 0x000fe40000ffe4ff */
[----:B------:R-:W-:Y:S02]  /*7750*/  F2FP.F16.F32.PACK_AB R7, R16, R15 ;  /* 0x0000000f1007723e */ /* 0x000fe400000000ff */
[----:B------:R-:W-:-:S03]  /*7760*/  ISETP.LT.AND P4, PT, R29, UR7, P0 ;  /* 0x000000071d007c0c */ /* 0x000fc60008781270 */
[----:B------:R2:W-:Y:S01]  /*7770*/  @P2 STG.E.128 desc[UR20][R26.64], R4 ;  /* 0x000000041a002986 */ /* 0x0005e2000c101d14 */
[----:B------:R-:W-:Y:S01]  /*7780*/  BAR.SYNC.DEFER_BLOCKING 0x0 ;  /* 0x0000000000007b1d */ /* 0x000fe20000010000 */
[----:B-1----:R-:W-:-:S04]  /*7790*/  IMAD.WIDE.U32 R22, R29, UR8, R24 ;  /* 0x000000081d167c25 */ /* 0x002fc8000f8e0018 */
[----:B------:R-:W-:Y:S01]  /*77a0*/  IMAD R29, R29, UR4, R23 ;  /* 0x000000041d1d7c24 */ /* 0x000fe2000f8e0217 */
[----:B------:R-:W-:Y:S01]  /*77b0*/  STS.64 [R158], R64 ;  /* 0x000000409e007388 */ /* 0x000fe20000000a00 */
[----:B------:R-:W-:-:S03]  /*77c0*/  IADD3 R23, P3, PT, R20, R22, RZ ;  /* 0x0000001614177210 */ /* 0x000fc60007f7e0ff */
[----:B------:R-:W-:Y:S01]  /*77d0*/  STS.64 [R158+0x20], R60 ;  /* 0x0000203c9e007388 */ /* 0x000fe20000000a00 */
[----:B--2---:R-:W-:-:S03]  /*77e0*/  IADD3 R27, PT, PT, R159, 0x12, RZ ;  /* 0x000000129f1b7810 */ /* 0x004fc60007ffe0ff */
[----:B------:R-:W-:Y:S01]  /*77f0*/  STS.64 [R158+0x40], R56 ;  /* 0x000040389e007388 */ /* 0x000fe20000000a00 */
[C---:B------:R-:W-:Y:S01]  /*7800*/  ISETP.LT.AND P2, PT, R27.reuse, UR7, P0 ;  /* 0x000000071b007c0c */ /* 0x040fe20008741270 */
[C---:B------:R-:W-:Y:S02]  /*7810*/  IMAD.WIDE.U32 R30, R27.reuse, UR8, R24 ;  /* 0x000000081b1e7c25 */ /* 0x040fe4000f8e0018 */
[----:B------:R-:W-:Y:S02]  /*7820*/  STS.64 [R158+0x60], R52 ;  /* 0x000060349e007388 */ /* 0x000fe40000000a00 */
[----:B------:R-:W-:Y:S01]  /*7830*/  IMAD R27, R27, UR4, R31 ;  /* 0x000000041b1b7c24 */ /* 0x000fe2000f8e021f */
[----:B------:R-:W-:Y:S01]  /*7840*/  IADD3 R22, P1, PT, R20, R30, RZ ;  /* 0x0000001e14167210 */ /* 0x000fe20007f3e0ff */
[----:B------:R-:W-:Y:S03]  /*7850*/  STS.64 [R157+0x80], R48 ;  /* 0x000080309d007388 */ /* 0x000fe60000000a00 */
[----:B------:R-:W-:Y:S01]  /*7860*/  IADD3.X R27, PT, PT, R28, R27, RZ, P1, !PT ;  /* 0x0000001b1c1b7210 */ /* 0x000fe20000ffe4ff */
[----:B------:R-:W-:Y:S03]  /*7870*/  STS.64 [R157+0xa0], R44 ;  /* 0x0000a02c9d007388 */ /* 0x000fe60000000a00 */
[C---:B------:R-:W-:Y:S01]  /*7880*/  SHF.L.U64.HI R27, R22.reuse, 0x1, R27 ;  /* 0x00000001161b7819 */ /* 0x040fe2000001021b */
[----:B------:R-:W-:Y:S01]  /*7890*/  STS.64 [R157+0xc0], R40 ;  /* 0x0000c0289d007388 */ /* 0x000fe20000000a00 */
[----:B------:R-:W-:-:S03]  /*78a0*/  SHF.L.U32 R22, R22, 0x1, RZ ;  /* 0x0000000116167819 */ /* 0x000fc600000006ff */
        /* <DEDUP_REMOVED lines=14> */
[-C--:B------:R-:W-:Y:S01]  /*7990*/  FMUL R14, R14, R0.reuse ;  /* 0x000000000e0e7220 */ /* 0x080fe20000400000 */
[-C--:B------:R-:W-:Y:S01]  /*79a0*/  FMUL R31, R15, R0.reuse ;  /* 0x000000000f1f7220 */ /* 0x080fe20000400000 */
[-C--:B---3--:R-:W-:Y:S01]  /*79b0*/  FMUL R16, R16, R0.reuse ;  /* 0x0000000010107220 */ /* 0x088fe20000400000 */
[-C--:B------:R-:W-:Y:S01]  /*79c0*/  FMUL R17, R17, R0.reuse ;  /* 0x0000000011117220 */ /* 0x080fe20000400000 */
[-C--:B----4-:R-:W-:Y:S01]  /*79d0*/  FMUL R26, R10, R0.reuse ;  /* 0x000000000a1a7220 */ /* 0x090fe20000400000 */
[----:B------:R-:W-:Y:S01]  /*79e0*/  LOP3.LUT R23, R23, 0xfffffffe, RZ, 0xc0, !PT ;  /* 0xfffffffe17177812 */ /* 0x000fe200078ec0ff */
[----:B------:R-:W-:Y:S01]  /*79f0*/  FMUL R33, R11, R0 ;  /* 0x000000000b217220 */ /* 0x000fe20000400000 */
[----:B------:R-:W-:Y:S01]  /*7a00*/  F2FP.F16.F32.PACK_AB R10, R13, R12 ;  /* 0x0000000c0d0a723e */ /* 0x000fe200000000ff */
[-C--:B------:R-:W-:Y:S01]  /*7a10*/  FMUL R15, R8, R0.reuse ;  /* 0x00000000080f7220 */ /* 0x080fe20000400000 */
[----:B------:R-:W-:Y:S01]  /*7a20*/  LOP3.LUT R13, R22, 0xfffffffe, RZ, 0xc0, !PT ;  /* 0xfffffffe160d7812 */ /* 0x000fe200078ec0ff */
[----:B------:R-:W-:Y:S01]  /*7a30*/  FMUL R30, R9, R0 ;  /* 0x00000000091e7220 */ /* 0x000fe20000400000 */
[----:B------:R-:W-:Y:S01]  /*7a40*/  F2FP.F16.F32.PACK_AB R11, R31, R14 ;  /* 0x0000000e1f0b723e */ /* 0x000fe200000000ff */
[-C--:B------:R-:W-:Y:S01]  /*7a50*/  FMUL R18, R18, R0.reuse ;  /* 0x0000000012127220 */ /* 0x080fe20000400000 */
[-C--:B------:R-:W-:Y:S01]  /*7a60*/  FMUL R19, R19, R0.reuse ;  /* 0x0000000013137220 */ /* 0x080fe20000400000 */
[----:B------:R-:W-:Y:S01]  /*7a70*/  LOP3.LUT R6, R5, 0x1fffffff, RZ, 0xc0, !PT ;  /* 0x1fffffff05067812 */ /* 0x000fe200078ec0ff */
[----:B------:R-:W-:Y:S01]  /*7a80*/  FMUL R7, R7, R0 ;  /* 0x0000000007077220 */ /* 0x000fe20000400000 */
[----:B------:R-:W-:Y:S01]  /*7a90*/  IADD3 R14, P3, PT, R2, R23, RZ ;  /* 0x00000017020e7210 */ /* 0x000fe20007f7e0ff */
[----:B------:R-:W-:Y:S01]  /*7aa0*/  VIADD R29, R159, 0x18 ;  /* 0x000000189f1d7836 */ /* 0x000fe20000000000 */
[----:B------:R-:W-:-:S02]  /*7ab0*/  F2FP.F16.F32.PACK_AB R8, R17, R16 ;  /* 0x000000101108723e */ /* 0x000fc400000000ff */
[----:B------:R-:W-:Y:S01]  /*7ac0*/  LOP3.LUT R12, R27, 0x1fffffff, RZ, 0xc0, !PT ;  /* 0x1fffffff1b0c7812 */ /* 0x000fe200078ec0ff */
[----:B------:R-:W-:Y:S01]  /*7ad0*/  IMAD.WIDE.U32 R22, R29, UR8, R24 ;  /* 0x000000081d167c25 */ /* 0x000fe2000f8e0018 */
[----:B------:R-:W-:Y:S02]  /*7ae0*/  IADD3 R16, P1, PT, R2, R13, RZ ;  /* 0x0000000d02107210 */ /* 0x000fe40007f3e0ff */
[----:B------:R-:W-:Y:S01]  /*7af0*/  F2FP.F16.F32.PACK_AB R4, R30, R15 ;  /* 0x0000000f1e04723e */ /* 0x000fe200000000ff */
[----:B------:R-:W-:Y:S01]  /*7b00*/  IMAD.X R15, R3, 0x1, R6, P3 ;  /* 0x00000001030f7824 */ /* 0x000fe200018e0606 */
[----:B------:R-:W-:Y:S02]  /*7b10*/  F2FP.F16.F32.PACK_AB R9, R19, R18 ;  /* 0x000000121309723e */ /* 0x000fe400000000ff */
[----:B------:R-:W-:Y:S02]  /*7b20*/  F2FP.F16.F32.PACK_AB R5, R33, R26 ;  /* 0x0000001a2105723e */ /* 0x000fe400000000ff */
[----:B------:R-:W-:Y:S01]  /*7b30*/  F2FP.F16.F32.PACK_AB R6, R35, R32 ;  /* 0x000000202306723e */ /* 0x000fe200000000ff */
[----:B------:R-:W-:Y:S01]  /*7b40*/  @P4 STG.E.128 desc[UR20][R14.64], R8 ;  /* 0x000000080e004986 */ /* 0x000fe2000c101d14 */
[----:B------:R-:W-:-:S02]  /*7b50*/  IADD3.X R17, PT, PT, R3, R12, RZ, P1, !PT ;  /* 0x0000000c03117210 */ /* 0x000fc40000ffe4ff */
[----:B------:R-:W-:Y:S02]  /*7b60*/  F2FP.F16.F32.PACK_AB R7, R7, R34 ;  /* 0x000000220707723e */ /* 0x000fe400000000ff */
[----:B------:R-:W-:Y:S02]  /*7b70*/  IADD3 R27, PT, PT, R159, 0x1a, RZ ;  /* 0x0000001a9f1b7810 */ /* 0x000fe40007ffe0ff */
[C---:B------:R-:W-:Y:S01]  /*7b80*/  ISETP.LT.AND P4, PT, R29.reuse, UR7, P0 ;  /* 0x000000071d007c0c */ /* 0x040fe20008781270 */
[----:B------:R-:W-:Y:S01]  /*7b90*/  @P2 STG.E.128 desc[UR20][R16.64], R4 ;  /* 0x0000000410002986 */ /* 0x000fe2000c101d14 */
[----:B------:R-:W-:Y:S01]  /*7ba0*/  IMAD R29, R29, UR4, R23 ;  /* 0x000000041d1d7c24 */ /* 0x000fe2000f8e0217 */
[----:B------:R-:W-:Y:S01]  /*7bb0*/  BAR.SYNC.DEFER_BLOCKING 0x0 ;  /* 0x0000000000007b1d */ /* 0x000fe20000010000 */
[C---:B------:R-:W-:Y:S01]  /*7bc0*/  IMAD.WIDE.U32 R30, R27.reuse, UR8, R24 ;  /* 0x000000081b1e7c25 */ /* 0x040fe2000f8e0018 */
[C---:B------:R-:W-:Y:S02]  /*7bd0*/  IADD3 R23, P3, PT, R20.reuse, R22, RZ ;  /* 0x0000001614177210 */ /* 0x040fe40007f7e0ff */
[C---:B------:R-:W-:Y:S01]  /*7be0*/  ISETP.LT.AND P2, PT, R27.reuse, UR7, P0 ;  /* 0x000000071b007c0c */ /* 0x040fe20008741270 */
[----:B------:R-:W-:Y:S01]  /*7bf0*/  IMAD R27, R27, UR4, R31 ;  /* 0x000000041b1b7c24 */ /* 0x000fe2000f8e021f */
[----:B------:R-:W-:-:S04]  /*7c00*/  IADD3 R22, P1, PT, R20, R30, RZ ;  /* 0x0000001e14167210 */ /* 0x000fc80007f3e0ff */
[----:B------:R-:W-:-:S04]  /*7c10*/  IADD3.X R27, PT, PT, R28, R27, RZ, P1, !PT ;  /* 0x0000001b1c1b7210 */ /* 0x000fc80000ffe4ff */
[C---:B------:R-:W-:Y:S02]  /*7c20*/  SHF.L.U64.HI R27, R22.reuse, 0x1, R27 ;  /* 0x00000001161b7819 */ /* 0x040fe4000001021b */
[----:B------:R-:W-:Y:S01]  /*7c30*/  SHF.L.U32 R22, R22, 0x1, RZ ;  /* 0x0000000116167819 */ /* 0x000fe200000006ff */
        /* <DEDUP_REMOVED lines=232> */
[----:B------:R-:W-:Y:S02]  /*8ac0*/  LOP3.LUT R12, R27, 0x1fffffff, RZ, 0xc0, !PT ;  /* 0x1fffffff1b0c7812 */ /* 0x000fe400078ec0ff */
[----:B------:R-:W-:Y:S02]  /*8ad0*/  IADD3 R16, P1, PT, R2, R13, RZ ;  /* 0x0000000d02107210 */ /* 0x000fe40007f3e0ff */
[----:B------:R-:W-:Y:S01]  /*8ae0*/  F2FP.F16.F32.PACK_AB R4, R30, R15 ;  /* 0x0000000f1e04723e */ /* 0x000fe200000000ff */
[----:B------:R-:W-:Y:S01]  /*8af0*/  IMAD.X R15, R3, 0x1, R6, P3 ;  /* 0x00000001030f7824 */ /* 0x000fe200018e0606 */
[----:B------:R-:W-:Y:S02]  /*8b00*/  F2FP.F16.F32.PACK_AB R9, R19, R18 ;  /* 0x000000121309723e */ /* 0x000fe400000000ff */
[----:B------:R-:W-:Y:S01]  /*8b10*/  F2FP.F16.F32.PACK_AB R5, R33, R26 ;  /* 0x0000001a2105723e */ /* 0x000fe200000000ff */
[----:B------:R-:W-:Y:S01]  /*8b20*/  IMAD.WIDE.U32 R26, R23, UR8, R24 ;  /* 0x00000008171a7c25 */ /* 0x000fe2000f8e0018 */
[----:B------:R-:W-:Y:S01]  /*8b30*/  F2FP.F16.F32.PACK_AB R6, R35, R32 ;  /* 0x000000202306723e */ /* 0x000fe200000000ff */
[----:B------:R-:W-:Y:S01]  /*8b40*/  @P4 STG.E.128 desc[UR20][R14.64], R8 ;  /* 0x000000080e004986 */ /* 0x000fe2000c101d14 */
[----:B------:R-:W-:Y:S01]  /*8b50*/  IADD3.X R17, PT, PT, R3, R12, RZ, P1, !PT ;  /* 0x0000000c03117210 */ /* 0x000fe20000ffe4ff */
[----:B------:R-:W-:Y:S01]  /*8b60*/  IMAD R29, R23, UR4, R27 ;  /* 0x00000004171d7c24 */ /* 0x000fe2000f8e021b */
[----:B------:R-:W-:-:S02]  /*8b70*/  F2FP.F16.F32.PACK_AB R7, R7, R34 ;  /* 0x000000220707723e */ /* 0x000fc400000000ff */
[----:B------:R-:W-:Y:S02]  /*8b80*/  IADD3 R159, PT, PT, R159, 0x3a, RZ ;  /* 0x0000003a9f9f7810 */ /* 0x000fe40007ffe0ff */
[----:B------:R-:W-:Y:S01]  /*8b90*/  ISETP.LT.AND P3, PT, R23, UR7, P0 ;  /* 0x0000000717007c0c */ /* 0x000fe20008761270 */
[----:B------:R-:W-:Y:S01]  /*8ba0*/  @P2 STG.E.128 desc[UR20][R16.64], R4 ;  /* 0x0000000410002986 */ /* 0x000fe2000c101d14 */
[----:B------:R-:W-:Y:S01]  /*8bb0*/  BAR.SYNC.DEFER_BLOCKING 0x0 ;  /* 0x0000000000007b1d */ /* 0x000fe20000010000 */
[C---:B------:R-:W-:Y:S01]  /*8bc0*/  IMAD.WIDE.U32 R24, R159.reuse, UR8, R24 ;  /* 0x000000089f187c25 */ /* 0x040fe2000f8e0018 */
[C---:B------:R-:W-:Y:S02]  /*8bd0*/  IADD3 R22, P2, PT, R20.reuse, R26, RZ ;  /* 0x0000001a14167210 */ /* 0x040fe40007f5e0ff */
[C---:B------:R-:W-:Y:S01]  /*8be0*/  ISETP.LT.AND P0, PT, R159.reuse, UR7, P0 ;  /* 0x000000079f007c0c */ /* 0x040fe20008701270 */
[----:B------:R-:W-:Y:S01]  /*8bf0*/  IMAD R31, R159, UR4, R25 ;  /* 0x000000049f1f7c24 */ /* 0x000fe2000f8e0219 */
[----:B------:R-:W-:Y:S01]  /*8c00*/  IADD3 R20, P1, PT, R20, R24, RZ ;  /* 0x0000001814147210 */ /* 0x000fe20007f3e0ff */
[----:B------:R-:W-:-:S02]  /*8c10*/  IMAD.SHL.U32 R27, R22, 0x2, RZ ;  /* 0x00000002161b7824 */ /* 0x000fc400078e00ff */
[----:B------:R-:W-:Y:S01]  /*8c20*/  IMAD.X R29, R28, 0x1, R29, P2 ;  /* 0x000000011c1d7824 */ /* 0x000fe200010e061d */
[----:B------:R-:W-:Y:S02]  /*8c30*/  SHF.L.U32 R25, R20, 0x1, RZ ;  /* 0x0000000114197819 */ /* 0x000fe400000006ff */
        /* <DEDUP_REMOVED lines=17> */
[----:B---3--:R-:W-:-:S04]  /*8d50*/  IADD3.X R21, PT, PT, R28, R31, RZ, P1, !PT ;  /* 0x0000001f1c157210 */ /* 0x008fc80000ffe4ff */
[----:B------:R-:W-:Y:S02]  /*8d60*/  SHF.L.U64.HI R21, R20, 0x1, R21 ;  /* 0x0000000114157819 */ /* 0x000fe40000010215 */
[C---:B------:R-:W-:Y:S02]  /*8d70*/  IADD3 R20, P2, PT, R2.reuse, R27, RZ ;  /* 0x0000001b02147210 */ /* 0x040fe40007f5e0ff */
[----:B------:R-:W-:Y:S01]  /*8d80*/  IADD3 R2, P1, PT, R2, R25, RZ ;  /* 0x0000001902027210 */ /* 0x000fe20007f3e0ff */
        /* <DEDUP_REMOVED lines=16> */
[----:B------:R-:W-:Y:S01]  /*8e90*/  LOP3.LUT R24, R21, 0x1fffffff, RZ, 0xc0, !PT ;  /* 0x1fffffff15187812 */ /* 0x000fe200078ec0ff */
[----:B------:R-:W-:Y:S01]  /*8ea0*/  IMAD.X R21, R3, 0x1, R22, P2 ;  /* 0x0000000103157824 */ /* 0x000fe200010e0616 */
[----:B------:R-:W-:-:S02]  /*8eb0*/  F2FP.F16.F32.PACK_AB R9, R10, R9 ;  /* 0x000000090a09723e */ /* 0x000fc400000000ff */
[----:B------:R-:W-:Y:S02]  /*8ec0*/  F2FP.F16.F32.PACK_AB R8, R23, R8 ;  /* 0x000000081708723e */ /* 0x000fe400000000ff */
[----:B------:R-:W-:Y:S02]  /*8ed0*/  F2FP.F16.F32.PACK_AB R10, R5, R4 ;  /* 0x00000004050a723e */ /* 0x000fe400000000ff */
[----:B------:R-:W-:Y:S02]  /*8ee0*/  F2FP.F16.F32.PACK_AB R11, R7, R6 ;  /* 0x00000006070b723e */ /* 0x000fe400000000ff */
[----:B------:R-:W-:Y:S02]  /*8ef0*/  IADD3.X R3, PT, PT, R3, R24, RZ, P1, !PT ;  /* 0x0000001803037210 */ /* 0x000fe40000ffe4ff */
[----:B------:R-:W-:Y:S01]  /*8f00*/  F2FP.F16.F32.PACK_AB R6, R13, R12 ;  /* 0x0000000c0d06723e */ /* 0x000fe200000000ff */
[----:B------:R1:W-:Y:S01]  /*8f10*/  @P3 STG.E.128 desc[UR20][R20.64], R8 ;  /* 0x0000000814003986 */ /* 0x0003e2000c101d14 */
[----:B------:R-:W-:-:S02]  /*8f20*/  F2FP.F16.F32.PACK_AB R7, R15, R14 ;  /* 0x0000000e0f07723e */ /* 0x000fc400000000ff */
[----:B------:R-:W-:Y:S02]  /*8f30*/  F2FP.F16.F32.PACK_AB R4, R17, R16 ;  /* 0x000000101104723e */ /* 0x000fe400000000ff */
[----:B------:R-:W-:-:S05]  /*8f40*/  F2FP.F16.F32.PACK_AB R5, R19, R18 ;  /* 0x000000121305723e */ /* 0x000fca00000000ff */
[----:B------:R1:W-:Y:S02]  /*8f50*/  @P0 STG.E.128 desc[UR20][R2.64], R4 ;  /* 0x0000000402000986 */ /* 0x0003e4000c101d14 */
.L_x_2253:
[----:B------:R-:W-:Y:S05]  /*8f60*/  BSYNC.RECONVERGENT B0 ;  /* 0x0000000000007941 */ /* 0x000fea0003800200 */
.L_x_2251:
        /* <DEDUP_REMOVED lines=20> */
.L_x_2254:
        /* <DEDUP_REMOVED lines=13> */
.L_x_4323:


//--------------------- .text._ZN7cutlass7Kernel2INS_4gemm6kernel20DefaultGemmUniversalINS_6half_tENS_6layout8RowMajorELNS_16ComplexTransformE0ELi8ES4_S6_LS7_0ELi8ES4_S6_fNS_4arch15OpClassTensorOpENS8_4Sm80ENS1_9GemmShapeILi128ELi128ELi32EEENSB_ILi64ELi64ELi32EEENSB_ILi16ELi8ELi16EEENS_8epilogue6thread17LinearCombinationIS4_Li8EffLNSG_9ScaleType4KindE0ELNS_15FloatRoundStyleE2ES4_EENS1_11threadblock30GemmIdentityThreadblockSwizzleILi8EEELi4ENS8_13OpMultiplyAddELNS1_23SharedMemoryClearOptionE0ELb0ELb0ELb0ENS5_30Tensor4DPermuteBMM0213RowMajorILi12EEENS5_9NoPermuteENS5_37Tensor4DPermuteBMM0213RowMajorInverseILi12EEEvE10SelectBaseISO_vEEEEvNT_6ParamsE --------------------------
	.section	.text._ZN7cutlass7Kernel2INS_4gemm6kernel20DefaultGemmUniversalINS_6half_tENS_6layout8RowMajorELNS_16ComplexTransformE0ELi8ES4_S6_LS7_0ELi8ES4_S6_fNS_4arch15OpClassTensorOpENS8_4Sm80ENS1_9GemmShapeILi128ELi128ELi32EEENSB_ILi64ELi64ELi32EEENSB_ILi16ELi8ELi16EEENS_8epilogue6thread17LinearCombinationIS4_Li8EffLNSG_9ScaleType4KindE0ELNS_15FloatRoundStyleE2ES4_EENS1_11threadblock30GemmIdentityThreadblockSwizzleILi8EEELi4ENS8_13OpMultiplyAddELNS1_23SharedMemoryClearOptionE0ELb0ELb0ELb0ENS5_30Tensor4DPermuteBMM0213RowMajorILi12EEENS5_9NoPermuteENS5_37Tensor4DPermuteBMM0213RowMajorInverseILi12EEEvE10SelectBaseISO_vEEEEvNT_6ParamsE,"ax",@progbits
	.align	128
.text._ZN7cutlass7Kernel2INS_4gemm6kernel20DefaultGemmUniversalINS_6half_tENS_6layout8RowMajorELNS_16ComplexTransformE0ELi8ES4_S6_LS7_0ELi8ES4_S6_fNS_4arch15OpClassTensorOpENS8_4Sm80ENS1_9GemmShapeILi128ELi128ELi32EEENSB_ILi64ELi64ELi32EEENSB_ILi16ELi8ELi16EEENS_8epilogue6thread17LinearCombinationIS4_Li8EffLNSG_9ScaleType4KindE0ELNS_15FloatRoundStyleE2ES4_EENS1_11threadblock30GemmIdentityThreadblockSwizzleILi8EEELi4ENS8_13OpMultiplyAddELNS1_23SharedMemoryClearOptionE0ELb0ELb0ELb0ENS5_30Tensor4DPermuteBMM0213RowMajorILi12EEENS5_9NoPermuteENS5_37Tensor4DPermuteBMM0213RowMajorInverseILi12EEEvE10SelectBaseISO_vEEEEvNT_6ParamsE:
        .type           _ZN7cutlass7Kernel2INS_4gemm6kernel20DefaultGemmUniversalINS_6half_tENS_6layout8RowMajorELNS_16ComplexTransformE0ELi8ES4_S6_LS7_0ELi8ES4_S6_fNS_4arch15OpClassTensorOpENS8_4Sm80ENS1_9GemmShapeILi128ELi128ELi32EEENSB_ILi64ELi64ELi32EEENSB_ILi16ELi8ELi16EEENS_8epilogue6thread17LinearCombinationIS4_Li8EffLNSG_9ScaleType4KindE0ELNS_15FloatRoundStyleE2ES4_EENS1_11threadblock30GemmIdentityThreadblockSwizzleILi8EEELi4ENS8_13OpMultiplyAddELNS1_23SharedMemoryClearOptionE0ELb0ELb0ELb0ENS5_30Tensor4DPermuteBMM0213RowMajorILi12EEENS5_9NoPermuteENS5_37Tensor4DPermuteBMM0213RowMajorInverseILi12EEEvE10SelectBaseISO_vEEEEvNT_6ParamsE,@function
        .size           _ZN7cutlass7Kernel2INS_4gemm6kernel20DefaultGemmUniversalINS_6half_tENS_6layout8RowMajorELNS_16ComplexTransformE0ELi8ES4_S6_LS7_0ELi8ES4_S6_fNS_4arch15OpClassTensorOpENS8_4Sm80ENS1_9GemmShapeILi128ELi128ELi32EEENSB_ILi64ELi64ELi32EEENSB_ILi16ELi8ELi16EEENS_8epilogue6thread17LinearCombinationIS4_Li8EffLNSG_9ScaleType4KindE0ELNS_15FloatRoundStyleE2ES4_EENS1_11threadblock30GemmIdentityThreadblockSwizzleILi8EEELi4ENS8_13OpMultiplyAddELNS1_23SharedMemoryClearOptionE0ELb0ELb0ELb0ENS5_30Tensor4DPermuteBMM0213RowMajorILi12EEENS5_9NoPermuteENS5_37Tensor4DPermuteBMM0213RowMajorInverseILi12EEEvE10SelectBaseISO_vEEEEvNT_6ParamsE,(.L_x_4324 - _ZN7cutlass7Kernel2INS_4gemm6kernel20DefaultGemmUniversalINS_6half_tENS_6layout8RowMajorELNS_16ComplexTransformE0ELi8ES4_S6_LS7_0ELi8ES4_S6_fNS_4arch15OpClassTensorOpENS8_4Sm80ENS1_9GemmShapeILi128ELi128ELi32EEENSB_ILi64ELi64ELi32EEENSB_ILi16ELi8ELi16EEENS_8epilogue6thread17LinearCombinationIS4_Li8EffLNSG_9ScaleType4KindE0ELNS_15FloatRoundStyleE2ES4_EENS1_11threadblock30GemmIdentityThreadblockSwizzleILi8EEELi4ENS8_13OpMultiplyAddELNS1_23SharedMemoryClearOptionE0ELb0ELb0ELb0ENS5_30Tensor4DPermuteBMM0213RowMajorILi12EEENS5_9NoPermuteENS5_37Tensor4DPermuteBMM0213RowMajorInverseILi12EEEvE10SelectBaseISO_vEEEEvNT_6ParamsE)
        .other          _ZN7cutlass7Kernel2INS_4gemm6kernel20DefaultGemmUniversalINS_6half_tENS_6layout8RowMajorELNS_16ComplexTransformE0ELi8ES4_S6_LS7_0ELi8ES4_S6_fNS_4arch15OpClassTensorOpENS8_4Sm80ENS1_9GemmShapeILi128ELi128ELi32EEENSB_ILi64ELi64ELi32EEENSB_ILi16ELi8ELi16EEENS_8epilogue6thread17LinearCombinationIS4_Li8EffLNSG_9ScaleType4KindE0ELNS_15FloatRoundStyleE2ES4_EENS1_11threadblock30GemmIdentityThreadblockSwizzleILi8EEELi4ENS8_13OpMultiplyAddELNS1_23SharedMemoryClearOptionE0ELb0ELb0ELb0ENS5_30Tensor4DPermuteBMM0213RowMajorILi12EEENS5_9NoPermuteENS5_37Tensor4DPermuteBMM0213RowMajorInverseILi12EEEvE10SelectBaseISO_vEEEEvNT_6ParamsE,@"STO_CUDA_ENTRY STV_DEFAULT"
_ZN7cutlass7Kernel2INS_4gemm6kernel20DefaultGemmUniversalINS_6half_tENS_6layout8RowMajorELNS_16ComplexTransformE0ELi8ES4_S6_LS7_0ELi8ES4_S6_fNS_4arch15OpClassTensorOpENS8_4Sm80ENS1_9GemmShapeILi128ELi128ELi32EEENSB_ILi64ELi64ELi32EEENSB_ILi16ELi8ELi16EEENS_8epilogue6thread17LinearCombinationIS4_Li8EffLNSG_9ScaleType4KindE0ELNS_15FloatRoundStyleE2ES4_EENS1_11threadblock30GemmIdentityThreadblockSwizzleILi8EEELi4ENS8_13OpMultiplyAddELNS1_23SharedMemoryClearOptionE0ELb0ELb0ELb0ENS5_30Tensor4DPermuteBMM0213RowMajorILi12EEENS5_9NoPermuteENS5_37Tensor4DPermuteBMM0213RowMajorInverseILi12EEEvE10SelectBaseISO_vEEEEvNT_6ParamsE:
        /* <DEDUP_REMOVED lines=36> */
.L_x_2255:
        /* <DEDUP_REMOVED lines=18> */
.L_x_2257:
[----:B------:R-:W2:Y:S08]  /*0360*/  LDC.64 R16, c[0x0][0x4a0] ;  /* 0x00012800ff107b82 */ /* 0x000eb00000000a00 */
[----:B------:R-:W1:Y:S01]  /*0370*/  LDC.64 R202, c[0x0][0x4a8] ;  /* 0x00012a00ffca7b82 */ /* 0x000e620000000a00 */
[----:B--2---:R-:W-:-:S06]  /*0380*/  IMAD.WIDE.U32 R16, R22, 0x8, R16 ;  /* 0x0000000816107825 */ /* 0x004fcc00078e0010 */
[----:B------:R-:W5:Y:S01]  /*0390*/  LDG.E.64 R16, desc[UR36][R16.64] ;  /* 0x0000002410107981 */ /* 0x000f62000c1e1b00 */
[----:B-1----:R-:W-:-:S06]  /*03a0*/  IMAD.WIDE.U32 R202, R22, 0x8, R202 ;  /* 0x0000000816ca7825 */ /* 0x002fcc00078e00ca */
[----:B------:R-:W5:Y:S02]  /*03b0*/  LDG.E.64 R202, desc[UR36][R202.64] ;  /* 0x00000024caca7981 */ /* 0x000f64000c1e1b00 */
.L_x_2256:
        /* <DEDUP_REMOVED lines=41> */
.L_x_2258:
        /* <DEDUP_REMOVED lines=44> */
.L_x_2311:
        /* <DEDUP_REMOVED lines=124> */
.L_x_2261:
[----:B------:R-:W-:Y:S05]  /*10d0*/  BSYNC.RECONVERGENT B0 ;  /* 0x0000000000007941 */ /* 0x000fea0003800200 */
.L_x_2260:
        /* <DEDUP_REMOVED lines=48> */
.L_x_2263:
[----:B------:R-:W-:Y:S05]  /*13e0*/  BSYNC.RECONVERGENT B0 ;  /* 0x0000000000007941 */ /* 0x000fea0003800200 */
.L_x_2262:
        /* <DEDUP_REMOVED lines=45> */
.L_x_2265:
[----:B------:R-:W-:Y:S05]  /*16c0*/  BSYNC.RECONVERGENT B0 ;  /* 0x0000000000007941 */ /* 0x000fea0003800200 */
.L_x_2264:
        /* <DEDUP_REMOVED lines=48> */
.L_x_2267:
[----:B------:R-:W-:Y:S05]  /*19d0*/  BSYNC.RECONVERGENT B0 ;  /* 0x0000000000007941 */ /* 0x000fea0003800200 */
.L_x_2266:
        /* <DEDUP_REMOVED lines=86> */
.L_x_2269:
[----:B------:R-:W-:Y:S05]  /*1f40*/  BSYNC.RECONVERGENT B0 ;  /* 0x0000000000007941 */ /* 0x000fea0003800200 */
.L_x_2268:
        /* <DEDUP_REMOVED lines=44> */
.L_x_2271:
[----:B------:R-:W-:Y:S05]  /*2210*/  BSYNC.RECONVERGENT B0 ;  /* 0x0000000000007941 */ /* 0x000fea0003800200 */
.L_x_2270:
        /* <DEDUP_REMOVED lines=45> */
.L_x_2273:
[----:B------:R-:W-:Y:S05]  /*24f0*/  BSYNC.RECONVERGENT B0 ;  /* 0x0000000000007941 */ /* 0x000fea0003800200 */
.L_x_2272:
        /* <DEDUP_REMOVED lines=45> */
.L_x_2275:
[----:B------:R-:W-:Y:S05]  /*27d0*/  BSYNC.RECONVERGENT B0 ;  /* 0x0000000000007941 */ /* 0x000fea0003800200 */
.L_x_2274:
        /* <DEDUP_REMOVED lines=72> */
.L_x_2277:
[----:B------:R-:W-:Y:S05]  /*2c60*/  BSYNC.RECONVERGENT B0 ;  /* 0x0000000000007941 */ /* 0x000fea0003800200 */
.L_x_2276:
        /* <DEDUP_REMOVED lines=44> */
.L_x_2279:
[----:B------:R-:W-:Y:S05]  /*2f30*/  BSYNC.RECONVERGENT B0 ;  /* 0x0000000000007941 */ /* 0x000fea0003800200 */
.L_x_2278:
        /* <DEDUP_REMOVED lines=46> */
.L_x_2281:
[----:B------:R-:W-:Y:S05]  /*3220*/  BSYNC.RECONVERGENT B0 ;  /* 0x0000000000007941 */ /* 0x000fea0003800200 */
.L_x_2280:
        /* <DEDUP_REMOVED lines=45> */
.L_x_2283:
[----:B------:R-:W-:Y:S05]  /*3500*/  BSYNC.RECONVERGENT B0 ;  /* 0x0000000000007941 */ /* 0x000fea0003800200 */
.L_x_2282:
        /* <DEDUP_REMOVED lines=163> */
.L_x_2293:
        /* <DEDUP_REMOVED lines=106> */
.L_x_2286:
[----:B------:R-:W-:Y:S05]  /*45e0*/  BSYNC.RECONVERGENT B0 ;  /* 0x0000000000007941 */ /* 0x000fea0003800200 */
.L_x_2285:
        /* <DEDUP_REMOVED lines=58> */
.L_x_2288:
[----:B------:R-:W-:Y:S05]  /*4990*/  BSYNC.RECONVERGENT B0 ;  /* 0x0000000000007941 */ /* 0x000fea0003800200 */
.L_x_2287:
        /* <DEDUP_REMOVED lines=64> */
.L_x_2290:
[----:B------:R-:W-:Y:S05]  /*4da0*/  BSYNC.RECONVERGENT B0 ;  /* 0x0000000000007941 */ /* 0x000fea0003800200 */
.L_x_2289:
        /* <DEDUP_REMOVED lines=54> */
.L_x_2292:
[----:B------:R-:W-:Y:S05]  /*5110*/  BSYNC.RECONVERGENT B0 ;  /* 0x0000000000007941 */ /* 0x000fea0003800200 */
.L_x_2291:
        /* <DEDUP_REMOVED lines=104> */
.L_x_2284:
        /* <DEDUP_REMOVED lines=15> */
.L_x_2294:
[----:B------:R-:W4:Y:S02]  /*5890*/  LDCU.64 UR4, c[0x0][0x480] ;  /* 0x00009000ff0477ac */ /* 0x000f240008000a00 */
[----:B----4-:R-:W-:-:S04]  /*58a0*/  UISETP.NE.U32.AND UP0, UPT, UR4, URZ, UPT ;  /* 0x000000ff0400728c */ /* 0x010fc8000bf05070 */
[----:B------:R-:W-:-:S09]  /*58b0*/  UISETP.NE.AND.EX UP0, UPT, UR5, URZ, UPT, UP0 ;  /* 0x000000ff0500728c */ /* 0x000fd2000bf05300 */
[----:B------:R-:W-:Y:S05]  /*58c0*/  BRA.U !UP0, `(.L_x_2296) ;  /* 0x00000001080c7547 */ /* 0x000fea000b800000 */
[----:B------:R-:W4:Y:S02]  /*58d0*/  LDC.64 R2, c[0x0][0x480] ;  /* 0x00012000ff027b82 */ /* 0x000f240000000a00 */
[----:B----4-:R4:W5:Y:S01]  /*58e0*/  LDG.E R0, desc[UR36][R2.64] ;  /* 0x0000002402007981 */ /* 0x010962000c1e1900 */
[----:B------:R-:W-:Y:S05]  /*58f0*/  BRA `(.L_x_2295) ;  /* 0x0000000000087947 */ /* 0x000fea0003800000 */
.L_x_2296:
[----:B------:R-:W4:Y:S02]  /*5900*/  LDCU UR4, c[0x0][0x478] ;  /* 0x00008f00ff0477ac */ /* 0x000f240008000800 */
[----:B----4-:R-:W-:-:S07]  /*5910*/  MOV R0, UR4 ;  /* 0x0000000400007c02 */ /* 0x010fce0008000f00 */
.L_x_2295:
        /* <DEDUP_REMOVED lines=11> */
.L_x_2297:
[----:B------:R-:W1:Y:S02]  /*59d0*/  LDCU.64 UR4, c[0x0][0x488] ;  /* 0x00009100ff0477ac */ /* 0x000e640008000a00 */
[----:B-1----:R-:W-:-:S04]  /*59e0*/  UISETP.NE.U32.AND UP0, UPT, UR4, URZ, UPT ;  /* 0x000000ff0400728c */ /* 0x002fc8000bf05070 */
[----:B------:R-:W-:-:S09]  /*59f0*/  UISETP.NE.AND.EX UP0, UPT, UR5, URZ, UPT, UP0 ;  /* 0x000000ff0500728c */ /* 0x000fd2000bf05300 */
[----:B------:R-:W-:Y:S05]  /*5a00*/  BRA.U !UP0, `(.L_x_2299) ;  /* 0x00000001080c7547 */ /* 0x000fea000b800000 */
[----:B----4-:R-:W3:Y:S02]  /*5a10*/  LDC.64 R2, c[0x0][0x488] ;  /* 0x00012200ff027b82 */ /* 0x010ee40000000a00 */
[----:B---3--:R1:W5:Y:S01]  /*5a20*/  LDG.E R163, desc[UR36][R2.64] ;  /* 0x0000002402a37981 */ /* 0x008362000c1e1900 */
[----:B------:R-:W-:Y:S05]  /*5a30*/  BRA `(.L_x_2298) ;  /* 0x0000000000087947 */ /* 0x000fea0003800000 */
.L_x_2299:
[----:B------:R-:W3:Y:S02]  /*5a40*/  LDCU UR4, c[0x0][0x47c] ;  /* 0x00008f80ff0477ac */ /* 0x000ee40008000800 */
[----:B---3--:R-:W-:-:S07]  /*5a50*/  MOV R163, UR4 ;  /* 0x0000000400a37c02 */ /* 0x008fce0008000f00 */
.L_x_2298:
        /* <DEDUP_REMOVED lines=38> */
.L_x_2300:
        /* <DEDUP_REMOVED lines=23> */
.L_x_2303:
        /* <DEDUP_REMOVED lines=14> */
.L_x_2302:
[----:B------:R-:W1:Y:S01]  /*5f10*/  S2R R2, SR_CTAID.Z ;  /* 0x0000000000027919 */ /* 0x000e620000002700 */
[----:B------:R-:W1:Y:S08]  /*5f20*/  LDC.64 R132, c[0x0][0x4b0] ;  /* 0x00012c00ff847b82 */ /* 0x000e700000000a00 */
[----:B------:R-:W2:Y:S01]  /*5f30*/  LDC.64 R134, c[0x0][0x4b8] ;  /* 0x00012e00ff867b82 */ /* 0x000ea20000000a00 */
[----:B-1----:R-:W-:-:S04]  /*5f40*/  IMAD.WIDE.U32 R132, R2, 0x8, R132 ;  /* 0x0000000802847825 */ /* 0x002fc800078e0084 */
[----:B--2---:R-:W-:Y:S02]  /*5f50*/  IMAD.WIDE.U32 R2, R2, 0x8, R134 ;  /* 0x0000000802027825 */ /* 0x004fe400078e0086 */
[----:B------:R-:W5:Y:S04]  /*5f60*/  LDG.E.64 R132, desc[UR36][R132.64] ;  /* 0x0000002484847981 */ /* 0x000f68000c1e1b00 */
[----:B------:R-:W5:Y:S02]  /*5f70*/  LDG.E.64 R2, desc[UR36][R2.64] ;  /* 0x0000002402027981 */ /* 0x000f64000c1e1b00 */
.L_x_2301:
        /* <DEDUP_REMOVED lines=65> */
.L_x_2307:
[----:B------:R-:W-:Y:S05]  /*6390*/  YIELD ;  /* 0x0000000000007946 */ /* 0x000fea0003800000 */
[----:B-1----:R-:W-:Y:S05]  /*63a0*/  @P2 BRA `(.L_x_2306) ;  /* 0x0000000000082947 */ /* 0x002fea0003800000 */
[----:B------:R1:W2:Y:S04]  /*63b0*/  LDG.E.STRONG.GPU R138, desc[UR36][R156.64] ;  /* 0x000000249c8a7981 */ /* 0x0002a8000c1ef900 */
[----:B--2---:R-:W-:Y:S01]  /*63c0*/  CCTL.IVALL ;  /* 0x00000000ff00798f */ /* 0x004fe20002000000 */
.L_x_2306:
[----:B------:R-:W-:Y:S01]  /*63d0*/  ISETP.NE.AND P1, PT, R138, UR8, PT ;  /* 0x000000088a007c0c */ /* 0x000fe2000bf25270 */
[----:B------:R-:W-:-:S12]  /*63e0*/  WARPSYNC.ALL ;  /* 0x0000000000007948 */ /* 0x000fd80003800000 */
[----:B------:R-:W-:Y:S06]  /*63f0*/  BAR.RED.AND.DEFER_BLOCKING 0x0, P1 ;  /* 0x0000000000007b1d */ /* 0x000fec0000814400 */
[----:B------:R-:W2:Y:S02]  /*6400*/  B2R.RESULT RZ, P1 ;  /* 0x0000000000ff731c */ /* 0x000ea40000024000 */
[----:B--2---:R-:W-:Y:S05]  /*6410*/  @P1 BRA `(.L_x_2307) ;  /* 0xfffffffc00dc1947 */ /* 0x004fea000383ffff */
.L_x_2305:
        /* <DEDUP_REMOVED lines=14> */
.L_x_2304:
[----:B------:R-:W-:-:S13]  /*6500*/  FSETP.NEU.AND P1, PT, R163, RZ, PT ;  /* 0x000000ffa300720b */ /* 0x000fda0003f2d000 */
[----:B------:R-:W-:Y:S05]  /*6510*/  @!P1 BRA `(.L_x_2308) ;  /* 0x0000003400a89947 */ /* 0x000fea0003800000 */
[----:B------:R-:W2:Y:S01]  /*6520*/  LDC R164, c[0x0][0x380] ;  /* 0x0000e000ffa47b82 */ /* 0x000ea20000000800 */
[----:B------:R-:W-:Y:S02]  /*6530*/  CS2R R136, SRZ ;  /* 0x0000000000887805 */ /* 0x000fe4000001ff00 */
[----:B------:R-:W-:Y:S02]  /*6540*/  CS2R R138, SRZ ;  /* 0x00000000008a7805 */ /* 0x000fe4000001ff00 */
[C---:B--2---:R-:W-:Y:S02]  /*6550*/  ISETP.LT.AND P1, PT, R159.reuse, R164, P6 ;  /* 0x000000a49f00720c */ /* 0x044fe40003721270 */
[----:B------:R-:W-:-:S11]  /*6560*/  IADD3 R175, PT, PT, R159, 0x2, RZ ;  /* 0x000000029faf7810 */ /* 0x000fd60007ffe0ff */
[----:B------:R-:W2:Y:S01]  /*6570*/  @P1 LDG.E.LTC128B.128 R136, desc[UR36][R170.64] ;  /* 0x00000024aa881981 */ /* 0x000ea2000c1e1d20 */
[----:B------:R-:W-:Y:S02]  /*6580*/  ISETP.LT.AND P2, PT, R175, R164, P6 ;  /* 0x000000a4af00720c */ /* 0x000fe40003741270 */
[----:B------:R-:W-:Y:S02]  /*6590*/  CS2R R132, SRZ ;  /* 0x0000000000847805 */ /* 0x000fe4000001ff00 */
[----:B------:R-:W-:Y:S02]  /*65a0*/  IADD3 R172, P1, PT, R173, R170, RZ ;  /* 0x000000aaadac7210 */ /* 0x000fe40007f3e0ff */
[----:B------:R-:W-:Y:S02]  /*65b0*/  CS2R R134, SRZ ;  /* 0x0000000000867805 */ /* 0x000fe4000001ff00 */
[----:B------:R-:W-:-:S05]  /*65c0*/  IADD3.X R173, PT, PT, R140, R171, RZ, P1, !PT ;  /* 0x000000ab8cad7210 */ /* 0x000fca0000ffe4ff */
[----:B------:R-:W3:Y:S01]  /*65d0*/  @P2 LDG.E.LTC128B.128 R132, desc[UR36][R172.64] ;  /* 0x00000024ac842981 */ /* 0x000ee2000c1e1d20 */
[----:B------:R-:W4:Y:S01]  /*65e0*/  S2UR UR4, SR_CTAID.Z ;  /* 0x00000000000479c3 */ /* 0x000f220000002700 */
[-C--:B------:R-:W-:Y:S01]  /*65f0*/  ISETP.LT.AND P5, PT, R159, R164.reuse, P0 ;  /* 0x000000a49f00720c */ /* 0x080fe200007a1270 */
[----:B------:R-:W5:Y:S01]  /*6600*/  S2R R160, SR_TID.X ;  /* 0x0000000000a07919 */ /* 0x000f620000002100 */
[----:B------:R-:W-:Y:S02]  /*6610*/  ISETP.LT.AND P4, PT, R175, R164, P0 ;  /* 0x000000a4af00720c */ /* 0x000fe40000781270 */
[----:B----4-:R-:W-:Y:S01]  /*6620*/  MOV R161, UR4 ;  /* 0x0000000400a17c02 */ /* 0x010fe20008000f00 */
[----:B------:R-:W-:Y:S05]  /*6630*/  WARPSYNC.ALL ;  /* 0x0000000000007948 */ /* 0x000fea0003800000 */
[----:B------:R-:W-:Y:S01]  /*6640*/  BAR.SYNC.DEFER_BLOCKING 0x0 ;  /* 0x0000000000007b1d */ /* 0x000fe20000010000 */
[----:B-----5:R-:W-:-:S07]  /*6650*/  SHF.R.U32.HI R144, RZ, 0x4, R160 ;  /* 0x00000004ff907819 */ /* 0x020fce00000116a0 */
[----:B------:R-:W4:Y:S01]  /*6660*/  S2UR UR4, SR_CgaCtaId ;  /* 0x00000000000479c3 */ /* 0x000f220000008800 */
        /* <DEDUP_REMOVED lines=14> */
[----:B----4-:R-:W-:Y:S01]  /*6750*/  ULEA UR4, UR4, UR5, 0x18 ;  /* 0x0000000504047291 */ /* 0x010fe2000f8ec0ff */
[----:B------:R-:W-:-:S02]  /*6760*/  IMAD R142, R141, 0x22, R142 ;  /* 0x000000228d8e7824 */ /* 0x000fc400078e028e */
[----:B------:R-:W-:Y:S01]  /*6770*/  STS.64 [R158+0x40], R12 ;  /* 0x0000400c9e007388 */ /* 0x000fe20000000a00 */
[----:B------:R-:W-:-:S03]  /*6780*/  IMAD R140, R141, 0x22, R140 ;  /* 0x000000228d8c7824 */ /* 0x000fc600078e028c */
[----:B------:R-:W-:Y:S01]  /*6790*/  STS.64 [R158+0x60], R16 ;  /* 0x000060109e007388 */ /* 0x000fe20000000a00 */
[----:B------:R-:W-:Y:S02]  /*67a0*/  LEA R167, R142, UR4, 0x4 ;  /* 0x000000048ea77c11 */ /* 0x000fe4000f8e20ff */
[----:B------:R-:W-:Y:S01]  /*67b0*/  LEA R168, R140, UR4, 0x4 ;  /* 0x000000048ca87c11 */ /* 0x000fe2000f8e20ff */
[----:B------:R4:W-:Y:S01]  /*67c0*/  STS.64 [R162+0x80], R20 ;  /* 0x00008014a2007388 */ /* 0x0009e20000000a00 */
[----:B------:R-:W1:Y:S03]  /*67d0*/  LDCU UR4, c[0x0][0x384] ;  /* 0x00007080ff0477ac */ /* 0x000e660008000800 */
[----:B------:R-:W-:Y:S04]  /*67e0*/  STS.64 [R162+0xa0], R24 ;  /* 0x0000a018a2007388 */ /* 0x000fe80000000a00 */
[----:B------:R1:W-:Y:S01]  /*67f0*/  STS.64 [R162+0xc0], R28 ;  /* 0x0000c01ca2007388 */ /* 0x0003e20000000a00 */
[----:B-----5:R-:W5:Y:S03]  /*6800*/  LDC R5, c[0x0][0x438] ;  /* 0x00010e00ff057b82 */ /* 0x020f660000000800 */
[----:B------:R5:W-:Y:S01]  /*6810*/  STS.64 [R162+0xe0], R32 ;  /* 0x0000e020a2007388 */ /* 0x000be20000000a00 */
[----:B------:R-:W-:-:S04]  /*6820*/  IMAD.HI.U32 R4, R161, 0x15555556, RZ ;  /* 0x15555556a1047827 */ /* 0x000fc800078e00ff */
[----:B------:R-:W-:Y:S01]  /*6830*/  BAR.SYNC.DEFER_BLOCKING 0x0 ;  /* 0x0000000000007b1d */ /* 0x000fe20000010000 */
[----:B----4-:R-:W-:-:S04]  /*6840*/  IMAD R20, R4, -0xc, R161 ;  /* 0xfffffff404147824 */ /* 0x010fc800078e02a1 */
[----:B-1----:R-:W-:Y:S01]  /*6850*/  IMAD R20, R20, UR4, R169 ;  /* 0x0000000414147c24 */ /* 0x002fe2000f8e02a9 */
[----:B-----5:R-:W-:-:S04]  /*6860*/  SHF.R.U32.HI R5, RZ, 0x1, R5 ;  /* 0x00000001ff057819 */ /* 0x020fc80000011605 */
[----:B------:R-:W-:Y:S01]  /*6870*/  SHF.R.S32.HI R29, RZ, 0x1f, R20 ;  /* 0x0000001fff1d7819 */ /* 0x000fe20000011414 */
[----:B------:R-:W1:Y:S01]  /*6880*/  LDS.128 R152, [R167] ;  /* 0x00000000a7987984 */ /* 0x000e620000000c00 */
[----:B------:R-:W-:-:S03]  /*6890*/  IMAD R21, R5, 0xc, RZ ;  /* 0x0000000c05157824 */ /* 0x000fc600078e02ff */
[----:B------:R-:W4:Y:S01]  /*68a0*/  LDS.128 R148, [R168] ;  /* 0x00000000a8947984 */ /* 0x000f220000000c00 */
[----:B------:R-:W-:-:S03]  /*68b0*/  IMAD R33, R21, R164, RZ ;  /* 0x000000a415217224 */ /* 0x000fc600078e02ff */
[----:B------:R-:W5:Y:S02]  /*68c0*/  LDS.128 R144, [R167+0x440] ;  /* 0x00044000a7907984 */ /* 0x000f640000000c00 */
[----:B------:R-:W-:Y:S01]  /*68d0*/  SHF.R.S32.HI R25, RZ, 0x1f, R33 ;  /* 0x0000001fff197819 */ /* 0x000fe20000011421 */
[-C--:B------:R-:W-:Y:S01]  /*68e0*/  IMAD.WIDE.U32 R32, R33, R4.reuse, RZ ;  /* 0x0000000421207225 */ /* 0x080fe200078e00ff */
[----:B------:R-:W5:Y:S03]  /*68f0*/  LDS.128 R140, [R168+0x440] ;  /* 0x00044000a88c7984 */ /* 0x000f660000000c00 */
[----:B------:R-:W-:-:S05]  /*6900*/  IMAD R25, R25, R4, RZ ;  /* 0x0000000419197224 */ /* 0x000fca00078e02ff */
[----:B------:R-:W-:Y:S01]  /*6910*/  IADD3 R25, PT, PT, R33, R25, RZ ;  /* 0x0000001921197210 */ /* 0x000fe20007ffe0ff */
[----:B--2---:R-:W-:Y:S02]  /*6920*/  HADD2.F32 R8, -RZ, R136.H0_H0 ;  /* 0x20000088ff087230 */ /* 0x004fe40000004100 */
[----:B------:R-:W-:Y:S02]  /*6930*/  HADD2.F32 R12, -RZ, R138.H0_H0 ;  /* 0x2000008aff0c7230 */ /* 0x000fe40000004100 */
[----:B------:R-:W-:Y:S02]  /*6940*/  HADD2.F32 R24, -RZ, R136.H1_H1 ;  /* 0x30000088ff187230 */ /* 0x000fe40000004100 */
[----:B------:R-:W-:Y:S01]  /*6950*/  FMUL R9, R8, R163 ;  /* 0x000000a308097220 */ /* 0x000fe20000400000 */
[--C-:B------:R-:W-:Y:S02]  /*6960*/  HADD2.F32 R8, -RZ, R137.reuse.H0_H0 ;  /* 0x20000089ff087230 */ /* 0x100fe40000004100 */
[----:B------:R-:W-:-:S02]  /*6970*/  HADD2.F32 R16, -RZ, R137.H1_H1 ;  /* 0x30000089ff107230 */ /* 0x000fc40000004100 */
[-C--:B-1----:R-:W-:Y:S01]  /*6980*/  FFMA R152, R152, R0.reuse, R9 ;  /* 0x0000000098987223 */ /* 0x082fe20000000009 */
        /* <DEDUP_REMOVED lines=9> */
[-C--:B------:R-:W-:Y:S01]  /*6a20*/  FFMA R155, R155, R0.reuse, R16 ;  /* 0x000000009b9b7223 */ /* 0x080fe20000000010 */
[-C--:B----4-:R-:W-:Y:S01]  /*6a30*/  FFMA R148, R148, R0.reuse, R9 ;  /* 0x0000000094947223 */ /* 0x090fe20000000009 */
[----:B------:R-:W-:Y:S01]  /*6a40*/  FFMA R149, R149, R0, R8 ;  /* 0x0000000095957223 */ /* 0x000fe20000000008 */
[----:B------:R-:W-:Y:S02]  /*6a50*/  HADD2.F32 R8, -RZ, R139.H1_H1 ;  /* 0x3000008bff087230 */ /* 0x000fe40000004100 */
[-C--:B------:R-:W-:Y:S01]  /*6a60*/  FMUL R9, R12, R163.reuse ;  /* 0x000000a30c097220 */ /* 0x080fe20000400000 */
[----:B---3--:R-:W-:Y:S02]  /*6a70*/  HADD2.F32 R12, -RZ, R132.H0_H0 ;  /* 0x20000084ff0c7230 */ /* 0x008fe40000004100 */
[----:B------:R-:W-:Y:S02]  /*6a80*/  HADD2.F32 R28, -RZ, R133.H0_H0 ;  /* 0x20000085ff1c7230 */ /* 0x000fe40000004100 */
[----:B------:R-:W-:Y:S01]  /*6a90*/  FMUL R8, R8, R163 ;  /* 0x000000a308087220 */ /* 0x000fe20000400000 */
[----:B------:R-:W-:-:S02]  /*6aa0*/  HADD2.F32 R24, -RZ, R134.H1_H1 ;  /* 0x30000086ff187230 */ /* 0x000fc40000004100 */
[-C--:B------:R-:W-:Y:S01]  /*6ab0*/  FMUL R5, R12, R163.reuse ;  /* 0x000000a30c057220 */ /* 0x080fe20000400000 */
[----:B------:R-:W-:Y:S02]  /*6ac0*/  HADD2.F32 R12, -RZ, R133.H1_H1 ;  /* 0x30000085ff0c7230 */ /* 0x000fe40000004100 */
[-C--:B------:R-:W-:Y:S01]  /*6ad0*/  FFMA R151, R151, R0.reuse, R8 ;  /* 0x0000000097977223 */ /* 0x080fe20000000008 */
[----:B------:R-:W-:Y:S02]  /*6ae0*/  HADD2.F32 R8, -RZ, R134.H0_H0 ;  /* 0x20000086ff087230 */ /* 0x000fe40000004100 */
[-C--:B------:R-:W-:Y:S01]  /*6af0*/  FFMA R150, R150, R0.reuse, R9 ;  /* 0x0000000096967223 */ /* 0x080fe20000000009 */
[-C--:B------:R-:W-:Y:S01]  /*6b00*/  FMUL R9, R28, R163.reuse ;  /* 0x000000a31c097220 */ /* 0x080fe20000400000 */
[----:B------:R-:W-:Y:S02]  /*6b10*/  HADD2.F32 R16, -RZ, R132.H1_H1 ;  /* 0x30000084ff107230 */ /* 0x000fe40000004100 */
[-C--:B------:R-:W-:Y:S01]  /*6b20*/  FMUL R12, R12, R163.reuse ;  /* 0x000000a30c0c7220 */ /* 0x080fe20000400000 */
[-C--:B------:R-:W-:Y:S01]  /*6b30*/  FMUL R13, R8, R163.reuse ;  /* 0x000000a3080d7220 */ /* 0x080fe20000400000 */
[----:B------:R-:W-:Y:S01]  /*6b40*/  FMUL R24, R24, R163 ;  /* 0x000000a318187220 */ /* 0x000fe20000400000 */
[----:B-----5:R-:W-:Y:S01]  /*6b50*/  FFMA R4, R146, R0, R9 ;  /* 0x0000000092047223 */ /* 0x020fe20000000009 */
[----:B------:R-:W-:-:S02]  /*6b60*/  HADD2.F32 R28, -RZ, R135.H0_H0 ;  /* 0x20000087ff1c7230 */ /* 0x000fc40000004100 */
[-C--:B------:R-:W-:Y:S01]  /*6b70*/  FFMA R8, R140, R0.reuse, R13 ;  /* 0x000000008c087223 */ /* 0x080fe2000000000d */
[-C--:B------:R-:W-:Y:S01]  /*6b80*/  FFMA R9, R147, R0.reuse, R12 ;  /* 0x0000000093097223 */ /* 0x080fe2000000000c */
[----:B------:R-:W-:Y:S01]  /*6b90*/  FFMA R13, R141, R0, R24 ;  /* 0x000000008d0d7223 */ /* 0x000fe20000000018 */
[-C--:B------:R-:W-:Y:S01]  /*6ba0*/  FMUL R16, R16, R163.reuse ;  /* 0x000000a310107220 */ /* 0x080fe20000400000 */
[----:B------:R-:W-:Y:S01]  /*6bb0*/  HADD2.F32 R12, -RZ, R135.H1_H1 ;  /* 0x30000087ff0c7230 */ /* 0x000fe20000004100 */
[----:B------:R-:W-:Y:S01]  /*6bc0*/  MOV R24, R32 ;  /* 0x0000002000187202 */ /* 0x000fe20000000f00 */
[-C--:B------:R-:W-:Y:S01]  /*6bd0*/  FMUL R17, R28, R163.reuse ;  /* 0x000000a31c117220 */ /* 0x080fe20000400000 */
[-C--:B------:R-:W-:Y:S01]  /*6be0*/  FFMA R5, R144, R0.reuse, R5 ;  /* 0x0000000090057223 */ /* 0x080fe20000000005 */
[----:B------:R-:W-:Y:S01]  /*6bf0*/  FFMA R16, R145, R0, R16 ;  /* 0x0000000091107223 */ /* 0x000fe20000000010 */
[----:B------:R-:W-:Y:S01]  /*6c00*/  SHF.R.S32.HI R28, RZ, 0x1f, R21 ;  /* 0x0000001fff1c7819 */ /* 0x000fe20000011415 */
[----:B------:R-:W-:Y:S01]  /*6c10*/  FMUL R32, R12, R163 ;  /* 0x000000a30c207220 */ /* 0x000fe20000400000 */
[----:B------:R-:W-:-:S04]  /*6c20*/  IMAD.WIDE.U32 R144, R159, R21, R24 ;  /* 0x000000159f907225 */ /* 0x000fc800078e0018 */
[----:B------:R-:W-:Y:S01]  /*6c30*/  FFMA R12, R142, R0, R17 ;  /* 0x000000008e0c7223 */ /* 0x000fe20000000011 */
[----:B------:R-:W-:Y:S01]  /*6c40*/  F2FP.F16.F32.PACK_AB R146, R149, R148 ;  /* 0x000000949592723e */ /* 0x000fe200000000ff */
[----:B------:R-:W-:Y:S01]  /*6c50*/  FFMA R143, R143, R0, R32 ;  /* 0x000000008f8f7223 */ /* 0x000fe20000000020 */
[----:B------:R-:W-:Y:S01]  /*6c60*/  IMAD R140, R159, R28, R145 ;  /* 0x0000001c9f8c7224 */ /* 0x000fe200078e0291 */
[C---:B------:R-:W-:Y:S01]  /*6c70*/  IADD3 R17, P2, PT, R20.reuse, R144, RZ ;  /* 0x0000009014117210 */ /* 0x040fe20007f5e0ff */
[----:B------:R-:W-:Y:S01]  /*6c80*/  IMAD.WIDE.U32 R32, R21, R175, R24 ;  /* 0x000000af15207225 */ /* 0x000fe200078e0018 */
[----:B------:R-:W-:Y:S02]  /*6c90*/  F2FP.F16.F32.PACK_AB R144, R153, R152 ;  /* 0x000000989990723e */ /* 0x000fe400000000ff */
[----:B------:R-:W-:Y:S01]  /*6ca0*/  IADD3.X R152, PT, PT, R29, R140, RZ, P2, !PT ;  /* 0x0000008c1d987210 */ /* 0x000fe200017fe4ff */
[----:B------:R-:W-:Y:S01]  /*6cb0*/  IMAD R142, R175, R28, R33 ;  /* 0x0000001caf8e7224 */ /* 0x000fe200078e0221 */
[----:B------:R-:W-:-:S02]  /*6cc0*/  IADD3 R32, P1, PT, R20, R32, RZ ;  /* 0x0000002014207210 */ /* 0x000fc40007f3e0ff */
[C---:B------:R-:W-:Y:S02]  /*6cd0*/  SHF.L.U64.HI R152, R17.reuse, 0x1, R152 ;  /* 0x0000000111987819 */ /* 0x040fe40000010298 */
[----:B------:R-:W-:Y:S02]  /*6ce0*/  SHF.L.U32 R149, R17, 0x1, RZ ;  /* 0x0000000111957819 */ /* 0x000fe400000006ff */
[----:B------:R-:W-:Y:S02]  /*6cf0*/  IADD3.X R17, PT, PT, R29, R142, RZ, P1, !PT ;  /* 0x0000008e1d117210 */ /* 0x000fe40000ffe4ff */
[----:B------:R-:W-:Y:S02]  /*6d00*/  F2FP.F16.F32.PACK_AB R140, R16, R5 ;  /* 0x00000005108c723e */ /* 0x000fe400000000ff */
[----:B------:R-:W-:Y:S02]  /*6d10*/  LOP3.LUT R149, R149, 0xfffffffe, RZ, 0xc0, !PT ;  /* 0xfffffffe95957812 */ /* 0x000fe400078ec0ff */
[----:B------:R-:W-:-:S02]  /*6d20*/  SHF.L.U64.HI R16, R32, 0x1, R17 ;  /* 0x0000000120107819 */ /* 0x000fc40000010211 */
[----:B------:R-:W-:Y:S02]  /*6d30*/  SHF.L.U32 R17, R32, 0x1, RZ ;  /* 0x0000000120117819 */ /* 0x000fe400000006ff */
[----:B------:R-:W-:Y:S02]  /*6d40*/  IADD3 R5, PT, PT, R159, 0x8, RZ ;  /* 0x000000089f057810 */ /* 0x000fe40007ffe0ff */
[----:B------:R-:W-:Y:S02]  /*6d50*/  LOP3.LUT R32, R152, 0x1fffffff, RZ, 0xc0, !PT ;  /* 0x1fffffff98207812 */ /* 0x000fe400078ec0ff */
[----:B------:R-:W-:Y:S02]  /*6d60*/  IADD3 R148, P1, PT, R2, R149, RZ ;  /* 0x0000009502947210 */ /* 0x000fe40007f3e0ff */
[----:B------:R-:W-:Y:S02]  /*6d70*/  LOP3.LUT R17, R17, 0xfffffffe, RZ, 0xc0, !PT ;  /* 0xfffffffe11117812 */ /* 0x000fe400078ec0ff */
[----:B------:R-:W-:-:S02]  /*6d80*/  ISETP.LT.AND P3, PT, R5, R164, P6 ;  /* 0x000000a40500720c */ /* 0x000fc40003761270 */
[----:B------:R-:W-:Y:S02]  /*6d90*/  IADD3.X R149, PT, PT, R3, R32, RZ, P1, !PT ;  /* 0x0000002003957210 */ /* 0x000fe40000ffe4ff */
[----:B------:R-:W-:Y:S02]  /*6da0*/  LOP3.LUT R16, R16, 0x1fffffff, RZ, 0xc0, !PT ;  /* 0x1fffffff10107812 */ /* 0x000fe400078ec0ff */
[----:B------:R-:W-:Y:S02]  /*6db0*/  IADD3 R32, P1, PT, R2, R17, RZ ;  /* 0x0000001102207210 */ /* 0x000fe40007f3e0ff */
[----:B------:R-:W-:Y:S02]  /*6dc0*/  IADD3 R170, P2, PT, R166, R170, RZ ;  /* 0x000000aaa6aa7210 */ /* 0x000fe40007f5e0ff */
[----:B------:R-:W-:Y:S02]  /*6dd0*/  F2FP.F16.F32.PACK_AB R145, R155, R154 ;  /* 0x0000009a9b91723e */ /* 0x000fe400000000ff */
[----:B------:R-:W-:-:S02]  /*6de0*/  F2FP.F16.F32.PACK_AB R147, R151, R150 ;  /* 0x000000969793723e */ /* 0x000fc400000000ff */
[----:B------:R-:W-:Y:S02]  /*6df0*/  F2FP.F16.F32.PACK_AB R141, R9, R4 ;  /* 0x00000004098d723e */ /* 0x000fe400000000ff */
[----:B------:R-:W-:Y:S01]  /*6e00*/  F2FP.F16.F32.PACK_AB R142, R13, R8 ;  /* 0x000000080d8e723e */ /* 0x000fe200000000ff */
[----:B------:R-:W-:Y:S01]  /*6e10*/  @P5 STG.E.128 desc[UR36][R148.64], R144 ;  /* 0x0000009094005986 */ /* 0x000fe2000c101d24 */
[----:B------:R-:W-:Y:S02]  /*6e20*/  IADD3.X R33, PT, PT, R3, R16, RZ, P1, !PT ;  /* 0x0000001003217210 */ /* 0x000fe40000ffe4ff */
[----:B------:R-:W-:Y:S02]  /*6e30*/  F2FP.F16.F32.PACK_AB R143, R143, R12 ;  /* 0x0000000c8f8f723e */ /* 0x000fe400000000ff */
[----:B------:R-:W-:-:S03]  /*6e40*/  IADD3.X R171, PT, PT, R165, R171, RZ, P2, !PT ;  /* 0x000000aba5ab7210 */ /* 0x000fc600017fe4ff */
        /* <DEDUP_REMOVED lines=10> */
[C-C-:B-1----:R-:W-:Y:S02]  /*6ef0*/  IMAD.WIDE.U32 R32, R21.reuse, R5, R24.reuse ;  /* 0x0000000515207225 */ /* 0x142fe400078e0018 */
        /* <DEDUP_REMOVED lines=15> */
[----:B------:R-:W-:-:S04]  /*6ff0*/  SHF.L.U64.HI R18, R15, 0x1, R18 ;  /* 0x000000010f127819 */ /* 0x000fc80000010212 */
[----:B------:R-:W-:Y:S01]  /*7000*/  LOP3.LUT R18, R18, 0x1fffffff, RZ, 0xc0, !PT ;  /* 0x1fffffff12127812 */ /* 0x000fe200078ec0ff */
[----:B------:R-:W1:Y:S04]  /*7010*/  LDS.128 R144, [R167] ;  /* 0x00000000a7907984 */ /* 0x000e680000000c00 */
[----:B------:R-:W4:Y:S04]  /*7020*/  LDS.128 R140, [R168] ;  /* 0x00000000a88c7984 */ /* 0x000f280000000c00 */
[----:B------:R-:W5:Y:S01]  /*7030*/  LDS.128 R8, [R167+0x440] ;  /* 0x00044000a7087984 */ /* 0x000f620000000c00 */
[----:B------:R-:W-:Y:S01]  /*7040*/  IADD3 R33, PT, PT, R159, 0x12, RZ ;  /* 0x000000129f217810 */ /* 0x000fe20007ffe0ff */
        /* <DEDUP_REMOVED lines=16> */
[----:B---3--:R-:W-:Y:S02]  /*7150*/  HADD2.F32 R30, -RZ, R132.H0_H0 ;  /* 0x20000084ff1e7230 */ /* 0x008fe40000004100 */
[----:B----4-:R-:W-:Y:S01]  /*7160*/  FFMA R140, R140, R0, R17 ;  /* 0x000000008c8c7223 */ /* 0x010fe20000000011 */
[-C--:B------:R-:W-:Y:S01]  /*7170*/  FMUL R26, R26, R163.reuse ;  /* 0x000000a31a1a7220 */ /* 0x080fe20000400000 */
[----:B------:R-:W-:Y:S01]  /*7180*/  FMUL R17, R22, R163 ;  /* 0x000000a316117220 */ /* 0x000fe20000400000 */
[----:B------:R-:W-:-:S02]  /*7190*/  HADD2.F32 R22, -RZ, R133.H0_H0 ;  /* 0x20000085ff167230 */ /* 0x000fc40000004100 */
[-C--:B------:R-:W-:Y:S01]  /*71a0*/  FFMA R145, R145, R0.reuse, R32 ;  /* 0x0000000091917223 */ /* 0x080fe20000000020 */
[-C--:B------:R-:W-:Y:S01]  /*71b0*/  FFMA R141, R141, R0.reuse, R26 ;  /* 0x000000008d8d7223 */ /* 0x080fe2000000001a */
[-C--:B------:R-:W-:Y:S01]  /*71c0*/  FFMA R142, R142, R0.reuse, R17 ;  /* 0x000000008e8e7223 */ /* 0x080fe20000000011 */
[-C--:B------:R-:W-:Y:S01]  /*71d0*/  FMUL R17, R30, R163.reuse ;  /* 0x000000a31e117220 */ /* 0x080fe20000400000 */
[----:B------:R-:W-:Y:S02]  /*71e0*/  HADD2.F32 R30, -RZ, R135.H1_H1 ;  /* 0x30000087ff1e7230 */ /* 0x000fe40000004100 */
[----:B------:R-:W-:Y:S01]  /*71f0*/  FMUL R23, R22, R163 ;  /* 0x000000a316177220 */ /* 0x000fe20000400000 */
[----:B------:R-:W-:Y:S02]  /*7200*/  HADD2.F32 R26, -RZ, R132.H1_H1 ;  /* 0x30000084ff1a7230 */ /* 0x000fe40000004100 */
[----:B-----5:R-:W-:Y:S01]  /*7210*/  FFMA R22, R8, R0, R17 ;  /* 0x0000000008167223 */ /* 0x020fe20000000011 */
[----:B------:R-:W-:-:S02]  /*7220*/  HADD2.F32 R32, -RZ, R139.H1_H1 ;  /* 0x3000008bff207230 */ /* 0x000fc40000004100 */
[----:B------:R-:W-:Y:S01]  /*7230*/  FFMA R23, R10, R0, R23 ;  /* 0x000000000a177223 */ /* 0x000fe20000000017 */
[----:B------:R-:W-:Y:S02]  /*7240*/  HADD2.F32 R8, -RZ, R135.H0_H0 ;  /* 0x20000087ff087230 */ /* 0x000fe40000004100 */
[-C--:B------:R-:W-:Y:S01]  /*7250*/  FMUL R30, R30, R163.reuse ;  /* 0x000000a31e1e7220 */ /* 0x080fe20000400000 */
[--C-:B------:R-:W-:Y:S02]  /*7260*/  HADD2.F32 R10, -RZ, R134.reuse.H0_H0 ;  /* 0x20000086ff0a7230 */ /* 0x100fe40000004100 */
[-C--:B------:R-:W-:Y:S01]  /*7270*/  FMUL R26, R26, R163.reuse ;  /* 0x000000a31a1a7220 */ /* 0x080fe20000400000 */
[-C--:B------:R-:W-:Y:S01]  /*7280*/  FMUL R32, R32, R163.reuse ;  /* 0x000000a320207220 */ /* 0x080fe20000400000 */
[-C--:B------:R-:W-:Y:S01]  /*7290*/  FMUL R19, R8, R163.reuse ;  /* 0x000000a308137220 */ /* 0x080fe20000400000 */
[----:B------:R-:W-:Y:S01]  /*72a0*/  F2FP.F16.F32.PACK_AB R8, R145, R144 ;  /* 0x000000909108723e */ /* 0x000fe200000000ff */
[-C--:B------:R-:W-:Y:S01]  /*72b0*/  FFMA R27, R9, R0.reuse, R26 ;  /* 0x00000000091b7223 */ /* 0x080fe2000000001a */
[-C--:B------:R-:W-:Y:S01]  /*72c0*/  FMUL R17, R10, R163.reuse ;  /* 0x000000a30a117220 */ /* 0x080fe20000400000 */
[----:B------:R-:W-:Y:S01]  /*72d0*/  FFMA R143, R143, R0, R32 ;  /* 0x000000008f8f7223 */ /* 0x000fe20000000020 */
[----:B------:R-:W-:Y:S01]  /*72e0*/  HADD2.F32 R26, -RZ, R134.H1_H1 ;  /* 0x30000086ff1a7230 */ /* 0x000fe20000004100 */
[----:B------:R-:W-:Y:S01]  /*72f0*/  F2FP.F16.F32.PACK_AB R9, R147, R146 ;  /* 0x000000929309723e */ /* 0x000fe200000000ff */
[----:B------:R-:W-:Y:S01]  /*7300*/  HADD2.F32 R32, -RZ, R133.H1_H1 ;  /* 0x30000085ff207230 */ /* 0x000fe20000004100 */
[----:B------:R-:W-:Y:S01]  /*7310*/  F2FP.F16.F32.PACK_AB R10, R141, R140 ;  /* 0x0000008c8d0a723e */ /* 0x000fe200000000ff */
[-C--:B--2---:R-:W-:Y:S01]  /*7320*/  FFMA R30, R7, R0.reuse, R30 ;  /* 0x00000000071e7223 */ /* 0x084fe2000000001e */
[----:B------:R-:W-:Y:S01]  /*7330*/  SHF.L.U32 R7, R15, 0x1, RZ ;  /* 0x000000010f077819 */ /* 0x000fe200000006ff */
[----:B------:R-:W-:Y:S01]  /*7340*/  FFMA R19, R6, R0, R19 ;  /* 0x0000000006137223 */ /* 0x000fe20000000013 */
[----:B------:R-:W-:Y:S01]  /*7350*/  IADD3.X R15, PT, PT, R29, R16, RZ, P1, !PT ;  /* 0x000000101d0f7210 */ /* 0x000fe20000ffe4ff */
[----:B------:R-:W-:Y:S01]  /*7360*/  FFMA R17, R4, R0, R17 ;  /* 0x0000000004117223 */ /* 0x000fe20000000011 */
[----:B------:R-:W-:Y:S01]  /*7370*/  LOP3.LUT R7, R7, 0xfffffffe, RZ, 0xc0, !PT ;  /* 0xfffffffe07077812 */ /* 0x000fe200078ec0ff */
[-C--:B------:R-:W-:Y:S01]  /*7380*/  FMUL R26, R26, R163.reuse ;  /* 0x000000a31a1a7220 */ /* 0x080fe20000400000 */
[----:B------:R-:W-:Y:S01]  /*7390*/  SHF.L.U64.HI R6, R14, 0x1, R15 ;  /* 0x000000010e067819 */ /* 0x000fe2000001020f */
[----:B------:R-:W-:Y:S01]  /*73a0*/  FMUL R32, R32, R163 ;  /* 0x000000a320207220 */ /* 0x000fe20000400000 */
[----:B------:R-:W-:Y:S01]  /*73b0*/  F2FP.F16.F32.PACK_AB R4, R27, R22 ;  /* 0x000000161b04723e */ /* 0x000fe200000000ff */
[-C--:B------:R-:W-:Y:S01]  /*73c0*/  FFMA R26, R5, R0.reuse, R26 ;  /* 0x00000000051a7223 */ /* 0x080fe2000000001a */
[----:B------:R-:W-:Y:S01]  /*73d0*/  SHF.L.U32 R14, R14, 0x1, RZ ;  /* 0x000000010e0e7819 */ /* 0x000fe200000006ff */
[----:B------:R-:W-:Y:S01]  /*73e0*/  FFMA R32, R11, R0, R32 ;  /* 0x000000000b207223 */ /* 0x000fe20000000020 */
[----:B------:R-:W-:-:S02]  /*73f0*/  IADD3 R27, PT, PT, R159, 0x10, RZ ;  /* 0x000000109f1b7810 */ /* 0x000fc40007ffe0ff */
[----:B------:R-:W-:Y:S02]  /*7400*/  IADD3 R34, P1, PT, R2, R7, RZ ;  /* 0x0000000702227210 */ /* 0x000fe40007f3e0ff */
[----:B------:R-:W-:Y:S02]  /*7410*/  LOP3.LUT R7, R14, 0xfffffffe, RZ, 0xc0, !PT ;  /* 0xfffffffe0e077812 */ /* 0x000fe400078ec0ff */
[----:B------:R-:W-:Y:S02]  /*7420*/  ISETP.LT.AND P3, PT, R27, R164, P6 ;  /* 0x000000a41b00720c */ /* 0x000fe40003761270 */
[----:B------:R-:W-:Y:S02]  /*7430*/  IADD3.X R35, PT, PT, R3, R18, RZ, P1, !PT ;  /* 0x0000001203237210 */ /* 0x000fe40000ffe4ff */
[----:B------:R-:W-:Y:S02]  /*7440*/  LOP3.LUT R14, R6, 0x1fffffff, RZ, 0xc0, !PT ;  /* 0x1fffffff060e7812 */ /* 0x000fe400078ec0ff */
[----:B------:R-:W-:-:S02]  /*7450*/  IADD3 R16, P1, PT, R2, R7, RZ ;  /* 0x0000000702107210 */ /* 0x000fc40007f3e0ff */
[----:B------:R-:W-:Y:S02]  /*7460*/  IADD3 R22, P2, PT, R166, R170, RZ ;  /* 0x000000aaa6167210 */ /* 0x000fe40007f5e0ff */
[----:B------:R-:W-:Y:S02]  /*7470*/  F2FP.F16.F32.PACK_AB R11, R143, R142 ;  /* 0x0000008e8f0b723e */ /* 0x000fe400000000ff */
[----:B------:R-:W-:Y:S02]  /*7480*/  F2FP.F16.F32.PACK_AB R6, R26, R17 ;  /* 0x000000111a06723e */ /* 0x000fe400000000ff */
[----:B------:R-:W-:Y:S01]  /*7490*/  F2FP.F16.F32.PACK_AB R5, R32, R23 ;  /* 0x000000172005723e */ /* 0x000fe200000000ff */
[----:B------:R-:W-:Y:S01]  /*74a0*/  @P5 STG.E.128 desc[UR36][R34.64], R8 ;  /* 0x0000000822005986 */ /* 0x000fe2000c101d24 */
[----:B------:R-:W-:Y:S02]  /*74b0*/  F2FP.F16.F32.PACK_AB R7, R30, R19 ;  /* 0x000000131e07723e */ /* 0x000fe400000000ff */
[----:B------:R-:W-:-:S02]  /*74c0*/  IADD3.X R17, PT, PT, R3, R14, RZ, P1, !PT ;  /* 0x0000000e03117210 */ /* 0x000fc40000ffe4ff */
[----:B------:R-:W-:-:S03]  /*74d0*/  IADD3.X R23, PT, PT, R165, R171, RZ, P2, !PT ;  /* 0x000000aba5177210 */ /* 0x000fc600017fe4ff */
[----:B------:R1:W-:Y:S04]  /*74e0*/  @P4 STG.E.128 desc[UR36][R16.64], R4 ;  /* 0x0000000410004986 */ /* 0x0003e8000c101d24 */
[----:B------:R-:W2:Y:S01]  /*74f0*/  @P3 LDG.E.LTC128B.128 R136, desc[UR36][R22.64] ;  /* 0x0000002416883981 */ /* 0x000ea2000c1e1d20 */
[----:B------:R-:W-:Y:S02]  /*7500*/  ISETP.LT.AND P2, PT, R33, R164, P6 ;  /* 0x000000a42100720c */ /* 0x000fe40003741270 */
[----:B------:R-:W-:-:S04]  /*7510*/  IADD3 R30, P1, PT, R166, R12, RZ ;  /* 0x0000000ca61e7210 */ /* 0x000fc80007f3e0ff */
[----:B------:R-:W-:-:S07]  /*7520*/  IADD3.X R31, PT, PT, R165, R13, RZ, P1, !PT ;  /* 0x0000000da51f7210 */ /* 0x000fce0000ffe4ff */
[----:B------:R-:W3:Y:S01]  /*7530*/  @P2 LDG.E.LTC128B.128 R132, desc[UR36][R30.64] ;  /* 0x000000241e842981 */ /* 0x000ee2000c1e1d20 */
[----:B------:R-:W-:Y:S01]  /*7540*/  BAR.SYNC.DEFER_BLOCKING 0x0 ;  /* 0x0000000000007b1d */ /* 0x000fe20000010000 */
[-C--:B------:R-:W-:Y:S02]  /*7550*/  ISETP.LT.AND P5, PT, R27, R164.reuse, P0 ;  /* 0x000000a41b00720c */ /* 0x080fe400007a1270 */
[----:B------:R-:W-:Y:S01]  /*7560*/  ISETP.LT.AND P4, PT, R33, R164, P0 ;  /* 0x000000a42100720c */ /* 0x000fe20000781270 */
[----:B-1----:R-:W-:-:S04]  /*7570*/  IMAD.WIDE.U32 R4, R21, R27, R24 ;  /* 0x0000001b15047225 */ /* 0x002fc800078e0018 */
[----:B------:R-:W-:Y:S01]  /*7580*/  IMAD.WIDE.U32 R6, R21, R33, R24 ;  /* 0x0000002115067225 */ /* 0x000fe200078e0018 */
[----:B------:R-:W-:-:S03]  /*7590*/  IADD3 R26, P2, PT, R20, R4, RZ ;  /* 0x00000004141a7210 */ /* 0x000fc60007f5e0ff */
[----:B------:R-:W-:Y:S01]  /*75a0*/  IMAD R34, R27, R28, R5 ;  /* 0x0000001c1b227224 */ /* 0x000fe200078e0205 */
[----:B------:R-:W-:Y:S01]  /*75b0*/  IADD3 R27, P1, PT, R20, R6, RZ ;  /* 0x00000006141b7210 */ /* 0x000fe20007f3e0ff */
[----:B------:R-:W-:Y:S01]  /*75c0*/  IMAD R32, R33, R28, R7 ;  /* 0x0000001c21207224 */ /* 0x000fe200078e0207 */
[----:B------:R-:W-:Y:S04]  /*75d0*/  STS.64 [R158], R64 ;  /* 0x000000409e007388 */ /* 0x000fe80000000a00 */
[----:B------:R-:W-:Y:S01]  /*75e0*/  IADD3.X R32, PT, PT, R29, R32, RZ, P1, !PT ;  /* 0x000000201d207210 */ /* 0x000fe20000ffe4ff */
[----:B------:R-:W-:Y:S03]  /*75f0*/  STS.64 [R158+0x20], R60 ;  /* 0x0000203c9e007388 */ /* 0x000fe60000000a00 */
[C---:B------:R-:W-:Y:S01]  /*7600*/  SHF.L.U64.HI R32, R27.reuse, 0x1, R32 ;  /* 0x000000011b207819 */ /* 0x040fe20000010220 */
[----:B------:R-:W-:Y:S01]  /*7610*/  STS.64 [R158+0x40], R56 ;  /* 0x000040389e007388 */ /* 0x000fe20000000a00 */
[----:B------:R-:W-:-:S02]  /*7620*/  SHF.L.U32 R27, R27, 0x1, RZ ;  /* 0x000000011b1b7819 */ /* 0x000fc400000006ff */
[----:B------:R-:W-:Y:S01]  /*7630*/  LOP3.LUT R32, R32, 0x1fffffff, RZ, 0xc0, !PT ;  /* 0x1fffffff20207812 */ /* 0x000fe200078ec0ff */
        /* <DEDUP_REMOVED lines=8> */
[----:B------:R-:W3:Y:S01]  /*76c0*/  LDS.128 R8, [R167+0x440] ;  /* 0x00044000a7087984 */ /* 0x000ee20000000c00 */
[----:B--2---:R-:W-:-:S02]  /*76d0*/  HADD2.F32 R4, -RZ, R136.H0_H0 ;  /* 0x20000088ff047230 */ /* 0x004fc40000004100 */
[--C-:B-1----:R-:W-:Y:S02]  /*76e0*/  HADD2.F32 R44, -RZ, R137.reuse.H1_H1 ;  /* 0x30000089ff2c7230 */ /* 0x102fe40000004100 */
[----:B----4-:R-:W-:Y:S02]  /*76f0*/  HADD2.F32 R40, -RZ, R137.H0_H0 ;  /* 0x20000089ff287230 */ /* 0x010fe40000004100 */
[-C--:B------:R-:W-:Y:S01]  /*7700*/  FMUL R33, R4, R163.reuse ;  /* 0x000000a304217220 */ /* 0x080fe20000400000 */
[--C-:B-----5:R-:W-:Y:S01]  /*7710*/  HADD2.F32 R36, -RZ, R138.reuse.H0_H0 ;  /* 0x2000008aff247230 */ /* 0x120fe20000004100 */
[----:B------:R-:W1:Y:S01]  /*7720*/  LDS.128 R4, [R168+0x440] ;  /* 0x00044000a8047984 */ /* 0x000e620000000c00 */
[-C--:B------:R-:W-:Y:S01]  /*7730*/  FMUL R44, R44, R163.reuse ;  /* 0x000000a32c2c7220 */ /* 0x080fe20000400000 */
[----:B------:R-:W-:Y:S01]  /*7740*/  FFMA R16, R16, R0, R33 ;  /* 0x0000000010107223 */ /* 0x000fe20000000021 */
[----:B------:R-:W-:Y:S01]  /*7750*/  FMUL R33, R40, R163 ;  /* 0x000000a328217220 */ /* 0x000fe20000400000 */
[----:B------:R-:W-:-:S02]  /*7760*/  HADD2.F32 R40, -RZ, R138.H1_H1 ;  /* 0x3000008aff287230 */ /* 0x000fc40000004100 */
[-C--:B------:R-:W-:Y:S01]  /*7770*/  FFMA R19, R19, R0.reuse, R44 ;  /* 0x0000000013137223 */ /* 0x080fe2000000002c */
[--C-:B------:R-:W-:Y:S02]  /*7780*/  HADD2.F32 R44, -RZ, R139.reuse.H1_H1 ;  /* 0x3000008bff2c7230 */ /* 0x100fe40000004100 */
[-C--:B------:R-:W-:Y:S01]  /*7790*/  FFMA R18, R18, R0.reuse, R33 ;  /* 0x0000000012127223 */ /* 0x080fe20000000021 */
[-C--:B------:R-:W-:Y:S01]  /*77a0*/  FMUL R33, R36, R163.reuse ;  /* 0x000000a324217220 */ /* 0x080fe20000400000 */
[-C--:B------:R-:W-:Y:S01]  /*77b0*/  FMUL R40, R40, R163.reuse ;  /* 0x000000a328287220 */ /* 0x080fe20000400000 */
[----:B------:R-:W-:Y:S02]  /*77c0*/  HADD2.F32 R36, -RZ, R139.H0_H0 ;  /* 0x2000008bff247230 */ /* 0x000fe40000004100 */
[----:B------:R-:W-:Y:S01]  /*77d0*/  FMUL R44, R44, R163 ;  /* 0x000000a32c2c7220 */ /* 0x000fe20000400000 */
[-C--:B------:R-:W-:Y:S01]  /*77e0*/  FFMA R12, R12, R0.reuse, R33 ;  /* 0x000000000c0c7223 */ /* 0x080fe20000000021 */
[----:B------:R-:W-:Y:S01]  /*77f0*/  FFMA R33, R13, R0, R40 ;  /* 0x000000000d217223 */ /* 0x000fe20000000028 */
[----:B------:R-:W-:-:S02]  /*7800*/  HADD2.F32 R48, -RZ, R136.H1_H1 ;  /* 0x30000088ff307230 */ /* 0x000fc40000004100 */
[-C--:B------:R-:W-:Y:S01]  /*7810*/  FFMA R37, R15, R0.reuse, R44 ;  /* 0x000000000f257223 */ /* 0x080fe2000000002c */
[----:B---3--:R-:W-:Y:S02]  /*7820*/  HADD2.F32 R40, -RZ, R132.H0_H0 ;  /* 0x20000084ff287230 */ /* 0x008fe40000004100 */
[-C--:B------:R-:W-:Y:S01]  /*7830*/  FMUL R13, R36, R163.reuse ;  /* 0x000000a3240d7220 */ /* 0x080fe20000400000 */
[----:B------:R-:W-:Y:S02]  /*7840*/  HADD2.F32 R44, -RZ, R134.H1_H1 ;  /* 0x30000086ff2c7230 */ /* 0x000fe40000004100 */
[-C--:B------:R-:W-:Y:S01]  /*7850*/  FMUL R48, R48, R163.reuse ;  /* 0x000000a330307220 */ /* 0x080fe20000400000 */
[----:B------:R-:W-:Y:S02]  /*7860*/  HADD2.F32 R36, -RZ, R133.H0_H0 ;  /* 0x20000085ff247230 */ /* 0x000fe40000004100 */
[-C--:B------:R-:W-:Y:S01]  /*7870*/  FMUL R35, R40, R163.reuse ;  /* 0x000000a328237220 */ /* 0x080fe20000400000 */
[-C--:B------:R-:W-:Y:S01]  /*7880*/  FFMA R14, R14, R0.reuse, R13 ;  /* 0x000000000e0e7223 */ /* 0x080fe2000000000d */
[----:B------:R-:W-:Y:S01]  /*7890*/  FMUL R44, R44, R163 ;  /* 0x000000a32c2c7220 */ /* 0x000fe20000400000 */
[-C--:B------:R-:W-:Y:S01]  /*78a0*/  FFMA R17, R17, R0.reuse, R48 ;  /* 0x0000000011117223 */ /* 0x080fe20000000030 */
[----:B------:R-:W-:Y:S01]  /*78b0*/  FFMA R35, R8, R0, R35 ;  /* 0x0000000008237223 */ /* 0x000fe20000000023 */
[----:B------:R-:W-:-:S02]  /*78c0*/  HADD2.F32 R48, -RZ, R132.H1_H1 ;  /* 0x30000084ff307230 */ /* 0x000fc40000004100 */
[-C--:B------:R-:W-:Y:S01]  /*78d0*/  FMUL R13, R36, R163.reuse ;  /* 0x000000a3240d7220 */ /* 0x080fe20000400000 */
[--C-:B------:R-:W-:Y:S02]  /*78e0*/  HADD2.F32 R8, -RZ, R135.reuse.H1_H1 ;  /* 0x30000087ff087230 */ /* 0x100fe40000004100 */
[----:B------:R-:W-:Y:S02]  /*78f0*/  HADD2.F32 R40, -RZ, R134.H0_H0 ;  /* 0x20000086ff287230 */ /* 0x000fe40000004100 */
[----:B------:R-:W-:Y:S01]  /*7900*/  FFMA R13, R10, R0, R13 ;  /* 0x000000000a0d7223 */ /* 0x000fe2000000000d */
[-C--:B------:R-:W-:Y:S01]  /*7910*/  FMUL R48, R48, R163.reuse ;  /* 0x000000a330307220 */ /* 0x080fe20000400000 */
[----:B------:R-:W-:Y:S02]  /*7920*/  HADD2.F32 R10, -RZ, R135.H0_H0 ;  /* 0x20000087ff0a7230 */ /* 0x000fe40000004100 */
[----:B------:R-:W-:Y:S01]  /*7930*/  FMUL R8, R8, R163 ;  /* 0x000000a308087220 */ /* 0x000fe20000400000 */
[----:B------:R-:W-:-:S02]  /*7940*/  HADD2.F32 R36, -RZ, R133.H1_H1 ;  /* 0x30000085ff247230 */ /* 0x000fc40000004100 */
[----:B------:R-:W-:Y:S01]  /*7950*/  FFMA R48, R9, R0, R48 ;  /* 0x0000000009307223 */ /* 0x000fe20000000030 */
[-C--:B------:R-:W-:Y:S01]  /*7960*/  FMUL R15, R40, R163.reuse ;  /* 0x000000a3280f7220 */ /* 0x080fe20000400000 */
[-C--:B------:R-:W-:Y:S01]  /*7970*/  FMUL R9, R10, R163.reuse ;  /* 0x000000a30a097220 */ /* 0x080fe20000400000 */
[----:B------:R-:W-:Y:S01]  /*7980*/  F2FP.F16.F32.PACK_AB R10, R33, R12 ;  /* 0x0000000c210a723e */ /* 0x000fe200000000ff */
[----:B-1----:R-:W-:Y:S01]  /*7990*/  FFMA R44, R5, R0, R44 ;  /* 0x00000000052c7223 */ /* 0x002fe2000000002c */
[----:B------:R-:W-:Y:S01]  /*79a0*/  IADD3.X R5, PT, PT, R29, R34, RZ, P2, !PT ;  /* 0x000000221d057210 */ /* 0x000fe200017fe4ff */
[----:B------:R-:W-:Y:S01]  /*79b0*/  FFMA R7, R7, R0, R8 ;  /* 0x0000000007077223 */ /* 0x000fe20000000008 */
[----:B------:R-:W-:Y:S01]  /*79c0*/  F2FP.F16.F32.PACK_AB R8, R17, R16 ;  /* 0x000000101108723e */ /* 0x000fe200000000ff */
[----:B------:R-:W-:Y:S01]  /*79d0*/  FMUL R36, R36, R163 ;  /* 0x000000a324247220 */ /* 0x000fe20000400000 */
[----:B------:R-:W-:Y:S01]  /*79e0*/  SHF.L.U64.HI R5, R26, 0x1, R5 ;  /* 0x000000011a057819 */ /* 0x000fe20000010205 */
[-C--:B------:R-:W-:Y:S01]  /*79f0*/  FFMA R40, R6, R0.reuse, R9 ;  /* 0x0000000006287223 */ /* 0x080fe20000000009 */
[----:B------:R-:W-:Y:S01]  /*7a00*/  SHF.L.U32 R26, R26, 0x1, RZ ;  /* 0x000000011a1a7819 */ /* 0x000fe200000006ff */
[-C--:B------:R-:W-:Y:S01]  /*7a10*/  FFMA R36, R11, R0.reuse, R36 ;  /* 0x000000000b247223 */ /* 0x080fe20000000024 */
[----:B------:R-:W-:Y:S01]  /*7a20*/  IADD3 R33, PT, PT, R159, 0x18, RZ ;  /* 0x000000189f217810 */ /* 0x000fe20007ffe0ff */
[----:B------:R-:W-:Y:S01]  /*7a30*/  FFMA R15, R4, R0, R15 ;  /* 0x00000000040f7223 */ /* 0x000fe2000000000f */
[----:B------:R-:W-:-:S02]  /*7a40*/  LOP3.LUT R17, R26, 0xfffffffe, RZ, 0xc0, !PT ;  /* 0xfffffffe1a117812 */ /* 0x000fc400078ec0ff */
[----:B------:R-:W-:Y:S02]  /*7a50*/  LOP3.LUT R6, R5, 0x1fffffff, RZ, 0xc0, !PT ;  /* 0x1fffffff05067812 */ /* 0x000fe400078ec0ff */
[C---:B------:R-:W-:Y:S02]  /*7a60*/  IADD3 R16, P1, PT, R2.reuse, R17, RZ ;  /* 0x0000001102107210 */ /* 0x040fe40007f3e0ff */
[----:B------:R-:W-:Y:S02]  /*7a70*/  LOP3.LUT R5, R27, 0xfffffffe, RZ, 0xc0, !PT ;  /* 0xfffffffe1b057812 */ /* 0x000fe400078ec0ff */
[----:B------:R-:W-:Y:S02]  /*7a80*/  ISETP.LT.AND P3, PT, R33, R164, P6 ;  /* 0x000000a42100720c */ /* 0x000fe40003761270 */
[----:B------:R-:W-:Y:S02]  /*7a90*/  IADD3.X R17, PT, PT, R3, R6, RZ, P1, !PT ;  /* 0x0000000603117210 */ /* 0x000fe40000ffe4ff */
[----:B------:R-:W-:-:S02]  /*7aa0*/  IADD3 R12, P1, PT, R2, R5, RZ ;  /* 0x00000005020c7210 */ /* 0x000fc40007f3e0ff */
[----:B------:R-:W-:Y:S02]  /*7ab0*/  IADD3 R22, P2, PT, R166, R22, RZ ;  /* 0x00000016a6167210 */ /* 0x000fe40007f5e0ff */
        /* <DEDUP_REMOVED lines=24> */
[----:B------:R-:W-:-:S03]  /*7c40*/  IMAD R32, R35, R28, R7 ;  /* 0x0000001c23207224 */ /* 0x000fc600078e0207 */
[----:B------:R-:W-:Y:S02]  /*7c50*/  IADD3.X R34, PT, PT, R29, R34, RZ, P2, !PT ;  /* 0x000000221d227210 */ /* 0x000fe400017fe4ff */
[----:B--2---:R-:W-:Y:S01]  /*7c60*/  IADD3 R22, P2, PT, R166, R22, RZ ;  /* 0x00000016a6167210 */ /* 0x004fe20007f5e0ff */
[----:B------:R-:W-:Y:S03]  /*7c70*/  STS.64 [R158], R66 ;  /* 0x000000429e007388 */ /* 0x000fe60000000a00 */
[----:B------:R-:W-:Y:S01]  /*7c80*/  IADD3.X R23, PT, PT, R165, R23, RZ, P2, !PT ;  /* 0x00000017a5177210 */ /* 0x000fe200017fe4ff */
        /* <DEDUP_REMOVED lines=12> */
[--C-:B-1----:R-:W-:Y:S02]  /*7d50*/  HADD2.F32 R38, -RZ, R137.reuse.H0_H0 ;  /* 0x20000089ff267230 */ /* 0x102fe40000004100 */
[----:B------:R-:W-:Y:S02]  /*7d60*/  HADD2.F32 R36, -RZ, R138.H0_H0 ;  /* 0x2000008aff247230 */ /* 0x000fe40000004100 */
[-C--:B------:R-:W-:Y:S01]  /*7d70*/  FMUL R33, R4, R163.reuse ;  /* 0x000000a304217220 */ /* 0x080fe20000400000 */
[----:B------:R-:W-:Y:S01]  /*7d80*/  HADD2.F32 R42, -RZ, R136.H1_H1 ;  /* 0x30000088ff2a7230 */ /* 0x000fe20000004100 */
        /* <DEDUP_REMOVED lines=16> */
[----:B------:R-:W-:Y:S02]  /*7e90*/  HADD2.F32 R36, -RZ, R133.H0_H0 ;  /* 0x20000085ff247230 */ /* 0x000fe40000004100 */
[-C--:B------:R-:W-:Y:S01]  /*7ea0*/  FFMA R19, R19, R0.reuse, R40 ;  /* 0x0000000013137223 */ /* 0x080fe20000000028 */
[----:B------:R-:W-:Y:S02]  /*7eb0*/  HADD2.F32 R42, -RZ, R139.H1_H1 ;  /* 0x3000008bff2a7230 */ /* 0x000fe40000004100 */
[-C--:B------:R-:W-:Y:S01]  /*7ec0*/  FMUL R35, R38, R163.reuse ;  /* 0x000000a326237220 */ /* 0x080fe20000400000 */
[--C-:B------:R-:W-:Y:S02]  /*7ed0*/  HADD2.F32 R38, -RZ, R135.reuse.H1_H1 ;  /* 0x30000087ff267230 */ /* 0x100fe40000004100 */
[-C--:B------:R-:W-:Y:S01]  /*7ee0*/  FMUL R39, R36, R163.reuse ;  /* 0x000000a324277220 */ /* 0x080fe20000400000 */
[-C--:B------:R-:W-:Y:S01]  /*7ef0*/  FFMA R14, R14, R0.reuse, R13 ;  /* 0x000000000e0e7223 */ /* 0x080fe2000000000d */
[----:B------:R-:W-:Y:S01]  /*7f00*/  FFMA R35, R8, R0, R35 ;  /* 0x0000000008237223 */ /* 0x000fe20000000023 */
[----:B------:R-:W-:Y:S01]  /*7f10*/  FMUL R42, R42, R163 ;  /* 0x000000a32a2a7220 */ /* 0x000fe20000400000 */
[----:B------:R-:W-:-:S02]  /*7f20*/  HADD2.F32 R8, -RZ, R135.H0_H0 ;  /* 0x20000087ff087230 */ /* 0x000fc40000004100 */
[-C--:B------:R-:W-:Y:S01]  /*7f30*/  FMUL R38, R38, R163.reuse ;  /* 0x000000a326267220 */ /* 0x080fe20000400000 */
[-C--:B------:R-:W-:Y:S01]  /*7f40*/  FFMA R39, R10, R0.reuse, R39 ;  /* 0x000000000a277223 */ /* 0x080fe20000000027 */
[----:B------:R-:W-:Y:S01]  /*7f50*/  FFMA R37, R15, R0, R42 ;  /* 0x000000000f257223 */ /* 0x000fe2000000002a */
[----:B------:R-:W-:Y:S02]  /*7f60*/  HADD2.F32 R10, -RZ, R134.H0_H0 ;  /* 0x20000086ff0a7230 */ /* 0x000fe40000004100 */
[-C--:B------:R-:W-:Y:S01]  /*7f70*/  FMUL R15, R8, R163.reuse ;  /* 0x000000a3080f7220 */ /* 0x080fe20000400000 */
[----:B------:R-:W-:Y:S01]  /*7f80*/  F2FP.F16.F32.PACK_AB R8, R17, R16 ;  /* 0x000000101108723e */ /* 0x000fe200000000ff */
[----:B------:R-:W-:Y:S01]  /*7f90*/  HADD2.F32 R42, -RZ, R133.H1_H1 ;  /* 0x30000085ff2a7230 */ /* 0x000fe20000004100 */
[----:B------:R-:W-:Y:S01]  /*7fa0*/  IADD3.X R17, PT, PT, R29, R32, RZ, P1, !PT ;  /* 0x000000201d117210 */ /* 0x000fe20000ffe4ff */
[-C--:B------:R-:W-:Y:S01]  /*7fb0*/  FMUL R13, R10, R163.reuse ;  /* 0x000000a30a0d7220 */ /* 0x080fe20000400000 */
[----:B------:R-:W-:Y:S01]  /*7fc0*/  HADD2.F32 R40, -RZ, R132.H1_H1 ;  /* 0x30000084ff287230 */ /* 0x000fe20000004100 */
[----:B------:R-:W-:Y:S01]  /*7fd0*/  F2FP.F16.F32.PACK_AB R10, R33, R12 ;  /* 0x0000000c210a723e */ /* 0x000fe200000000ff */
[----:B------:R-:W-:Y:S01]  /*7fe0*/  HADD2.F32 R36, -RZ, R134.H1_H1 ;  /* 0x30000086ff247230 */ /* 0x000fe20000004100 */
[----:B------:R-:W-:Y:S01]  /*7ff0*/  SHF.L.U64.HI R12, R30, 0x1, R17 ;  /* 0x000000011e0c7819 */ /* 0x000fe20000010211 */
[-C--:B------:R-:W-:Y:S01]  /*8000*/  FMUL R42, R42, R163.reuse ;  /* 0x000000a32a2a7220 */ /* 0x080fe20000400000 */
[-C--:B-1----:R-:W-:Y:S01]  /*8010*/  FFMA R38, R7, R0.reuse, R38 ;  /* 0x0000000007267223 */ /* 0x082fe20000000026 */
[C---:B------:R-:W-:Y:S01]  /*8020*/  SHF.L.U32 R7, R31.reuse, 0x1, RZ ;  /* 0x000000011f077819 */ /* 0x040fe200000006ff */
[-C--:B------:R-:W-:Y:S01]  /*8030*/  FFMA R15, R6, R0.reuse, R15 ;  /* 0x00000000060f7223 */ /* 0x080fe2000000000f */
[----:B------:R-:W-:Y:S01]  /*8040*/  SHF.L.U64.HI R6, R31, 0x1, R34 ;  /* 0x000000011f067819 */ /* 0x000fe20000010222 */
[-C--:B------:R-:W-:Y:S01]  /*8050*/  FMUL R40, R40, R163.reuse ;  /* 0x000000a328287220 */ /* 0x080fe20000400000 */
[----:B------:R-:W-:Y:S01]  /*8060*/  LOP3.LUT R7, R7, 0xfffffffe, RZ, 0xc0, !PT ;  /* 0xfffffffe07077812 */ /* 0x000fe200078ec0ff */
[----:B------:R-:W-:Y:S01]  /*8070*/  FMUL R36, R36, R163 ;  /* 0x000000a324247220 */ /* 0x000fe20000400000 */
[----:B------:R-:W-:Y:S01]  /*8080*/  SHF.L.U32 R30, R30, 0x1, RZ ;  /* 0x000000011e1e7819 */ /* 0x000fe200000006ff */
[-C--:B------:R-:W-:Y:S01]  /*8090*/  FFMA R42, R11, R0.reuse, R42 ;  /* 0x000000000b2a7223 */ /* 0x080fe2000000002a */
[----:B------:R-:W-:Y:S01]  /*80a0*/  IADD3 R31, PT, PT, R159, 0x20, RZ ;  /* 0x000000209f1f7810 */ /* 0x000fe20007ffe0ff */
        /* <DEDUP_REMOVED lines=8> */
[----:B------:R-:W-:Y:S02]  /*8130*/  IADD3.X R17, PT, PT, R3, R6, RZ, P1, !PT ;  /* 0x0000000603117210 */ /* 0x000fe40000ffe4ff */
[----:B------:R-:W-:Y:S02]  /*8140*/  LOP3.LUT R12, R12, 0x1fffffff, RZ, 0xc0, !PT ;  /* 0x1fffffff0c0c7812 */ /* 0x000fe400078ec0ff */
[----:B------:R-:W-:Y:S02]  /*8150*/  IADD3 R14, P1, PT, R2, R7, RZ ;  /* 0x00000007020e7210 */ /* 0x000fe40007f3e0ff */
[----:B------:R-:W-:-:S02]  /*8160*/  F2FP.F16.F32.PACK_AB R9, R19, R18 ;  /* 0x000000121309723e */ /* 0x000fc400000000ff */
[----:B------:R-:W-:Y:S02]  /*8170*/  F2FP.F16.F32.PACK_AB R7, R38, R15 ;  /* 0x0000000f2607723e */ /* 0x000fe400000000ff */
        /* <DEDUP_REMOVED lines=12> */
[-C--:B------:R-:W-:Y:S01]  /*8240*/  ISETP.LT.AND P5, PT, R31, R164.reuse, P0 ;  /* 0x000000a41f00720c */ /* 0x080fe200007a1270 */
[----:B------:R-:W-:Y:S01]  /*8250*/  BAR.SYNC.DEFER_BLOCKING 0x0 ;  /* 0x0000000000007b1d */ /* 0x000fe20000010000 */
[----:B------:R-:W-:Y:S01]  /*8260*/  ISETP.LT.AND P4, PT, R33, R164, P0 ;  /* 0x000000a42100720c */ /* 0x000fe20000781270 */
[----:B-1----:R-:W-:-:S04]  /*8270*/  IMAD.WIDE.U32 R4, R21, R31, R24 ;  /* 0x0000001f15047225 */ /* 0x002fc800078e0018 */
[----:B------:R-:W-:Y:S01]  /*8280*/  IMAD.WIDE.U32 R6, R21, R33, R24 ;  /* 0x0000002115067225 */ /* 0x000fe200078e0018 */
[----:B------:R-:W-:-:S03]  /*8290*/  IADD3 R30, P2, PT, R20, R4, RZ ;  /* 0x00000004141e7210 */ /* 0x000fc60007f5e0ff */
[----:B------:R-:W-:Y:S01]  /*82a0*/  IMAD R34, R31, R28, R5 ;  /* 0x0000001c1f227224 */ /* 0x000fe200078e0205 */
[----:B------:R-:W-:Y:S01]  /*82b0*/  IADD3 R31, P1, PT, R20, R6, RZ ;  /* 0x00000006141f7210 */ /* 0x000fe20007f3e0ff */
[----:B------:R-:W-:-:S05]  /*82c0*/  IMAD R32, R33, R28, R7 ;  /* 0x0000001c21207224 */ /* 0x000fca00078e0207 */
[----:B------:R-:W-:Y:S01]  /*82d0*/  IADD3.X R32, PT, PT, R29, R32, RZ, P1, !PT ;  /* 0x000000201d207210 */ /* 0x000fe20000ffe4ff */
[----:B------:R-:W-:Y:S03]  /*82e0*/  STS.64 [R158], R68 ;  /* 0x000000449e007388 */ /* 0x000fe60000000a00 */
[C---:B------:R-:W-:Y:S01]  /*82f0*/  SHF.L.U64.HI R32, R31.reuse, 0x1, R32 ;  /* 0x000000011f207819 */ /* 0x040fe20000010220 */
[----:B------:R-:W-:Y:S01]  /*8300*/  STS.64 [R158+0x20], R72 ;  /* 0x000020489e007388 */ /* 0x000fe20000000a00 */
[----:B------:R-:W-:Y:S02]  /*8310*/  SHF.L.U32 R31, R31, 0x1, RZ ;  /* 0x000000011f1f7819 */ /* 0x000fe400000006ff */
        /* <DEDUP_REMOVED lines=12> */
[--C-:B------:R-:W-:Y:S02]  /*83e0*/  HADD2.F32 R40, -RZ, R137.reuse.H1_H1 ;  /* 0x30000089ff287230 */ /* 0x100fe40000004100 */
[----:B------:R-:W-:Y:S02]  /*83f0*/  HADD2.F32 R38, -RZ, R137.H0_H0 ;  /* 0x20000089ff267230 */ /* 0x000fe40000004100 */
[-C--:B------:R-:W-:Y:S01]  /*8400*/  FMUL R33, R4, R163.reuse ;  /* 0x000000a304217220 */ /* 0x080fe20000400000 */
[--C-:B------:R-:W-:Y:S01]  /*8410*/  HADD2.F32 R36, -RZ, R138.reuse.H0_H0 ;  /* 0x2000008aff247230 */ /* 0x100fe20000004100 */
[----:B------:R-:W2:Y:S01]  /*8420*/  LDS.128 R4, [R168+0x440] ;  /* 0x00044000a8047984 */ /* 0x000ea20000000c00 */
[-C--:B------:R-:W-:Y:S01]  /*8430*/  FMUL R40, R40, R163.reuse ;  /* 0x000000a328287220 */ /* 0x080fe20000400000 */
[----:B-1----:R-:W-:Y:S01]  /*8440*/  FFMA R16, R16, R0, R33 ;  /* 0x0000000010107223 */ /* 0x002fe20000000021 */
        /* <DEDUP_REMOVED lines=9> */
[-C--:B----4-:R-:W-:Y:S01]  /*84e0*/  FFMA R12, R12, R0.reuse, R33 ;  /* 0x000000000c0c7223 */ /* 0x090fe20000000021 */
        /* <DEDUP_REMOVED lines=12> */
[----:B-----5:R-:W-:Y:S01]  /*85b0*/  FFMA R35, R8, R0, R35 ;  /* 0x0000000008237223 */ /* 0x020fe20000000023 */
        /* <DEDUP_REMOVED lines=13> */
[----:B--2---:R-:W-:Y:S01]  /*8690*/  FFMA R40, R5, R0, R40 ;  /* 0x0000000005287223 */ /* 0x004fe20000000028 */
        /* <DEDUP_REMOVED lines=72> */
[-C--:B----4-:R-:W-:Y:S01]  /*8b20*/  FFMA R12, R12, R0.reuse, R31 ;  /* 0x000000000c0c7223 */ /* 0x090fe2000000001f */
[----:B------:R-:W-:Y:S01]  /*8b30*/  FFMA R31, R13, R0, R40 ;  /* 0x000000000d1f7223 */ /* 0x000fe20000000028 */
[----:B---3--:R-:W-:-:S02]  /*8b40*/  HADD2.F32 R40, -RZ, R132.H0_H0 ;  /* 0x20000084ff287230 */ /* 0x008fc40000004100 */
[-C--:B------:R-:W-:Y:S01]  /*8b50*/  FMUL R13, R38, R163.reuse ;  /* 0x000000a3260d7220 */ /* 0x080fe20000400000 */
[----:B------:R-:W-:Y:S02]  /*8b60*/  HADD2.F32 R38, -RZ, R133.H0_H0 ;  /* 0x20000085ff267230 */ /* 0x000fe40000004100 */
[----:B------:R-:W-:Y:S01]  /*8b70*/  FFMA R19, R19, R0, R42 ;  /* 0x0000000013137223 */ /* 0x000fe2000000002a */
[----:B------:R-:W-:Y:S02]  /*8b80*/  HADD2.F32 R44, -RZ, R139.H1_H1 ;  /* 0x3000008bff2c7230 */ /* 0x000fe40000004100 */
[-C--:B------:R-:W-:Y:S01]  /*8b90*/  FMUL R33, R40, R163.reuse ;  /* 0x000000a328217220 */ /* 0x080fe20000400000 */
[----:B------:R-:W-:Y:S02]  /*8ba0*/  HADD2.F32 R40, -RZ, R135.H1_H1 ;  /* 0x30000087ff287230 */ /* 0x000fe40000004100 */
[----:B------:R-:W-:Y:S01]  /*8bb0*/  FMUL R37, R38, R163 ;  /* 0x000000a326257220 */ /* 0x000fe20000400000 */
[----:B------:R-:W-:-:S02]  /*8bc0*/  HADD2.F32 R38, -RZ, R134.H1_H1 ;  /* 0x30000086ff267230 */ /* 0x000fc40000004100 */
[-C--:B-----5:R-:W-:Y:S01]  /*8bd0*/  FFMA R33, R8, R0.reuse, R33 ;  /* 0x0000000008217223 */ /* 0x0a0fe20000000021 */
[-C--:B------:R-:W-:Y:S01]  /*8be0*/  FMUL R44, R44, R163.reuse ;  /* 0x000000a32c2c7220 */ /* 0x080fe20000400000 */
[----:B------:R-:W-:Y:S02]  /*8bf0*/  HADD2.F32 R8, -RZ, R135.H0_H0 ;  /* 0x20000087ff087230 */ /* 0x000fe40000004100 */
[-C--:B------:R-:W-:Y:S01]  /*8c00*/  FMUL R40, R40, R163.reuse ;  /* 0x000000a328287220 */ /* 0x080fe20000400000 */
[-C--:B------:R-:W-:Y:S01]  /*8c10*/  FMUL R38, R38, R163.reuse ;  /* 0x000000a326267220 */ /* 0x080fe20000400000 */
[-C--:B------:R-:W-:Y:S01]  /*8c20*/  FFMA R35, R15, R0.reuse, R44 ;  /* 0x000000000f237223 */ /* 0x080fe2000000002c */
[-C--:B------:R-:W-:Y:S01]  /*8c30*/  FFMA R37, R10, R0.reuse, R37 ;  /* 0x000000000a257223 */ /* 0x080fe20000000025 */
[----:B------:R-:W-:Y:S01]  /*8c40*/  FMUL R15, R8, R163 ;  /* 0x000000a3080f7220 */ /* 0x000fe20000400000 */
[----:B------:R-:W-:Y:S02]  /*8c50*/  HADD2.F32 R10, -RZ, R134.H0_H0 ;  /* 0x20000086ff0a7230 */ /* 0x000fe40000004100 */
[----:B------:R-:W-:Y:S01]  /*8c60*/  FFMA R14, R14, R0, R13 ;  /* 0x000000000e0e7223 */ /* 0x000fe2000000000d */
[----:B------:R-:W-:Y:S01]  /*8c70*/  HADD2.F32 R44, -RZ, R133.H1_H1 ;  /* 0x30000085ff2c7230 */ /* 0x000fe20000004100 */
[----:B------:R-:W-:Y:S01]  /*8c80*/  F2FP.F16.F32.PACK_AB R8, R17, R16 ;  /* 0x000000101108723e */ /* 0x000fe200000000ff */
[----:B------:R-:W-:-:S02]  /*8c90*/  HADD2.F32 R42, -RZ, R132.H1_H1 ;  /* 0x30000084ff2a7230 */ /* 0x000fc40000004100 */
[-C--:B------:R-:W-:Y:S01]  /*8ca0*/  FMUL R13, R10, R163.reuse ;  /* 0x000000a30a0d7220 */ /* 0x080fe20000400000 */
[----:B------:R-:W-:Y:S01]  /*8cb0*/  F2FP.F16.F32.PACK_AB R10, R31, R12 ;  /* 0x0000000c1f0a723e */ /* 0x000fe200000000ff */
[-C--:B------:R-:W-:Y:S01]  /*8cc0*/  FMUL R44, R44, R163.reuse ;  /* 0x000000a32c2c7220 */ /* 0x080fe20000400000 */
[----:B------:R-:W-:Y:S01]  /*8cd0*/  IADD3 R31, PT, PT, R159, 0x30, RZ ;  /* 0x000000309f1f7810 */ /* 0x000fe20007ffe0ff */
[----:B--2---:R-:W-:Y:S01]  /*8ce0*/  FFMA R38, R5, R0, R38 ;  /* 0x0000000005267223 */ /* 0x004fe20000000026 */
[----:B------:R-:W-:Y:S01]  /*8cf0*/  IADD3.X R5, PT, PT, R29, R36, RZ, P2, !PT ;  /* 0x000000241d057210 */ /* 0x000fe200017fe4ff */
[-C--:B------:R-:W-:Y:S01]  /*8d00*/  FFMA R15, R6, R0.reuse, R15 ;  /* 0x00000000060f7223 */ /* 0x080fe2000000000f */
[----:B------:R-:W-:Y:S01]  /*8d10*/  FFMA R40, R7, R0, R40 ;  /* 0x0000000007287223 */ /* 0x000fe20000000028 */
[----:B------:R-:W-:Y:S01]  /*8d20*/  IADD3.X R7, PT, PT, R29, R34, RZ, P1, !PT ;  /* 0x000000221d077210 */ /* 0x000fe20000ffe4ff */
[----:B------:R-:W-:Y:S01]  /*8d30*/  FMUL R42, R42, R163 ;  /* 0x000000a32a2a7220 */ /* 0x000fe20000400000 */
[C---:B------:R-:W-:Y:S01]  /*8d40*/  SHF.L.U64.HI R6, R32.reuse, 0x1, R5 ;  /* 0x0000000120067819 */ /* 0x040fe20000010205 */
[-C--:B------:R-:W-:Y:S01]  /*8d50*/  FFMA R44, R11, R0.reuse, R44 ;  /* 0x000000000b2c7223 */ /* 0x080fe2000000002c */
[----:B------:R-:W-:Y:S01]  /*8d60*/  SHF.L.U32 R32, R32, 0x1, RZ ;  /* 0x0000000120207819 */ /* 0x000fe200000006ff */
[-C--:B------:R-:W-:Y:S01]  /*8d70*/  FFMA R42, R9, R0.reuse, R42 ;  /* 0x00000000092a7223 */ /* 0x080fe2000000002a */
[----:B------:R-:W-:Y:S01]  /*8d80*/  SHF.L.U64.HI R12, R30, 0x1, R7 ;  /* 0x000000011e0c7819 */ /* 0x000fe20000010207 */
[----:B------:R-:W-:Y:S01]  /*8d90*/  FFMA R13, R4, R0, R13 ;  /* 0x00000000040d7223 */ /* 0x000fe2000000000d */
[----:B------:R-:W-:-:S02]  /*8da0*/  LOP3.LUT R17, R32, 0xfffffffe, RZ, 0xc0, !PT ;  /* 0xfffffffe20117812 */ /* 0x000fc400078ec0ff */
[----:B------:R-:W-:Y:S02]  /*8db0*/  SHF.L.U32 R7, R30, 0x1, RZ ;  /* 0x000000011e077819 */ /* 0x000fe400000006ff */
[----:B------:R-:W-:Y:S02]  /*8dc0*/  LOP3.LUT R6, R6, 0x1fffffff, RZ, 0xc0, !PT ;  /* 0x1fffffff06067812 */ /* 0x000fe400078ec0ff */
[----:B------:R-:W-:Y:S02]  /*8dd0*/  IADD3 R16, P1, PT, R2, R17, RZ ;  /* 0x0000001102107210 */ /* 0x000fe40007f3e0ff */
[----:B------:R-:W-:Y:S02]  /*8de0*/  LOP3.LUT R7, R7, 0xfffffffe, RZ, 0xc0, !PT ;  /* 0xfffffffe07077812 */ /* 0x000fe400078ec0ff */
[----:B------:R-:W-:Y:S02]  /*8df0*/  ISETP.LT.AND P3, PT, R31, R164, P6 ;  /* 0x000000a41f00720c */ /* 0x000fe40003761270 */
[----:B------:R-:W-:-:S02]  /*8e00*/  F2FP.F16.F32.PACK_AB R11, R35, R14 ;  /* 0x0000000e230b723e */ /* 0x000fc400000000ff */
[----:B------:R-:W-:Y:S02]  /*8e10*/  IADD3.X R17, PT, PT, R3, R6, RZ, P1, !PT ;  /* 0x0000000603117210 */ /* 0x000fe40000ffe4ff */
[----:B------:R-:W-:Y:S02]  /*8e20*/  LOP3.LUT R12, R12, 0x1fffffff, RZ, 0xc0, !PT ;  /* 0x1fffffff0c0c7812 */ /* 0x000fe400078ec0ff */
[----:B------:R-:W-:Y:S02]  /*8e30*/  IADD3 R14, P1, PT, R2, R7, RZ ;  /* 0x00000007020e7210 */ /* 0x000fe40007f3e0ff */
[----:B------:R-:W-:Y:S02]  /*8e40*/  IADD3 R22, P2, PT, R166, R22, RZ ;  /* 0x00000016a6167210 */ /* 0x000fe40007f5e0ff */
[----:B------:R-:W-:Y:S02]  /*8e50*/  F2FP.F16.F32.PACK_AB R9, R19, R18 ;  /* 0x000000121309723e */ /* 0x000fe400000000ff */
[----:B------:R-:W-:-:S02]  /*8e60*/  F2FP.F16.F32.PACK_AB R7, R40, R15 ;  /* 0x0000000f2807723e */ /* 0x000fc400000000ff */
        /* <DEDUP_REMOVED lines=62> */
[----:B------:R-:W-:Y:S02]  /*9250*/  HADD2.F32 R36, -RZ, R132.H1_H1 ;  /* 0x30000084ff247230 */ /* 0x000fe40000004100 */
[-C--:B------:R-:W-:Y:S01]  /*9260*/  FFMA R14, R14, R0.reuse, R33 ;  /* 0x000000000e0e7223 */ /* 0x080fe20000000021 */
[-C--:B------:R-:W-:Y:S01]  /*9270*/  FFMA R13, R13, R0.reuse, R38 ;  /* 0x000000000d0d7223 */ /* 0x080fe20000000026 */
[----:B------:R-:W-:Y:S01]  /*9280*/  FFMA R33, R15, R0, R42 ;  /* 0x000000000f217223 */ /* 0x000fe2000000002a */
[-C--:B------:R-:W-:Y:S01]  /*9290*/  FMUL R15, R40, R163.reuse ;  /* 0x000000a3280f7220 */ /* 0x080fe20000400000 */
[----:B------:R-:W-:Y:S02]  /*92a0*/  HADD2.F32 R40, -RZ, R134.H1_H1 ;  /* 0x30000086ff287230 */ /* 0x000fe40000004100 */
[----:B------:R-:W-:Y:S01]  /*92b0*/  FMUL R36, R36, R163 ;  /* 0x000000a324247220 */ /* 0x000fe20000400000 */
[----:B------:R-:W-:-:S02]  /*92c0*/  HADD2.F32 R38, -RZ, R133.H0_H0 ;  /* 0x20000085ff267230 */ /* 0x000fc40000004100 */
[-C--:B-----5:R-:W-:Y:S01]  /*92d0*/  FFMA R15, R8, R0.reuse, R15 ;  /* 0x00000000080f7223 */ /* 0x0a0fe2000000000f */
[--C-:B------:R-:W-:Y:S02]  /*92e0*/  HADD2.F32 R42, -RZ, R135.reuse.H1_H1 ;  /* 0x30000087ff2a7230 */ /* 0x100fe40000004100 */
[-C--:B------:R-:W-:Y:S01]  /*92f0*/  FMUL R40, R40, R163.reuse ;  /* 0x000000a328287220 */ /* 0x080fe20000400000 */
[----:B------:R-:W-:Y:S02]  /*9300*/  HADD2.F32 R8, -RZ, R135.H0_H0 ;  /* 0x20000087ff087230 */ /* 0x000fe40000004100 */
[-C--:B------:R-:W-:Y:S01]  /*9310*/  FMUL R35, R38, R163.reuse ;  /* 0x000000a326237220 */ /* 0x080fe20000400000 */
[----:B------:R-:W-:Y:S02]  /*9320*/  HADD2.F32 R38, -RZ, R133.H1_H1 ;  /* 0x30000085ff267230 */ /* 0x000fe40000004100 */
[----:B------:R-:W-:Y:S01]  /*9330*/  FMUL R42, R42, R163 ;  /* 0x000000a32a2a7220 */ /* 0x000fe20000400000 */
[-C--:B------:R-:W-:Y:S01]  /*9340*/  FFMA R36, R9, R0.reuse, R36 ;  /* 0x0000000009247223 */ /* 0x080fe20000000024 */
[----:B------:R-:W-:Y:S01]  /*9350*/  FFMA R35, R10, R0, R35 ;  /* 0x000000000a237223 */ /* 0x000fe20000000023 */
[----:B------:R-:W-:-:S02]  /*9360*/  HADD2.F32 R10, -RZ, R134.H0_H0 ;  /* 0x20000086ff0a7230 */ /* 0x000fc40000004100 */
[-C--:B------:R-:W-:Y:S01]  /*9370*/  FMUL R38, R38, R163.reuse ;  /* 0x000000a326267220 */ /* 0x080fe20000400000 */
[-C--:B------:R-:W-:Y:S01]  /*9380*/  FMUL R39, R8, R163.reuse ;  /* 0x000000a308277220 */ /* 0x080fe20000400000 */
[----:B------:R-:W-:Y:S01]  /*9390*/  F2FP.F16.F32.PACK_AB R9, R19, R18 ;  /* 0x000000121309723e */ /* 0x000fe200000000ff */
[----:B--2---:R-:W-:Y:S01]  /*93a0*/  FFMA R40, R5, R0, R40 ;  /* 0x0000000005287223 */ /* 0x004fe20000000028 */
[----:B------:R-:W-:Y:S01]  /*93b0*/  IADD3.X R5, PT, PT, R29, R34, RZ, P2, !PT ;  /* 0x000000221d057210 */ /* 0x000fe200017fe4ff */
[----:B------:R-:W-:Y:S01]  /*93c0*/  FFMA R42, R7, R0, R42 ;  /* 0x00000000072a7223 */ /* 0x000fe2000000002a */
[----:B------:R-:W-:Y:S01]  /*93d0*/  FMUL R37, R10, R163 ;  /* 0x000000a30a257220 */ /* 0x000fe20000400000 */
[----:B------:R-:W-:Y:S01]  /*93e0*/  F2FP.F16.F32.PACK_AB R10, R13, R12 ;  /* 0x0000000c0d0a723e */ /* 0x000fe200000000ff */
[-C--:B------:R-:W-:Y:S01]  /*93f0*/  FFMA R38, R11, R0.reuse, R38 ;  /* 0x000000000b267223 */ /* 0x080fe20000000026 */
[----:B------:R-:W-:Y:S01]  /*9400*/  SHF.L.U64.HI R5, R30, 0x1, R5 ;  /* 0x000000011e057819 */ /* 0x000fe20000010205 */
[-C--:B------:R-:W-:Y:S01]  /*9410*/  FFMA R39, R6, R0.reuse, R39 ;  /* 0x0000000006277223 */ /* 0x080fe20000000027 */
[----:B------:R-:W-:Y:S01]  /*9420*/  SHF.L.U32 R30, R30, 0x1, RZ ;  /* 0x000000011e1e7819 */ /* 0x000fe200000006ff */
[----:B------:R-:W-:Y:S01]  /*9430*/  FFMA R37, R4, R0, R37 ;  /* 0x0000000004257223 */ /* 0x000fe20000000025 */
[----:B------:R-:W-:-:S02]  /*9440*/  IADD3 R13, PT, PT, R159, 0x38, RZ ;  /* 0x000000389f0d7810 */ /* 0x000fc40007ffe0ff */
[----:B------:R-:W-:Y:S02]  /*9450*/  LOP3.LUT R7, R30, 0xfffffffe, RZ, 0xc0, !PT ;  /* 0xfffffffe1e077812 */ /* 0x000fe400078ec0ff */
[----:B------:R-:W-:Y:S02]  /*9460*/  F2FP.F16.F32.PACK_AB R11, R33, R14 ;  /* 0x0000000e210b723e */ /* 0x000fe400000000ff */
[----:B------:R-:W-:Y:S02]  /*9470*/  LOP3.LUT R6, R5, 0x1fffffff, RZ, 0xc0, !PT ;  /* 0x1fffffff05067812 */ /* 0x000fe400078ec0ff */
[----:B------:R-:W-:Y:S02]  /*9480*/  IADD3 R14, P1, PT, R2, R7, RZ ;  /* 0x00000007020e7210 */ /* 0x000fe40007f3e0ff */
[----:B------:R-:W-:Y:S02]  /*9490*/  ISETP.LT.AND P3, PT, R13, R164, P6 ;  /* 0x000000a40d00720c */ /* 0x000fe40003761270 */
[----:B------:R-:W-:-:S02]  /*94a0*/  F2FP.F16.F32.PACK_AB R4, R36, R15 ;  /* 0x0000000f2404723e */ /* 0x000fc400000000ff */
[----:B------:R-:W-:Y:S02]  /*94b0*/  IADD3.X R15, PT, PT, R3, R6, RZ, P1, !PT ;  /* 0x00000006030f7210 */ /* 0x000fe40000ffe4ff */
[----:B------:R-:W-:Y:S02]  /*94c0*/  F2FP.F16.F32.PACK_AB R8, R17, R16 ;  /* 0x000000101108723e */ /* 0x000fe400000000ff */
[----:B------:R-:W-:Y:S02]  /*94d0*/  IADD3 R18, P1, PT, R2, R31, RZ ;  /* 0x0000001f02127210 */ /* 0x000fe40007f3e0ff */
[----:B------:R-:W-:Y:S01]  /*94e0*/  IADD3 R16, P2, PT, R166, R22, RZ ;  /* 0x00000016a6107210 */ /* 0x000fe20007f5e0ff */
[----:B------:R1:W-:Y:S01]  /*94f0*/  @P5 STG.E.128 desc[UR36][R14.64], R8 ;  /* 0x000000080e005986 */ /* 0x0003e2000c101d24 */
[----:B------:R-:W-:Y:S02]  /*9500*/  F2FP.F16.F32.PACK_AB R5, R38, R35 ;  /* 0x000000232605723e */ /* 0x000fe400000000ff */
[----:B------:R-:W-:-:S02]  /*9510*/  F2FP.F16.F32.PACK_AB R6, R40, R37 ;  /* 0x000000252806723e */ /* 0x000fc400000000ff */
[----:B------:R-:W-:Y:S02]  /*9520*/  IADD3.X R19, PT, PT, R3, R32, RZ, P1, !PT ;  /* 0x0000002003137210 */ /* 0x000fe40000ffe4ff */
[----:B------:R-:W-:Y:S02]  /*9530*/  F2FP.F16.F32.PACK_AB R7, R42, R39 ;  /* 0x000000272a07723e */ /* 0x000fe400000000ff */
        /* <DEDUP_REMOVED lines=8> */
[C-C-:B-1----:R-:W-:Y:S01]  /*95c0*/  IMAD.WIDE.U32 R14, R21.reuse, R13, R24.reuse ;  /* 0x0000000d150e7225 */ /* 0x142fe200078e0018 */
[----:B------:R-:W-:Y:S03]  /*95d0*/  BAR.SYNC.DEFER_BLOCKING 0x0 ;  /* 0x0000000000007b1d */ /* 0x000fe60000010000 */
[----:B------:R-:W-:Y:S01]  /*95e0*/  IMAD.WIDE.U32 R24, R21, R159, R24 ;  /* 0x0000009f15187225 */ /* 0x000fe200078e0018 */
[-C--:B------:R-:W-:Y:S02]  /*95f0*/  ISETP.LT.AND P3, PT, R13, R164.reuse, P0 ;  /* 0x000000a40d00720c */ /* 0x080fe40000761270 */
[----:B------:R-:W-:Y:S01]  /*9600*/  ISETP.LT.AND P0, PT, R159, R164, P0 ;  /* 0x000000a49f00720c */ /* 0x000fe20000701270 */
[----:B------:R-:W-:Y:S01]  /*9610*/  IMAD R12, R13, R28, R15 ;  /* 0x0000001c0d0c7224 */ /* 0x000fe200078e020f */
[----:B------:R-:W-:-:S02]  /*9620*/  IADD3 R13, P2, PT, R20, R14, RZ ;  /* 0x0000000e140d7210 */ /* 0x000fc40007f5e0ff */
[----:B------:R-:W-:Y:S01]  /*9630*/  IADD3 R20, P1, PT, R20, R24, RZ ;  /* 0x0000001814147210 */ /* 0x000fe20007f3e0ff */
[----:B------:R-:W-:Y:S01]  /*9640*/  IMAD R24, R159, R28, R25 ;  /* 0x0000001c9f187224 */ /* 0x000fe200078e0219 */
[----:B------:R-:W-:Y:S02]  /*9650*/  SHF.L.U32 R14, R13, 0x1, RZ ;  /* 0x000000010d0e7819 */ /* 0x000fe400000006ff */
[----:B------:R-:W-:Y:S02]  /*9660*/  SHF.L.U32 R15, R20, 0x1, RZ ;  /* 0x00000001140f7819 */ /* 0x000fe400000006ff */
[----:B---3--:R-:W-:Y:S02]  /*9670*/  LOP3.LUT R17, R14, 0xfffffffe, RZ, 0xc0, !PT ;  /* 0xfffffffe0e117812 */ /* 0x008fe400078ec0ff */
[----:B------:R-:W-:Y:S02]  /*9680*/  LOP3.LUT R15, R15, 0xfffffffe, RZ, 0xc0, !PT ;  /* 0xfffffffe0f0f7812 */ /* 0x000fe400078ec0ff */
[----:B------:R-:W-:-:S02]  /*9690*/  IADD3.X R12, PT, PT, R29, R12, RZ, P2, !PT ;  /* 0x0000000c1d0c7210 */ /* 0x000fc400017fe4ff */
[----:B------:R-:W-:Y:S02]  /*96a0*/  IADD3.X R29, PT, PT, R29, R24, RZ, P1, !PT ;  /* 0x000000181d1d7210 */ /* 0x000fe40000ffe4ff */
[C---:B------:R-:W-:Y:S01]  /*96b0*/  IADD3 R14, P2, PT, R2.reuse, R17, RZ ;  /* 0x00000011020e7210 */ /* 0x040fe20007f5e0ff */
[----:B------:R-:W-:Y:S01]  /*96c0*/  STS.64 [R158], R130 ;  /* 0x000000829e007388 */ /* 0x000fe20000000a00 */
[----:B------:R-:W-:Y:S02]  /*96d0*/  IADD3 R2, P1, PT, R2, R15, RZ ;  /* 0x0000000f02027210 */ /* 0x000fe40007f3e0ff */
[----:B------:R-:W-:Y:S01]  /*96e0*/  SHF.L.U64.HI R13, R13, 0x1, R12 ;  /* 0x000000010d0d7819 */ /* 0x000fe2000001020c */
[----:B------:R-:W-:Y:S01]  /*96f0*/  STS.64 [R158+0x20], R126 ;  /* 0x0000207e9e007388 */ /* 0x000fe20000000a00 */
[----:B------:R-:W-:-:S03]  /*9700*/  SHF.L.U64.HI R12, R20, 0x1, R29 ;  /* 0x00000001140c7819 */ /* 0x000fc6000001021d */
        /* <DEDUP_REMOVED lines=15> */
[----:B------:R-:W-:Y:S01]  /*9800*/  FMUL R15, R18, R163 ;  /* 0x000000a3120f7220 */ /* 0x000fe20000400000 */
[----:B------:R-:W-:Y:S02]  /*9810*/  HADD2.F32 R24, -RZ, R137.H1_H1 ;  /* 0x30000089ff187230 */ /* 0x000fe40000004100 */
[--C-:B------:R-:W-:Y:S02]  /*9820*/  HADD2.F32 R16, -RZ, R138.reuse.H0_H0 ;  /* 0x2000008aff107230 */ /* 0x100fe40000004100 */
[----:B-1----:R-:W-:Y:S01]  /*9830*/  FFMA R4, R4, R0, R15 ;  /* 0x0000000004047223 */ /* 0x002fe2000000000f */
[----:B------:R-:W-:-:S02]  /*9840*/  HADD2.F32 R138, -RZ, R138.H1_H1 ;  /* 0x3000008aff8a7230 */ /* 0x000fc40000004100 */
[-C--:B------:R-:W-:Y:S01]  /*9850*/  FMUL R15, R22, R163.reuse ;  /* 0x000000a3160f7220 */ /* 0x080fe20000400000 */
[--C-:B------:R-:W-:Y:S02]  /*9860*/  HADD2.F32 R18, -RZ, R139.reuse.H0_H0 ;  /* 0x2000008bff127230 */ /* 0x100fe40000004100 */
[-C--:B------:R-:W-:Y:S01]  /*9870*/  FMUL R136, R136, R163.reuse ;  /* 0x000000a388887220 */ /* 0x080fe20000400000 */
[----:B------:R-:W-:Y:S02]  /*9880*/  HADD2.F32 R20, -RZ, R139.H1_H1 ;  /* 0x3000008bff147230 */ /* 0x000fe40000004100 */
[-C--:B------:R-:W-:Y:S01]  /*9890*/  FMUL R24, R24, R163.reuse ;  /* 0x000000a318187220 */ /* 0x080fe20000400000 */
[-C--:B------:R-:W-:Y:S01]  /*98a0*/  FFMA R6, R6, R0.reuse, R15 ;  /* 0x0000000006067223 */ /* 0x080fe2000000000f */
[-C--:B------:R-:W-:Y:S01]  /*98b0*/  FMUL R15, R16, R163.reuse ;  /* 0x000000a3100f7220 */ /* 0x080fe20000400000 */
[-C--:B------:R-:W-:Y:S01]  /*98c0*/  FMUL R138, R138, R163.reuse ;  /* 0x000000a38a8a7220 */ /* 0x080fe20000400000 */
[-C--:B------:R-:W-:Y:S01]  /*98d0*/  FMUL R17, R18, R163.reuse ;  /* 0x000000a312117220 */ /* 0x080fe20000400000 */
[----:B------:R-:W-:Y:S01]  /*98e0*/  FMUL R20, R20, R163 ;  /* 0x000000a314147220 */ /* 0x000fe20000400000 */
[-C--:B------:R-:W-:Y:S01]  /*98f0*/  FFMA R5, R5, R0.reuse, R136 ;  /* 0x0000000005057223 */ /* 0x080fe20000000088 */
[-C--:B------:R-:W-:Y:S01]  /*9900*/  FFMA R7, R7, R0.reuse, R24 ;  /* 0x0000000007077223 */ /* 0x080fe20000000018 */
[-C--:B---3--:R-:W-:Y:S01]  /*9910*/  FFMA R8, R8, R0.reuse, R15 ;  /* 0x0000000008087223 */ /* 0x088fe2000000000f */
[-C--:B------:R-:W-:Y:S01]  /*9920*/  FFMA R9, R9, R0.reuse, R138 ;  /* 0x0000000009097223 */ /* 0x080fe2000000008a */
[-C--:B------:R-:W-:Y:S01]  /*9930*/  FFMA R10, R10, R0.reuse, R17 ;  /* 0x000000000a0a7223 */ /* 0x080fe20000000011 */
[----:B------:R-:W-:Y:S01]  /*9940*/  FFMA R11, R11, R0, R20 ;  /* 0x000000000b0b7223 */ /* 0x000fe20000000014 */
[----:B------:R-:W-:Y:S01]  /*9950*/  LOP3.LUT R16, R13, 0x1fffffff, RZ, 0xc0, !PT ;  /* 0x1fffffff0d107812 */ /* 0x000fe200078ec0ff */
[----:B-----5:R-:W-:Y:S01]  /*9960*/  HADD2.F32 R22, -RZ, R134.H0_H0 ;  /* 0x20000086ff167230 */ /* 0x020fe20000004100 */
        /* <DEDUP_REMOVED lines=37> */
.L_x_2308:
[----:B------:R-:W2:Y:S01]  /*9bc0*/  S2UR UR4, SR_CTAID.Z ;  /* 0x00000000000479c3 */ /* 0x000ea20000002700 */
[----:B------:R-:W3:Y:S07]  /*9bd0*/  S2R R160, SR_TID.X ;  /* 0x0000000000a07919 */ /* 0x000eee0000002100 */
[----:B------:R-:W4:Y:S08]  /*9be0*/  LDC R132, c[0x0][0x438] ;  /* 0x00010e00ff847b82 */ /* 0x000f300000000800 */
[----:B------:R-:W5:Y:S01]  /*9bf0*/  LDC R148, c[0x0][0x380] ;  /* 0x0000e000ff947b82 */ /* 0x000f620000000800 */
[----:B--2---:R-:W-:Y:S01]  /*9c00*/  IMAD.U32 R161, RZ, RZ, UR4 ;  /* 0x00000004ffa17e24 */ /* 0x004fe2000f8e00ff */
        /* <DEDUP_REMOVED lines=9> */
[----:B------:R-:W-:Y:S01]  /*9ca0*/  IMAD R151, R132, 0xc, RZ ;  /* 0x0000000c84977824 */ /* 0x000fe200078e02ff */
        /* <DEDUP_REMOVED lines=16> */
[----:B------:R-:W-:-:S02]  /*9db0*/  LEA R149, R136, UR4, 0x4 ;  /* 0x0000000488957c11 */ /* 0x000fc4000f8e20ff */
[----:B------:R-:W-:Y:S01]  /*9dc0*/  LEA R150, R133, UR4, 0x4 ;  /* 0x0000000485967c11 */ /* 0x000fe2000f8e20ff */
[----:B------:R2:W-:Y:S01]  /*9dd0*/  STS.64 [R162+0x80], R20 ;  /* 0x00008014a2007388 */ /* 0x0005e20000000a00 */
[----:B------:R-:W5:Y:S03]  /*9de0*/  LDCU UR4, c[0x0][0x384] ;  /* 0x00007080ff0477ac */ /* 0x000f660008000800 */
[----:B------:R1:W-:Y:S04]  /*9df0*/  STS.64 [R162+0xa0], R24 ;  /* 0x0000a018a2007388 */ /* 0x0003e80000000a00 */
[----:B------:R5:W-:Y:S01]  /*9e00*/  STS.64 [R162+0xc0], R28 ;  /* 0x0000c01ca2007388 */ /* 0x000be20000000a00 */
[----:B---3--:R-:W-:-:S03]  /*9e10*/  IMAD R5, R151, R148, RZ ;  /* 0x0000009497057224 */ /* 0x008fc600078e02ff */
[----:B------:R3:W-:Y:S01]  /*9e20*/  STS.64 [R162+0xe0], R32 ;  /* 0x0000e020a2007388 */ /* 0x0007e20000000a00 */
[----:B------:R-:W-:Y:S01]  /*9e30*/  BAR.SYNC.DEFER_BLOCKING 0x0 ;  /* 0x0000000000007b1d */ /* 0x000fe20000010000 */
[----:B----4-:R-:W-:Y:S01]  /*9e40*/  SHF.R.S32.HI R9, RZ, 0x1f, R5 ;  /* 0x0000001fff097819 */ /* 0x010fe20000011405 */
[----:B--2---:R-:W-:Y:S01]  /*9e50*/  IMAD.HI.U32 R20, R161, 0x15555556, RZ ;  /* 0x15555556a1147827 */ /* 0x004fe200078e00ff */
[----:B-1----:R-:W-:-:S05]  /*9e60*/  SHF.R.S32.HI R24, RZ, 0x1f, R151 ;  /* 0x0000001fff187819 */ /* 0x002fca0000011497 */
[----:B------:R-:W-:-:S04]  /*9e70*/  IMAD.WIDE.U32 R4, R5, R20, RZ ;  /* 0x0000001405047225 */ /* 0x000fc800078e00ff */
[----:B-----5:R-:W-:Y:S02]  /*9e80*/  IMAD R28, R9, R20, RZ ;  /* 0x00000014091c7224 */ /* 0x020fe400078e02ff */
[----:B------:R-:W-:Y:S01]  /*9e90*/  IMAD R20, R20, -0xc, R161 ;  /* 0xfffffff414147824 */ /* 0x000fe200078e02a1 */
[----:B------:R-:W1:Y:S01]  /*9ea0*/  LDS.128 R136, [R149+0x440] ;  /* 0x0004400095887984 */ /* 0x000e620000000c00 */
[----:B------:R-:W-:Y:S01]  /*9eb0*/  VIADD R9, R159, 0x2 ;  /* 0x000000029f097836 */ /* 0x000fe20000000000 */
[----:B------:R-:W-:Y:S01]  /*9ec0*/  IADD3 R29, PT, PT, R5, R28, RZ ;  /* 0x0000001c051d7210 */ /* 0x000fe20007ffe0ff */
[----:B------:R-:W-:Y:S01]  /*9ed0*/  IMAD.MOV.U32 R28, RZ, RZ, R4 ;  /* 0x000000ffff1c7224 */ /* 0x000fe200078e0004 */
[----:B------:R-:W2:Y:S01]  /*9ee0*/  LDS.128 R132, [R150+0x440] ;  /* 0x0004400096847984 */ /* 0x000ea20000000c00 */
[----:B------:R-:W-:Y:S01]  /*9ef0*/  IMAD R20, R20, UR4, R169 ;  /* 0x0000000414147c24 */ /* 0x000fe2000f8e02a9 */
[----:B------:R-:W-:Y:S01]  /*9f00*/  ISETP.LT.AND P2, PT, R9, R148, P0 ;  /* 0x000000940900720c */ /* 0x000fe20000741270 */
[----:B------:R-:W-:Y:S01]  /*9f10*/  IMAD.WIDE.U32 R4, R159, R151, R28 ;  /* 0x000000979f047225 */ /* 0x000fe200078e001c */
[----:B------:R-:W4:Y:S02]  /*9f20*/  LDS.128 R144, [R149] ;  /* 0x0000000095907984 */ /* 0x000f240000000c00 */
[----:B------:R-:W-:Y:S01]  /*9f30*/  SHF.R.S32.HI R21, RZ, 0x1f, R20 ;  /* 0x0000001fff157819 */ /* 0x000fe20000011414 */
[----:B------:R-:W-:Y:S01]  /*9f40*/  IMAD.WIDE.U32 R16, R151, R9, R28 ;  /* 0x0000000997107225 */ /* 0x000fe200078e001c */
[----:B------:R-:W5:Y:S03]  /*9f50*/  LDS.128 R140, [R150] ;  /* 0x00000000968c7984 */ /* 0x000f660000000c00 */
[----:B------:R-:W-:Y:S01]  /*9f60*/  IMAD R12, R159, R24, R5 ;  /* 0x000000189f0c7224 */ /* 0x000fe200078e0205 */
[C---:B------:R-:W-:Y:S01]  /*9f70*/  IADD3 R5, P3, PT, R20.reuse, R4, RZ ;  /* 0x0000000414057210 */ /* 0x040fe20007f7e0ff */
[----:B------:R-:W-:Y:S01]  /*9f80*/  IMAD R8, R9, R24, R17 ;  /* 0x0000001809087224 */ /* 0x000fe200078e0211 */
[----:B------:R-:W-:-:S02]  /*9f90*/  IADD3 R4, P1, PT, R20, R16, RZ ;  /* 0x0000001014047210 */ /* 0x000fc40007f3e0ff */
[----:B------:R-:W-:-:S03]  /*9fa0*/  IADD3.X R12, PT, PT, R21, R12, RZ, P3, !PT ;  /* 0x0000000c150c7210 */ /* 0x000fc60001ffe4ff */
[----:B---3--:R-:W-:Y:S01]  /*9fb0*/  IMAD.X R33, R21, 0x1, R8, P1 ;  /* 0x0000000115217824 */ /* 0x008fe200008e0608 */
[C---:B------:R-:W-:Y:S01]  /*9fc0*/  SHF.L.U64.HI R12, R5.reuse, 0x1, R12 ;  /* 0x00000001050c7819 */ /* 0x040fe2000001020c */
[----:B------:R-:W-:-:S03]  /*9fd0*/  IMAD.SHL.U32 R5, R5, 0x2, RZ ;  /* 0x0000000205057824 */ /* 0x000fc600078e00ff */
[C---:B------:R-:W-:Y:S02]  /*9fe0*/  SHF.L.U64.HI R33, R4.reuse, 0x1, R33 ;  /* 0x0000000104217819 */ /* 0x040fe40000010221 */
[----:B------:R-:W-:Y:S02]  /*9ff0*/  SHF.L.U32 R4, R4, 0x1, RZ ;  /* 0x0000000104047819 */ /* 0x000fe400000006ff */
        /* <DEDUP_REMOVED lines=12> */
[-C--:B----4-:R-:W-:Y:S01]  /*a0c0*/  FMUL R144, R144, R0.reuse ;  /* 0x0000000090907220 */ /* 0x090fe20000400000 */
        /* <DEDUP_REMOVED lines=9> */
[----:B------:R-:W-:Y:S01]  /*a160*/  IADD3 R16, P1, PT, R2, R9, RZ ;  /* 0x0000000902107210 */ /* 0x000fe20007f3e0ff */
[----:B------:R-:W-:Y:S01]  /*a170*/  IMAD.X R9, R3, 0x1, R12, P3 ;  /* 0x0000000103097824 */ /* 0x000fe200018e060c */
[----:B------:R-:W-:Y:S02]  /*a180*/  F2FP.F16.F32.PACK_AB R136, R145, R144 ;  /* 0x000000909188723e */ /* 0x000fe400000000ff */
[----:B------:R-:W-:Y:S02]  /*a190*/  F2FP.F16.F32.PACK_AB R137, R147, R146 ;  /* 0x000000929389723e */ /* 0x000fe400000000ff */
[----:B------:R-:W-:Y:S02]  /*a1a0*/  F2FP.F16.F32.PACK_AB R138, R141, R140 ;  /* 0x0000008c8d8a723e */ /* 0x000fe400000000ff */
[----:B------:R-:W-:Y:S02]  /*a1b0*/  F2FP.F16.F32.PACK_AB R139, R143, R142 ;  /* 0x0000008e8f8b723e */ /* 0x000fe400000000ff */
[----:B------:R-:W-:Y:S01]  /*a1c0*/  F2FP.F16.F32.PACK_AB R134, R152, R17 ;  /* 0x000000119886723e */ /* 0x000fe200000000ff */
[----:B------:R-:W-:Y:S01]  /*a1d0*/  IMAD.X R17, R3, 0x1, R4, P1 ;  /* 0x0000000103117824 */ /* 0x000fe200008e0604 */
[----:B------:R-:W-:Y:S01]  /*a1e0*/  F2FP.F16.F32.PACK_AB R133, R32, R13 ;  /* 0x0000000d2085723e */ /* 0x000fe200000000ff */
[----:B------:R1:W-:Y:S01]  /*a1f0*/  @P4 STG.E.128 desc[UR36][R8.64], R136 ;  /* 0x0000008808004986 */ /* 0x0003e2000c101d24 */
[----:B------:R-:W-:-:S02]  /*a200*/  F2FP.F16.F32.PACK_AB R135, R154, R25 ;  /* 0x000000199a87723e */ /* 0x000fc400000000ff */
[----:B------:R-:W-:-:S03]  /*a210*/  IADD3 R25, PT, PT, R159, 0x12, RZ ;  /* 0x000000129f197810 */ /* 0x000fc60007ffe0ff */
[----:B------:R2:W-:Y:S02]  /*a220*/  @P2 STG.E.128 desc[UR36][R16.64], R132 ;  /* 0x0000008410002986 */ /* 0x0005e4000c101d24 */
[----:B------:R-:W-:Y:S01]  /*a230*/  IMAD.WIDE.U32 R32, R151, R25, R28 ;  /* 0x0000001997207225 */ /* 0x000fe200078e001c */
[----:B------:R-:W-:Y:S03]  /*a240*/  BAR.SYNC.DEFER_BLOCKING 0x0 ;  /* 0x0000000000007b1d */ /* 0x000fe60000010000 */
[----:B-1----:R-:W-:-:S03]  /*a250*/  VIADD R9, R159, 0xa ;  /* 0x0000000a9f097836 */ /* 0x002fc60000000000 */
[----:B------:R-:W-:Y:S04]  /*a260*/  STS.64 [R158], R6 ;  /* 0x000000069e007388 */ /* 0x000fe80000000a00 */
[----:B------:R1:W-:Y:S01]  /*a270*/  STS.64 [R158+0x20], R10 ;  /* 0x0000200a9e007388 */ /* 0x0003e20000000a00 */
[----:B--2---:R-:W-:Y:S01]  /*a280*/  IMAD.WIDE.U32 R16, R151, R9, R28 ;  /* 0x0000000997107225 */ /* 0x004fe200078e001c */
[----:B------:R-:W-:Y:S02]  /*a290*/  ISETP.LT.AND P2, PT, R9, R148, P0 ;  /* 0x000000940900720c */ /* 0x000fe40000741270 */
        /* <DEDUP_REMOVED lines=9> */
[----:B------:R-:W-:Y:S01]  /*a330*/  ISETP.LT.AND P4, PT, R11, R148, P0 ;  /* 0x000000940b00720c */ /* 0x000fe20000781270 */
[----:B------:R-:W-:-:S04]  /*a340*/  IMAD.WIDE.U32 R12, R151, R11, R28 ;  /* 0x0000000b970c7225 */ /* 0x000fc800078e001c */
[----:B--2---:R-:W-:Y:S01]  /*a350*/  IMAD R14, R11, R24, R13 ;  /* 0x000000180b0e7224 */ /* 0x004fe200078e020d */
[C---:B------:R-:W-:Y:S02]  /*a360*/  IADD3 R12, P3, PT, R20.reuse, R12, RZ ;  /* 0x0000000c140c7210 */ /* 0x040fe40007f7e0ff */
[----:B------:R-:W-:Y:S01]  /*a370*/  IADD3 R11, P1, PT, R20, R16, RZ ;  /* 0x00000010140b7210 */ /* 0x000fe20007f3e0ff */
[----:B---3--:R-:W-:Y:S01]  /*a380*/  VIADD R23, R159, 0x10 ;  /* 0x000000109f177836 */ /* 0x008fe20000000000 */
        /* <DEDUP_REMOVED lines=9> */
[----:B------:R-:W-:Y:S01]  /*a420*/  FMUL R16, R143, R0 ;  /* 0x000000008f107220 */ /* 0x000fe20000400000 */
[C---:B------:R-:W-:Y:S01]  /*a430*/  SHF.L.U64.HI R5, R12.reuse, 0x1, R5 ;  /* 0x000000010c057819 */ /* 0x040fe20000010205 */
[----:B------:R-:W-:Y:S01]  /*a440*/  IMAD.SHL.U32 R12, R12, 0x2, RZ ;  /* 0x000000020c0c7824 */ /* 0x000fe200078e00ff */
[----:B------:R-:W-:Y:S01]  /*a450*/  IADD3.X R4, PT, PT, R21, R10, RZ, P1, !PT ;  /* 0x0000000a15047210 */ /* 0x000fe20000ffe4ff */
[-C--:B------:R-:W-:Y:S01]  /*a460*/  FMUL R15, R6, R0.reuse ;  /* 0x00000000060f7220 */ /* 0x080fe20000400000 */
[----:B------:R-:W-:Y:S01]  /*a470*/  SHF.L.U32 R7, R11, 0x1, RZ ;  /* 0x000000010b077819 */ /* 0x000fe200000006ff */
[-C--:B------:R-:W-:Y:S01]  /*a480*/  FMUL R8, R140, R0.reuse ;  /* 0x000000008c087220 */ /* 0x080fe20000400000 */
[----:B------:R-:W-:Y:S01]  /*a490*/  LOP3.LUT R17, R12, 0xfffffffe, RZ, 0xc0, !PT ;  /* 0xfffffffe0c117812 */ /* 0x000fe200078ec0ff */
[-C--:B------:R-:W-:Y:S01]  /*a4a0*/  FMUL R141, R141, R0.reuse ;  /* 0x000000008d8d7220 */ /* 0x080fe20000400000 */
[----:B------:R-:W-:Y:S01]  /*a4b0*/  SHF.L.U64.HI R6, R11, 0x1, R4 ;  /* 0x000000010b067819 */ /* 0x000fe20000010204 */
[-C--:B---3--:R-:W-:Y:S01]  /*a4c0*/  FMUL R136, R136, R0.reuse ;  /* 0x0000000088887220 */ /* 0x088fe20000400000 */
[----:B------:R-:W-:Y:S01]  /*a4d0*/  LOP3.LUT R7, R7, 0xfffffffe, RZ, 0xc0, !PT ;  /* 0xfffffffe07077812 */ /* 0x000fe200078ec0ff */
[-C--:B------:R-:W-:Y:S01]  /*a4e0*/  FMUL R137, R137, R0.reuse ;  /* 0x0000000089897220 */ /* 0x080fe20000400000 */
[----:B------:R-:W-:Y:S01]  /*a4f0*/  F2FP.F16.F32.PACK_AB R9, R16, R9 ;  /* 0x000000091009723e */ /* 0x000fe200000000ff */
        /* <DEDUP_REMOVED lines=20> */
[----:B------:R-:W-:Y:S02]  /*a640*/  ISETP.LT.AND P4, PT, R23, R148, P0 ;  /* 0x000000941700720c */ /* 0x000fe40000781270 */
[----:B------:R-:W-:Y:S01]  /*a650*/  IADD3 R22, P1, PT, R20, R32, RZ ;  /* 0x0000002014167210 */ /* 0x000fe20007f3e0ff */
[----:B------:R1:W-:Y:S01]  /*a660*/  @P2 STG.E.128 desc[UR36][R26.64], R4 ;  /* 0x000000041a002986 */ /* 0x0003e2000c101d24 */
[----:B------:R-:W-:Y:S01]  /*a670*/  BAR.SYNC.DEFER_BLOCKING 0x0 ;  /* 0x0000000000007b1d */ /* 0x000fe20000010000 */
[----:B------:R-:W-:-:S05]  /*a680*/  ISETP.LT.AND P2, PT, R25, R148, P0 ;  /* 0x000000941900720c */ /* 0x000fca0000741270 */
[----:B------:R-:W-:Y:S04]  /*a690*/  STS.64 [R158], R64 ;  /* 0x000000409e007388 */ /* 0x000fe80000000a00 */
[----:B------:R-:W-:Y:S01]  /*a6a0*/  STS.64 [R158+0x20], R60 ;  /* 0x0000203c9e007388 */ /* 0x000fe20000000a00 */
[----:B-1----:R-:W-:-:S03]  /*a6b0*/  IMAD.WIDE.U32 R26, R151, R23, R28 ;  /* 0x00000017971a7225 */ /* 0x002fc600078e001c */
[----:B------:R-:W-:Y:S01]  /*a6c0*/  STS.64 [R158+0x40], R56 ;  /* 0x000040389e007388 */ /* 0x000fe20000000a00 */
[----:B------:R-:W-:Y:S01]  /*a6d0*/  IMAD R30, R23, R24, R27 ;  /* 0x00000018171e7224 */ /* 0x000fe200078e021b */
[----:B------:R-:W-:Y:S01]  /*a6e0*/  IADD3 R23, P3, PT, R20, R26, RZ ;  /* 0x0000001a14177210 */ /* 0x000fe20007f7e0ff */
[----:B------:R-:W-:Y:S01]  /*a6f0*/  IMAD R26, R25, R24, R33 ;  /* 0x00000018191a7224 */ /* 0x000fe200078e0221 */
[----:B------:R-:W-:Y:S03]  /*a700*/  STS.64 [R158+0x60], R52 ;  /* 0x000060349e007388 */ /* 0x000fe60000000a00 */
[----:B------:R-:W-:Y:S01]  /*a710*/  IMAD.X R30, R21, 0x1, R30, P3 ;  /* 0x00000001151e7824 */ /* 0x000fe200018e061e */
[----:B------:R-:W-:Y:S04]  /*a720*/  STS.64 [R162+0x80], R48 ;  /* 0x00008030a2007388 */ /* 0x000fe80000000a00 */
[----:B------:R-:W-:Y:S01]  /*a730*/  STS.64 [R162+0xa0], R44 ;  /* 0x0000a02ca2007388 */ /* 0x000fe20000000a00 */
[C---:B------:R-:W-:Y:S01]  /*a740*/  SHF.L.U64.HI R30, R23.reuse, 0x1, R30 ;  /* 0x00000001171e7819 */ /* 0x040fe2000001021e */
[----:B------:R-:W-:-:S02]  /*a750*/  IMAD.SHL.U32 R23, R23, 0x2, RZ ;  /* 0x0000000217177824 */ /* 0x000fc400078e00ff */
[----:B------:R-:W-:Y:S01]  /*a760*/  STS.64 [R162+0xc0], R40 ;  /* 0x0000c028a2007388 */ /* 0x000fe20000000a00 */
[----:B------:R-:W-:Y:S02]  /*a770*/  LOP3.LUT R30, R30, 0x1fffffff, RZ, 0xc0, !PT ;  /* 0x1fffffff1e1e7812 */ /* 0x000fe400078ec0ff */
[----:B------:R-:W-:Y:S01]  /*a780*/  LOP3.LUT R23, R23, 0xfffffffe, RZ, 0xc0, !PT ;  /* 0xfffffffe17177812 */ /* 0x000fe200078ec0ff */
[----:B------:R-:W-:Y:S01]  /*a790*/  STS.64 [R162+0xe0], R36 ;  /* 0x0000e024a2007388 */ /* 0x000fe20000000a00 */
[----:B------:R-:W-:Y:S06]  /*a7a0*/  BAR.SYNC.DEFER_BLOCKING 0x0 ;  /* 0x0000000000007b1d */ /* 0x000fec0000010000 */
        /* <DEDUP_REMOVED lines=8> */
[-C--:B--2---:R-:W-:Y:S01]  /*a830*/  FMUL R14, R14, R0.reuse ;  /* 0x000000000e0e7220 */ /* 0x084fe20000400000 */
[C---:B------:R-:W-:Y:S01]  /*a840*/  SHF.L.U64.HI R5, R22.reuse, 0x1, R5 ;  /* 0x0000000116057819 */ /* 0x040fe20000010205 */
[-C--:B------:R-:W-:Y:S01]  /*a850*/  FMUL R25, R15, R0.reuse ;  /* 0x000000000f197220 */ /* 0x080fe20000400000 */
[----:B------:R-:W-:Y:S01]  /*a860*/  SHF.L.U32 R22, R22, 0x1, RZ ;  /* 0x0000000116167819 */ /* 0x000fe200000006ff */
[-C--:B---3--:R-:W-:Y:S01]  /*a870*/  FMUL R16, R16, R0.reuse ;  /* 0x0000000010107220 */ /* 0x088fe20000400000 */
[-C--:B------:R-:W-:Y:S01]  /*a880*/  FMUL R17, R17, R0.reuse ;  /* 0x0000000011117220 */ /* 0x080fe20000400000 */
[-C--:B------:R-:W-:Y:S01]  /*a890*/  FMUL R12, R12, R0.reuse ;  /* 0x000000000c0c7220 */ /* 0x080fe20000400000 */
[-C--:B------:R-:W-:Y:S01]  /*a8a0*/  FMUL R13, R13, R0.reuse ;  /* 0x000000000d0d7220 */ /* 0x080fe20000400000 */
[-C--:B----4-:R-:W-:Y:S01]  /*a8b0*/  FMUL R34, R11, R0.reuse ;  /* 0x000000000b227220 */ /* 0x090fe20000400000 */
[----:B------:R-:W-:Y:S01]  /*a8c0*/  LOP3.LUT R7, R22, 0xfffffffe, RZ, 0xc0, !PT ;  /* 0xfffffffe16077812 */ /* 0x000fe200078ec0ff */
[-C--:B------:R-:W-:Y:S01]  /*a8d0*/  FMUL R15, R8, R0.reuse ;  /* 0x00000000080f7220 */ /* 0x080fe20000400000 */
[----:B------:R-:W-:Y:S01]  /*a8e0*/  FMUL R32, R9, R0 ;  /* 0x0000000009207220 */ /* 0x000fe20000400000 */
[----:B------:R-:W-:Y:S01]  /*a8f0*/  F2FP.F16.F32.PACK_AB R11, R25, R14 ;  /* 0x0000000e190b723e */ /* 0x000fe200000000ff */
[-C--:B------:R-:W-:Y:S01]  /*a900*/  FMUL R18, R18, R0.reuse ;  /* 0x0000000012127220 */ /* 0x080fe20000400000 */
[-C--:B------:R-:W-:Y:S01]  /*a910*/  FMUL R19, R19, R0.reuse ;  /* 0x0000000013137220 */ /* 0x080fe20000400000 */
        /* <DEDUP_REMOVED lines=19> */
[----:B------:R-:W-:Y:S01]  /*aa50*/  ISETP.LT.AND P4, PT, R23, R148, P0 ;  /* 0x000000941700720c */ /* 0x000fe20000781270 */
[----:B------:R-:W-:Y:S01]  /*aa60*/  @P2 STG.E.128 desc[UR36][R16.64], R4 ;  /* 0x0000000410002986 */ /* 0x000fe2000c101d24 */
[----:B------:R-:W-:Y:S01]  /*aa70*/  BAR.SYNC.DEFER_BLOCKING 0x0 ;  /* 0x0000000000007b1d */ /* 0x000fe20000010000 */
[----:B------:R-:W-:Y:S01]  /*aa80*/  IMAD.WIDE.U32 R32, R151, R25, R28 ;  /* 0x0000001997207225 */ /* 0x000fe200078e001c */
[C---:B------:R-:W-:Y:S02]  /*aa90*/  IADD3 R23, P3, PT, R20.reuse, R26, RZ ;  /* 0x0000001a14177210 */ /* 0x040fe40007f7e0ff */
[C---:B------:R-:W-:Y:S01]  /*aaa0*/  ISETP.LT.AND P2, PT, R25.reuse, R148, P0 ;  /* 0x000000941900720c */ /* 0x040fe20000741270 */
[----:B------:R-:W-:Y:S01]  /*aab0*/  IMAD R26, R25, R24, R33 ;  /* 0x00000018191a7224 */ /* 0x000fe200078e0221 */
[----:B------:R-:W-:Y:S01]  /*aac0*/  IADD3 R22, P1, PT, R20, R32, RZ ;  /* 0x0000002014167210 */ /* 0x000fe20007f3e0ff */
[----:B------:R-:W-:-:S05]  /*aad0*/  IMAD.X R30, R21, 0x1, R30, P3 ;  /* 0x00000001151e7824 */ /* 0x000fca00018e061e */
[C---:B------:R-:W-:Y:S01]  /*aae0*/  SHF.L.U64.HI R30, R23.reuse, 0x1, R30 ;  /* 0x00000001171e7819 */ /* 0x040fe2000001021e */
[----:B------:R-:W-:-:S03]  /*aaf0*/  IMAD.SHL.U32 R23, R23, 0x2, RZ ;  /* 0x0000000217177824 */ /* 0x000fc600078e00ff */
        /* <DEDUP_REMOVED lines=253> */
[----:B------:R-:W-:-:S02]  /*bad0*/  IMAD.SHL.U32 R27, R22, 0x2, RZ ;  /* 0x00000002161b7824 */ /* 0x000fc400078e00ff */
[C---:B------:R-:W-:Y:S01]  /*bae0*/  IMAD.X R29, R21.reuse, 0x1, R26, P2 ;  /* 0x00000001151d7824 */ /* 0x040fe200010e061a */
[----:B------:R-:W-:Y:S02]  /*baf0*/  SHF.L.U32 R25, R20, 0x1, RZ ;  /* 0x0000000114197819 */ /* 0x000fe400000006ff */
[----:B------:R-:W-:Y:S02]  /*bb00*/  IADD3.X R21, PT, PT, R21, R24, RZ, P1, !PT ;  /* 0x0000001815157210 */ /* 0x000fe40000ffe4ff */
[----:B------:R-:W-:Y:S02]  /*bb10*/  LOP3.LUT R27, R27, 0xfffffffe, RZ, 0xc0, !PT ;  /* 0xfffffffe1b1b7812 */ /* 0x000fe400078ec0ff */
[----:B------:R-:W-:Y:S02]  /*bb20*/  SHF.L.U64.HI R22, R22, 0x1, R29 ;  /* 0x0000000116167819 */ /* 0x000fe4000001021d */
[----:B------:R-:W-:Y:S02]  /*bb30*/  LOP3.LUT R25, R25, 0xfffffffe, RZ, 0xc0, !PT ;  /* 0xfffffffe19197812 */ /* 0x000fe400078ec0ff */
[----:B------:R-:W-:-:S02]  /*bb40*/  SHF.L.U64.HI R21, R20, 0x1, R21 ;  /* 0x0000000114157819 */ /* 0x000fc40000010215 */
[----:B------:R-:W-:Y:S01]  /*bb50*/  IADD3 R20, P2, PT, R2, R27, RZ ;  /* 0x0000001b02147210 */ /* 0x000fe20007f5e0ff */
[----:B------:R-:W-:Y:S01]  /*bb60*/  STS.64 [R158], R130 ;  /* 0x000000829e007388 */ /* 0x000fe20000000a00 */
[----:B------:R-:W-:Y:S02]  /*bb70*/  LOP3.LUT R22, R22, 0x1fffffff, RZ, 0xc0, !PT ;  /* 0x1fffffff16167812 */ /* 0x000fe400078ec0ff */
[----:B------:R-:W-:Y:S01]  /*bb80*/  IADD3 R2, P1, PT, R2, R25, RZ ;  /* 0x0000001902027210 */ /* 0x000fe20007f3e0ff */
[----:B------:R-:W-:Y:S01]  /*bb90*/  STS.64 [R158+0x20], R126 ;  /* 0x0000207e9e007388 */ /* 0x000fe20000000a00 */
[----:B------:R-:W-:Y:S01]  /*bba0*/  LOP3.LUT R24, R21, 0x1fffffff, RZ, 0xc0, !PT ;  /* 0x1fffffff15187812 */ /* 0x000fe200078ec0ff */
[C---:B------:R-:W-:Y:S02]  /*bbb0*/  IMAD.X R21, R3.reuse, 0x1, R22, P2 ;  /* 0x0000000103157824 */ /* 0x040fe400010e0616 */
[----:B------:R-:W-:Y:S01]  /*bbc0*/  STS.64 [R158+0x40], R122 ;  /* 0x0000407a9e007388 */ /* 0x000fe20000000a00 */
[----:B------:R-:W-:-:S03]  /*bbd0*/  IADD3.X R3, PT, PT, R3, R24, RZ, P1, !PT ;  /* 0x0000001803037210 */ /* 0x000fc60000ffe4ff */
        /* <DEDUP_REMOVED lines=36> */
.L_x_2309:
        /* <DEDUP_REMOVED lines=22> */
.L_x_2259:
[----:B------:R-:W-:Y:S01]  /*bf80*/  IMAD.MOV.U32 R13, RZ, RZ, R2 ;  /* 0x000000ffff0d7224 */ /* 0x000fe200078e0002 */
[----:B------:R-:W-:Y:S01]  /*bf90*/  MOV R11, 0x1f ;  /* 0x0000001f000b7802 */ /* 0x000fe20000000f00 */
[----:B------:R-:W-:Y:S01]  /*bfa0*/  IMAD.MOV.U32 R12, RZ, RZ, RZ ;  /* 0x000000ffff0c7224 */ /* 0x000fe200078e00ff */
[----:B------:R-:W-:-:S07]  /*bfb0*/  MOV R15, 0xffffffff ;  /* 0xffffffff000f7802 */ /* 0x000fce0000000f00 */
[----:B--2---:R-:W-:Y:S05]  /*bfc0*/  WARPSYNC.COLLECTIVE R15, `(.L_x_2310) ;  /* 0x000000000f087348 */ /* 0x004fea0003c00000 */
[----:B------:R1:W3:Y:S02]  /*bfd0*/  SHFL.IDX P6, R14, R13, R12, R11 ;  /* 0x0000000c0d0e7389 */ /* 0x0002e400000c000b */
[----:B-123--:R-:W-:Y:S05]  /*bfe0*/  ENDCOLLECTIVE ;  /* 0x000000000000791b */ /* 0x00efea0003800000 */
.L_x_2310:
[----:B------:R-:W-:Y:S05]  /*bff0*/  BRA `(.L_x_2311) ;  /* 0xffffff4800447947 */ /* 0x000fea000383ffff */
.L_x_2312:
        /* <DEDUP_REMOVED lines=16> */
.L_x_4324:


//--------------------- .text._ZN7cutlass7Kernel2INS_4gemm6kernel20DefaultGemmUniversalINS_6half_tENS_6layout8RowMajorELNS_16ComplexTransformE0ELi8ES4_S6_LS7_0ELi8ES4_S6_fNS_4arch15OpClassTensorOpENS8_4Sm80ENS1_9GemmShapeILi128ELi128ELi32EEENSB_ILi64ELi64ELi32EEENSB_ILi16ELi8ELi16EEENS_8epilogue6thread17LinearCombinationIS4_Li8EffLNSG_9ScaleType4KindE0ELNS_15FloatRoundStyleE2ES4_EENS1_11threadblock30GemmIdentityThreadblockSwizzleILi8EEELi4ENS8_13OpMultiplyAddELNS1_23SharedMemoryClearOptionE0ELb0ELb0ELb0ENS5_9NoPermuteESR_NS5_37Tensor4DPermuteBMM0213RowMajorInverseILi12EEEvE10SelectBaseISO_vEEEEvNT_6ParamsE --------------------------
	.section	.text._ZN7cutlass7Kernel2INS_4gemm6kernel20DefaultGemmUniversalINS_6half_tENS_6layout8RowMajorELNS_16ComplexTransformE0ELi8ES4_S6_LS7_0ELi8ES4_S6_fNS_4arch15OpClassTensorOpENS8_4Sm80ENS1_9GemmShapeILi128ELi128ELi32EEENSB_ILi64ELi64ELi32EEENSB_ILi16ELi8ELi16EEENS_8epilogue6thread17LinearCombinationIS4_Li8EffLNSG_9ScaleType4KindE0ELNS_15FloatRoundStyleE2ES4_EENS1_11threadblock30GemmIdentityThreadblockSwizzleILi8EEELi4ENS8_13OpMultiplyAddELNS1_23SharedMemoryClearOptionE0ELb0ELb0ELb0ENS5_9NoPermuteESR_NS5_37Tensor4DPermuteBMM0213RowMajorInverseILi12EEEvE10SelectBaseISO_vEEEEvNT_6ParamsE,"ax",@progbits
	.align	128
.text._ZN7cutlass7Kernel2INS_4gemm6kernel20DefaultGemmUniversalINS_6half_tENS_6layout8RowMajorELNS_16ComplexTransformE0ELi8ES4_S6_LS7_0ELi8ES4_S6_fNS_4arch15OpClassTensorOpENS8_4Sm80ENS1_9GemmShapeILi128ELi128ELi32EEENSB_ILi64ELi64ELi32EEENSB_ILi16ELi8ELi16EEENS_8epilogue6thread17LinearCombinationIS4_Li8EffLNSG_9ScaleType4KindE0ELNS_15FloatRoundStyleE2ES4_EENS1_11threadblock30GemmIdentityThreadblockSwizzleILi8EEELi4ENS8_13OpMultiplyAddELNS1_23SharedMemoryClearOptionE0ELb0ELb0ELb0ENS5_9NoPermuteESR_NS5_37Tensor4DPermuteBMM0213RowMajorInverseILi12EEEvE10SelectBaseISO_vEEEEvNT_6ParamsE:
        .type           _ZN7cutlass7Kernel2INS_4gemm6kernel20DefaultGemmUniversalINS_6half_tENS_6layout8RowMajorELNS_16ComplexTransformE0ELi8ES4_S6_LS7_0ELi8ES4_S6_fNS_4arch15OpClassTensorOpENS8_4Sm80ENS1_9GemmShapeILi128ELi128ELi32EEENSB_ILi64ELi64ELi32EEENSB_ILi16ELi8ELi16EEENS_8epilogue6thread17LinearCombinationIS4_Li8EffLNSG_9ScaleType4KindE0ELNS_15FloatRoundStyleE2ES4_EENS1_11threadblock30GemmIdentityThreadblockSwizzleILi8EEELi4ENS8_13OpMultiplyAddELNS1_23SharedMemoryClearOptionE0ELb0ELb0ELb0ENS5_9NoPermuteESR_NS5_37Tensor4DPermuteBMM0213RowMajorInverseILi12EEEvE10SelectBaseISO_vEEEEvNT_6ParamsE,@function
        .size           _ZN7cutlass7Kernel2INS_4gemm6kernel20DefaultGemmUniversalINS_6half_tENS_6layout8RowMajorELNS_16ComplexTransformE0ELi8ES4_S6_LS7_0ELi8ES4_S6_fNS_4arch15OpClassTensorOpENS8_4Sm80ENS1_9GemmShapeILi128ELi128ELi32EEENSB_ILi64ELi64ELi32EEENSB_ILi16ELi8ELi16EEENS_8epilogue6thread17LinearCombinationIS4_Li8EffLNSG_9ScaleType4KindE0ELNS_15FloatRoundStyleE2ES4_EENS1_11threadblock30GemmIdentityThreadblockSwizzleILi8EEELi4ENS8_13OpMultiplyAddELNS1_23SharedMemoryClearOptionE0ELb0ELb0ELb0ENS5_9NoPermuteESR_NS5_37Tensor4DPermuteBMM0213RowMajorInverseILi12EEEvE10SelectBaseISO_vEEEEvNT_6ParamsE,(.L_x_4325 - _ZN7cutlass7Kernel2INS_4gemm6kernel20DefaultGemmUniversalINS_6half_tENS_6layout8RowMajorELNS_16ComplexTransformE0ELi8ES4_S6_LS7_0ELi8ES4_S6_fNS_4arch15OpClassTensorOpENS8_4Sm80ENS1_9GemmShapeILi128ELi128ELi32EEENSB_ILi64ELi64ELi32EEENSB_ILi16ELi8ELi16EEENS_8epilogue6thread17LinearCombinationIS4_Li8EffLNSG_9ScaleType4KindE0ELNS_15FloatRoundStyleE2ES4_EENS1_11threadblock30GemmIdentityThreadblockSwizzleILi8EEELi4ENS8_13OpMultiplyAddELNS1_23SharedMemoryClearOptionE0ELb0ELb0ELb0ENS5_9NoPermuteESR_NS5_37Tensor4DPermuteBMM0213RowMajorInverseILi12EEEvE10SelectBaseISO_vEEEEvNT_6ParamsE)
        .other          _ZN7cutlass7Kernel2INS_4gemm6kernel20DefaultGemmUniversalINS_6half_tENS_6layout8RowMajorELNS_16ComplexTransformE0ELi8ES4_S6_LS7_0ELi8ES4_S6_fNS_4arch15OpClassTensorOpENS8_4Sm80ENS1_9GemmShapeILi128ELi128ELi32EEENSB_ILi64ELi64ELi32EEENSB_ILi16ELi8ELi16EEENS_8epilogue6thread17LinearCombinationIS4_Li8EffLNSG_9ScaleType4KindE0ELNS_15FloatRoundStyleE2ES4_EENS1_11threadblock30GemmIdentityThreadblockSwizzleILi8EEELi4ENS8_13OpMultiplyAddELNS1_23SharedMemoryClearOptionE0ELb0ELb0ELb0ENS5_9NoPermuteESR_NS5_37Tensor4DPermuteBMM0213RowMajorInverseILi12EEEvE10SelectBaseISO_vEEEEvNT_6ParamsE,@"STO_CUDA_ENTRY STV_DEFAULT"
_ZN7cutlass7Kernel2INS_4gemm6kernel20DefaultGemmUniversalINS_6half_tENS_6layout8RowMajorELNS_16ComplexTransformE0ELi8ES4_S6_LS7_0ELi8ES4_S6_fNS_4arch15OpClassTensorOpENS8_4Sm80ENS1_9GemmShapeILi128ELi128ELi32EEENSB_ILi64ELi64ELi32EEENSB_ILi16ELi8ELi16EEENS_8epilogue6thread17LinearCombinationIS4_Li8EffLNSG_9ScaleType4KindE0ELNS_15FloatRoundStyleE2ES4_EENS1_11threadblock30GemmIdentityThreadblockSwizzleILi8EEELi4ENS8_13OpMultiplyAddELNS1_23SharedMemoryClearOptionE0ELb0ELb0ELb0ENS5_9NoPermuteESR_NS5_37Tensor4DPermuteBMM0213RowMajorInverseILi12EEEvE10SelectBaseISO_vEEEEvNT_6ParamsE:
        /* <DEDUP_REMOVED lines=37> */
.L_x_2313:
        /* <DEDUP_REMOVED lines=18> */
.L_x_2315:
[----:B------:R-:W1:Y:S08]  /*0370*/  LDC.64 R16, c[0x0][0x4a0] ;  /* 0x00012800ff107b82 */ /* 0x000e700000000a00 */
[----:B------:R-:W2:Y:S01]  /*0380*/  LDC.64 R202, c[0x0][0x4a8] ;  /* 0x00012a00ffca7b82 */ /* 0x000ea20000000a00 */
[----:B-1----:R-:W-:-:S06]  /*0390*/  IMAD.WIDE.U32 R16, R201, 0x8, R16 ;  /* 0x00000008c9107825 */ /* 0x002fcc00078e0010 */
[----:B------:R-:W5:Y:S01]  /*03a0*/  LDG.E.64 R16, desc[UR36][R16.64] ;  /* 0x0000002410107981 */ /* 0x000f62000c1e1b00 */
[----:B--2---:R-:W-:-:S06]  /*03b0*/  IMAD.WIDE.U32 R202, R201, 0x8, R202 ;  /* 0x00000008c9ca7825 */ /* 0x004fcc00078e00ca */
[----:B------:R-:W5:Y:S02]  /*03c0*/  LDG.E.64 R202, desc[UR36][R202.64] ;  /* 0x00000024caca7981 */ /* 0x000f64000c1e1b00 */
.L_x_2314:
        /* <DEDUP_REMOVED lines=41> */
.L_x_2316:
        /* <DEDUP_REMOVED lines=44> */
.L_x_2369:
        /* <DEDUP_REMOVED lines=124> */
.L_x_2319:
[----:B------:R-:W-:Y:S05]  /*10e0*/  BSYNC.RECONVERGENT B0 ;  /* 0x0000000000007941 */ /* 0x000fea0003800200 */
.L_x_2318:
        /* <DEDUP_REMOVED lines=49> */
.L_x_2321:
[----:B------:R-:W-:Y:S05]  /*1400*/  BSYNC.RECONVERGENT B0 ;  /* 0x0000000000007941 */ /* 0x000fea0003800200 */
.L_x_2320:
        /* <DEDUP_REMOVED lines=45> */
.L_x_2323:
[----:B------:R-:W-:Y:S05]  /*16e0*/  BSYNC.RECONVERGENT B0 ;  /* 0x0000000000007941 */ /* 0x000fea0003800200 */
.L_x_2322:
        /* <DEDUP_REMOVED lines=49> */
.L_x_2325:
[----:B------:R-:W-:Y:S05]  /*1a00*/  BSYNC.RECONVERGENT B0 ;  /* 0x0000000000007941 */ /* 0x000fea0003800200 */
.L_x_2324:
        /* <DEDUP_REMOVED lines=84> */
.L_x_2327:
[----:B------:R-:W-:Y:S05]  /*1f50*/  BSYNC.RECONVERGENT B0 ;  /* 0x0000000000007941 */ /* 0x000fea0003800200 */
.L_x_2326:
        /* <DEDUP_REMOVED lines=44> */
.L_x_2329:
[----:B------:R-:W-:Y:S05]  /*2220*/  BSYNC.RECONVERGENT B0 ;  /* 0x0000000000007941 */ /* 0x000fea0003800200 */
.L_x_2328:
        /* <DEDUP_REMOVED lines=45> */
.L_x_2331:
[----:B------:R-:W-:Y:S05]  /*2500*/  BSYNC.RECONVERGENT B0 ;  /* 0x0000000000007941 */ /* 0x000fea0003800200 */
.L_x_2330:
        /* <DEDUP_REMOVED lines=45> */
.L_x_2333:
[----:B------:R-:W-:Y:S05]  /*27e0*/  BSYNC.RECONVERGENT B0 ;  /* 0x0000000000007941 */ /* 0x000fea0003800200 */
.L_x_2332:
        /* <DEDUP_REMOVED lines=72> */
.L_x_2335:
[----:B------:R-:W-:Y:S05]  /*2c70*/  BSYNC.RECONVERGENT B0 ;  /* 0x0000000000007941 */ /* 0x000fea0003800200 */
.L_x_2334:
        /* <DEDUP_REMOVED lines=43> */
.L_x_2337:
[----:B------:R-:W-:Y:S05]  /*2f30*/  BSYNC.RECONVERGENT B0 ;  /* 0x0000000000007941 */ /* 0x000fea0003800200 */
.L_x_2336:
        /* <DEDUP_REMOVED lines=46> */
.L_x_2339:
[----:B------:R-:W-:Y:S05]  /*3220*/  BSYNC.RECONVERGENT B0 ;  /* 0x0000000000007941 */ /* 0x000fea0003800200 */
.L_x_2338:
        /* <DEDUP_REMOVED lines=45> */
.L_x_2341:
[----:B------:R-:W-:Y:S05]  /*3500*/  BSYNC.RECONVERGENT B0 ;  /* 0x0000000000007941 */ /* 0x000fea0003800200 */
.L_x_2340:
        /* <DEDUP_REMOVED lines=167> */
.L_x_2351:
        /* <DEDUP_REMOVED lines=107> */
.L_x_2344:
[----:B------:R-:W-:Y:S05]  /*4630*/  BSYNC.RECONVERGENT B0 ;  /* 0x0000000000007941 */ /* 0x000fea0003800200 */
.L_x_2343:
        /* <DEDUP_REMOVED lines=58> */
.L_x_2346:
[----:B------:R-:W-:Y:S05]  /*49e0*/  BSYNC.RECONVERGENT B0 ;  /* 0x0000000000007941 */ /* 0x000fea0003800200 */
.L_x_2345:
        /* <DEDUP_REMOVED lines=64> */
.L_x_2348:
[----:B------:R-:W-:Y:S05]  /*4df0*/  BSYNC.RECONVERGENT B0 ;  /* 0x0000000000007941 */ /* 0x000fea0003800200 */
.L_x_2347:
        /* <DEDUP_REMOVED lines=53> */
.L_x_2350:
[----:B------:R-:W-:Y:S05]  /*5150*/  BSYNC.RECONVERGENT B0 ;  /* 0x0000000000007941 */ /* 0x000fea0003800200 */
.L_x_2349:
        /* <DEDUP_REMOVED lines=102> */
.L_x_2342:
        /* <DEDUP_REMOVED lines=15> */
.L_x_2352:
[----:B------:R-:W4:Y:S02]  /*58b0*/  LDCU.64 UR4, c[0x0][0x480] ;  /* 0x00009000ff0477ac */ /* 0x000f240008000a00 */
[----:B----4-:R-:W-:-:S04]  /*58c0*/  UISETP.NE.U32.AND UP0, UPT, UR4, URZ, UPT ;  /* 0x000000ff0400728c */ /* 0x010fc8000bf05070 */
[----:B------:R-:W-:-:S09]  /*58d0*/  UISETP.NE.AND.EX UP0, UPT, UR5, URZ, UPT, UP0 ;  /* 0x000000ff0500728c */ /* 0x000fd2000bf05300 */
[----:B------:R-:W-:Y:S05]  /*58e0*/  BRA.U !UP0, `(.L_x_2354) ;  /* 0x00000001080c7547 */ /* 0x000fea000b800000 */
[----:B------:R-:W4:Y:S02]  /*58f0*/  LDC.64 R2, c[0x0][0x480] ;  /* 0x00012000ff027b82 */ /* 0x000f240000000a00 */
[----:B----4-:R4:W5:Y:S01]  /*5900*/  LDG.E R0, desc[UR36][R2.64] ;  /* 0x0000002402007981 */ /* 0x010962000c1e1900 */
[----:B------:R-:W-:Y:S05]  /*5910*/  BRA `(.L_x_2353) ;  /* 0x0000000000087947 */ /* 0x000fea0003800000 */
.L_x_2354:
[----:B------:R-:W4:Y:S02]  /*5920*/  LDCU UR4, c[0x0][0x478] ;  /* 0x00008f00ff0477ac */ /* 0x000f240008000800 */
[----:B----4-:R-:W-:-:S07]  /*5930*/  MOV R0, UR4 ;  /* 0x0000000400007c02 */ /* 0x010fce0008000f00 */
.L_x_2353:
        /* <DEDUP_REMOVED lines=11> */
.L_x_2355:
[----:B------:R-:W1:Y:S02]  /*59f0*/  LDCU.64 UR4, c[0x0][0x488] ;  /* 0x00009100ff0477ac */ /* 0x000e640008000a00 */
[----:B-1----:R-:W-:-:S04]  /*5a00*/  UISETP.NE.U32.AND UP0, UPT, UR4, URZ, UPT ;  /* 0x000000ff0400728c */ /* 0x002fc8000bf05070 */
[----:B------:R-:W-:-:S09]  /*5a10*/  UISETP.NE.AND.EX UP0, UPT, UR5, URZ, UPT, UP0 ;  /* 0x000000ff0500728c */ /* 0x000fd2000bf05300 */
[----:B------:R-:W-:Y:S05]  /*5a20*/  BRA.U !UP0, `(.L_x_2357) ;  /* 0x00000001080c7547 */ /* 0x000fea000b800000 */
[----:B---3--:R-:W1:Y:S02]  /*5a30*/  LDC.64 R162, c[0x0][0x488] ;  /* 0x00012200ffa27b82 */ /* 0x008e640000000a00 */
[----:B-1----:R1:W5:Y:S01]  /*5a40*/  LDG.E R162, desc[UR36][R162.64] ;  /* 0x00000024a2a27981 */ /* 0x002362000c1e1900 */
[----:B------:R-:W-:Y:S05]  /*5a50*/  BRA `(.L_x_2356) ;  /* 0x0000000000087947 */ /* 0x000fea0003800000 */
.L_x_2357:
[----:B------:R-:W3:Y:S02]  /*5a60*/  LDCU UR4, c[0x0][0x47c] ;  /* 0x00008f80ff0477ac */ /* 0x000ee40008000800 */
[----:B---3--:R-:W-:-:S07]  /*5a70*/  MOV R162, UR4 ;  /* 0x0000000400a27c02 */ /* 0x008fce0008000f00 */
.L_x_2356:
        /* <DEDUP_REMOVED lines=39> */
.L_x_2358:
        /* <DEDUP_REMOVED lines=21> */
.L_x_2361:
        /* <DEDUP_REMOVED lines=17> */
.L_x_2360:
        /* <DEDUP_REMOVED lines=8> */
.L_x_2359:
        /* <DEDUP_REMOVED lines=58> */
.L_x_2365:
[----:B------:R-:W-:Y:S05]  /*6370*/  YIELD ;  /* 0x0000000000007946 */ /* 0x000fea0003800000 */
[----:B-1----:R-:W-:Y:S05]  /*6380*/  @P2 BRA `(.L_x_2364) ;  /* 0x0000000000082947 */ /* 0x002fea0003800000 */
[----:B------:R1:W2:Y:S04]  /*6390*/  LDG.E.STRONG.GPU R138, desc[UR36][R156.64] ;  /* 0x000000249c8a7981 */ /* 0x0002a8000c1ef900 */
[----:B--2---:R-:W-:Y:S01]  /*63a0*/  CCTL.IVALL ;  /* 0x00000000ff00798f */ /* 0x004fe20002000000 */
.L_x_2364:
[----:B------:R-:W-:Y:S01]  /*63b0*/  ISETP.NE.AND P1, PT, R138, UR5, PT ;  /* 0x000000058a007c0c */ /* 0x000fe2000bf25270 */
[----:B------:R-:W-:-:S12]  /*63c0*/  WARPSYNC.ALL ;  /* 0x0000000000007948 */ /* 0x000fd80003800000 */
[----:B------:R-:W-:Y:S06]  /*63d0*/  BAR.RED.AND.DEFER_BLOCKING 0x0, P1 ;  /* 0x0000000000007b1d */ /* 0x000fec0000814400 */
[----:B------:R-:W2:Y:S02]  /*63e0*/  B2R.RESULT RZ, P1 ;  /* 0x0000000000ff731c */ /* 0x000ea40000024000 */
[----:B--2---:R-:W-:Y:S05]  /*63f0*/  @P1 BRA `(.L_x_2365) ;  /* 0xfffffffc00dc1947 */ /* 0x004fea000383ffff */
.L_x_2363:
        /* <DEDUP_REMOVED lines=17> */
.L_x_2362:
        /* <DEDUP_REMOVED lines=733> */
.L_x_2366:
        /* <DEDUP_REMOVED lines=407> */
.L_x_2367:
        /* <DEDUP_REMOVED lines=22> */
.L_x_2317:
[----:B------:R-:W-:Y:S01]  /*adb0*/  IMAD.MOV.U32 R13, RZ, RZ, R2 ;  /* 0x000000ffff0d7224 */ /* 0x000fe200078e0002 */
[----:B------:R-:W-:Y:S01]  /*adc0*/  MOV R11, 0x1f ;  /* 0x0000001f000b7802 */ /* 0x000fe20000000f00 */
[----:B------:R-:W-:Y:S01]  /*add0*/  IMAD.MOV.U32 R12, RZ, RZ, RZ ;  /* 0x000000ffff0c7224 */ /* 0x000fe200078e00ff */
[----:B------:R-:W-:-:S07]  /*ade0*/  MOV R15, 0xffffffff ;  /* 0xffffffff000f7802 */ /* 0x000fce0000000f00 */
[----:B------:R-:W-:Y:S05]  /*adf0*/  WARPSYNC.COLLECTIVE R15, `(.L_x_2368) ;  /* 0x000000000f087348 */ /* 0x000fea0003c00000 */
[----:B------:R1:W2:Y:S02]  /*ae00*/  SHFL.IDX P6, R14, R13, R12, R11 ;  /* 0x0000000c0d0e7389 */ /* 0x0002a400000c000b */
[----:B-12---:R-:W-:Y:S05]  /*ae10*/  ENDCOLLECTIVE ;  /* 0x000000000000791b */ /* 0x006fea0003800000 */
.L_x_2368:
[----:B------:R-:W-:Y:S05]  /*ae20*/  BRA `(.L_x_2369) ;  /* 0xffffff5800bc7947 */ /* 0x000fea000383ffff */
.L_x_2370:
        /* <DEDUP_REMOVED lines=13> */
.L_x_4325:


//--------------------- .text._ZN7cutlass7Kernel2INS_4gemm6kernel20DefaultGemmUniversalINS_6half_tENS_6layout8RowMajorELNS_16ComplexTransformE0ELi8ES4_S6_LS7_0ELi8ES4_S6_fNS_4arch15OpClassTensorOpENS8_4Sm80ENS1_9GemmShapeILi128ELi128ELi32EEENSB_ILi64ELi64ELi32EEENSB_ILi16ELi8ELi16EEENS_8epilogue6thread17LinearCombinationIS4_Li8EffLNSG_9ScaleType4KindE0ELNS_15FloatRoundStyleE2ES4_EENS1_11threadblock30GemmIdentityThreadblockSwizzleILi8EEELi4ENS8_13OpMultiplyAddELNS1_23SharedMemoryClearOptionE0ELb0ELb0ELb0ENS5_30Tensor4DPermuteBMM0213RowMajorILi12EEENS5_37Tensor4DPermuteBMM0213RowMajorInverseILi12EEENS5_9NoPermuteEvE10SelectBaseISO_vEEEEvNT_6ParamsE --------------------------
	.section	.text._ZN7cutlass7Kernel2INS_4gemm6kernel20DefaultGemmUniversalINS_6half_tENS_6layout8RowMajorELNS_16ComplexTransformE0ELi8ES4_S6_LS7_0ELi8ES4_S6_fNS_4arch15OpClassTensorOpENS8_4Sm80ENS1_9GemmShapeILi128ELi128ELi32EEENSB_ILi64ELi64ELi32EEENSB_ILi16ELi8ELi16EEENS_8epilogue6thread17LinearCombinationIS4_Li8EffLNSG_9ScaleType4KindE0ELNS_15FloatRoundStyleE2ES4_EENS1_11threadblock30GemmIdentityThreadblockSwizzleILi8EEELi4ENS8_13OpMultiplyAddELNS1_23SharedMemoryClearOptionE0ELb0ELb0ELb0ENS5_30Tensor4DPermuteBMM0213RowMajorILi12EEENS5_37Tensor4DPermuteBMM0213RowMajorInverseILi12EEENS5_9NoPermuteEvE10SelectBaseISO_vEEEEvNT_6ParamsE,"ax",@progbits
	.align	128
.text._ZN7cutlass7Kernel2INS_4gemm6kernel20DefaultGemmUniversalINS_6half_tENS_6layout8RowMajorELNS_16ComplexTransformE0ELi8ES4_S6_LS7_0ELi8ES4_S6_fNS_4arch15OpClassTensorOpENS8_4Sm80ENS1_9GemmShapeILi128ELi128ELi32EEENSB_ILi64ELi64ELi32EEENSB_ILi16ELi8ELi16EEENS_8epilogue6thread17LinearCombinationIS4_Li8EffLNSG_9ScaleType4KindE0ELNS_15FloatRoundStyleE2ES4_EENS1_11threadblock30GemmIdentityThreadblockSwizzleILi8EEELi4ENS8_13OpMultiplyAddELNS1_23SharedMemoryClearOptionE0ELb0ELb0ELb0ENS5_30Tensor4DPermuteBMM0213RowMajorILi12EEENS5_37Tensor4DPermuteBMM0213RowMajorInverseILi12EEENS5_9NoPermuteEvE10SelectBaseISO_vEEEEvNT_6ParamsE:
        .type           _ZN7cutlass7Kernel2INS_4gemm6kernel20DefaultGemmUniversalINS_6half_tENS_6layout8RowMajorELNS_16ComplexTransformE0ELi8ES4_S6_LS7_0ELi8ES4_S6_fNS_4arch15OpClassTensorOpENS8_4Sm80ENS1_9GemmShapeILi128ELi128ELi32EEENSB_ILi64ELi64ELi32EEENSB_ILi16ELi8ELi16EEENS_8epilogue6thread17LinearCombinationIS4_Li8EffLNSG_9ScaleType4KindE0ELNS_15FloatRoundStyleE2ES4_EENS1_11threadblock30GemmIdentityThreadblockSwizzleILi8EEELi4ENS8_13OpMultiplyAddELNS1_23SharedMemoryClearOptionE0ELb0ELb0ELb0ENS5_30Tensor4DPermuteBMM0213RowMajorILi12EEENS5_37Tensor4DPermuteBMM0213RowMajorInverseILi12EEENS5_9NoPermuteEvE10SelectBaseISO_vEEEEvNT_6ParamsE,@function
        .size           _ZN7cutlass7Kernel2INS_4gemm6kernel20DefaultGemmUniversalINS_6half_tENS_6layout8RowMajorELNS_16ComplexTransformE0ELi8ES4_S6_LS7_0ELi8ES4_S6_fNS_4arch15OpClassTensorOpENS8_4Sm80ENS1_9GemmShapeILi128ELi128ELi32EEENSB_ILi64ELi64ELi32EEENSB_ILi16ELi8ELi16EEENS_8epilogue6thread17LinearCombinationIS4_Li8EffLNSG_9ScaleType4KindE0ELNS_15FloatRoundStyleE2ES4_EENS1_11threadblock30GemmIdentityThreadblockSwizzleILi8EEELi4ENS8_13OpMultiplyAddELNS1_23SharedMemoryClearOptionE0ELb0ELb0ELb0ENS5_30Tensor4DPermuteBMM0213RowMajorILi12EEENS5_37Tensor4DPermuteBMM0213RowMajorInverseILi12EEENS5_9NoPermuteEvE10SelectBaseISO_vEEEEvNT_6ParamsE,(.L_x_4326 - _ZN7cutlass7Kernel2INS_4gemm6kernel20DefaultGemmUniversalINS_6half_tENS_6layout8RowMajorELNS_16ComplexTransformE0ELi8ES4_S6_LS7_0ELi8ES4_S6_fNS_4arch15OpClassTensorOpENS8_4Sm80ENS1_9GemmShapeILi128ELi128ELi32EEENSB_ILi64ELi64ELi32EEENSB_ILi16ELi8ELi16EEENS_8epilogue6thread17LinearCombinationIS4_Li8EffLNSG_9ScaleType4KindE0ELNS_15FloatRoundStyleE2ES4_EENS1_11threadblock30GemmIdentityThreadblockSwizzleILi8EEELi4ENS8_13OpMultiplyAddELNS1_23SharedMemoryClearOptionE0ELb0ELb0ELb0ENS5_30Tensor4DPermuteBMM0213RowMajorILi12EEENS5_37Tensor4DPermuteBMM0213RowMajorInverseILi12EEENS5_9NoPermuteEvE10SelectBaseISO_vEEEEvNT_6ParamsE)
        .other          _ZN7cutlass7Kernel2INS_4gemm6kernel20DefaultGemmUniversalINS_6half_tENS_6layout8RowMajorELNS_16ComplexTransformE0ELi8ES4_S6_LS7_0ELi8ES4_S6_fNS_4arch15OpClassTensorOpENS8_4Sm80ENS1_9GemmShapeILi128ELi128ELi32EEENSB_ILi64ELi64ELi32EEENSB_ILi16ELi8ELi16EEENS_8epilogue6thread17LinearCombinationIS4_Li8EffLNSG_9ScaleType4KindE0ELNS_15FloatRoundStyleE2ES4_EENS1_11threadblock30GemmIdentityThreadblockSwizzleILi8EEELi4ENS8_13OpMultiplyAddELNS1_23SharedMemoryClearOptionE0ELb0ELb0ELb0ENS5_30Tensor4DPermuteBMM0213RowMajorILi12EEENS5_37Tensor4DPermuteBMM0213RowMajorInverseILi12EEENS5_9NoPermuteEvE10SelectBaseISO_vEEEEvNT_6ParamsE,@"STO_CUDA_ENTRY STV_DEFAULT"
_ZN7cutlass7Kernel2INS_4gemm6kernel20DefaultGemmUniversalINS_6half_tENS_6layout8RowMajorELNS_16ComplexTransformE0ELi8ES4_S6_LS7_0ELi8ES4_S6_fNS_4arch15OpClassTensorOpENS8_4Sm80ENS1_9GemmShapeILi128ELi128ELi32EEENSB_ILi64ELi64ELi32EEENSB_ILi16ELi8ELi16EEENS_8epilogue6thread17LinearCombinationIS4_Li8EffLNSG_9ScaleType4KindE0ELNS_15FloatRoundStyleE2ES4_EENS1_11threadblock30GemmIdentityThreadblockSwizzleILi8EEELi4ENS8_13OpMultiplyAddELNS1_23SharedMemoryClearOptionE0ELb0ELb0ELb0ENS5_30Tensor4DPermuteBMM0213RowMajorILi12EEENS5_37Tensor4DPermuteBMM0213RowMajorInverseILi12EEENS5_9NoPermuteEvE10SelectBaseISO_vEEEEvNT_6ParamsE:
        /* <DEDUP_REMOVED lines=36> */
.L_x_2371:
        /* <DEDUP_REMOVED lines=18> */
.L_x_2373:
[----:B------:R-:W2:Y:S08]  /*0360*/  LDC.64 R202, c[0x0][0x4a0] ;  /* 0x00012800ffca7b82 */ /* 0x000eb00000000a00 */
[----:B------:R-:W1:Y:S01]  /*0370*/  LDC.64 R16, c[0x0][0x4a8] ;  /* 0x00012a00ff107b82 */ /* 0x000e620000000a00 */
[----:B--2---:R-:W-:-:S06]  /*0380*/  IMAD.WIDE.U32 R202, R18, 0x8, R202 ;  /* 0x0000000812ca7825 */ /* 0x004fcc00078e00ca */
[----:B------:R-:W5:Y:S01]  /*0390*/  LDG.E.64 R202, desc[UR36][R202.64] ;  /* 0x00000024caca7981 */ /* 0x000f62000c1e1b00 */
[----:B-1----:R-:W-:-:S06]  /*03a0*/  IMAD.WIDE.U32 R16, R18, 0x8, R16 ;  /* 0x0000000812107825 */ /* 0x002fcc00078e0010 */
[----:B------:R-:W5:Y:S02]  /*03b0*/  LDG.E.64 R16, desc[UR36][R16.64] ;  /* 0x0000002410107981 */ /* 0x000f64000c1e1b00 */
.L_x_2372:
        /* <DEDUP_REMOVED lines=23> */
.L_x_2374:
        /* <DEDUP_REMOVED lines=77> */
.L_x_2427:
        /* <DEDUP_REMOVED lines=112> */
.L_x_2377:
[----:B--2---:R-:W-:Y:S05]  /*1100*/  BSYNC.RECONVERGENT B0 ;  /* 0x0000000000007941 */ /* 0x004fea0003800200 */
.L_x_2376:
        /* <DEDUP_REMOVED lines=47> */
.L_x_2379:
[----:B------:R-:W-:Y:S05]  /*1400*/  BSYNC.RECONVERGENT B0 ;  /* 0x0000000000007941 */ /* 0x000fea0003800200 */
.L_x_2378:
        /* <DEDUP_REMOVED lines=46> */
.L_x_2381:
[----:B------:R-:W-:Y:S05]  /*16f0*/  BSYNC.RECONVERGENT B0 ;  /* 0x0000000000007941 */ /* 0x000fea0003800200 */
.L_x_2380:
        /* <DEDUP_REMOVED lines=46> */
.L_x_2383:
[----:B------:R-:W-:Y:S05]  /*19e0*/  BSYNC.RECONVERGENT B0 ;  /* 0x0000000000007941 */ /* 0x000fea0003800200 */
.L_x_2382:
        /* <DEDUP_REMOVED lines=96> */
.L_x_2385:
[----:B------:R-:W-:Y:S05]  /*1ff0*/  BSYNC.RECONVERGENT B0 ;  /* 0x0000000000007941 */ /* 0x000fea0003800200 */
.L_x_2384:
        /* <DEDUP_REMOVED lines=46> */
.L_x_2387:
[----:B------:R-:W-:Y:S05]  /*22e0*/  BSYNC.RECONVERGENT B0 ;  /* 0x0000000000007941 */ /* 0x000fea0003800200 */
.L_x_2386:
        /* <DEDUP_REMOVED lines=47> */
.L_x_2389:
[----:B------:R-:W-:Y:S05]  /*25e0*/  BSYNC.RECONVERGENT B0 ;  /* 0x0000000000007941 */ /* 0x000fea0003800200 */
.L_x_2388:
        /* <DEDUP_REMOVED lines=46> */
.L_x_2391:
[----:B------:R-:W-:Y:S05]  /*28d0*/  BSYNC.RECONVERGENT B0 ;  /* 0x0000000000007941 */ /* 0x000fea0003800200 */
.L_x_2390:
        /* <DEDUP_REMOVED lines=67> */
.L_x_2393:
[----:B------:R-:W-:Y:S05]  /*2d10*/  BSYNC.RECONVERGENT B0 ;  /* 0x0000000000007941 */ /* 0x000fea0003800200 */
.L_x_2392:
        /* <DEDUP_REMOVED lines=47> */
.L_x_2395:
[----:B------:R-:W-:Y:S05]  /*3010*/  BSYNC.RECONVERGENT B0 ;  /* 0x0000000000007941 */ /* 0x000fea0003800200 */
.L_x_2394:
        /* <DEDUP_REMOVED lines=46> */
.L_x_2397:
[----:B------:R-:W-:Y:S05]  /*3300*/  BSYNC.RECONVERGENT B0 ;  /* 0x0000000000007941 */ /* 0x000fea0003800200 */
.L_x_2396:
        /* <DEDUP_REMOVED lines=46> */
.L_x_2399:
[----:B------:R-:W-:Y:S05]  /*35f0*/  BSYNC.RECONVERGENT B0 ;  /* 0x0000000000007941 */ /* 0x000fea0003800200 */
.L_x_2398:
        /* <DEDUP_REMOVED lines=145> */
.L_x_2409:
        /* <DEDUP_REMOVED lines=96> */
.L_x_2402:
[----:B------:R-:W-:Y:S05]  /*4510*/  BSYNC.RECONVERGENT B0 ;  /* 0x0000000000007941 */ /* 0x000fea0003800200 */
.L_x_2401:
        /* <DEDUP_REMOVED lines=67> */
.L_x_2404:
[----:B------:R-:W-:Y:S05]  /*4950*/  BSYNC.RECONVERGENT B0 ;  /* 0x0000000000007941 */ /* 0x000fea0003800200 */
.L_x_2403:
        /* <DEDUP_REMOVED lines=90> */
.L_x_2406:
[----:B------:R-:W-:Y:S05]  /*4f00*/  BSYNC.RECONVERGENT B0 ;  /* 0x0000000000007941 */ /* 0x000fea0003800200 */
.L_x_2405:
        /* <DEDUP_REMOVED lines=58> */
.L_x_2408:
[----:B------:R-:W-:Y:S05]  /*52b0*/  BSYNC.RECONVERGENT B0 ;  /* 0x0000000000007941 */ /* 0x000fea0003800200 */
.L_x_2407:
        /* <DEDUP_REMOVED lines=120> */
.L_x_2400:
        /* <DEDUP_REMOVED lines=15> */
.L_x_2410:
[----:B------:R-:W5:Y:S02]  /*5b30*/  LDCU.64 UR4, c[0x0][0x480] ;  /* 0x00009000ff0477ac */ /* 0x000f640008000a00 */
[----:B-----5:R-:W-:-:S04]  /*5b40*/  UISETP.NE.U32.AND UP0, UPT, UR4, URZ, UPT ;  /* 0x000000ff0400728c */ /* 0x020fc8000bf05070 */
[----:B------:R-:W-:-:S09]  /*5b50*/  UISETP.NE.AND.EX UP0, UPT, UR5, URZ, UPT, UP0 ;  /* 0x000000ff0500728c */ /* 0x000fd2000bf05300 */
[----:B------:R-:W-:Y:S05]  /*5b60*/  BRA.U !UP0, `(.L_x_2412) ;  /* 0x00000001080c7547 */ /* 0x000fea000b800000 */
[----:B------:R-:W1:Y:S02]  /*5b70*/  LDC.64 R2, c[0x0][0x480] ;  /* 0x00012000ff027b82 */ /* 0x000e640000000a00 */
[----:B-1----:R1:W5:Y:S01]  /*5b80*/  LDG.E R0, desc[UR36][R2.64] ;  /* 0x0000002402007981 */ /* 0x002362000c1e1900 */
[----:B------:R-:W-:Y:S05]  /*5b90*/  BRA `(.L_x_2411) ;  /* 0x0000000000087947 */ /* 0x000fea0003800000 */
.L_x_2412:
[----:B------:R-:W5:Y:S02]  /*5ba0*/  LDCU UR4, c[0x0][0x478] ;  /* 0x00008f00ff0477ac */ /* 0x000f640008000800 */
[----:B-----5:R-:W-:-:S07]  /*5bb0*/  MOV R0, UR4 ;  /* 0x0000000400007c02 */ /* 0x020fce0008000f00 */
.L_x_2411:
        /* <DEDUP_REMOVED lines=11> */
.L_x_2413:
[----:B------:R-:W2:Y:S02]  /*5c70*/  LDCU.64 UR4, c[0x0][0x488] ;  /* 0x00009100ff0477ac */ /* 0x000ea40008000a00 */
[----:B--2---:R-:W-:-:S04]  /*5c80*/  UISETP.NE.U32.AND UP0, UPT, UR4, URZ, UPT ;  /* 0x000000ff0400728c */ /* 0x004fc8000bf05070 */
[----:B------:R-:W-:-:S09]  /*5c90*/  UISETP.NE.AND.EX UP0, UPT, UR5, URZ, UPT, UP0 ;  /* 0x000000ff0500728c */ /* 0x000fd2000bf05300 */
[----:B------:R-:W-:Y:S05]  /*5ca0*/  BRA.U !UP0, `(.L_x_2415) ;  /* 0x00000001080c7547 */ /* 0x000fea000b800000 */
[----:B-1----:R-:W1:Y:S02]  /*5cb0*/  LDC.64 R2, c[0x0][0x488] ;  /* 0x00012200ff027b82 */ /* 0x002e640000000a00 */
[----:B-1----:R1:W5:Y:S01]  /*5cc0*/  LDG.E R163, desc[UR36][R2.64] ;  /* 0x0000002402a37981 */ /* 0x002362000c1e1900 */
[----:B------:R-:W-:Y:S05]  /*5cd0*/  BRA `(.L_x_2414) ;  /* 0x0000000000087947 */ /* 0x000fea0003800000 */
.L_x_2415:
[----:B------:R-:W1:Y:S02]  /*5ce0*/  LDCU UR4, c[0x0][0x47c] ;  /* 0x00008f80ff0477ac */ /* 0x000e640008000800 */
[----:B-1----:R-:W-:-:S07]  /*5cf0*/  MOV R163, UR4 ;  /* 0x0000000400a37c02 */ /* 0x002fce0008000f00 */
.L_x_2414:
        /* <DEDUP_REMOVED lines=38> */
.L_x_2416:
        /* <DEDUP_REMOVED lines=23> */
.L_x_2419:
        /* <DEDUP_REMOVED lines=14> */
.L_x_2418:
[----:B------:R-:W1:Y:S01]  /*61b0*/  S2R R2, SR_CTAID.Z ;  /* 0x0000000000027919 */ /* 0x000e620000002700 */
[----:B------:R-:W1:Y:S08]  /*61c0*/  LDC.64 R132, c[0x0][0x4b0] ;  /* 0x00012c00ff847b82 */ /* 0x000e700000000a00 */
[----:B------:R-:W2:Y:S01]  /*61d0*/  LDC.64 R134, c[0x0][0x4b8] ;  /* 0x00012e00ff867b82 */ /* 0x000ea20000000a00 */
[----:B-1----:R-:W-:-:S04]  /*61e0*/  IMAD.WIDE.U32 R132, R2, 0x8, R132 ;  /* 0x0000000802847825 */ /* 0x002fc800078e0084 */
[----:B--2---:R-:W-:Y:S02]  /*61f0*/  IMAD.WIDE.U32 R2, R2, 0x8, R134 ;  /* 0x0000000802027825 */ /* 0x004fe400078e0086 */
[----:B------:R-:W5:Y:S04]  /*6200*/  LDG.E.64 R132, desc[UR36][R132.64] ;  /* 0x0000002484847981 */ /* 0x000f68000c1e1b00 */
[----:B------:R-:W5:Y:S02]  /*6210*/  LDG.E.64 R2, desc[UR36][R2.64] ;  /* 0x0000002402027981 */ /* 0x000f64000c1e1b00 */
.L_x_2417:
        /* <DEDUP_REMOVED lines=65> */
.L_x_2423:
[----:B------:R-:W-:Y:S05]  /*6630*/  YIELD ;  /* 0x0000000000007946 */ /* 0x000fea0003800000 */
[----:B-1----:R-:W-:Y:S05]  /*6640*/  @P2 BRA `(.L_x_2422) ;  /* 0x0000000000082947 */ /* 0x002fea0003800000 */
[----:B------:R1:W2:Y:S04]  /*6650*/  LDG.E.STRONG.GPU R138, desc[UR36][R156.64] ;  /* 0x000000249c8a7981 */ /* 0x0002a8000c1ef900 */
[----:B--2---:R-:W-:Y:S01]  /*6660*/  CCTL.IVALL ;  /* 0x00000000ff00798f */ /* 0x004fe20002000000 */
.L_x_2422:
[----:B------:R-:W-:Y:S01]  /*6670*/  ISETP.NE.AND P1, PT, R138, UR8, PT ;  /* 0x000000088a007c0c */ /* 0x000fe2000bf25270 */
[----:B------:R-:W-:-:S12]  /*6680*/  WARPSYNC.ALL ;  /* 0x0000000000007948 */ /* 0x000fd80003800000 */
[----:B------:R-:W-:Y:S06]  /*6690*/  BAR.RED.AND.DEFER_BLOCKING 0x0, P1 ;  /* 0x0000000000007b1d */ /* 0x000fec0000814400 */
[----:B------:R-:W2:Y:S02]  /*66a0*/  B2R.RESULT RZ, P1 ;  /* 0x0000000000ff731c */ /* 0x000ea40000024000 */
[----:B--2---:R-:W-:Y:S05]  /*66b0*/  @P1 BRA `(.L_x_2423) ;  /* 0xfffffffc00dc1947 */ /* 0x004fea000383ffff */
.L_x_2421:
        /* <DEDUP_REMOVED lines=14> */
.L_x_2420:
        /* <DEDUP_REMOVED lines=8> */
[----:B------:R-:W2:Y:S01]  /*6820*/  @P1 LDG.E.LTC128B.128 R136, desc[UR36][R170.64] ;  /* 0x00000024aa881981 */ /* 0x000ea2000c1e1d20 */
[----:B------:R-:W-:Y:S02]  /*6830*/  IADD3 R172, P1, PT, R173, R170, RZ ;  /* 0x000000aaadac7210 */ /* 0x000fe40007f3e0ff */
[----:B------:R-:W-:Y:S02]  /*6840*/  CS2R R132, SRZ ;  /* 0x0000000000847805 */ /* 0x000fe4000001ff00 */
        /* <DEDUP_REMOVED lines=34> */
[----:B------:R-:W4:Y:S03]  /*6a70*/  LDCU UR4, c[0x0][0x384] ;  /* 0x00007080ff0477ac */ /* 0x000f260008000800 */
[----:B------:R-:W-:Y:S04]  /*6a80*/  STS.64 [R162+0xa0], R24 ;  /* 0x0000a018a2007388 */ /* 0x000fe80000000a00 */
[----:B------:R-:W-:Y:S01]  /*6a90*/  STS.64 [R162+0xc0], R28 ;  /* 0x0000c01ca2007388 */ /* 0x000fe20000000a00 */
[----:B-----5:R-:W5:Y:S03]  /*6aa0*/  LDC R4, c[0x0][0x438] ;  /* 0x00010e00ff047b82 */ /* 0x020f660000000800 */
[----:B------:R5:W-:Y:S01]  /*6ab0*/  STS.64 [R162+0xe0], R32 ;  /* 0x0000e020a2007388 */ /* 0x000be20000000a00 */
[----:B-1----:R-:W-:-:S04]  /*6ac0*/  IMAD.HI.U32 R8, R161, 0x15555556, RZ ;  /* 0x15555556a1087827 */ /* 0x002fc800078e00ff */
[----:B------:R-:W-:Y:S01]  /*6ad0*/  BAR.SYNC.DEFER_BLOCKING 0x0 ;  /* 0x0000000000007b1d */ /* 0x000fe20000010000 */
[----:B----4-:R-:W-:-:S04]  /*6ae0*/  IMAD R20, R8, -0xc, R161 ;  /* 0xfffffff408147824 */ /* 0x010fc800078e02a1 */
[----:B------:R-:W-:Y:S01]  /*6af0*/  IMAD R20, R20, UR4, R169 ;  /* 0x0000000414147c24 */ /* 0x000fe2000f8e02a9 */
[----:B-----5:R-:W-:Y:S01]  /*6b00*/  SHF.R.U32.HI R21, RZ, 0x1, R4 ;  /* 0x00000001ff157819 */ /* 0x020fe20000011604 */
[----:B------:R-:W1:Y:S04]  /*6b10*/  LDS.128 R152, [R167] ;  /* 0x00000000a7987984 */ /* 0x000e680000000c00 */
[----:B------:R-:W-:Y:S01]  /*6b20*/  IMAD R21, R21, 0xc, RZ ;  /* 0x0000000c15157824 */ /* 0x000fe200078e02ff */
[----:B------:R-:W4:Y:S03]  /*6b30*/  LDS.128 R148, [R168] ;  /* 0x00000000a8947984 */ /* 0x000f260000000c00 */
[----:B------:R-:W-:Y:S01]  /*6b40*/  IMAD R33, R21, R165, RZ ;  /* 0x000000a515217224 */ /* 0x000fe200078e02ff */
[----:B------:R-:W-:Y:S01]  /*6b50*/  SHF.R.S32.HI R29, RZ, 0x1f, R21 ;  /* 0x0000001fff1d7819 */ /* 0x000fe20000011415 */
[----:B------:R-:W5:Y:S03]  /*6b60*/  LDS.128 R140, [R168+0x440] ;  /* 0x00044000a88c7984 */ /* 0x000f660000000c00 */
[----:B------:R-:W-:Y:S01]  /*6b70*/  SHF.R.S32.HI R25, RZ, 0x1f, R33 ;  /* 0x0000001fff197819 */ /* 0x000fe20000011421 */
[-C--:B------:R-:W-:Y:S01]  /*6b80*/  IMAD.WIDE.U32 R32, R33, R8.reuse, RZ ;  /* 0x0000000821207225 */ /* 0x080fe200078e00ff */
[----:B------:R-:W5:Y:S03]  /*6b90*/  LDS.128 R144, [R167+0x440] ;  /* 0x00044000a7907984 */ /* 0x000f660000000c00 */
[----:B------:R-:W-:-:S05]  /*6ba0*/  IMAD R25, R25, R8, RZ ;  /* 0x0000000819197224 */ /* 0x000fca00078e02ff */
[----:B------:R-:W-:Y:S01]  /*6bb0*/  IADD3 R25, PT, PT, R33, R25, RZ ;  /* 0x0000001921197210 */ /* 0x000fe20007ffe0ff */
[----:B--2---:R-:W-:Y:S02]  /*6bc0*/  HADD2.F32 R12, -RZ, R136.H0_H0 ;  /* 0x20000088ff0c7230 */ /* 0x004fe40000004100 */
[--C-:B------:R-:W-:Y:S02]  /*6bd0*/  HADD2.F32 R16, -RZ, R137.reuse.H0_H0 ;  /* 0x20000089ff107230 */ /* 0x100fe40000004100 */
[----:B------:R-:W-:Y:S02]  /*6be0*/  HADD2.F32 R24, -RZ, R137.H1_H1 ;  /* 0x30000089ff187230 */ /* 0x000fe40000004100 */
[----:B------:R-:W-:Y:S01]  /*6bf0*/  FMUL R5, R12, R163 ;  /* 0x000000a30c057220 */ /* 0x000fe20000400000 */
[----:B------:R-:W-:Y:S02]  /*6c00*/  HADD2.F32 R12, -RZ, R138.H0_H0 ;  /* 0x2000008aff0c7230 */ /* 0x000fe40000004100 */
[----:B------:R-:W-:-:S02]  /*6c10*/  HADD2.F32 R28, -RZ, R136.H1_H1 ;  /* 0x30000088ff1c7230 */ /* 0x000fc40000004100 */
[-C--:B-1----:R-:W-:Y:S01]  /*6c20*/  FFMA R152, R152, R0.reuse, R5 ;  /* 0x0000000098987223 */ /* 0x082fe20000000005 */
[-C--:B------:R-:W-:Y:S01]  /*6c30*/  FMUL R5, R16, R163.reuse ;  /* 0x000000a310057220 */ /* 0x080fe20000400000 */
[----:B------:R-:W-:Y:S02]  /*6c40*/  HADD2.F32 R16, -RZ, R138.H1_H1 ;  /* 0x3000008aff107230 */ /* 0x000fe40000004100 */
[-C--:B------:R-:W-:Y:S01]  /*6c50*/  FMUL R24, R24, R163.reuse ;  /* 0x000000a318187220 */ /* 0x080fe20000400000 */
[-C--:B------:R-:W-:Y:S01]  /*6c60*/  FMUL R28, R28, R163.reuse ;  /* 0x000000a31c1c7220 */ /* 0x080fe20000400000 */
[-C--:B------:R-:W-:Y:S01]  /*6c70*/  FFMA R154, R154, R0.reuse, R5 ;  /* 0x000000009a9a7223 */ /* 0x080fe20000000005 */
[-C--:B------:R-:W-:Y:S01]  /*6c80*/  FMUL R5, R12, R163.reuse ;  /* 0x000000a30c057220 */ /* 0x080fe20000400000 */
[----:B------:R-:W-:Y:S01]  /*6c90*/  FMUL R16, R16, R163 ;  /* 0x000000a310107220 */ /* 0x000fe20000400000 */
[--C-:B------:R-:W-:Y:S02]  /*6ca0*/  HADD2.F32 R12, -RZ, R139.reuse.H0_H0 ;  /* 0x2000008bff0c7230 */ /* 0x100fe40000004100 */
[----:B------:R-:W-:Y:S01]  /*6cb0*/  FFMA R155, R155, R0, R24 ;  /* 0x000000009b9b7223 */ /* 0x000fe20000000018 */
[----:B------:R-:W-:-:S02]  /*6cc0*/  HADD2.F32 R24, -RZ, R139.H1_H1 ;  /* 0x3000008bff187230 */ /* 0x000fc40000004100 */
[-C--:B----4-:R-:W-:Y:S01]  /*6cd0*/  FFMA R148, R148, R0.reuse, R5 ;  /* 0x0000000094947223 */ /* 0x090fe20000000005 */
[-C--:B------:R-:W-:Y:S01]  /*6ce0*/  FFMA R149, R149, R0.reuse, R16 ;  /* 0x0000000095957223 */ /* 0x080fe20000000010 */
[-C--:B------:R-:W-:Y:S01]  /*6cf0*/  FMUL R5, R12, R163.reuse ;  /* 0x000000a30c057220 */ /* 0x080fe20000400000 */
[----:B---3--:R-:W-:Y:S02]  /*6d00*/  HADD2.F32 R16, -RZ, R132.H0_H0 ;  /* 0x20000084ff107230 */ /* 0x008fe40000004100 */
[-C--:B------:R-:W-:Y:S01]  /*6d10*/  FMUL R4, R24, R163.reuse ;  /* 0x000000a318047220 */ /* 0x080fe20000400000 */
[--C-:B------:R-:W-:Y:S02]  /*6d20*/  HADD2.F32 R24, -RZ, R134.reuse.H1_H1 ;  /* 0x30000086ff187230 */ /* 0x100fe40000004100 */
[-C--:B------:R-:W-:Y:S01]  /*6d30*/  FFMA R150, R150, R0.reuse, R5 ;  /* 0x0000000096967223 */ /* 0x080fe20000000005 */
[----:B------:R-:W-:Y:S01]  /*6d40*/  FFMA R153, R153, R0, R28 ;  /* 0x0000000099997223 */ /* 0x000fe2000000001c */
[----:B------:R-:W-:Y:S01]  /*6d50*/  FMUL R5, R16, R163 ;  /* 0x000000a310057220 */ /* 0x000fe20000400000 */
[----:B------:R-:W-:-:S02]  /*6d60*/  HADD2.F32 R16, -RZ, R134.H0_H0 ;  /* 0x20000086ff107230 */ /* 0x000fc40000004100 */
[-C--:B------:R-:W-:Y:S01]  /*6d70*/  FMUL R24, R24, R163.reuse ;  /* 0x000000a318187220 */ /* 0x080fe20000400000 */
[----:B------:R-:W-:Y:S02]  /*6d80*/  HADD2.F32 R12, -RZ, R132.H1_H1 ;  /* 0x30000084ff0c7230 */ /* 0x000fe40000004100 */
[-C--:B------:R-:W-:Y:S01]  /*6d90*/  FFMA R151, R151, R0.reuse, R4 ;  /* 0x0000000097977223 */ /* 0x080fe20000000004 */
[----:B------:R-:W-:Y:S02]  /*6da0*/  HADD2.F32 R28, -RZ, R133.H0_H0 ;  /* 0x20000085ff1c7230 */ /* 0x000fe40000004100 */
[-C--:B------:R-:W-:Y:S01]  /*6db0*/  FMUL R9, R16, R163.reuse ;  /* 0x000000a310097220 */ /* 0x080fe20000400000 */
[--C-:B------:R-:W-:Y:S02]  /*6dc0*/  HADD2.F32 R16, -RZ, R135.reuse.H1_H1 ;  /* 0x30000087ff107230 */ /* 0x100fe40000004100 */
[----:B-----5:R-:W-:Y:S01]  /*6dd0*/  FFMA R13, R141, R0, R24 ;  /* 0x000000008d0d7223 */ /* 0x020fe20000000018 */
[----:B------:R-:W-:Y:S01]  /*6de0*/  MOV R24, R32 ;  /* 0x0000002000187202 */ /* 0x000fe20000000f00 */
[-C--:B------:R-:W-:Y:S01]  /*6df0*/  FMUL R12, R12, R163.reuse ;  /* 0x000000a30c0c7220 */ /* 0x080fe20000400000 */
[----:B------:R-:W-:Y:S01]  /*6e00*/  FFMA R4, R144, R0, R5 ;  /* 0x0000000090047223 */ /* 0x000fe20000000005 */
[----:B------:R-:W-:Y:S01]  /*6e10*/  FMUL R5, R28, R163 ;  /* 0x000000a31c057220 */ /* 0x000fe20000400000 */
[----:B------:R-:W-:-:S02]  /*6e20*/  HADD2.F32 R28, -RZ, R135.H0_H0 ;  /* 0x20000087ff1c7230 */ /* 0x000fc40000004100 */
[----:B------:R-:W-:Y:S01]  /*6e30*/  FMUL R16, R16, R163 ;  /* 0x000000a310107220 */ /* 0x000fe20000400000 */
[----:B------:R-:W-:-:S04]  /*6e40*/  IMAD.WIDE.U32 R32, R158, R21, R24 ;  /* 0x000000159e207225 */ /* 0x000fc800078e0018 */
[-C--:B------:R-:W-:Y:S01]  /*6e50*/  FFMA R17, R145, R0.reuse, R12 ;  /* 0x0000000091117223 */ /* 0x080fe2000000000c */
[-C--:B------:R-:W-:Y:S01]  /*6e60*/  FFMA R8, R140, R0.reuse, R9 ;  /* 0x000000008c087223 */ /* 0x080fe20000000009 */
[----:B------:R-:W-:Y:S01]  /*6e70*/  FFMA R16, R143, R0, R16 ;  /* 0x000000008f107223 */ /* 0x000fe20000000010 */
[----:B------:R-:W-:Y:S02]  /*6e80*/  HADD2.F32 R12, -RZ, R133.H1_H1 ;  /* 0x30000085ff0c7230 */ /* 0x000fe40000004100 */
[----:B------:R-:W-:Y:S01]  /*6e90*/  FMUL R9, R28, R163 ;  /* 0x000000a31c097220 */ /* 0x000fe20000400000 */
[----:B------:R-:W-:Y:S01]  /*6ea0*/  IMAD R143, R158, R29, R33 ;  /* 0x0000001d9e8f7224 */ /* 0x000fe200078e0221 */
[----:B------:R-:W-:Y:S01]  /*6eb0*/  IADD3 R32, P2, PT, R20, R32, RZ ;  /* 0x0000002014207210 */ /* 0x000fe20007f5e0ff */
[----:B------:R-:W-:Y:S01]  /*6ec0*/  IMAD.WIDE.U32 R140, R21, R174, R24 ;  /* 0x000000ae158c7225 */ /* 0x000fe200078e0018 */
[----:B------:R-:W-:-:S03]  /*6ed0*/  SHF.R.S32.HI R28, RZ, 0x1f, R20 ;  /* 0x0000001fff1c7819 */ /* 0x000fc60000011414 */
[----:B------:R-:W-:Y:S01]  /*6ee0*/  FMUL R12, R12, R163 ;  /* 0x000000a30c0c7220 */ /* 0x000fe20000400000 */
[-C--:B------:R-:W-:Y:S01]  /*6ef0*/  FFMA R5, R146, R0.reuse, R5 ;  /* 0x0000000092057223 */ /* 0x080fe20000000005 */
[----:B------:R-:W-:Y:S01]  /*6f00*/  IMAD R141, R174, R29, R141 ;  /* 0x0000001dae8d7224 */ /* 0x000fe200078e028d */
[----:B------:R-:W-:Y:S01]  /*6f10*/  IADD3.X R143, PT, PT, R28, R143, RZ, P2, !PT ;  /* 0x0000008f1c8f7210 */ /* 0x000fe200017fe4ff */
[----:B------:R-:W-:Y:S01]  /*6f20*/  FFMA R12, R147, R0, R12 ;  /* 0x00000000930c7223 */ /* 0x000fe2000000000c */
[----:B------:R-:W-:Y:S01]  /*6f30*/  IADD3 R33, P1, PT, R20, R140, RZ ;  /* 0x0000008c14217210 */ /* 0x000fe20007f3e0ff */
[----:B------:R-:W-:Y:S01]  /*6f40*/  FFMA R9, R142, R0, R9 ;  /* 0x000000008e097223 */ /* 0x000fe20000000009 */
[----:B------:R-:W-:Y:S02]  /*6f50*/  F2FP.F16.F32.PACK_AB R147, R151, R150 ;  /* 0x000000969793723e */ /* 0x000fe400000000ff */
[C---:B------:R-:W-:Y:S02]  /*6f60*/  SHF.L.U64.HI R143, R32.reuse, 0x1, R143 ;  /* 0x00000001208f7819 */ /* 0x040fe4000001028f */
[----:B------:R-:W-:-:S02]  /*6f70*/  SHF.L.U32 R151, R32, 0x1, RZ ;  /* 0x0000000120977819 */ /* 0x000fc400000006ff */
[----:B------:R-:W-:Y:S02]  /*6f80*/  IADD3.X R32, PT, PT, R28, R141, RZ, P1, !PT ;  /* 0x0000008d1c207210 */ /* 0x000fe40000ffe4ff */
[----:B------:R-:W-:Y:S02]  /*6f90*/  F2FP.F16.F32.PACK_AB R140, R17, R4 ;  /* 0x00000004118c723e */ /* 0x000fe400000000ff */
[----:B------:R-:W-:Y:S02]  /*6fa0*/  LOP3.LUT R151, R151, 0xfffffffe, RZ, 0xc0, !PT ;  /* 0xfffffffe97977812 */ /* 0x000fe400078ec0ff */
[C---:B------:R-:W-:Y:S02]  /*6fb0*/  SHF.L.U64.HI R17, R33.reuse, 0x1, R32 ;  /* 0x0000000121117819 */ /* 0x040fe40000010220 */
[----:B------:R-:W-:Y:S02]  /*6fc0*/  SHF.L.U32 R33, R33, 0x1, RZ ;  /* 0x0000000121217819 */ /* 0x000fe400000006ff */
[----:B------:R-:W-:-:S02]  /*6fd0*/  IADD3 R4, PT, PT, R158, 0x8, RZ ;  /* 0x000000089e047810 */ /* 0x000fc40007ffe0ff */
[----:B------:R-:W-:Y:S02]  /*6fe0*/  LOP3.LUT R32, R143, 0x1fffffff, RZ, 0xc0, !PT ;  /* 0x1fffffff8f207812 */ /* 0x000fe400078ec0ff */
[----:B------:R-:W-:Y:S02]  /*6ff0*/  IADD3 R150, P1, PT, R2, R151, RZ ;  /* 0x0000009702967210 */ /* 0x000fe40007f3e0ff */
[----:B------:R-:W-:Y:S02]  /*7000*/  LOP3.LUT R33, R33, 0xfffffffe, RZ, 0xc0, !PT ;  /* 0xfffffffe21217812 */ /* 0x000fe400078ec0ff */
[----:B------:R-:W-:Y:S02]  /*7010*/  ISETP.LT.AND P3, PT, R4, R165, P6 ;  /* 0x000000a50400720c */ /* 0x000fe40003761270 */
[----:B------:R-:W-:Y:S02]  /*7020*/  F2FP.F16.F32.PACK_AB R146, R149, R148 ;  /* 0x000000949592723e */ /* 0x000fe400000000ff */
[----:B------:R-:W-:-:S02]  /*7030*/  IADD3.X R151, PT, PT, R3, R32, RZ, P1, !PT ;  /* 0x0000002003977210 */ /* 0x000fc40000ffe4ff */
[----:B------:R-:W-:Y:S02]  /*7040*/  LOP3.LUT R148, R17, 0x1fffffff, RZ, 0xc0, !PT ;  /* 0x1fffffff11947812 */ /* 0x000fe400078ec0ff */
[----:B------:R-:W-:Y:S02]  /*7050*/  IADD3 R32, P1, PT, R2, R33, RZ ;  /* 0x0000002102207210 */ /* 0x000fe40007f3e0ff */
[----:B------:R-:W-:Y:S02]  /*7060*/  IADD3 R170, P2, PT, R166, R170, RZ ;  /* 0x000000aaa6aa7210 */ /* 0x000fe40007f5e0ff */
[----:B------:R-:W-:Y:S02]  /*7070*/  F2FP.F16.F32.PACK_AB R144, R153, R152 ;  /* 0x000000989990723e */ /* 0x000fe400000000ff */
[----:B------:R-:W-:Y:S02]  /*7080*/  F2FP.F16.F32.PACK_AB R145, R155, R154 ;  /* 0x0000009a9b91723e */ /* 0x000fe400000000ff */
[----:B------:R-:W-:-:S02]  /*7090*/  F2FP.F16.F32.PACK_AB R141, R12, R5 ;  /* 0x000000050c8d723e */ /* 0x000fc400000000ff */
        /* <DEDUP_REMOVED lines=25> */
[-C--:B------:R-:W-:Y:S01]  /*7230*/  IMAD R17, R16, R29.reuse, R7 ;  /* 0x0000001d10117224 */ /* 0x080fe200078e0207 */
[----:B------:R-:W-:Y:S01]  /*7240*/  BAR.SYNC.DEFER_BLOCKING 0x0 ;  /* 0x0000000000007b1d */ /* 0x000fe20000010000 */
[C---:B----4-:R-:W-:Y:S02]  /*7250*/  IADD3 R14, P1, PT, R20.reuse, R6, RZ ;  /* 0x00000006140e7210 */ /* 0x050fe40007f3e0ff */
[----:B------:R-:W-:Y:S01]  /*7260*/  IADD3 R15, P2, PT, R20, R32, RZ ;  /* 0x00000020140f7210 */ /* 0x000fe20007f5e0ff */
[----:B-----5:R-:W-:Y:S01]  /*7270*/  IMAD R19, R4, R29, R33 ;  /* 0x0000001d04137224 */ /* 0x020fe200078e0221 */
[----:B------:R-:W-:-:S04]  /*7280*/  IADD3.X R17, PT, PT, R28, R17, RZ, P1, !PT ;  /* 0x000000111c117210 */ /* 0x000fc80000ffe4ff */
[C---:B------:R-:W-:Y:S02]  /*7290*/  SHF.L.U64.HI R17, R14.reuse, 0x1, R17 ;  /* 0x000000010e117819 */ /* 0x040fe40000010211 */
[----:B------:R-:W-:Y:S01]  /*72a0*/  SHF.L.U32 R14, R14, 0x1, RZ ;  /* 0x000000010e0e7819 */ /* 0x000fe200000006ff */
        /* <DEDUP_REMOVED lines=29> */
[----:B------:R-:W-:Y:S01]  /*7480*/  FMUL R16, R16, R163 ;  /* 0x000000a310107220 */ /* 0x000fe20000400000 */
[----:B------:R-:W-:Y:S02]  /*7490*/  HADD2.F32 R30, -RZ, R133.H1_H1 ;  /* 0x30000085ff1e7230 */ /* 0x000fe40000004100 */
[-C--:B-----5:R-:W-:Y:S01]  /*74a0*/  FFMA R22, R8, R0.reuse, R27 ;  /* 0x0000000008167223 */ /* 0x0a0fe2000000001b */
[----:B------:R-:W-:Y:S02]  /*74b0*/  HADD2.F32 R26, -RZ, R139.H1_H1 ;  /* 0x3000008bff1a7230 */ /* 0x000fe40000004100 */
[----:B------:R-:W-:Y:S01]  /*74c0*/  FFMA R27, R9, R0, R16 ;  /* 0x00000000091b7223 */ /* 0x000fe20000000010 */
[----:B------:R-:W-:-:S02]  /*74d0*/  HADD2.F32 R16, -RZ, R135.H0_H0 ;  /* 0x20000087ff107230 */ /* 0x000fc40000004100 */
[-C--:B------:R-:W-:Y:S01]  /*74e0*/  FFMA R142, R142, R0.reuse, R23 ;  /* 0x000000008e8e7223 */ /* 0x080fe20000000017 */
[-C--:B------:R-:W-:Y:S01]  /*74f0*/  FMUL R23, R18, R163.reuse ;  /* 0x000000a312177220 */ /* 0x080fe20000400000 */
[--C-:B------:R-:W-:Y:S02]  /*7500*/  HADD2.F32 R18, -RZ, R134.reuse.H0_H0 ;  /* 0x20000086ff127230 */ /* 0x100fe40000004100 */
[-C--:B------:R-:W-:Y:S01]  /*7510*/  FMUL R30, R30, R163.reuse ;  /* 0x000000a31e1e7220 */ /* 0x080fe20000400000 */
[-C--:B------:R-:W-:Y:S01]  /*7520*/  FMUL R26, R26, R163.reuse ;  /* 0x000000a31a1a7220 */ /* 0x080fe20000400000 */
[-C--:B------:R-:W-:Y:S01]  /*7530*/  FMUL R9, R16, R163.reuse ;  /* 0x000000a310097220 */ /* 0x080fe20000400000 */
[----:B------:R-:W-:Y:S02]  /*7540*/  HADD2.F32 R8, -RZ, R135.H1_H1 ;  /* 0x30000087ff087230 */ /* 0x000fe40000004100 */
[-C--:B------:R-:W-:Y:S01]  /*7550*/  FFMA R31, R11, R0.reuse, R30 ;  /* 0x000000000b1f7223 */ /* 0x080fe2000000001e */
[-C--:B------:R-:W-:Y:S01]  /*7560*/  FFMA R143, R143, R0.reuse, R26 ;  /* 0x000000008f8f7223 */ /* 0x080fe2000000001a */
[----:B------:R-:W-:Y:S01]  /*7570*/  FMUL R11, R18, R163 ;  /* 0x000000a3120b7220 */ /* 0x000fe20000400000 */
[----:B------:R-:W-:Y:S01]  /*7580*/  FFMA R26, R10, R0, R23 ;  /* 0x000000000a1a7223 */ /* 0x000fe20000000017 */
[----:B------:R-:W-:-:S02]  /*7590*/  HADD2.F32 R10, -RZ, R134.H1_H1 ;  /* 0x30000086ff0a7230 */ /* 0x000fc40000004100 */
[----:B------:R-:W-:Y:S01]  /*75a0*/  FMUL R8, R8, R163 ;  /* 0x000000a308087220 */ /* 0x000fe20000400000 */
[-C--:B--2---:R-:W-:Y:S01]  /*75b0*/  FFMA R18, R6, R0.reuse, R9 ;  /* 0x0000000006127223 */ /* 0x084fe20000000009 */
[----:B------:R-:W-:Y:S01]  /*75c0*/  IADD3.X R6, PT, PT, R28, R19, RZ, P2, !PT ;  /* 0x000000131c067210 */ /* 0x000fe200017fe4ff */
[----:B------:R-:W-:Y:S01]  /*75d0*/  FMUL R10, R10, R163 ;  /* 0x000000a30a0a7220 */ /* 0x000fe20000400000 */
[-C--:B------:R-:W-:Y:S01]  /*75e0*/  FFMA R16, R4, R0.reuse, R11 ;  /* 0x0000000004107223 */ /* 0x080fe2000000000b */
[-C--:B------:R-:W-:Y:S01]  /*75f0*/  FFMA R7, R7, R0.reuse, R8 ;  /* 0x0000000007077223 */ /* 0x080fe20000000008 */
[----:B------:R-:W-:Y:S01]  /*7600*/  SHF.L.U64.HI R6, R15, 0x1, R6 ;  /* 0x000000010f067819 */ /* 0x000fe20000010206 */
[----:B------:R-:W-:Y:S01]  /*7610*/  FFMA R23, R5, R0, R10 ;  /* 0x0000000005177223 */ /* 0x000fe2000000000a */
[----:B------:R-:W-:Y:S02]  /*7620*/  SHF.L.U32 R15, R15, 0x1, RZ ;  /* 0x000000010f0f7819 */ /* 0x000fe400000006ff */
[----:B------:R-:W-:-:S02]  /*7630*/  F2FP.F16.F32.PACK_AB R5, R31, R26 ;  /* 0x0000001a1f05723e */ /* 0x000fc400000000ff */
[----:B------:R-:W-:Y:S02]  /*7640*/  LOP3.LUT R15, R15, 0xfffffffe, RZ, 0xc0, !PT ;  /* 0xfffffffe0f0f7812 */ /* 0x000fe400078ec0ff */
[----:B------:R-:W-:Y:S02]  /*7650*/  IADD3 R26, PT, PT, R158, 0x10, RZ ;  /* 0x000000109e1a7810 */ /* 0x000fe40007ffe0ff */
[----:B------:R-:W-:Y:S02]  /*7660*/  LOP3.LUT R6, R6, 0x1fffffff, RZ, 0xc0, !PT ;  /* 0x1fffffff06067812 */ /* 0x000fe400078ec0ff */
[----:B------:R-:W-:Y:S02]  /*7670*/  IADD3 R34, P1, PT, R2, R15, RZ ;  /* 0x0000000f02227210 */ /* 0x000fe40007f3e0ff */
[----:B------:R-:W-:Y:S02]  /*7680*/  LOP3.LUT R15, R14, 0xfffffffe, RZ, 0xc0, !PT ;  /* 0xfffffffe0e0f7812 */ /* 0x000fe400078ec0ff */
[----:B------:R-:W-:-:S02]  /*7690*/  ISETP.LT.AND P3, PT, R26, R165, P6 ;  /* 0x000000a51a00720c */ /* 0x000fc40003761270 */
[----:B------:R-:W-:Y:S02]  /*76a0*/  F2FP.F16.F32.PACK_AB R10, R141, R140 ;  /* 0x0000008c8d0a723e */ /* 0x000fe400000000ff */
[----:B------:R-:W-:Y:S02]  /*76b0*/  IADD3.X R35, PT, PT, R3, R6, RZ, P1, !PT ;  /* 0x0000000603237210 */ /* 0x000fe40000ffe4ff */
[----:B------:R-:W-:Y:S02]  /*76c0*/  F2FP.F16.F32.PACK_AB R4, R27, R22 ;  /* 0x000000161b04723e */ /* 0x000fe400000000ff */
[----:B------:R-:W-:Y:S02]  /*76d0*/  LOP3.LUT R14, R17, 0x1fffffff, RZ, 0xc0, !PT ;  /* 0x1fffffff110e7812 */ /* 0x000fe400078ec0ff */
        /* <DEDUP_REMOVED lines=16> */
[----:B------:R-:W-:Y:S01]  /*77e0*/  BAR.SYNC.DEFER_BLOCKING 0x0 ;  /* 0x0000000000007b1d */ /* 0x000fe20000010000 */
[-C--:B------:R-:W-:Y:S02]  /*77f0*/  ISETP.LT.AND P5, PT, R26, R165.reuse, P0 ;  /* 0x000000a51a00720c */ /* 0x080fe400007a1270 */
[----:B------:R-:W-:Y:S01]  /*7800*/  ISETP.LT.AND P4, PT, R32, R165, P0 ;  /* 0x000000a52000720c */ /* 0x000fe20000781270 */
[----:B-1----:R-:W-:-:S04]  /*7810*/  IMAD.WIDE.U32 R4, R21, R26, R24 ;  /* 0x0000001a15047225 */ /* 0x002fc800078e0018 */
[----:B------:R-:W-:Y:S01]  /*7820*/  IMAD R35, R26, R29, R5 ;  /* 0x0000001d1a237224 */ /* 0x000fe200078e0205 */
[----:B------:R-:W-:Y:S01]  /*7830*/  IADD3 R26, P2, PT, R20, R4, RZ ;  /* 0x00000004141a7210 */ /* 0x000fe20007f5e0ff */
[----:B------:R-:W-:-:S03]  /*7840*/  IMAD.WIDE.U32 R6, R21, R32, R24 ;  /* 0x0000002015067225 */ /* 0x000fc600078e0018 */
[----:B------:R-:W-:Y:S01]  /*7850*/  IADD3.X R35, PT, PT, R28, R35, RZ, P2, !PT ;  /* 0x000000231c237210 */ /* 0x000fe200017fe4ff */
[----:B------:R-:W-:Y:S01]  /*7860*/  IMAD R33, R32, R29, R7 ;  /* 0x0000001d20217224 */ /* 0x000fe200078e0207 */
[----:B------:R-:W-:Y:S01]  /*7870*/  IADD3 R27, P1, PT, R20, R6, RZ ;  /* 0x00000006141b7210 */ /* 0x000fe20007f3e0ff */
[----:B------:R-:W-:Y:S01]  /*7880*/  STS.64 [R159], R64 ;  /* 0x000000409f007388 */ /* 0x000fe20000000a00 */
[----:B------:R-:W-:Y:S02]  /*7890*/  SHF.L.U64.HI R35, R26, 0x1, R35 ;  /* 0x000000011a237819 */ /* 0x000fe40000010223 */
[----:B--2---:R-:W-:Y:S01]  /*78a0*/  IADD3 R22, P2, PT, R166, R22, RZ ;  /* 0x00000016a6167210 */ /* 0x004fe20007f5e0ff */
[----:B------:R-:W-:Y:S03]  /*78b0*/  STS.64 [R159+0x20], R60 ;  /* 0x0000203c9f007388 */ /* 0x000fe60000000a00 */
[----:B------:R-:W-:Y:S01]  /*78c0*/  IADD3.X R23, PT, PT, R164, R23, RZ, P2, !PT ;  /* 0x00000017a4177210 */ /* 0x000fe200017fe4ff */
        /* <DEDUP_REMOVED lines=13> */
[-C--:B-1----:R-:W-:Y:S01]  /*79a0*/  FMUL R37, R4, R163.reuse ;  /* 0x000000a304257220 */ /* 0x082fe20000400000 */
        /* <DEDUP_REMOVED lines=11> */
[--C-:B------:R-:W-:Y:S02]  /*7a60*/  HADD2.F32 R32, -RZ, R139.reuse.H0_H0 ;  /* 0x2000008bff207230 */ /* 0x100fe40000004100 */
[-C--:B------:R-:W-:Y:S01]  /*7a70*/  FFMA R17, R17, R0.reuse, R40 ;  /* 0x0000000011117223 */ /* 0x080fe20000000028 */
[-C--:B-----5:R-:W-:Y:S01]  /*7a80*/  FFMA R12, R12, R0.reuse, R37 ;  /* 0x000000000c0c7223 */ /* 0x0a0fe20000000025 */
[----:B------:R-:W-:Y:S01]  /*7a90*/  FFMA R37, R13, R0, R34 ;  /* 0x000000000d257223 */ /* 0x000fe20000000022 */
[----:B------:R-:W-:-:S02]  /*7aa0*/  HADD2.F32 R40, -RZ, R139.H1_H1 ;  /* 0x3000008bff287230 */ /* 0x000fc40000004100 */
[-C--:B------:R-:W-:Y:S01]  /*7ab0*/  FMUL R13, R32, R163.reuse ;  /* 0x000000a3200d7220 */ /* 0x080fe20000400000 */
[----:B----4-:R-:W-:Y:S02]  /*7ac0*/  HADD2.F32 R32, -RZ, R133.H0_H0 ;  /* 0x20000085ff207230 */ /* 0x010fe40000004100 */
        /* <DEDUP_REMOVED lines=10> */
[-C--:B------:R-:W-:Y:S01]  /*7b70*/  FMUL R15, R34, R163.reuse ;  /* 0x000000a3220f7220 */ /* 0x080fe20000400000 */
[--C-:B------:R-:W-:Y:S02]  /*7b80*/  HADD2.F32 R10, -RZ, R135.reuse.H0_H0 ;  /* 0x20000087ff0a7230 */ /* 0x100fe40000004100 */
[-C--:B------:R-:W-:Y:S01]  /*7b90*/  FFMA R45, R9, R0.reuse, R36 ;  /* 0x00000000092d7223 */ /* 0x080fe20000000024 */
[----:B------:R-:W-:Y:S02]  /*7ba0*/  HADD2.F32 R36, -RZ, R134.H0_H0 ;  /* 0x20000086ff247230 */ /* 0x000fe40000004100 */
[-C--:B------:R-:W-:Y:S01]  /*7bb0*/  FMUL R40, R40, R163.reuse ;  /* 0x000000a328287220 */ /* 0x080fe20000400000 */
[----:B------:R-:W-:Y:S01]  /*7bc0*/  FFMA R34, R8, R0, R15 ;  /* 0x0000000008227223 */ /* 0x000fe2000000000f */
[-C--:B------:R-:W-:Y:S01]  /*7bd0*/  FMUL R9, R10, R163.reuse ;  /* 0x000000a30a097220 */ /* 0x080fe20000400000 */
[----:B------:R-:W-:Y:S02]  /*7be0*/  HADD2.F32 R8, -RZ, R135.H1_H1 ;  /* 0x30000087ff087230 */ /* 0x000fe40000004100 */
[-C--:B------:R-:W-:Y:S01]  /*7bf0*/  FMUL R15, R36, R163.reuse ;  /* 0x000000a3240f7220 */ /* 0x080fe20000400000 */
[----:B------:R-:W-:Y:S01]  /*7c00*/  HADD2.F32 R32, -RZ, R133.H1_H1 ;  /* 0x30000085ff207230 */ /* 0x000fe20000004100 */
[----:B------:R-:W-:Y:S01]  /*7c10*/  F2FP.F16.F32.PACK_AB R10, R37, R12 ;  /* 0x0000000c250a723e */ /* 0x000fe200000000ff */
[----:B------:R-:W-:Y:S01]  /*7c20*/  FMUL R8, R8, R163 ;  /* 0x000000a308087220 */ /* 0x000fe20000400000 */
[-C--:B-1----:R-:W-:Y:S01]  /*7c30*/  FFMA R40, R5, R0.reuse, R40 ;  /* 0x0000000005287223 */ /* 0x082fe20000000028 */
[-C--:B------:R-:W-:Y:S01]  /*7c40*/  FFMA R36, R6, R0.reuse, R9 ;  /* 0x0000000006247223 */ /* 0x080fe20000000009 */
[----:B------:R-:W-:Y:S01]  /*7c50*/  SHF.L.U32 R5, R26, 0x1, RZ ;  /* 0x000000011a057819 */ /* 0x000fe200000006ff */
[-C--:B------:R-:W-:Y:S01]  /*7c60*/  FFMA R7, R7, R0.reuse, R8 ;  /* 0x0000000007077223 */ /* 0x080fe20000000008 */
[----:B------:R-:W-:Y:S01]  /*7c70*/  IADD3.X R6, PT, PT, R28, R33, RZ, P1, !PT ;  /* 0x000000211c067210 */ /* 0x000fe20000ffe4ff */
[----:B------:R-:W-:Y:S01]  /*7c80*/  FMUL R32, R32, R163 ;  /* 0x000000a320207220 */ /* 0x000fe20000400000 */
[----:B------:R-:W-:Y:S01]  /*7c90*/  LOP3.LUT R5, R5, 0xfffffffe, RZ, 0xc0, !PT ;  /* 0xfffffffe05057812 */ /* 0x000fe200078ec0ff */
[-C--:B------:R-:W-:Y:S01]  /*7ca0*/  FFMA R15, R4, R0.reuse, R15 ;  /* 0x00000000040f7223 */ /* 0x080fe2000000000f */
[----:B------:R-:W-:Y:S01]  /*7cb0*/  SHF.L.U64.HI R6, R27, 0x1, R6 ;  /* 0x000000011b067819 */ /* 0x000fe20000010206 */
[----:B------:R-:W-:Y:S01]  /*7cc0*/  FFMA R32, R11, R0, R32 ;  /* 0x000000000b207223 */ /* 0x000fe20000000020 */
[----:B------:R-:W-:-:S02]  /*7cd0*/  SHF.L.U32 R27, R27, 0x1, RZ ;  /* 0x000000011b1b7819 */ /* 0x000fc400000006ff */
[----:B------:R-:W-:Y:S02]  /*7ce0*/  IADD3 R26, PT, PT, R158, 0x18, RZ ;  /* 0x000000189e1a7810 */ /* 0x000fe40007ffe0ff */
[----:B------:R-:W-:Y:S02]  /*7cf0*/  F2FP.F16.F32.PACK_AB R8, R17, R16 ;  /* 0x000000101108723e */ /* 0x000fe400000000ff */
[----:B------:R-:W-:Y:S02]  /*7d00*/  LOP3.LUT R12, R35, 0x1fffffff, RZ, 0xc0, !PT ;  /* 0x1fffffff230c7812 */ /* 0x000fe400078ec0ff */
[----:B------:R-:W-:Y:S02]  /*7d10*/  IADD3 R16, P1, PT, R2, R5, RZ ;  /* 0x0000000502107210 */ /* 0x000fe40007f3e0ff */
[----:B------:R-:W-:Y:S02]  /*7d20*/  LOP3.LUT R5, R27, 0xfffffffe, RZ, 0xc0, !PT ;  /* 0xfffffffe1b057812 */ /* 0x000fe400078ec0ff */
[----:B------:R-:W-:-:S02]  /*7d30*/  ISETP.LT.AND P3, PT, R26, R165, P6 ;  /* 0x000000a51a00720c */ /* 0x000fc40003761270 */
        /* <DEDUP_REMOVED lines=27> */
[----:B------:R-:W-:Y:S02]  /*7ef0*/  IADD3 R27, P1, PT, R20, R6, RZ ;  /* 0x00000006141b7210 */ /* 0x000fe40007f3e0ff */
        /* <DEDUP_REMOVED lines=18> */
[--C-:B------:R-:W-:Y:S01]  /*8020*/  HADD2.F32 R32, -RZ, R138.reuse.H0_H0 ;  /* 0x2000008aff207230 */ /* 0x100fe20000004100 */
        /* <DEDUP_REMOVED lines=9> */
[-C--:B------:R-:W-:Y:S01]  /*80c0*/  FFMA R17, R17, R0.reuse, R38 ;  /* 0x0000000011117223 */ /* 0x080fe20000000026 */
[-C--:B------:R-:W-:Y:S01]  /*80d0*/  FMUL R34, R34, R163.reuse ;  /* 0x000000a322227220 */ /* 0x080fe20000400000 */
[--C-:B------:R-:W-:Y:S02]  /*80e0*/  HADD2.F32 R32, -RZ, R139.reuse.H0_H0 ;  /* 0x2000008bff207230 */ /* 0x100fe40000004100 */
[-C--:B-----5:R-:W-:Y:S01]  /*80f0*/  FFMA R12, R12, R0.reuse, R37 ;  /* 0x000000000c0c7223 */ /* 0x0a0fe20000000025 */
        /* <DEDUP_REMOVED lines=9> */
[-C--:B------:R-:W-:Y:S01]  /*8190*/  FFMA R39, R15, R0.reuse, R38 ;  /* 0x000000000f277223 */ /* 0x080fe20000000026 */
[-C--:B------:R-:W-:Y:S01]  /*81a0*/  FMUL R13, R34, R163.reuse ;  /* 0x000000a3220d7220 */ /* 0x080fe20000400000 */
[-C--:B------:R-:W-:Y:S01]  /*81b0*/  FMUL R15, R36, R163.reuse ;  /* 0x000000a3240f7220 */ /* 0x080fe20000400000 */
[----:B------:R-:W-:Y:S02]  /*81c0*/  HADD2.F32 R36, -RZ, R135.H1_H1 ;  /* 0x30000087ff247230 */ /* 0x000fe40000004100 */
[----:B------:R-:W-:Y:S01]  /*81d0*/  FMUL R32, R32, R163 ;  /* 0x000000a320207220 */ /* 0x000fe20000400000 */
[-C--:B------:R-:W-:Y:S01]  /*81e0*/  FFMA R38, R10, R0.reuse, R13 ;  /* 0x000000000a267223 */ /* 0x080fe2000000000d */
[----:B------:R-:W-:Y:S01]  /*81f0*/  FFMA R34, R8, R0, R15 ;  /* 0x0000000008227223 */ /* 0x000fe2000000000f */
[----:B------:R-:W-:-:S02]  /*8200*/  HADD2.F32 R10, -RZ, R134.H0_H0 ;  /* 0x20000086ff0a7230 */ /* 0x000fc40000004100 */
[-C--:B------:R-:W-:Y:S01]  /*8210*/  FMUL R36, R36, R163.reuse ;  /* 0x000000a324247220 */ /* 0x080fe20000400000 */
[----:B------:R-:W-:Y:S02]  /*8220*/  HADD2.F32 R8, -RZ, R135.H0_H0 ;  /* 0x20000087ff087230 */ /* 0x000fe40000004100 */
[----:B------:R-:W-:Y:S01]  /*8230*/  FFMA R41, R9, R0, R32 ;  /* 0x0000000009297223 */ /* 0x000fe20000000020 */
[----:B------:R-:W-:Y:S02]  /*8240*/  HADD2.F32 R40, -RZ, R133.H1_H1 ;  /* 0x30000085ff287230 */ /* 0x000fe40000004100 */
[-C--:B------:R-:W-:Y:S01]  /*8250*/  FMUL R13, R10, R163.reuse ;  /* 0x000000a30a0d7220 */ /* 0x080fe20000400000 */
[----:B------:R-:W-:Y:S01]  /*8260*/  F2FP.F16.F32.PACK_AB R10, R37, R12 ;  /* 0x0000000c250a723e */ /* 0x000fe200000000ff */
[----:B------:R-:W-:Y:S01]  /*8270*/  FMUL R15, R8, R163 ;  /* 0x000000a3080f7220 */ /* 0x000fe20000400000 */
[----:B------:R-:W-:Y:S01]  /*8280*/  IADD3.X R12, PT, PT, R28, R33, RZ, P1, !PT ;  /* 0x000000211c0c7210 */ /* 0x000fe20000ffe4ff */
[----:B------:R-:W-:-:S02]  /*8290*/  HADD2.F32 R32, -RZ, R134.H1_H1 ;  /* 0x30000086ff207230 */ /* 0x000fc40000004100 */
[-C--:B------:R-:W-:Y:S01]  /*82a0*/  FMUL R40, R40, R163.reuse ;  /* 0x000000a328287220 */ /* 0x080fe20000400000 */
[-C--:B-1----:R-:W-:Y:S01]  /*82b0*/  FFMA R36, R7, R0.reuse, R36 ;  /* 0x0000000007247223 */ /* 0x082fe20000000024 */
[----:B------:R-:W-:Y:S01]  /*82c0*/  SHF.L.U32 R7, R26, 0x1, RZ ;  /* 0x000000011a077819 */ /* 0x000fe200000006ff */
[-C--:B------:R-:W-:Y:S01]  /*82d0*/  FFMA R15, R6, R0.reuse, R15 ;  /* 0x00000000060f7223 */ /* 0x080fe2000000000f */
[----:B------:R-:W-:Y:S01]  /*82e0*/  SHF.L.U64.HI R6, R26, 0x1, R35 ;  /* 0x000000011a067819 */ /* 0x000fe20000010223 */
[----:B------:R-:W-:Y:S01]  /*82f0*/  FMUL R32, R32, R163 ;  /* 0x000000a320207220 */ /* 0x000fe20000400000 */
[----:B------:R-:W-:Y:S01]  /*8300*/  LOP3.LUT R7, R7, 0xfffffffe, RZ, 0xc0, !PT ;  /* 0xfffffffe07077812 */ /* 0x000fe200078ec0ff */
[-C--:B------:R-:W-:Y:S01]  /*8310*/  FFMA R43, R11, R0.reuse, R40 ;  /* 0x000000000b2b7223 */ /* 0x080fe20000000028 */
[C---:B------:R-:W-:Y:S01]  /*8320*/  SHF.L.U64.HI R12, R27.reuse, 0x1, R12 ;  /* 0x000000011b0c7819 */ /* 0x040fe2000001020c */
        /* <DEDUP_REMOVED lines=37> */
[----:B------:R-:W-:Y:S02]  /*8580*/  SHF.L.U64.HI R35, R26, 0x1, R35 ;  /* 0x000000011a237819 */ /* 0x000fe40000010223 */
        /* <DEDUP_REMOVED lines=31> */
[-C--:B--2---:R-:W-:Y:S01]  /*8780*/  FFMA R12, R12, R0.reuse, R37 ;  /* 0x000000000c0c7223 */ /* 0x084fe20000000025 */
        /* <DEDUP_REMOVED lines=12> */
[----:B-----5:R-:W-:Y:S01]  /*8850*/  FFMA R13, R10, R0, R13 ;  /* 0x000000000a0d7223 */ /* 0x020fe2000000000d */
        /* <DEDUP_REMOVED lines=13> */
[-C--:B---3--:R-:W-:Y:S01]  /*8930*/  FFMA R38, R5, R0.reuse, R38 ;  /* 0x0000000005267223 */ /* 0x088fe20000000026 */
        /* <DEDUP_REMOVED lines=34> */
[-C--:B------:R-:W-:Y:S01]  /*8b60*/  ISETP.LT.AND P5, PT, R26, R165.reuse, P0 ;  /* 0x000000a51a00720c */ /* 0x080fe200007a1270 */
[----:B------:R-:W-:Y:S01]  /*8b70*/  BAR.SYNC.DEFER_BLOCKING 0x0 ;  /* 0x0000000000007b1d */ /* 0x000fe20000010000 */
        /* <DEDUP_REMOVED lines=39> */
[-C--:B--2---:R-:W-:Y:S01]  /*8df0*/  FFMA R12, R12, R0.reuse, R37 ;  /* 0x000000000c0c7223 */ /* 0x084fe20000000025 */
        /* <DEDUP_REMOVED lines=14> */
[-C--:B-----5:R-:W-:Y:S01]  /*8ee0*/  FFMA R38, R10, R0.reuse, R13 ;  /* 0x000000000a267223 */ /* 0x0a0fe2000000000d */
        /* <DEDUP_REMOVED lines=12> */
[-C--:B---3--:R-:W-:Y:S01]  /*8fb0*/  FFMA R36, R7, R0.reuse, R36 ;  /* 0x0000000007247223 */ /* 0x088fe20000000024 */
        /* <DEDUP_REMOVED lines=44> */
[C---:B------:R-:W-:Y:S02]  /*9280*/  SHF.L.U64.HI R35, R26.reuse, 0x1, R35 ;  /* 0x000000011a237819 */ /* 0x040fe40000010223 */
[----:B------:R-:W-:Y:S01]  /*9290*/  SHF.L.U32 R26, R26, 0x1, RZ ;  /* 0x000000011a1a7819 */ /* 0x000fe200000006ff */
[----:B------:R-:W-:Y:S01]  /*92a0*/  STS.64 [R159], R128 ;  /* 0x000000809f007388 */ /* 0x000fe20000000a00 */
[----:B--2---:R-:W-:-:S03]  /*92b0*/  IADD3 R22, P2, PT, R166, R22, RZ ;  /* 0x00000016a6167210 */ /* 0x004fc60007f5e0ff */
[----:B------:R-:W-:Y:S01]  /*92c0*/  STS.64 [R159+0x20], R124 ;  /* 0x0000207c9f007388 */ /* 0x000fe20000000a00 */
[----:B------:R-:W-:-:S03]  /*92d0*/  IADD3.X R23, PT, PT, R164, R23, RZ, P2, !PT ;  /* 0x00000017a4177210 */ /* 0x000fc600017fe4ff */
        /* <DEDUP_REMOVED lines=26> */
[-C--:B------:R-:W-:Y:S01]  /*9480*/  FMUL R34, R34, R163.reuse ;  /* 0x000000a322227220 */ /* 0x080fe20000400000 */
[----:B------:R-:W-:Y:S02]  /*9490*/  HADD2.F32 R38, -RZ, R139.H1_H1 ;  /* 0x3000008bff267230 */ /* 0x000fe40000004100 */
[-C--:B--2---:R-:W-:Y:S01]  /*94a0*/  FFMA R12, R12, R0.reuse, R37 ;  /* 0x000000000c0c7223 */ /* 0x084fe20000000025 */
[-C--:B------:R-:W-:Y:S01]  /*94b0*/  FFMA R19, R19, R0.reuse, R36 ;  /* 0x0000000013137223 */ /* 0x080fe20000000024 */
[----:B------:R-:W-:Y:S01]  /*94c0*/  FMUL R37, R32, R163 ;  /* 0x000000a320257220 */ /* 0x000fe20000400000 */
[----:B------:R-:W-:Y:S01]  /*94d0*/  FFMA R13, R13, R0, R34 ;  /* 0x000000000d0d7223 */ /* 0x000fe20000000022 */
[----:B----4-:R-:W-:-:S02]  /*94e0*/  HADD2.F32 R36, -RZ, R132.H0_H0 ;  /* 0x20000084ff247230 */ /* 0x010fc40000004100 */
[-C--:B------:R-:W-:Y:S01]  /*94f0*/  FMUL R38, R38, R163.reuse ;  /* 0x000000a326267220 */ /* 0x080fe20000400000 */
[--C-:B------:R-:W-:Y:S02]  /*9500*/  HADD2.F32 R32, -RZ, R133.reuse.H0_H0 ;  /* 0x20000085ff207230 */ /* 0x100fe40000004100 */
[-C--:B------:R-:W-:Y:S01]  /*9510*/  FFMA R14, R14, R0.reuse, R37 ;  /* 0x000000000e0e7223 */ /* 0x080fe20000000025 */
[----:B------:R-:W-:Y:S02]  /*9520*/  HADD2.F32 R34, -RZ, R132.H1_H1 ;  /* 0x30000084ff227230 */ /* 0x000fe40000004100 */
[----:B------:R-:W-:Y:S01]  /*9530*/  FFMA R37, R15, R0, R38 ;  /* 0x000000000f257223 */ /* 0x000fe20000000026 */
[----:B------:R-:W-:Y:S02]  /*9540*/  HADD2.F32 R40, -RZ, R133.H1_H1 ;  /* 0x30000085ff287230 */ /* 0x000fe40000004100 */
[-C--:B------:R-:W-:Y:S01]  /*9550*/  FMUL R15, R36, R163.reuse ;  /* 0x000000a3240f7220 */ /* 0x080fe20000400000 */
[-C--:B------:R-:W-:Y:S01]  /*9560*/  FMUL R39, R32, R163.reuse ;  /* 0x000000a320277220 */ /* 0x080fe20000400000 */
[----:B------:R-:W-:Y:S01]  /*9570*/  FMUL R34, R34, R163 ;  /* 0x000000a322227220 */ /* 0x000fe20000400000 */
[----:B------:R-:W-:-:S02]  /*9580*/  HADD2.F32 R36, -RZ, R135.H0_H0 ;  /* 0x20000087ff247230 */ /* 0x000fc40000004100 */
        /* <DEDUP_REMOVED lines=11> */
[-C--:B---3--:R-:W-:Y:S01]  /*9640*/  FFMA R38, R6, R0.reuse, R9 ;  /* 0x0000000006267223 */ /* 0x088fe20000000009 */
[----:B------:R-:W-:Y:S01]  /*9650*/  IADD3.X R6, PT, PT, R28, R33, RZ, P1, !PT ;  /* 0x000000211c067210 */ /* 0x000fe20000ffe4ff */
[-C--:B------:R-:W-:Y:S01]  /*9660*/  FFMA R41, R5, R0.reuse, R10 ;  /* 0x0000000005297223 */ /* 0x080fe2000000000a */
[----:B------:R-:W-:Y:S01]  /*9670*/  LOP3.LUT R5, R26, 0xfffffffe, RZ, 0xc0, !PT ;  /* 0xfffffffe1a057812 */ /* 0x000fe200078ec0ff */
[----:B------:R-:W-:Y:S01]  /*9680*/  FFMA R36, R4, R0, R11 ;  /* 0x0000000004247223 */ /* 0x000fe2000000000b */
[----:B------:R-:W-:Y:S01]  /*9690*/  SHF.L.U64.HI R6, R27, 0x1, R6 ;  /* 0x000000011b067819 */ /* 0x000fe20000010206 */
[----:B------:R-:W-:Y:S01]  /*96a0*/  FMUL R8, R8, R163 ;  /* 0x000000a308087220 */ /* 0x000fe20000400000 */
[----:B------:R-:W-:Y:S02]  /*96b0*/  F2FP.F16.F32.PACK_AB R10, R13, R12 ;  /* 0x0000000c0d0a723e */ /* 0x000fe400000000ff */
[----:B------:R-:W-:Y:S01]  /*96c0*/  SHF.L.U32 R27, R27, 0x1, RZ ;  /* 0x000000011b1b7819 */ /* 0x000fe200000006ff */
[----:B------:R-:W-:Y:S01]  /*96d0*/  FFMA R7, R7, R0, R8 ;  /* 0x0000000007077223 */ /* 0x000fe20000000008 */
[----:B------:R-:W-:-:S02]  /*96e0*/  IADD3 R12, PT, PT, R158, 0x38, RZ ;  /* 0x000000389e0c7810 */ /* 0x000fc40007ffe0ff */
[----:B------:R-:W-:Y:S02]  /*96f0*/  F2FP.F16.F32.PACK_AB R9, R19, R18 ;  /* 0x000000121309723e */ /* 0x000fe400000000ff */
        /* <DEDUP_REMOVED lines=8> */
[----:B------:R-:W-:Y:S01]  /*9780*/  IADD3 R14, P1, PT, R2, R27, RZ ;  /* 0x0000001b020e7210 */ /* 0x000fe20007f3e0ff */
[----:B------:R-:W-:Y:S01]  /*9790*/  @P5 STG.E.128 desc[UR36][R18.64], R8 ;  /* 0x0000000812005986 */ /* 0x000fe2000c101d24 */
[----:B------:R-:W-:Y:S02]  /*97a0*/  F2FP.F16.F32.PACK_AB R4, R34, R15 ;  /* 0x0000000f2204723e */ /* 0x000fe400000000ff */
[----:B------:R-:W-:-:S02]  /*97b0*/  F2FP.F16.F32.PACK_AB R5, R39, R32 ;  /* 0x000000202705723e */ /* 0x000fc400000000ff */
[----:B------:R-:W-:Y:S02]  /*97c0*/  F2FP.F16.F32.PACK_AB R6, R41, R36 ;  /* 0x000000242906723e */ /* 0x000fe400000000ff */
[----:B------:R-:W-:Y:S02]  /*97d0*/  IADD3.X R15, PT, PT, R3, R16, RZ, P1, !PT ;  /* 0x00000010030f7210 */ /* 0x000fe40000ffe4ff */
[----:B------:R-:W-:-:S05]  /*97e0*/  F2FP.F16.F32.PACK_AB R7, R7, R38 ;  /* 0x000000260707723e */ /* 0x000fca00000000ff */
[----:B------:R1:W-:Y:S04]  /*97f0*/  @P4 STG.E.128 desc[UR36][R14.64], R4 ;  /* 0x000000040e004986 */ /* 0x0003e8000c101d24 */
[----:B------:R-:W2:Y:S01]  /*9800*/  @P3 LDG.E.LTC128B.128 R136, desc[UR36][R22.64] ;  /* 0x0000002416883981 */ /* 0x000ea2000c1e1d20 */
[----:B------:R-:W-:Y:S02]  /*9810*/  IADD3 R158, PT, PT, R158, 0x3a, RZ ;  /* 0x0000003a9e9e7810 */ /* 0x000fe40007ffe0ff */
[----:B------:R-:W-:Y:S02]  /*9820*/  IADD3 R16, P1, PT, R166, R30, RZ ;  /* 0x0000001ea6107210 */ /* 0x000fe40007f3e0ff */
[----:B------:R-:W-:Y:S02]  /*9830*/  ISETP.LT.AND P6, PT, R158, R165, P6 ;  /* 0x000000a59e00720c */ /* 0x000fe400037c1270 */
[----:B------:R-:W-:-:S11]  /*9840*/  IADD3.X R17, PT, PT, R164, R31, RZ, P1, !PT ;  /* 0x0000001fa4117210 */ /* 0x000fd60000ffe4ff */
[----:B------:R3:W4:Y:S01]  /*9850*/  @P6 LDG.E.LTC128B.128 R132, desc[UR36][R16.64] ;  /* 0x0000002410846981 */ /* 0x000722000c1e1d20 */
[----:B------:R-:W-:Y:S01]  /*9860*/  BAR.SYNC.DEFER_BLOCKING 0x0 ;  /* 0x0000000000007b1d */ /* 0x000fe20000010000 */
[-C--:B------:R-:W-:Y:S02]  /*9870*/  ISETP.LT.AND P3, PT, R12, R165.reuse, P0 ;  /* 0x000000a50c00720c */ /* 0x080fe40000761270 */
[----:B------:R-:W-:Y:S01]  /*9880*/  ISETP.LT.AND P0, PT, R158, R165, P0 ;  /* 0x000000a59e00720c */ /* 0x000fe20000701270 */
[----:B-1----:R-:W-:-:S04]  /*9890*/  IMAD.WIDE.U32 R14, R21, R12, R24 ;  /* 0x0000000c150e7225 */ /* 0x002fc800078e0018 */
[----:B------:R-:W-:Y:S01]  /*98a0*/  IMAD.WIDE.U32 R24, R21, R158, R24 ;  /* 0x0000009e15187225 */ /* 0x000fe200078e0018 */
[----:B------:R-:W-:-:S03]  /*98b0*/  IADD3 R14, P2, PT, R20, R14, RZ ;  /* 0x0000000e140e7210 */ /* 0x000fc60007f5e0ff */
[-C--:B------:R-:W-:Y:S01]  /*98c0*/  IMAD R13, R12, R29.reuse, R15 ;  /* 0x0000001d0c0d7224 */ /* 0x080fe200078e020f */
[----:B------:R-:W-:Y:S01]  /*98d0*/  IADD3 R12, P1, PT, R20, R24, RZ ;  /* 0x00000018140c7210 */ /* 0x000fe20007f3e0ff */
[----:B------:R-:W-:Y:S01]  /*98e0*/  IMAD R25, R158, R29, R25 ;  /* 0x0000001d9e197224 */ /* 0x000fe200078e0219 */
[----:B------:R-:W-:Y:S02]  /*98f0*/  SHF.L.U32 R15, R14, 0x1, RZ ;  /* 0x000000010e0f7819 */ /* 0x000fe400000006ff */
[----:B------:R-:W-:Y:S02]  /*9900*/  IADD3.X R13, PT, PT, R28, R13, RZ, P2, !PT ;  /* 0x0000000d1c0d7210 */ /* 0x000fe400017fe4ff */
[----:B---3--:R-:W-:Y:S01]  /*9910*/  SHF.L.U32 R16, R12, 0x1, RZ ;  /* 0x000000010c107819 */ /* 0x008fe200000006ff */
[----:B------:R-:W-:Y:S01]  /*9920*/  STS.64 [R159], R130 ;  /* 0x000000829f007388 */ /* 0x000fe20000000a00 */
[----:B------:R-:W-:Y:S02]  /*9930*/  LOP3.LUT R17, R15, 0xfffffffe, RZ, 0xc0, !PT ;  /* 0xfffffffe0f117812 */ /* 0x000fe400078ec0ff */
[----:B------:R-:W-:Y:S01]  /*9940*/  LOP3.LUT R15, R16, 0xfffffffe, RZ, 0xc0, !PT ;  /* 0xfffffffe100f7812 */ /* 0x000fe200078ec0ff */
[----:B------:R-:W-:Y:S01]  /*9950*/  STS.64 [R159+0x20], R126 ;  /* 0x0000207e9f007388 */ /* 0x000fe20000000a00 */
[----:B------:R-:W-:-:S02]  /*9960*/  SHF.L.U64.HI R13, R14, 0x1, R13 ;  /* 0x000000010e0d7819 */ /* 0x000fc4000001020d */
[----:B------:R-:W-:Y:S01]  /*9970*/  IADD3.X R25, PT, PT, R28, R25, RZ, P1, !PT ;  /* 0x000000191c197210 */ /* 0x000fe20000ffe4ff */
[----:B------:R-:W-:Y:S01]  /*9980*/  STS.64 [R159+0x40], R122 ;  /* 0x0000407a9f007388 */ /* 0x000fe20000000a00 */
[C---:B------:R-:W-:Y:S02]  /*9990*/  IADD3 R14, P2, PT, R2.reuse, R17, RZ ;  /* 0x00000011020e7210 */ /* 0x040fe40007f5e0ff */
[----:B------:R-:W-:Y:S01]  /*99a0*/  IADD3 R2, P1, PT, R2, R15, RZ ;  /* 0x0000000f02027210 */ /* 0x000fe20007f3e0ff */
[----:B------:R-:W-:Y:S01]  /*99b0*/  STS.64 [R159+0x60], R118 ;  /* 0x000060769f007388 */ /* 0x000fe20000000a00 */
[----:B------:R-:W-:-:S03]  /*99c0*/  SHF.L.U64.HI R12, R12, 0x1, R25 ;  /* 0x000000010c0c7819 */ /* 0x000fc60000010219 */
[----:B------:R-:W-:Y:S01]  /*99d0*/  STS.64 [R162+0x80], R114 ;  /* 0x00008072a2007388 */ /* 0x000fe20000000a00 */
[----:B------:R-:W-:-:S03]  /*99e0*/  LOP3.LUT R12, R12, 0x1fffffff, RZ, 0xc0, !PT ;  /* 0x1fffffff0c0c7812 */ /* 0x000fc600078ec0ff */
        /* <DEDUP_REMOVED lines=9> */
[--C-:B------:R-:W-:Y:S02]  /*9a80*/  HADD2.F32 R22, -RZ, R137.reuse.H0_H0 ;  /* 0x20000089ff167230 */ /* 0x100fe40000004100 */
        /* <DEDUP_REMOVED lines=23> */
[----:B----4-:R-:W-:Y:S01]  /*9c00*/  HADD2.F32 R22, -RZ, R134.H0_H0 ;  /* 0x20000086ff167230 */ /* 0x010fe20000004100 */
        /* <DEDUP_REMOVED lines=21> */
[-C--:B-----5:R-:W-:Y:S01]  /*9d60*/  FFMA R9, R164, R0.reuse, R9 ;  /* 0x00000000a4097223 */ /* 0x0a0fe20000000009 */
        /* <DEDUP_REMOVED lines=15> */
.L_x_2424:
        /* <DEDUP_REMOVED lines=19> */
[----:B------:R-:W-:Y:S02]  /*9f90*/  LOP3.LUT R134, R134, 0x8, R135, 0xf8, !PT ;  /* 0x0000000886867812 */ /* 0x000fe400078ef887 */
[C---:B------:R-:W-:Y:S02]  /*9fa0*/  LOP3.LUT R136, R138.reuse, R133, RZ, 0xfc, !PT ;  /* 0x000000858a887212 */ /* 0x040fe400078efcff */
[----:B------:R-:W-:Y:S01]  /*9fb0*/  LOP3.LUT R133, R138, 0x1, R133, 0xf6, !PT ;  /* 0x000000018a857812 */ /* 0x000fe200078ef685 */
[----:B------:R3:W-:Y:S01]  /*9fc0*/  STS.64 [R159], R4 ;  /* 0x000000049f007388 */ /* 0x0007e20000000a00 */
[----:B------:R-:W-:Y:S02]  /*9fd0*/  LOP3.LUT R134, R134, 0x4, R135, 0xf8, !PT ;  /* 0x0000000486867812 */ /* 0x000fe400078ef887 */
[----:B-----5:R-:W-:Y:S01]  /*9fe0*/  ISETP.LT.AND P4, PT, R158, R149, P0 ;  /* 0x000000959e00720c */ /* 0x020fe20000781270 */
[----:B------:R4:W-:Y:S01]  /*9ff0*/  STS.64 [R159+0x20], R8 ;  /* 0x000020089f007388 */ /* 0x0009e20000000a00 */
[----:B--2---:R-:W-:Y:S01]  /*a000*/  ULEA UR4, UR4, UR5, 0x18 ;  /* 0x0000000504047291 */ /* 0x004fe2000f8ec0ff */
[----:B------:R-:W-:-:S02]  /*a010*/  IMAD R133, R134, 0x22, R133 ;  /* 0x0000002286857824 */ /* 0x000fc400078e0285 */
[----:B------:R-:W-:Y:S01]  /*a020*/  STS.64 [R159+0x40], R12 ;  /* 0x0000400c9f007388 */ /* 0x000fe20000000a00 */
[----:B------:R-:W-:-:S03]  /*a030*/  IMAD R136, R134, 0x22, R136 ;  /* 0x0000002286887824 */ /* 0x000fc600078e0288 */
[----:B------:R-:W-:Y:S01]  /*a040*/  STS.64 [R159+0x60], R16 ;  /* 0x000060109f007388 */ /* 0x000fe20000000a00 */
[----:B------:R-:W-:Y:S02]  /*a050*/  LEA R150, R133, UR4, 0x4 ;  /* 0x0000000485967c11 */ /* 0x000fe4000f8e20ff */
[----:B------:R-:W-:Y:S01]  /*a060*/  LEA R148, R136, UR4, 0x4 ;  /* 0x0000000488947c11 */ /* 0x000fe2000f8e20ff */
[----:B------:R2:W-:Y:S01]  /*a070*/  STS.64 [R162+0x80], R20 ;  /* 0x00008014a2007388 */ /* 0x0005e20000000a00 */
[----:B------:R-:W5:Y:S03]  /*a080*/  LDCU UR4, c[0x0][0x384] ;  /* 0x00007080ff0477ac */ /* 0x000f660008000800 */
[----:B------:R1:W-:Y:S04]  /*a090*/  STS.64 [R162+0xa0], R24 ;  /* 0x0000a018a2007388 */ /* 0x0003e80000000a00 */
[----:B------:R5:W-:Y:S01]  /*a0a0*/  STS.64 [R162+0xc0], R28 ;  /* 0x0000c01ca2007388 */ /* 0x000be20000000a00 */
[----:B---3--:R-:W-:-:S03]  /*a0b0*/  IMAD R5, R151, R149, RZ ;  /* 0x0000009597057224 */ /* 0x008fc600078e02ff */
[----:B------:R-:W-:Y:S01]  /*a0c0*/  STS.64 [R162+0xe0], R32 ;  /* 0x0000e020a2007388 */ /* 0x000fe20000000a00 */
[----:B------:R-:W-:Y:S01]  /*a0d0*/  BAR.SYNC.DEFER_BLOCKING 0x0 ;  /* 0x0000000000007b1d */ /* 0x000fe20000010000 */
[----:B----4-:R-:W-:Y:S01]  /*a0e0*/  SHF.R.S32.HI R9, RZ, 0x1f, R5 ;  /* 0x0000001fff097819 */ /* 0x010fe20000011405 */
[----:B--2---:R-:W-:Y:S01]  /*a0f0*/  IMAD.HI.U32 R20, R161, 0x15555556, RZ ;  /* 0x15555556a1147827 */ /* 0x004fe200078e00ff */
[----:B------:R-:W-:-:S03]  /*a100*/  SHF.R.S32.HI R21, RZ, 0x1f, R151 ;  /* 0x0000001fff157819 */ /* 0x000fc60000011497 */
[-C--:B-1----:R-:W-:Y:S02]  /*a110*/  IMAD R24, R9, R20.reuse, RZ ;  /* 0x0000001409187224 */ /* 0x082fe400078e02ff */
[----:B------:R-:W-:-:S04]  /*a120*/  IMAD.WIDE.U32 R4, R5, R20, RZ ;  /* 0x0000001405047225 */ /* 0x000fc800078e00ff */
[----:B------:R-:W-:Y:S01]  /*a130*/  IMAD R20, R20, -0xc, R161 ;  /* 0xfffffff414147824 */ /* 0x000fe200078e02a1 */
[----:B------:R-:W-:Y:S01]  /*a140*/  IADD3 R25, PT, PT, R5, R24, RZ ;  /* 0x0000001805197210 */ /* 0x000fe20007ffe0ff */
[----:B------:R-:W-:Y:S01]  /*a150*/  IMAD.MOV.U32 R24, RZ, RZ, R4 ;  /* 0x000000ffff187224 */ /* 0x000fe200078e0004 */
[----:B------:R-:W1:Y:S01]  /*a160*/  LDS.128 R132, [R150+0x440] ;  /* 0x0004400096847984 */ /* 0x000e620000000c00 */
[----:B------:R-:W-:Y:S02]  /*a170*/  VIADD R4, R158, 0x2 ;  /* 0x000000029e047836 */ /* 0x000fe40000000000 */
[----:B-----5:R-:W-:Y:S01]  /*a180*/  IMAD R20, R20, UR4, R169 ;  /* 0x0000000414147c24 */ /* 0x020fe2000f8e02a9 */
[----:B------:R-:W2:Y:S01]  /*a190*/  LDS.128 R136, [R148+0x440] ;  /* 0x0004400094887984 */ /* 0x000ea20000000c00 */
[--C-:B------:R-:W-:Y:S01]  /*a1a0*/  IMAD.WIDE.U32 R12, R158, R151, R24.reuse ;  /* 0x000000979e0c7225 */ /* 0x100fe200078e0018 */
[----:B------:R-:W-:Y:S02]  /*a1b0*/  ISETP.LT.AND P2, PT, R4, R149, P0 ;  /* 0x000000950400720c */ /* 0x000fe40000741270 */
[----:B------:R-:W3:Y:S01]  /*a1c0*/  LDS.128 R140, [R150] ;  /* 0x00000000968c7984 */ /* 0x000ee20000000c00 */
[----:B------:R-:W-:Y:S01]  /*a1d0*/  IMAD.WIDE.U32 R8, R151, R4, R24 ;  /* 0x0000000497087225 */ /* 0x000fe200078e0018 */
[----:B------:R-:W-:-:S02]  /*a1e0*/  IADD3 R5, P3, PT, R20, R12, RZ ;  /* 0x0000000c14057210 */ /* 0x000fc40007f7e0ff */
[----:B------:R-:W4:Y:S01]  /*a1f0*/  LDS.128 R144, [R148] ;  /* 0x0000000094907984 */ /* 0x000f220000000c00 */
[-C--:B------:R-:W-:Y:S01]  /*a200*/  IMAD R13, R158, R21.reuse, R13 ;  /* 0x000000159e0d7224 */ /* 0x080fe200078e020d */
[----:B------:R-:W-:Y:S01]  /*a210*/  SHF.R.S32.HI R28, RZ, 0x1f, R20 ;  /* 0x0000001fff1c7819 */ /* 0x000fe20000011414 */
[----:B------:R-:W-:Y:S01]  /*a220*/  IMAD R9, R4, R21, R9 ;  /* 0x0000001504097224 */ /* 0x000fe200078e0209 */
[----:B------:R-:W-:-:S05]  /*a230*/  IADD3 R4, P1, PT, R20, R8, RZ ;  /* 0x0000000814047210 */ /* 0x000fca0007f3e0ff */
[----:B------:R-:W-:-:S05]  /*a240*/  IMAD.X R9, R28, 0x1, R9, P1 ;  /* 0x000000011c097824 */ /* 0x000fca00008e0609 */
[C---:B------:R-:W-:Y:S02]  /*a250*/  SHF.L.U64.HI R9, R4.reuse, 0x1, R9 ;  /* 0x0000000104097819 */ /* 0x040fe40000010209 */
[----:B------:R-:W-:Y:S01]  /*a260*/  SHF.L.U32 R4, R4, 0x1, RZ ;  /* 0x0000000104047819 */ /* 0x000fe200000006ff */
[-C--:B-1----:R-:W-:Y:S01]  /*a270*/  FMUL R16, R132, R0.reuse ;  /* 0x0000000084107220 */ /* 0x082fe20000400000 */
[----:B------:R-:W-:Y:S01]  /*a280*/  IADD3.X R132, PT, PT, R28, R13, RZ, P3, !PT ;  /* 0x0000000d1c847210 */ /* 0x000fe20001ffe4ff */
[-C--:B------:R-:W-:Y:S01]  /*a290*/  FMUL R33, R133, R0.reuse ;  /* 0x0000000085217220 */ /* 0x080fe20000400000 */
[-C--:B------:R-:W-:Y:S01]  /*a2a0*/  FMUL R32, R134, R0.reuse ;  /* 0x0000000086207220 */ /* 0x080fe20000400000 */
[-C--:B--2---:R-:W-:Y:S01]  /*a2b0*/  FMUL R8, R136, R0.reuse ;  /* 0x0000000088087220 */ /* 0x084fe20000400000 */
[----:B------:R-:W-:Y:S01]  /*a2c0*/  SHF.L.U64.HI R13, R5, 0x1, R132 ;  /* 0x00000001050d7819 */ /* 0x000fe20000010284 */
[----:B------:R-:W-:Y:S01]  /*a2d0*/  FMUL R17, R137, R0 ;  /* 0x0000000089117220 */ /* 0x000fe20000400000 */
[----:B------:R-:W-:-:S02]  /*a2e0*/  IMAD.SHL.U32 R5, R5, 0x2, RZ ;  /* 0x0000000205057824 */ /* 0x000fc400078e00ff */
[-C--:B---3--:R-:W-:Y:S01]  /*a2f0*/  FMUL R140, R140, R0.reuse ;  /* 0x000000008c8c7220 */ /* 0x088fe20000400000 */
[-C--:B------:R-:W-:Y:S01]  /*a300*/  FMUL R141, R141, R0.reuse ;  /* 0x000000008d8d7220 */ /* 0x080fe20000400000 */
[-C--:B------:R-:W-:Y:S01]  /*a310*/  FMUL R142, R142, R0.reuse ;  /* 0x000000008e8e7220 */ /* 0x080fe20000400000 */
[-C--:B------:R-:W-:Y:S01]  /*a320*/  FMUL R143, R143, R0.reuse ;  /* 0x000000008f8f7220 */ /* 0x080fe20000400000 */
[----:B------:R-:W-:Y:S01]  /*a330*/  LOP3.LUT R5, R5, 0xfffffffe, RZ, 0xc0, !PT ;  /* 0xfffffffe05057812 */ /* 0x000fe200078ec0ff */
[----:B------:R-:W-:Y:S01]  /*a340*/  FMUL R12, R138, R0 ;  /* 0x000000008a0c7220 */ /* 0x000fe20000400000 */
[----:B------:R-:W-:Y:S01]  /*a350*/  F2FP.F16.F32.PACK_AB R132, R17, R8 ;  /* 0x000000081184723e */ /* 0x000fe200000000ff */
[-C--:B------:R-:W-:Y:S01]  /*a360*/  FMUL R29, R139, R0.reuse ;  /* 0x000000008b1d7220 */ /* 0x080fe20000400000 */
[----:B------:R-:W-:Y:S01]  /*a370*/  LOP3.LUT R17, R4, 0xfffffffe, RZ, 0xc0, !PT ;  /* 0xfffffffe04117812 */ /* 0x000fe200078ec0ff */
[----:B----4-:R-:W-:Y:S01]  /*a380*/  FMUL R144, R144, R0 ;  /* 0x0000000090907220 */ /* 0x010fe20000400000 */
[----:B------:R-:W-:Y:S01]  /*a390*/  F2FP.F16.F32.PACK_AB R138, R141, R140 ;  /* 0x0000008c8d8a723e */ /* 0x000fe200000000ff */
[-C--:B------:R-:W-:Y:S01]  /*a3a0*/  FMUL R145, R145, R0.reuse ;  /* 0x0000000091917220 */ /* 0x080fe20000400000 */
[-C--:B------:R-:W-:Y:S01]  /*a3b0*/  FMUL R146, R146, R0.reuse ;  /* 0x0000000092927220 */ /* 0x080fe20000400000 */
[----:B------:R-:W-:Y:S01]  /*a3c0*/  FMUL R147, R147, R0 ;  /* 0x0000000093937220 */ /* 0x000fe20000400000 */
[----:B------:R-:W-:Y:S01]  /*a3d0*/  F2FP.F16.F32.PACK_AB R139, R143, R142 ;  /* 0x0000008e8f8b723e */ /* 0x000fe200000000ff */
[----:B------:R-:W-:Y:S01]  /*a3e0*/  FMUL R135, R135, R0 ;  /* 0x0000000087877220 */ /* 0x000fe20000400000 */
[----:B------:R-:W-:-:S02]  /*a3f0*/  LOP3.LUT R4, R13, 0x1fffffff, RZ, 0xc0, !PT ;  /* 0x1fffffff0d047812 */ /* 0x000fc400078ec0ff */
[C---:B------:R-:W-:Y:S02]  /*a400*/  IADD3 R140, P3, PT, R2.reuse, R5, RZ ;  /* 0x00000005028c7210 */ /* 0x040fe40007f7e0ff */
[----:B------:R-:W-:Y:S02]  /*a410*/  LOP3.LUT R8, R9, 0x1fffffff, RZ, 0xc0, !PT ;  /* 0x1fffffff09087812 */ /* 0x000fe400078ec0ff */
[----:B------:R-:W-:Y:S01]  /*a420*/  IADD3 R142, P1, PT, R2, R17, RZ ;  /* 0x00000011028e7210 */ /* 0x000fe20007f3e0ff */
[----:B------:R-:W-:Y:S01]  /*a430*/  IMAD.X R141, R3, 0x1, R4, P3 ;  /* 0x00000001038d7824 */ /* 0x000fe200018e0604 */
[----:B------:R-:W-:Y:S02]  /*a440*/  F2FP.F16.F32.PACK_AB R136, R145, R144 ;  /* 0x000000909188723e */ /* 0x000fe400000000ff */
[----:B------:R-:W-:Y:S01]  /*a450*/  F2FP.F16.F32.PACK_AB R137, R147, R146 ;  /* 0x000000929389723e */ /* 0x000fe200000000ff */
[----:B------:R-:W-:Y:S01]  /*a460*/  IMAD.X R143, R3, 0x1, R8, P1 ;  /* 0x00000001038f7824 */ /* 0x000fe200008e0608 */
[----:B------:R-:W-:Y:S01]  /*a470*/  F2FP.F16.F32.PACK_AB R133, R29, R12 ;  /* 0x0000000c1d85723e */ /* 0x000fe200000000ff */
[----:B------:R-:W-:Y:S01]  /*a480*/  VIADD R8, R158, 0xa ;  /* 0x0000000a9e087836 */ /* 0x000fe20000000000 */
[----:B------:R-:W-:Y:S01]  /*a490*/  F2FP.F16.F32.PACK_AB R134, R33, R16 ;  /* 0x000000102186723e */ /* 0x000fe200000000ff */
[----:B------:R-:W-:Y:S01]  /*a4a0*/  @P4 STG.E.128 desc[UR36][R140.64], R136 ;  /* 0x000000888c004986 */ /* 0x000fe2000c101d24 */
[----:B------:R-:W-:-:S02]  /*a4b0*/  F2FP.F16.F32.PACK_AB R135, R135, R32 ;  /* 0x000000208787723e */ /* 0x000fc400000000ff */
[----:B------:R-:W-:-:S03]  /*a4c0*/  IADD3 R12, PT, PT, R158, 0x8, RZ ;  /* 0x000000089e0c7810 */ /* 0x000fc60007ffe0ff */
[----:B------:R-:W-:Y:S01]  /*a4d0*/  @P2 STG.E.128 desc[UR36][R142.64], R132 ;  /* 0x000000848e002986 */ /* 0x000fe2000c101d24 */
[----:B------:R-:W-:Y:S01]  /*a4e0*/  BAR.SYNC.DEFER_BLOCKING 0x0 ;  /* 0x0000000000007b1d */ /* 0x000fe20000010000 */
[-C--:B------:R-:W-:Y:S02]  /*a4f0*/  ISETP.LT.AND P4, PT, R12, R149.reuse, P0 ;  /* 0x000000950c00720c */ /* 0x080fe40000781270 */
[----:B------:R-:W-:-:S03]  /*a500*/  ISETP.LT.AND P2, PT, R8, R149, P0 ;  /* 0x000000950800720c */ /* 0x000fc60000741270 */
[----:B------:R-:W-:Y:S04]  /*a510*/  STS.64 [R159], R6 ;  /* 0x000000069f007388 */ /* 0x000fe80000000a00 */
[----:B------:R1:W-:Y:S04]  /*a520*/  STS.64 [R159+0x20], R10 ;  /* 0x0000200a9f007388 */ /* 0x0003e80000000a00 */
[----:B------:R2:W-:Y:S04]  /*a530*/  STS.64 [R159+0x40], R14 ;  /* 0x0000400e9f007388 */ /* 0x0005e80000000a00 */
[----:B------:R-:W-:Y:S04]  /*a540*/  STS.64 [R159+0x60], R18 ;  /* 0x000060129f007388 */ /* 0x000fe80000000a00 */
[----:B------:R-:W-:Y:S04]  /*a550*/  STS.64 [R162+0x80], R22 ;  /* 0x00008016a2007388 */ /* 0x000fe80000000a00 */
[----:B------:R-:W-:Y:S04]  /*a560*/  STS.64 [R162+0xa0], R26 ;  /* 0x0000a01aa2007388 */ /* 0x000fe80000000a00 */
[----:B------:R3:W-:Y:S04]  /*a570*/  STS.64 [R162+0xc0], R30 ;  /* 0x0000c01ea2007388 */ /* 0x0007e80000000a00 */
[----:B------:R-:W-:Y:S01]  /*a580*/  STS.64 [R162+0xe0], R34 ;  /* 0x0000e022a2007388 */ /* 0x000fe20000000a00 */
[C-C-:B-1----:R-:W-:Y:S01]  /*a590*/  IMAD.WIDE.U32 R10, R151.reuse, R8, R24.reuse ;  /* 0x00000008970a7225 */ /* 0x142fe200078e0018 */
[----:B------:R-:W-:Y:S03]  /*a5a0*/  BAR.SYNC.DEFER_BLOCKING 0x0 ;  /* 0x0000000000007b1d */ /* 0x000fe60000010000 */
[----:B--2---:R-:W-:-:S04]  /*a5b0*/  IMAD.WIDE.U32 R14, R151, R12, R24 ;  /* 0x0000000c970e7225 */ /* 0x004fc800078e0018 */
[-C--:B------:R-:W-:Y:S01]  /*a5c0*/  IMAD R9, R12, R21.reuse, R15 ;  /* 0x000000150c097224 */ /* 0x080fe200078e020f */
[----:B------:R-:W-:Y:S01]  /*a5d0*/  IADD3 R12, P3, PT, R20, R14, RZ ;  /* 0x0000000e140c7210 */ /* 0x000fe20007f7e0ff */
[----:B------:R-:W-:Y:S01]  /*a5e0*/  IMAD R13, R8, R21, R11 ;  /* 0x00000015080d7224 */ /* 0x000fe200078e020b */
[----:B------:R-:W-:Y:S01]  /*a5f0*/  IADD3 R11, P1, PT, R20, R10, RZ ;  /* 0x0000000a140b7210 */ /* 0x000fe20007f3e0ff */
[----:B---3--:R-:W-:-:S04]  /*a600*/  VIADD R30, R158, 0x10 ;  /* 0x000000109e1e7836 */ /* 0x008fc80000000000 */
[----:B------:R-:W-:Y:S01]  /*a610*/  IMAD.WIDE.U32 R32, R151, R30, R24 ;  /* 0x0000001e97207225 */ /* 0x000fe200078e0018 */
[----:B------:R-:W1:Y:S03]  /*a620*/  LDS.128 R4, [R150+0x440] ;  /* 0x0004400096047984 */ /* 0x000e660000000c00 */
[----:B------:R-:W-:Y:S01]  /*a630*/  IMAD R29, R30, R21, R33 ;  /* 0x000000151e1d7224 */ /* 0x000fe200078e0221 */
        /* <DEDUP_REMOVED lines=42> */
[----:B------:R-:W-:-:S03]  /*a8e0*/  ISETP.LT.AND P4, PT, R30, R149, P0 ;  /* 0x000000951e00720c */ /* 0x000fc60000781270 */
[----:B------:R2:W-:Y:S01]  /*a8f0*/  @P2 STG.E.128 desc[UR36][R26.64], R4 ;  /* 0x000000041a002986 */ /* 0x0005e2000c101d24 */
[----:B------:R-:W-:Y:S01]  /*a900*/  BAR.SYNC.DEFER_BLOCKING 0x0 ;  /* 0x0000000000007b1d */ /* 0x000fe20000010000 */
[----:B-1----:R-:W-:Y:S02]  /*a910*/  IADD3 R22, PT, PT, R158, 0x12, RZ ;  /* 0x000000129e167810 */ /* 0x002fe40007ffe0ff */
[----:B------:R-:W-:Y:S02]  /*a920*/  IADD3 R23, P3, PT, R20, R32, RZ ;  /* 0x0000002014177210 */ /* 0x000fe40007f7e0ff */
[----:B------:R-:W-:Y:S01]  /*a930*/  ISETP.LT.AND P2, PT, R22, R149, P0 ;  /* 0x000000951600720c */ /* 0x000fe20000741270 */
[----:B------:R-:W-:Y:S04]  /*a940*/  STS.64 [R159], R64 ;  /* 0x000000409f007388 */ /* 0x000fe80000000a00 */
[----:B------:R-:W-:Y:S01]  /*a950*/  STS.64 [R159+0x20], R60 ;  /* 0x0000203c9f007388 */ /* 0x000fe20000000a00 */
[----:B--2---:R-:W-:-:S03]  /*a960*/  IMAD.WIDE.U32 R26, R151, R22, R24 ;  /* 0x00000016971a7225 */ /* 0x004fc600078e0018 */
[----:B------:R-:W-:Y:S01]  /*a970*/  STS.64 [R159+0x40], R56 ;  /* 0x000040389f007388 */ /* 0x000fe20000000a00 */
[----:B------:R-:W-:Y:S01]  /*a980*/  IMAD R27, R22, R21, R27 ;  /* 0x00000015161b7224 */ /* 0x000fe200078e021b */
[----:B------:R-:W-:Y:S02]  /*a990*/  IADD3 R22, P1, PT, R20, R26, RZ ;  /* 0x0000001a14167210 */ /* 0x000fe40007f3e0ff */
[----:B------:R-:W-:Y:S02]  /*a9a0*/  STS.64 [R159+0x60], R52 ;  /* 0x000060349f007388 */ /* 0x000fe40000000a00 */
[----:B------:R-:W-:Y:S02]  /*a9b0*/  IADD3.X R27, PT, PT, R28, R27, RZ, P1, !PT ;  /* 0x0000001b1c1b7210 */ /* 0x000fe40000ffe4ff */
[----:B------:R-:W-:Y:S02]  /*a9c0*/  STS.64 [R162+0x80], R48 ;  /* 0x00008030a2007388 */ /* 0x000fe40000000a00 */
[----:B------:R-:W-:-:S02]  /*a9d0*/  SHF.L.U64.HI R27, R22, 0x1, R27 ;  /* 0x00000001161b7819 */ /* 0x000fc4000001021b */
[----:B------:R-:W-:Y:S01]  /*a9e0*/  STS.64 [R162+0xa0], R44 ;  /* 0x0000a02ca2007388 */ /* 0x000fe20000000a00 */
[----:B------:R-:W-:-:S03]  /*a9f0*/  SHF.L.U32 R22, R22, 0x1, RZ ;  /* 0x0000000116167819 */ /* 0x000fc600000006ff */
        /* <DEDUP_REMOVED lines=31> */
[----:B------:R-:W-:-:S02]  /*abf0*/  IADD3 R14, P3, PT, R2, R23, RZ ;  /* 0x00000017020e7210 */ /* 0x000fc40007f7e0ff */
[----:B------:R-:W-:Y:S02]  /*ac00*/  F2FP.F16.F32.PACK_AB R8, R17, R16 ;  /* 0x000000101108723e */ /* 0x000fe400000000ff */
[----:B------:R-:W-:Y:S02]  /*ac10*/  LOP3.LUT R12, R27, 0x1fffffff, RZ, 0xc0, !PT ;  /* 0x1fffffff1b0c7812 */ /* 0x000fe400078ec0ff */
[----:B------:R-:W-:Y:S02]  /*ac20*/  IADD3 R16, P1, PT, R2, R13, RZ ;  /* 0x0000000d02107210 */ /* 0x000fe40007f3e0ff */
[----:B------:R-:W-:Y:S01]  /*ac30*/  F2FP.F16.F32.PACK_AB R4, R30, R15 ;  /* 0x0000000f1e04723e */ /* 0x000fe200000000ff */
[----:B------:R-:W-:Y:S01]  /*ac40*/  IMAD.X R15, R3, 0x1, R6, P3 ;  /* 0x00000001030f7824 */ /* 0x000fe200018e0606 */
[----:B------:R-:W-:Y:S01]  /*ac50*/  F2FP.F16.F32.PACK_AB R9, R19, R18 ;  /* 0x000000121309723e */ /* 0x000fe200000000ff */
[----:B------:R-:W-:Y:S01]  /*ac60*/  VIADD R30, R158, 0x18 ;  /* 0x000000189e1e7836 */ /* 0x000fe20000000000 */
[----:B------:R-:W-:-:S02]  /*ac70*/  F2FP.F16.F32.PACK_AB R5, R33, R26 ;  /* 0x0000001a2105723e */ /* 0x000fc400000000ff */
[----:B------:R-:W-:Y:S01]  /*ac80*/  F2FP.F16.F32.PACK_AB R6, R35, R32 ;  /* 0x000000202306723e */ /* 0x000fe200000000ff */
[----:B------:R-:W-:Y:S01]  /*ac90*/  @P4 STG.E.128 desc[UR36][R14.64], R8 ;  /* 0x000000080e004986 */ /* 0x000fe2000c101d24 */
[----:B------:R-:W-:Y:S01]  /*aca0*/  IADD3.X R17, PT, PT, R3, R12, RZ, P1, !PT ;  /* 0x0000000c03117210 */ /* 0x000fe20000ffe4ff */
[----:B------:R-:W-:Y:S01]  /*acb0*/  IMAD.WIDE.U32 R32, R151, R30, R24 ;  /* 0x0000001e97207225 */ /* 0x000fe200078e0018 */
[----:B------:R-:W-:Y:S02]  /*acc0*/  F2FP.F16.F32.PACK_AB R7, R7, R34 ;  /* 0x000000220707723e */ /* 0x000fe400000000ff */
[----:B------:R-:W-:Y:S01]  /*acd0*/  IADD3 R22, PT, PT, R158, 0x1a, RZ ;  /* 0x0000001a9e167810 */ /* 0x000fe20007ffe0ff */
[----:B------:R-:W-:Y:S01]  /*ace0*/  IMAD R29, R30, R21, R33 ;  /* 0x000000151e1d7224 */ /* 0x000fe200078e0221 */
[----:B------:R-:W-:Y:S01]  /*acf0*/  IADD3 R23, P3, PT, R20, R32, RZ ;  /* 0x0000002014177210 */ /* 0x000fe20007f7e0ff */
[----:B------:R-:W-:Y:S01]  /*ad00*/  @P2 STG.E.128 desc[UR36][R16.64], R4 ;  /* 0x0000000410002986 */ /* 0x000fe2000c101d24 */
[----:B------:R-:W-:Y:S01]  /*ad10*/  BAR.SYNC.DEFER_BLOCKING 0x0 ;  /* 0x0000000000007b1d */ /* 0x000fe20000010000 */
[----:B------:R-:W-:Y:S01]  /*ad20*/  IMAD.WIDE.U32 R26, R151, R22, R24 ;  /* 0x00000016971a7225 */ /* 0x000fe200078e0018 */
[----:B------:R-:W-:-:S02]  /*ad30*/  ISETP.LT.AND P2, PT, R22, R149, P0 ;  /* 0x000000951600720c */ /* 0x000fc40000741270 */
[----:B------:R-:W-:Y:S01]  /*ad40*/  ISETP.LT.AND P4, PT, R30, R149, P0 ;  /* 0x000000951e00720c */ /* 0x000fe20000781270 */
[----:B------:R-:W-:Y:S01]  /*ad50*/  IMAD R27, R22, R21, R27 ;  /* 0x00000015161b7224 */ /* 0x000fe200078e021b */
        /* <DEDUP_REMOVED lines=251> */
[----:B------:R-:W-:Y:S01]  /*bd10*/  BAR.SYNC.DEFER_BLOCKING 0x0 ;  /* 0x0000000000007b1d */ /* 0x000fe20000010000 */
[----:B------:R-:W-:Y:S01]  /*bd20*/  IMAD.WIDE.U32 R24, R151, R158, R24 ;  /* 0x0000009e97187225 */ /* 0x000fe200078e0018 */
[----:B------:R-:W-:Y:S02]  /*bd30*/  IADD3 R23, P2, PT, R20, R26, RZ ;  /* 0x0000001a14177210 */ /* 0x000fe40007f5e0ff */
[C---:B------:R-:W-:Y:S01]  /*bd40*/  ISETP.LT.AND P0, PT, R158.reuse, R149, P0 ;  /* 0x000000959e00720c */ /* 0x040fe20000701270 */
[----:B------:R-:W-:Y:S01]  /*bd50*/  IMAD R21, R158, R21, R25 ;  /* 0x000000159e157224 */ /* 0x000fe200078e0219 */
[----:B------:R-:W-:Y:S01]  /*bd60*/  IADD3 R20, P1, PT, R20, R24, RZ ;  /* 0x0000001814147210 */ /* 0x000fe20007f3e0ff */
[----:B------:R-:W-:-:S02]  /*bd70*/  IMAD.X R24, R28, 0x1, R29, P2 ;  /* 0x000000011c187824 */ /* 0x000fc400010e061d */
[C---:B------:R-:W-:Y:S01]  /*bd80*/  IMAD.SHL.U32 R27, R23.reuse, 0x2, RZ ;  /* 0x00000002171b7824 */ /* 0x040fe200078e00ff */
[----:B------:R-:W-:Y:S02]  /*bd90*/  SHF.L.U32 R25, R20, 0x1, RZ ;  /* 0x0000000114197819 */ /* 0x000fe400000006ff */
[----:B------:R-:W-:Y:S02]  /*bda0*/  SHF.L.U64.HI R23, R23, 0x1, R24 ;  /* 0x0000000117177819 */ /* 0x000fe40000010218 */
[----:B------:R-:W-:Y:S02]  /*bdb0*/  IADD3.X R21, PT, PT, R28, R21, RZ, P1, !PT ;  /* 0x000000151c157210 */ /* 0x000fe40000ffe4ff */
[----:B------:R-:W-:Y:S02]  /*bdc0*/  LOP3.LUT R27, R27, 0xfffffffe, RZ, 0xc0, !PT ;  /* 0xfffffffe1b1b7812 */ /* 0x000fe400078ec0ff */
[----:B------:R-:W-:Y:S02]  /*bdd0*/  LOP3.LUT R24, R23, 0x1fffffff, RZ, 0xc0, !PT ;  /* 0x1fffffff17187812 */ /* 0x000fe400078ec0ff */
[----:B------:R-:W-:-:S02]  /*bde0*/  LOP3.LUT R25, R25, 0xfffffffe, RZ, 0xc0, !PT ;  /* 0xfffffffe19197812 */ /* 0x000fc400078ec0ff */
[----:B------:R-:W-:Y:S01]  /*bdf0*/  SHF.L.U64.HI R21, R20, 0x1, R21 ;  /* 0x0000000114157819 */ /* 0x000fe20000010215 */
[----:B------:R-:W-:Y:S01]  /*be00*/  STS.64 [R159], R130 ;  /* 0x000000829f007388 */ /* 0x000fe20000000a00 */
[C---:B------:R-:W-:Y:S02]  /*be10*/  IADD3 R20, P2, PT, R2.reuse, R27, RZ ;  /* 0x0000001b02147210 */ /* 0x040fe40007f5e0ff */
        /* <DEDUP_REMOVED lines=42> */
.L_x_2425:
        /* <DEDUP_REMOVED lines=22> */
.L_x_2375:
[----:B------:R-:W-:Y:S02]  /*c220*/  MOV R12, RZ ;  /* 0x000000ff000c7202 */ /* 0x000fe40000000f00 */
[----:B------:R-:W-:Y:S02]  /*c230*/  MOV R11, 0x1f ;  /* 0x0000001f000b7802 */ /* 0x000fe40000000f00 */
[----:B------:R-:W-:-:S07]  /*c240*/  MOV R15, 0xffffffff ;  /* 0xffffffff000f7802 */ /* 0x000fce0000000f00 */
[----:B--2---:R-:W-:Y:S05]  /*c250*/  WARPSYNC.COLLECTIVE R15, `(.L_x_2426) ;  /* 0x000000000f087348 */ /* 0x004fea0003c00000 */
[----:B------:R1:W3:Y:S02]  /*c260*/  SHFL.IDX P6, R14, R13, R12, R11 ;  /* 0x0000000c0d0e7389 */ /* 0x0002e400000c000b */
[----:B-123--:R-:W-:Y:S05]  /*c270*/  ENDCOLLECTIVE ;  /* 0x000000000000791b */ /* 0x00efea0003800000 */
.L_x_2426:
[----:B------:R-:W-:Y:S05]  /*c280*/  BRA `(.L_x_2427) ;  /* 0xffffff4400dc7947 */ /* 0x000fea000383ffff */
.L_x_2428:
        /* <DEDUP_REMOVED lines=15> */
.L_x_4326:


//--------------------- .text._ZN7cutlass7Kernel2INS_4gemm6kernel20DefaultGemmUniversalINS_6half_tENS_6layout8RowMajorELNS_16ComplexTransformE0ELi8ES4_S6_LS7_0ELi8ES4_S6_fNS_4arch15OpClassTensorOpENS8_4Sm80ENS1_9GemmShapeILi128ELi128ELi32EEENSB_ILi64ELi64ELi32EEENSB_ILi16ELi8ELi16EEENS_8epilogue6thread17LinearCombinationIS4_Li8EffLNSG_9ScaleType4KindE0ELNS_15FloatRoundStyleE2ES4_EENS1_11threadblock30GemmIdentityThreadblockSwizzleILi8EEELi4ENS8_13OpMultiplyAddELNS1_23SharedMemoryClearOptionE0ELb0ELb0ELb0ENS5_9NoPermuteENS5_37Tensor4DPermuteBMM0213RowMajorInverseILi12EEESR_vE10SelectBaseISO_vEEEEvNT_6ParamsE --------------------------
	.section	.text._ZN7cutlass7Kernel2INS_4gemm6kernel20DefaultGemmUniversalINS_6half_tENS_6layout8RowMajorELNS_16ComplexTransformE0ELi8ES4_S6_LS7_0ELi8ES4_S6_fNS_4arch15OpClassTensorOpENS8_4Sm80ENS1_9GemmShapeILi128ELi128ELi32EEENSB_ILi64ELi64ELi32EEENSB_ILi16ELi8ELi16EEENS_8epilogue6thread17LinearCombinationIS4_Li8EffLNSG_9ScaleType4KindE0ELNS_15FloatRoundStyleE2ES4_EENS1_11threadblock30GemmIdentityThreadblockSwizzleILi8EEELi4ENS8_13OpMultiplyAddELNS1_23SharedMemoryClearOptionE0ELb0ELb0ELb0ENS5_9NoPermuteENS5_37Tensor4DPermuteBMM0213RowMajorInverseILi12EEESR_vE10SelectBaseISO_vEEEEvNT_6ParamsE,"ax",@progbits
	.align	128
.text._ZN7cutlass7Kernel2INS_4gemm6kernel20DefaultGemmUniversalINS_6half_tENS_6layout8RowMajorELNS_16ComplexTransformE0ELi8ES4_S6_LS7_0ELi8ES4_S6_fNS_4arch15OpClassTensorOpENS8_4Sm80ENS1_9GemmShapeILi128ELi128ELi32EEENSB_ILi64ELi64ELi32EEENSB_ILi16ELi8ELi16EEENS_8epilogue6thread17LinearCombinationIS4_Li8EffLNSG_9ScaleType4KindE0ELNS_15FloatRoundStyleE2ES4_EENS1_11threadblock30GemmIdentityThreadblockSwizzleILi8EEELi4ENS8_13OpMultiplyAddELNS1_23SharedMemoryClearOptionE0ELb0ELb0ELb0ENS5_9NoPermuteENS5_37Tensor4DPermuteBMM0213RowMajorInverseILi12EEESR_vE10SelectBaseISO_vEEEEvNT_6ParamsE:
        .type           _ZN7cutlass7Kernel2INS_4gemm6kernel20DefaultGemmUniversalINS_6half_tENS_6layout8RowMajorELNS_16ComplexTransformE0ELi8ES4_S6_LS7_0ELi8ES4_S6_fNS_4arch15OpClassTensorOpENS8_4Sm80ENS1_9GemmShapeILi128ELi128ELi32EEENSB_ILi64ELi64ELi32EEENSB_ILi16ELi8ELi16EEENS_8epilogue6thread17LinearCombinationIS4_Li8EffLNSG_9ScaleType4KindE0ELNS_15FloatRoundStyleE2ES4_EENS1_11threadblock30GemmIdentityThreadblockSwizzleILi8EEELi4ENS8_13OpMultiplyAddELNS1_23SharedMemoryClearOptionE0ELb0ELb0ELb0ENS5_9NoPermuteENS5_37Tensor4DPermuteBMM0213RowMajorInverseILi12EEESR_vE10SelectBaseISO_vEEEEvNT_6ParamsE,@function
        .size           _ZN7cutlass7Kernel2INS_4gemm6kernel20DefaultGemmUniversalINS_6half_tENS_6layout8RowMajorELNS_16ComplexTransformE0ELi8ES4_S6_LS7_0ELi8ES4_S6_fNS_4arch15OpClassTensorOpENS8_4Sm80ENS1_9GemmShapeILi128ELi128ELi32EEENSB_ILi64ELi64ELi32EEENSB_ILi16ELi8ELi16EEENS_8epilogue6thread17LinearCombinationIS4_Li8EffLNSG_9ScaleType4KindE0ELNS_15FloatRoundStyleE2ES4_EENS1_11threadblock30GemmIdentityThreadblockSwizzleILi8EEELi4ENS8_13OpMultiplyAddELNS1_23SharedMemoryClearOptionE0ELb0ELb0ELb0ENS5_9NoPermuteENS5_37Tensor4DPermuteBMM0213RowMajorInverseILi12EEESR_vE10SelectBaseISO_vEEEEvNT_6ParamsE,(.L_x_4327 - _ZN7cutlass7Kernel2INS_4gemm6kernel20DefaultGemmUniversalINS_6half_tENS_6layout8RowMajorELNS_16ComplexTransformE0ELi8ES4_S6_LS7_0ELi8ES4_S6_fNS_4arch15OpClassTensorOpENS8_4Sm80ENS1_9GemmShapeILi128ELi128ELi32EEENSB_ILi64ELi64ELi32EEENSB_ILi16ELi8ELi16EEENS_8epilogue6thread17LinearCombinationIS4_Li8EffLNSG_9ScaleType4KindE0ELNS_15FloatRoundStyleE2ES4_EENS1_11threadblock30GemmIdentityThreadblockSwizzleILi8EEELi4ENS8_13OpMultiplyAddELNS1_23SharedMemoryClearOptionE0ELb0ELb0ELb0ENS5_9NoPermuteENS5_37Tensor4DPermuteBMM0213RowMajorInverseILi12EEESR_vE10SelectBaseISO_vEEEEvNT_6ParamsE)
        .other          _ZN7cutlass7Kernel2INS_4gemm6kernel20DefaultGemmUniversalINS_6half_tENS_6layout8RowMajorELNS_16ComplexTransformE0ELi8ES4_S6_LS7_0ELi8ES4_S6_fNS_4arch15OpClassTensorOpENS8_4Sm80ENS1_9GemmShapeILi128ELi128ELi32EEENSB_ILi64ELi64ELi32EEENSB_ILi16ELi8ELi16EEENS_8epilogue6thread17LinearCombinationIS4_Li8EffLNSG_9ScaleType4KindE0ELNS_15FloatRoundStyleE2ES4_EENS1_11threadblock30GemmIdentityThreadblockSwizzleILi8EEELi4ENS8_13OpMultiplyAddELNS1_23SharedMemoryClearOptionE0ELb0ELb0ELb0ENS5_9NoPermuteENS5_37Tensor4DPermuteBMM0213RowMajorInverseILi12EEESR_vE10SelectBaseISO_vEEEEvNT_6ParamsE,@"STO_CUDA_ENTRY STV_DEFAULT"
_ZN7cutlass7Kernel2INS_4gemm6kernel20DefaultGemmUniversalINS_6half_tENS_6layout8RowMajorELNS_16ComplexTransformE0ELi8ES4_S6_LS7_0ELi8ES4_S6_fNS_4arch15OpClassTensorOpENS8_4Sm80ENS1_9GemmShapeILi128ELi128ELi32EEENSB_ILi64ELi64ELi32EEENSB_ILi16ELi8ELi16EEENS_8epilogue6thread17LinearCombinationIS4_Li8EffLNSG_9ScaleType4KindE0ELNS_15FloatRoundStyleE2ES4_EENS1_11threadblock30GemmIdentityThreadblockSwizzleILi8EEELi4ENS8_13OpMultiplyAddELNS1_23SharedMemoryClearOptionE0ELb0ELb0ELb0ENS5_9NoPermuteENS5_37Tensor4DPermuteBMM0213RowMajorInverseILi12EEESR_vE10SelectBaseISO_vEEEEvNT_6ParamsE:
        /* <DEDUP_REMOVED lines=37> */
.L_x_2429:
        /* <DEDUP_REMOVED lines=18> */
.L_x_2431:
[----:B------:R-:W1:Y:S08]  /*0370*/  LDC.64 R202, c[0x0][0x4a0] ;  /* 0x00012800ffca7b82 */ /* 0x000e700000000a00 */
[----:B------:R-:W2:Y:S01]  /*0380*/  LDC.64 R16, c[0x0][0x4a8] ;  /* 0x00012a00ff107b82 */ /* 0x000ea20000000a00 */
[----:B-1----:R-:W-:-:S06]  /*0390*/  IMAD.WIDE.U32 R202, R201, 0x8, R202 ;  /* 0x00000008c9ca7825 */ /* 0x002fcc00078e00ca */
[----:B------:R-:W5:Y:S01]  /*03a0*/  LDG.E.64 R202, desc[UR36][R202.64] ;  /* 0x00000024caca7981 */ /* 0x000f62000c1e1b00 */
[----:B--2---:R-:W-:-:S06]  /*03b0*/  IMAD.WIDE.U32 R16, R201, 0x8, R16 ;  /* 0x00000008c9107825 */ /* 0x004fcc00078e0010 */
[----:B------:R-:W5:Y:S02]  /*03c0*/  LDG.E.64 R16, desc[UR36][R16.64] ;  /* 0x0000002410107981 */ /* 0x000f64000c1e1b00 */
.L_x_2430:
        /* <DEDUP_REMOVED lines=23> */
.L_x_2432:
        /* <DEDUP_REMOVED lines=77> */
.L_x_2485:
        /* <DEDUP_REMOVED lines=113> */
.L_x_2435:
[----:B------:R-:W-:Y:S05]  /*1120*/  BSYNC.RECONVERGENT B0 ;  /* 0x0000000000007941 */ /* 0x000fea0003800200 */
.L_x_2434:
        /* <DEDUP_REMOVED lines=48> */
.L_x_2437:
[----:B------:R-:W-:Y:S05]  /*1430*/  BSYNC.RECONVERGENT B0 ;  /* 0x0000000000007941 */ /* 0x000fea0003800200 */
.L_x_2436:
        /* <DEDUP_REMOVED lines=46> */
.L_x_2439:
[----:B------:R-:W-:Y:S05]  /*1720*/  BSYNC.RECONVERGENT B0 ;  /* 0x0000000000007941 */ /* 0x000fea0003800200 */
.L_x_2438:
        /* <DEDUP_REMOVED lines=45> */
.L_x_2441:
[----:B------:R-:W-:Y:S05]  /*1a00*/  BSYNC.RECONVERGENT B0 ;  /* 0x0000000000007941 */ /* 0x000fea0003800200 */
.L_x_2440:
        /* <DEDUP_REMOVED lines=96> */
.L_x_2443:
[----:B------:R-:W-:Y:S05]  /*2010*/  BSYNC.RECONVERGENT B0 ;  /* 0x0000000000007941 */ /* 0x000fea0003800200 */
.L_x_2442:
        /* <DEDUP_REMOVED lines=47> */
.L_x_2445:
[----:B------:R-:W-:Y:S05]  /*2310*/  BSYNC.RECONVERGENT B0 ;  /* 0x0000000000007941 */ /* 0x000fea0003800200 */
.L_x_2444:
        /* <DEDUP_REMOVED lines=47> */
.L_x_2447:
[----:B------:R-:W-:Y:S05]  /*2610*/  BSYNC.RECONVERGENT B0 ;  /* 0x0000000000007941 */ /* 0x000fea0003800200 */
.L_x_2446:
        /* <DEDUP_REMOVED lines=46> */
.L_x_2449:
[----:B------:R-:W-:Y:S05]  /*2900*/  BSYNC.RECONVERGENT B0 ;  /* 0x0000000000007941 */ /* 0x000fea0003800200 */
.L_x_2448:
        /* <DEDUP_REMOVED lines=67> */
.L_x_2451:
[----:B------:R-:W-:Y:S05]  /*2d40*/  BSYNC.RECONVERGENT B0 ;  /* 0x0000000000007941 */ /* 0x000fea0003800200 */
.L_x_2450:
        /* <DEDUP_REMOVED lines=47> */
.L_x_2453:
[----:B------:R-:W-:Y:S05]  /*3040*/  BSYNC.RECONVERGENT B0 ;  /* 0x0000000000007941 */ /* 0x000fea0003800200 */
.L_x_2452:
        /* <DEDUP_REMOVED lines=47> */
.L_x_2455:
[----:B------:R-:W-:Y:S05]  /*3340*/  BSYNC.RECONVERGENT B0 ;  /* 0x0000000000007941 */ /* 0x000fea0003800200 */
.L_x_2454:
        /* <DEDUP_REMOVED lines=45> */
.L_x_2457:
[----:B------:R-:W-:Y:S05]  /*3620*/  BSYNC.RECONVERGENT B0 ;  /* 0x0000000000007941 */ /* 0x000fea0003800200 */
.L_x_2456:
        /* <DEDUP_REMOVED lines=148> */
.L_x_2467:
        /* <DEDUP_REMOVED lines=97> */
.L_x_2460:
[----:B----4-:R-:W-:Y:S05]  /*4580*/  BSYNC.RECONVERGENT B0 ;  /* 0x0000000000007941 */ /* 0x010fea0003800200 */
.L_x_2459:
        /* <DEDUP_REMOVED lines=67> */
.L_x_2462:
[----:B------:R-:W-:Y:S05]  /*49c0*/  BSYNC.RECONVERGENT B0 ;  /* 0x0000000000007941 */ /* 0x000fea0003800200 */
.L_x_2461:
        /* <DEDUP_REMOVED lines=89> */
.L_x_2464:
[----:B------:R-:W-:Y:S05]  /*4f60*/  BSYNC.RECONVERGENT B0 ;  /* 0x0000000000007941 */ /* 0x000fea0003800200 */
.L_x_2463:
        /* <DEDUP_REMOVED lines=59> */
.L_x_2466:
[----:B------:R-:W-:Y:S05]  /*5320*/  BSYNC.RECONVERGENT B0 ;  /* 0x0000000000007941 */ /* 0x000fea0003800200 */
.L_x_2465:
        /* <DEDUP_REMOVED lines=120> */
.L_x_2458:
        /* <DEDUP_REMOVED lines=15> */
.L_x_2468:
[----:B------:R-:W4:Y:S02]  /*5ba0*/  LDCU.64 UR4, c[0x0][0x480] ;  /* 0x00009000ff0477ac */ /* 0x000f240008000a00 */
[----:B----4-:R-:W-:-:S04]  /*5bb0*/  UISETP.NE.U32.AND UP0, UPT, UR4, URZ, UPT ;  /* 0x000000ff0400728c */ /* 0x010fc8000bf05070 */
[----:B------:R-:W-:-:S09]  /*5bc0*/  UISETP.NE.AND.EX UP0, UPT, UR5, URZ, UPT, UP0 ;  /* 0x000000ff0500728c */ /* 0x000fd2000bf05300 */
[----:B------:R-:W-:Y:S05]  /*5bd0*/  BRA.U !UP0, `(.L_x_2470) ;  /* 0x00000001080c7547 */ /* 0x000fea000b800000 */
[----:B------:R-:W4:Y:S02]  /*5be0*/  LDC.64 R2, c[0x0][0x480] ;  /* 0x00012000ff027b82 */ /* 0x000f240000000a00 */
[----:B----4-:R4:W5:Y:S01]  /*5bf0*/  LDG.E R0, desc[UR36][R2.64] ;  /* 0x0000002402007981 */ /* 0x010962000c1e1900 */
[----:B------:R-:W-:Y:S05]  /*5c00*/  BRA `(.L_x_2469) ;  /* 0x0000000000087947 */ /* 0x000fea0003800000 */
.L_x_2470:
[----:B------:R-:W4:Y:S02]  /*5c10*/  LDCU UR4, c[0x0][0x478] ;  /* 0x00008f00ff0477ac */ /* 0x000f240008000800 */
[----:B----4-:R-:W-:-:S07]  /*5c20*/  MOV R0, UR4 ;  /* 0x0000000400007c02 */ /* 0x010fce0008000f00 */
.L_x_2469:
        /* <DEDUP_REMOVED lines=11> */
.L_x_2471:
[----:B------:R-:W1:Y:S02]  /*5ce0*/  LDCU.64 UR4, c[0x0][0x488] ;  /* 0x00009100ff0477ac */ /* 0x000e640008000a00 */
[----:B-1----:R-:W-:-:S04]  /*5cf0*/  UISETP.NE.U32.AND UP0, UPT, UR4, URZ, UPT ;  /* 0x000000ff0400728c */ /* 0x002fc8000bf05070 */
[----:B------:R-:W-:-:S09]  /*5d00*/  UISETP.NE.AND.EX UP0, UPT, UR5, URZ, UPT, UP0 ;  /* 0x000000ff0500728c */ /* 0x000fd2000bf05300 */
[----:B------:R-:W-:Y:S05]  /*5d10*/  BRA.U !UP0, `(.L_x_2473) ;  /* 0x00000001080c7547 */ /* 0x000fea000b800000 */
[----:B--2---:R-:W1:Y:S02]  /*5d20*/  LDC.64 R162, c[0x0][0x488] ;  /* 0x00012200ffa27b82 */ /* 0x004e640000000a00 */
[----:B-1----:R1:W5:Y:S01]  /*5d30*/  LDG.E R162, desc[UR36][R162.64] ;  /* 0x00000024a2a27981 */ /* 0x002362000c1e1900 */
[----:B------:R-:W-:Y:S05]  /*5d40*/  BRA `(.L_x_2472) ;  /* 0x0000000000087947 */ /* 0x000fea0003800000 */
.L_x_2473:
[----:B------:R-:W2:Y:S02]  /*5d50*/  LDCU UR4, c[0x0][0x47c] ;  /* 0x00008f80ff0477ac */ /* 0x000ea40008000800 */
[----:B--2---:R-:W-:-:S07]  /*5d60*/  MOV R162, UR4 ;  /* 0x0000000400a27c02 */ /* 0x004fce0008000f00 */
.L_x_2472:
        /* <DEDUP_REMOVED lines=39> */
.L_x_2474:
        /* <DEDUP_REMOVED lines=21> */
.L_x_2477:
        /* <DEDUP_REMOVED lines=17> */
.L_x_2476:
        /* <DEDUP_REMOVED lines=8> */
.L_x_2475:
        /* <DEDUP_REMOVED lines=58> */
.L_x_2481:
[----:B------:R-:W-:Y:S05]  /*6660*/  YIELD ;  /* 0x0000000000007946 */ /* 0x000fea0003800000 */
[----:B-1----:R-:W-:Y:S05]  /*6670*/  @P2 BRA `(.L_x_2480) ;  /* 0x0000000000082947 */ /* 0x002fea0003800000 */
[----:B------:R1:W2:Y:S04]  /*6680*/  LDG.E.STRONG.GPU R138, desc[UR36][R156.64] ;  /* 0x000000249c8a7981 */ /* 0x0002a8000c1ef900 */
[----:B--2---:R-:W-:Y:S01]  /*6690*/  CCTL.IVALL ;  /* 0x00000000ff00798f */ /* 0x004fe20002000000 */
.L_x_2480:
[----:B------:R-:W-:Y:S01]  /*66a0*/  ISETP.NE.AND P1, PT, R138, UR5, PT ;  /* 0x000000058a007c0c */ /* 0x000fe2000bf25270 */
[----:B------:R-:W-:-:S12]  /*66b0*/  WARPSYNC.ALL ;  /* 0x0000000000007948 */ /* 0x000fd80003800000 */
[----:B------:R-:W-:Y:S06]  /*66c0*/  BAR.RED.AND.DEFER_BLOCKING 0x0, P1 ;  /* 0x0000000000007b1d */ /* 0x000fec0000814400 */
[----:B------:R-:W2:Y:S02]  /*66d0*/  B2R.RESULT RZ, P1 ;  /* 0x0000000000ff731c */ /* 0x000ea40000024000 */
[----:B--2---:R-:W-:Y:S05]  /*66e0*/  @P1 BRA `(.L_x_2481) ;  /* 0xfffffffc00dc1947 */ /* 0x004fea000383ffff */
.L_x_2479:
        /* <DEDUP_REMOVED lines=17> */
.L_x_2478:
        /* <DEDUP_REMOVED lines=733> */
.L_x_2482:
        /* <DEDUP_REMOVED lines=407> */
.L_x_2483:
        /* <DEDUP_REMOVED lines=22> */
.L_x_2433:
[----:B------:R-:W-:Y:S02]  /*b0a0*/  MOV R12, RZ ;  /* 0x000000ff000c7202 */ /* 0x000fe40000000f00 */
[----:B------:R-:W-:Y:S02]  /*b0b0*/  MOV R11, 0x1f ;  /* 0x0000001f000b7802 */ /* 0x000fe40000000f00 */
[----:B------:R-:W-:-:S07]  /*b0c0*/  MOV R15, 0xffffffff ;  /* 0xffffffff000f7802 */ /* 0x000fce0000000f00 */
[----:B------:R-:W-:Y:S05]  /*b0d0*/  WARPSYNC.COLLECTIVE R15, `(.L_x_2484) ;  /* 0x000000000f087348 */ /* 0x000fea0003c00000 */
[----:B------:R1:W2:Y:S02]  /*b0e0*/  SHFL.IDX P6, R14, R13, R12, R11 ;  /* 0x0000000c0d0e7389 */ /* 0x0002a400000c000b */
[----:B-12---:R-:W-:Y:S05]  /*b0f0*/  ENDCOLLECTIVE ;  /* 0x000000000000791b */ /* 0x006fea0003800000 */
.L_x_2484:
[----:B------:R-:W-:Y:S05]  /*b100*/  BRA `(.L_x_2485) ;  /* 0xffffff5800407947 */ /* 0x000fea000383ffff */
.L_x_2486:
        /* <DEDUP_REMOVED lines=15> */
.L_x_4327:


//--------------------- .text._ZN7cutlass7Kernel2INS_4gemm6kernel20DefaultGemmUniversalINS_6half_tENS_6layout11ColumnMajorELNS_16ComplexTransformE0ELi8ES4_S6_LS7_0ELi8ES4_NS5_8RowMajorEfNS_4arch15OpClassTensorOpENS9_4Sm80ENS1_9GemmShapeILi128ELi128ELi32EEENSC_ILi64ELi64ELi32EEENSC_ILi16ELi8ELi16EEENS_8epilogue6thread17LinearCombinationIS4_Li8EffLNSH_9ScaleType4KindE0ELNS_15FloatRoundStyleE2ES4_EENS1_11threadblock30GemmIdentityThreadblockSwizzleILi8EEELi4ENS9_13OpMultiplyAddELNS1_23SharedMemoryClearOptionE0ELb0ELb0ELb0ENS5_31Tensor5DPermute02413ColumnMajorILi16ELi3ELi8EEENS5_34Tensor4DPermute0213RowMajorInverseILi8ELi4EEESV_vE10SelectBaseISP_vEEEEvNT_6ParamsE --------------------------
	.section	.text._ZN7cutlass7Kernel2INS_4gemm6kernel20DefaultGemmUniversalINS_6half_tENS_6layout11ColumnMajorELNS_16ComplexTransformE0ELi8ES4_S6_LS7_0ELi8ES4_NS5_8RowMajorEfNS_4arch15OpClassTensorOpENS9_4Sm80ENS1_9GemmShapeILi128ELi128ELi32EEENSC_ILi64ELi64ELi32EEENSC_ILi16ELi8ELi16EEENS_8epilogue6thread17LinearCombinationIS4_Li8EffLNSH_9ScaleType4KindE0ELNS_15FloatRoundStyleE2ES4_EENS1_11threadblock30GemmIdentityThreadblockSwizzleILi8EEELi4ENS9_13OpMultiplyAddELNS1_23SharedMemoryClearOptionE0ELb0ELb0ELb0ENS5_31Tensor5DPermute02413ColumnMajorILi16ELi3ELi8EEENS5_34Tensor4DPermute0213RowMajorInverseILi8ELi4EEESV_vE10SelectBaseISP_vEEEEvNT_6ParamsE,"ax",@progbits
	.align	128
.text._ZN7cutlass7Kernel2INS_4gemm6kernel20DefaultGemmUniversalINS_6half_tENS_6layout11ColumnMajorELNS_16ComplexTransformE0ELi8ES4_S6_LS7_0ELi8ES4_NS5_8RowMajorEfNS_4arch15OpClassTensorOpENS9_4Sm80ENS1_9GemmShapeILi128ELi128ELi32EEENSC_ILi64ELi64ELi32EEENSC_ILi16ELi8ELi16EEENS_8epilogue6thread17LinearCombinationIS4_Li8EffLNSH_9ScaleType4KindE0ELNS_15FloatRoundStyleE2ES4_EENS1_11threadblock30GemmIdentityThreadblockSwizzleILi8EEELi4ENS9_13OpMultiplyAddELNS1_23SharedMemoryClearOptionE0ELb0ELb0ELb0ENS5_31Tensor5DPermute02413ColumnMajorILi16ELi3ELi8EEENS5_34Tensor4DPermute0213RowMajorInverseILi8ELi4EEESV_vE10SelectBaseISP_vEEEEvNT_6ParamsE:
        .type           _ZN7cutlass7Kernel2INS_4gemm6kernel20DefaultGemmUniversalINS_6half_tENS_6layout11ColumnMajorELNS_16ComplexTransformE0ELi8ES4_S6_LS7_0ELi8ES4_NS5_8RowMajorEfNS_4arch15OpClassTensorOpENS9_4Sm80ENS1_9GemmShapeILi128ELi128ELi32EEENSC_ILi64ELi64ELi32EEENSC_ILi16ELi8ELi16EEENS_8epilogue6thread17LinearCombinationIS4_Li8EffLNSH_9ScaleType4KindE0ELNS_15FloatRoundStyleE2ES4_EENS1_11threadblock30GemmIdentityThreadblockSwizzleILi8EEELi4ENS9_13OpMultiplyAddELNS1_23SharedMemoryClearOptionE0ELb0ELb0ELb0ENS5_31Tensor5DPermute02413ColumnMajorILi16ELi3ELi8EEENS5_34Tensor4DPermute0213RowMajorInverseILi8ELi4EEESV_vE10SelectBaseISP_vEEEEvNT_6ParamsE,@function
        .size           _ZN7cutlass7Kernel2INS_4gemm6kernel20DefaultGemmUniversalINS_6half_tENS_6layout11ColumnMajorELNS_16ComplexTransformE0ELi8ES4_S6_LS7_0ELi8ES4_NS5_8RowMajorEfNS_4arch15OpClassTensorOpENS9_4Sm80ENS1_9GemmShapeILi128ELi128ELi32EEENSC_ILi64ELi64ELi32EEENSC_ILi16ELi8ELi16EEENS_8epilogue6thread17LinearCombinationIS4_Li8EffLNSH_9ScaleType4KindE0ELNS_15FloatRoundStyleE2ES4_EENS1_11threadblock30GemmIdentityThreadblockSwizzleILi8EEELi4ENS9_13OpMultiplyAddELNS1_23SharedMemoryClearOptionE0ELb0ELb0ELb0ENS5_31Tensor5DPermute02413ColumnMajorILi16ELi3ELi8EEENS5_34Tensor4DPermute0213RowMajorInverseILi8ELi4EEESV_vE10SelectBaseISP_vEEEEvNT_6ParamsE,(.L_x_4328 - _ZN7cutlass7Kernel2INS_4gemm6kernel20DefaultGemmUniversalINS_6half_tENS_6layout11ColumnMajorELNS_16ComplexTransformE0ELi8ES4_S6_LS7_0ELi8ES4_NS5_8RowMajorEfNS_4arch15OpClassTensorOpENS9_4Sm80ENS1_9GemmShapeILi128ELi128ELi32EEENSC_ILi64ELi64ELi32EEENSC_ILi16ELi8ELi16EEENS_8epilogue6thread17LinearCombinationIS4_Li8EffLNSH_9ScaleType4KindE0ELNS_15FloatRoundStyleE2ES4_EENS1_11threadblock30GemmIdentityThreadblockSwizzleILi8EEELi4ENS9_13OpMultiplyAddELNS1_23SharedMemoryClearOptionE0ELb0ELb0ELb0ENS5_31Tensor5DPermute02413ColumnMajorILi16ELi3ELi8EEENS5_34Tensor4DPermute0213RowMajorInverseILi8ELi4EEESV_vE10SelectBaseISP_vEEEEvNT_6ParamsE)
        .other          _ZN7cutlass7Kernel2INS_4gemm6kernel20DefaultGemmUniversalINS_6half_tENS_6layout11ColumnMajorELNS_16ComplexTransformE0ELi8ES4_S6_LS7_0ELi8ES4_NS5_8RowMajorEfNS_4arch15OpClassTensorOpENS9_4Sm80ENS1_9GemmShapeILi128ELi128ELi32EEENSC_ILi64ELi64ELi32EEENSC_ILi16ELi8ELi16EEENS_8epilogue6thread17LinearCombinationIS4_Li8EffLNSH_9ScaleType4KindE0ELNS_15FloatRoundStyleE2ES4_EENS1_11threadblock30GemmIdentityThreadblockSwizzleILi8EEELi4ENS9_13OpMultiplyAddELNS1_23SharedMemoryClearOptionE0ELb0ELb0ELb0ENS5_31Tensor5DPermute02413ColumnMajorILi16ELi3ELi8EEENS5_34Tensor4DPermute0213RowMajorInverseILi8ELi4EEESV_vE10SelectBaseISP_vEEEEvNT_6ParamsE,@"STO_CUDA_ENTRY STV_DEFAULT"
_ZN7cutlass7Kernel2INS_4gemm6kernel20DefaultGemmUniversalINS_6half_tENS_6layout11ColumnMajorELNS_16ComplexTransformE0ELi8ES4_S6_LS7_0ELi8ES4_NS5_8RowMajorEfNS_4arch15OpClassTensorOpENS9_4Sm80ENS1_9GemmShapeILi128ELi128ELi32EEENSC_ILi64ELi64ELi32EEENSC_ILi16ELi8ELi16EEENS_8epilogue6thread17LinearCombinationIS4_Li8EffLNSH_9ScaleType4KindE0ELNS_15FloatRoundStyleE2ES4_EENS1_11threadblock30GemmIdentityThreadblockSwizzleILi8EEELi4ENS9_13OpMultiplyAddELNS1_23SharedMemoryClearOptionE0ELb0ELb0ELb0ENS5_31Tensor5DPermute02413ColumnMajorILi16ELi3ELi8EEENS5_34Tensor4DPermute0213RowMajorInverseILi8ELi4EEESV_vE10SelectBaseISP_vEEEEvNT_6ParamsE:
        /* <DEDUP_REMOVED lines=37> */
.L_x_2487:
        /* <DEDUP_REMOVED lines=18> */
.L_x_2489:
[----:B------:R-:W1:Y:S08]  /*0370*/  LDC.64 R202, c[0x0][0x4a0] ;  /* 0x00012800ffca7b82 */ /* 0x000e700000000a00 */
[----:B------:R-:W2:Y:S01]  /*0380*/  LDC.64 R204, c[0x0][0x4a8] ;  /* 0x00012a00ffcc7b82 */ /* 0x000ea20000000a00 */
[----:B-1----:R-:W-:-:S06]  /*0390*/  IMAD.WIDE.U32 R202, R201, 0x8, R202 ;  /* 0x00000008c9ca7825 */ /* 0x002fcc00078e00ca */
[----:B------:R-:W5:Y:S01]  /*03a0*/  LDG.E.64 R202, desc[UR36][R202.64] ;  /* 0x00000024caca7981 */ /* 0x000f62000c1e1b00 */
[----:B--2---:R-:W-:-:S06]  /*03b0*/  IMAD.WIDE.U32 R204, R201, 0x8, R204 ;  /* 0x00000008c9cc7825 */ /* 0x004fcc00078e00cc */
[----:B------:R-:W5:Y:S02]  /*03c0*/  LDG.E.64 R204, desc[UR36][R204.64] ;  /* 0x00000024cccc7981 */ /* 0x000f64000c1e1b00 */
.L_x_2488:
[----:B------:R-:W-:Y:S01]  /*03d0*/  BAR.SYNC.DEFER_BLOCKING 0x0 ;  /* 0x0000000000007b1d */ /* 0x000fe20000010000 */
[----:B-1----:R-:W-:-:S13]  /*03e0*/  LOP3.LUT P0, RZ, R26, 0x3, RZ, 0xc0, !PT ;  /* 0x000000031aff7812 */ /* 0x002fda000780c0ff */
[----:B------:R-:W-:Y:S05]  /*03f0*/  @!P0 BRA `(.L_x_2490) ;  /* 0x0000000000408947 */ /* 0x000fea0003800000 */
        /* <DEDUP_REMOVED lines=16> */
.L_x_2490:
[----:B------:R-:W1:Y:S01]  /*0500*/  LDCU UR4, c[0x0][0x380] ;  /* 0x00007000ff0477ac */ /* 0x000e620008000800 */
[----:B------:R-:W2:Y:S01]  /*0510*/  S2R R173, SR_TID.X ;  /* 0x0000000000ad7919 */ /* 0x000ea20000002100 */
[----:B-1----:R-:W-:-:S09]  /*0520*/  ULOP3.LUT UP0, URZ, UR4, 0x7, URZ, 0xc0, !UPT ;  /* 0x0000000704ff7892 */ /* 0x002fd2000f80c0ff */
[----:B------:R-:W-:Y:S05]  /*0530*/  BRA.U !UP0, `(.L_x_2491) ;  /* 0x0000000108407547 */ /* 0x000fea000b800000 */
        /* <DEDUP_REMOVED lines=16> */
.L_x_2491:
[----:B------:R-:W-:Y:S01]  /*0640*/  IMAD.IADD R18, R26, 0x1, -R27 ;  /* 0x000000011a127824 */ /* 0x000fe200078e0a1b */
[----:B------:R-:W1:Y:S01]  /*0650*/  LDCU UR4, c[0x0][0x384] ;  /* 0x00007080ff0477ac */ /* 0x000e620008000800 */
[--C-:B--2---:R-:W-:Y:S01]  /*0660*/  SHF.R.U32.HI R176, RZ, 0x3, R173.reuse ;  /* 0x00000003ffb07819 */ /* 0x104fe200000116ad */
[----:B------:R-:W-:Y:S01]  /*0670*/  IMAD.SHL.U32 R28, R173, 0x8, RZ ;  /* 0x00000008ad1c7824 */ /* 0x000fe200078e00ff */
[----:B------:R-:W-:Y:S02]  /*0680*/  SHF.R.U32.HI R2, RZ, 0x5, R173 ;  /* 0x00000005ff027819 */ /* 0x000fe400000116ad */
[----:B------:R-:W-:Y:S02]  /*0690*/  SHF.R.S32.HI R23, RZ, 0x1f, R18 ;  /* 0x0000001fff177819 */ /* 0x000fe40000011412 */
[----:B------:R-:W-:Y:S02]  /*06a0*/  LOP3.LUT R3, R176, 0x3, RZ, 0xc0, !PT ;  /* 0x00000003b0037812 */ /* 0x000fe400078ec0ff */
[----:B------:R-:W-:-:S02]  /*06b0*/  LEA.HI R23, R23, R18, RZ, 0x5 ;  /* 0x0000001217177211 */ /* 0x000fc400078f28ff */
[----:B------:R-:W-:Y:S01]  /*06c0*/  LOP3.LUT R0, R28, 0x38, RZ, 0xc0, !PT ;  /* 0x000000381c007812 */ /* 0x000fe200078ec0ff */
[----:B------:R-:W-:Y:S01]  /*06d0*/  IMAD R22, R2, 0x8, R3 ;  /* 0x0000000802167824 */ /* 0x000fe200078e0203 */
[----:B------:R-:W-:Y:S02]  /*06e0*/  LOP3.LUT R23, R23, 0xffffffe0, RZ, 0xc0, !PT ;  /* 0xffffffe017177812 */ /* 0x000fe400078ec0ff */
[----:B------:R-:W-:Y:S01]  /*06f0*/  LOP3.LUT R25, R173, 0x7, RZ, 0xc0, !PT ;  /* 0x00000007ad197812 */ /* 0x000fe200078ec0ff */
[----:B------:R-:W-:Y:S02]  /*0700*/  IMAD R19, R19, 0x80, R0 ;  /* 0x0000008013137824 */ /* 0x000fe400078e0200 */
[----:B------:R-:W-:Y:S01]  /*0710*/  IMAD.IADD R23, R18, 0x1, -R23 ;  /* 0x0000000112177824 */ /* 0x000fe200078e0a17 */
[----:B-1----:R-:W-:Y:S01]  /*0720*/  ULOP3.LUT UP0, URZ, UR4, 0x3, URZ, 0xc0, !UPT ;  /* 0x0000000304ff7892 */ /* 0x002fe2000f80c0ff */
[----:B------:R-:W-:Y:S02]  /*0730*/  IMAD.IADD R24, R22, 0x1, R27 ;  /* 0x0000000116187824 */ /* 0x000fe400078e021b */
[----:B------:R-:W-:Y:S01]  /*0740*/  VIADD R17, R19, 0x40 ;  /* 0x0000004013117836 */ /* 0x000fe20000000000 */
[----:B------:R-:W-:Y:S01]  /*0750*/  ISETP.NE.AND P0, PT, R23, RZ, PT ;  /* 0x000000ff1700720c */ /* 0x000fe20003f05270 */
[----:B------:R-:W-:-:S03]  /*0760*/  VIADD R16, R24, 0x4 ;  /* 0x0000000418107836 */ /* 0x000fc60000000000 */
[----:B------:R-:W-:-:S05]  /*0770*/  SEL R23, R23, 0x20, P0 ;  /* 0x0000002017177807 */ /* 0x000fca0000000000 */
[----:B------:R-:W-:Y:S01]  /*0780*/  IMAD.IADD R213, R23, 0x1, R27 ;  /* 0x0000000117d57824 */ /* 0x000fe200078e021b */
        /* <DEDUP_REMOVED lines=17> */
.L_x_2492:
[----:B------:R-:W-:-:S13]  /*08a0*/  LOP3.LUT P0, RZ, R26, 0x7, RZ, 0xc0, !PT ;  /* 0x000000071aff7812 */ /* 0x000fda000780c0ff */
        /* <DEDUP_REMOVED lines=17> */
.L_x_2493:
[----:B------:R-:W1:Y:S01]  /*09c0*/  LDC.64 R4, c[0x0][0x380] ;  /* 0x0000e000ff047b82 */ /* 0x000e620000000a00 */
[----:B------:R-:W-:Y:S01]  /*09d0*/  SHF.R.U32.HI R6, RZ, 0x2, R173 ;  /* 0x00000002ff067819 */ /* 0x000fe200000116ad */
[----:B------:R-:W-:Y:S01]  /*09e0*/  UMOV UR4, 0xffffffff ;  /* 0xffffffff00047882 */ /* 0x000fe20000000000 */
[----:B------:R-:W-:Y:S02]  /*09f0*/  LOP3.LUT R0, R28, 0x18, RZ, 0xc0, !PT ;  /* 0x000000181c007812 */ /* 0x000fe400078ec0ff */
[----:B------:R-:W-:Y:S02]  /*0a00*/  LOP3.LUT R6, R6, 0x7, RZ, 0xc0, !PT ;  /* 0x0000000706067812 */ /* 0x000fe400078ec0ff */
[----:B------:R-:W-:Y:S01]  /*0a10*/  VIMNMX R3, PT, PT, R213, R26, PT ;  /* 0x0000001ad5037248 */ /* 0x000fe20003fe0100 */
[----:B------:R-:W-:Y:S01]  /*0a20*/  IMAD.IADD R8, R0, 0x1, R27 ;  /* 0x0000000100087824 */ /* 0x000fe200078e021b */
[----:B------:R-:W-:Y:S02]  /*0a30*/  LOP3.LUT R9, R6, 0x3e0, R173, 0xf8, !PT ;  /* 0x000003e006097812 */ /* 0x000fe400078ef8ad */
[----:B------:R-:W-:-:S02]  /*0a40*/  SHF.R.S32.HI R11, RZ, 0x1f, R26 ;  /* 0x0000001fff0b7819 */ /* 0x000fc4000001141a */
[----:B------:R-:W-:Y:S01]  /*0a50*/  ISETP.GE.AND P0, PT, R8, R3, PT ;  /* 0x000000030800720c */ /* 0x000fe20003f06270 */
[----:B------:R-:W-:Y:S01]  /*0a60*/  IMAD R222, R222, 0x80, R9 ;  /* 0x00000080dede7824 */ /* 0x000fe200078e0209 */
[----:B------:R-:W-:Y:S02]  /*0a70*/  LEA.HI R11, R11, R26, RZ, 0x3 ;  /* 0x0000001a0b0b7211 */ /* 0x000fe400078f18ff */
[----:B------:R-:W-:Y:S01]  /*0a80*/  SEL R6, RZ, 0x2, P0 ;  /* 0x00000002ff067807 */ /* 0x000fe20000000000 */
[C---:B------:R-:W-:Y:S01]  /*0a90*/  VIADD R174, R222.reuse, 0x8 ;  /* 0x00000008deae7836 */ /* 0x040fe20000000000 */
[----:B------:R-:W-:Y:S01]  /*0aa0*/  SEL R7, RZ, 0x4, P0 ;  /* 0x00000004ff077807 */ /* 0x000fe20000000000 */
[C---:B------:R-:W-:Y:S01]  /*0ab0*/  VIADD R220, R222.reuse, 0x10 ;  /* 0x00000010dedc7836 */ /* 0x040fe20000000000 */
[----:B------:R-:W-:Y:S01]  /*0ac0*/  SEL R20, RZ, 0x8, P0 ;  /* 0x00000008ff147807 */ /* 0x000fe20000000000 */
[----:B------:R-:W-:Y:S01]  /*0ad0*/  VIADD R172, R222, 0x18 ;  /* 0x00000018deac7836 */ /* 0x000fe20000000000 */
[----:B------:R-:W-:-:S02]  /*0ae0*/  SHF.R.S32.HI R209, RZ, 0x3, R11 ;  /* 0x00000003ffd17819 */ /* 0x000fc4000001140b */
[-C--:B-1----:R-:W-:Y:S02]  /*0af0*/  ISETP.LT.AND P3, PT, R222, R5.reuse, !P0 ;  /* 0x00000005de00720c */ /* 0x082fe40004761270 */
[-C--:B------:R-:W-:Y:S02]  /*0b00*/  ISETP.GE.AND P2, PT, R174, R5.reuse, PT ;  /* 0x00000005ae00720c */ /* 0x080fe40003f46270 */
[----:B------:R-:W-:Y:S02]  /*0b10*/  ISETP.GE.AND P1, PT, R220, R5, PT ;  /* 0x00000005dc00720c */ /* 0x000fe40003f26270 */
[----:B------:R-:W-:Y:S02]  /*0b20*/  SEL R10, RZ, 0x1, !P3 ;  /* 0x00000001ff0a7807 */ /* 0x000fe40005800000 */
[----:B------:R-:W-:Y:S02]  /*0b30*/  SEL R6, R6, RZ, !P2 ;  /* 0x000000ff06067207 */ /* 0x000fe40005000000 */
[----:B------:R-:W-:-:S02]  /*0b40*/  SEL R7, R7, RZ, !P1 ;  /* 0x000000ff07077207 */ /* 0x000fc40004800000 */
[----:B------:R-:W-:Y:S02]  /*0b50*/  ISETP.GE.AND P0, PT, R172, R5, PT ;  /* 0x00000005ac00720c */ /* 0x000fe40003f06270 */
[----:B------:R-:W-:Y:S02]  /*0b60*/  IADD3 R7, PT, PT, R7, R6, R10 ;  /* 0x0000000607077210 */ /* 0x000fe40007ffe00a */
[-C--:B------:R-:W-:Y:S02]  /*0b70*/  ISETP.GE.AND P3, PT, R24, R3.reuse, PT ;  /* 0x000000031800720c */ /* 0x080fe40003f66270 */
[----:B------:R-:W-:Y:S02]  /*0b80*/  SEL R20, R20, RZ, !P0 ;  /* 0x000000ff14147207 */ /* 0x000fe40004000000 */
[----:B------:R-:W-:Y:S02]  /*0b90*/  P2R R6, PR, RZ, 0x8 ;  /* 0x00000008ff067803 */ /* 0x000fe40000000000 */
[----:B------:R-:W-:Y:S01]  /*0ba0*/  ISETP.GE.AND P3, PT, R16, R3, PT ;  /* 0x000000031000720c */ /* 0x000fe20003f66270 */
[----:B------:R-:W-:Y:S01]  /*0bb0*/  IMAD.IADD R20, R7, 0x1, R20 ;  /* 0x0000000107147824 */ /* 0x000fe200078e0214 */
[----:B------:R-:W-:-:S02]  /*0bc0*/  ISETP.GE.AND P5, PT, R19, R4, PT ;  /* 0x000000041300720c */ /* 0x000fc40003fa6270 */
[----:B------:R-:W-:Y:S01]  /*0bd0*/  ISETP.GE.AND P4, PT, R17, R4, PT ;  /* 0x000000041100720c */ /* 0x000fe20003f86270 */
[----:B------:R-:W-:-:S12]  /*0be0*/  BRA.DIV UR4, `(.L_x_2494) ;  /* 0x0000010204787947 */ /* 0x000fd8000b800000 */
[----:B------:R1:W2:Y:S02]  /*0bf0*/  SHFL.IDX PT, R14, R2, RZ, 0x1f ;  /* 0x00001fff020e7589 */ /* 0x0002a400000e0000 */
.L_x_2582:
[----:B------:R-:W-:Y:S01]  /*0c00*/  ISETP.LT.AND P6, PT, R24, R3, !P5 ;  /* 0x000000031800720c */ /* 0x000fe20006fc1270 */
[----:B------:R-:W-:Y:S01]  /*0c10*/  VIADD R7, R18, 0x3e ;  /* 0x0000003e12077836 */ /* 0x000fe20000000000 */
[----:B--2---:R-:W-:Y:S01]  /*0c20*/  SHF.R.S32.HI R3, RZ, 0x1f, R14 ;  /* 0x0000001fff037819 */ /* 0x004fe2000001140e */
[----:B------:R-:W2:Y:S01]  /*0c30*/  LDC R211, c[0x0][0x3b8] ;  /* 0x0000ee00ffd37b82 */ /* 0x000ea20000000800 */
[----:B------:R-:W-:Y:S01]  /*0c40*/  SEL R30, RZ, 0x1, !P6 ;  /* 0x00000001ff1e7807 */ /* 0x000fe20007000000 */
[----:B------:R-:W-:Y:S01]  /*0c50*/  IMAD.SHL.U32 R29, R173, 0x4, RZ ;  /* 0x00000004ad1d7824 */ /* 0x000fe200078e00ff */
[----:B------:R-:W-:Y:S01]  /*0c60*/  LEA.HI R208, R3, R14, RZ, 0x2 ;  /* 0x0000000e03d07211 */ /* 0x000fe200078f10ff */
[----:B------:R-:W-:Y:S01]  /*0c70*/  BSSY.RECONVERGENT B0, `(.L_x_2495) ;  /* 0x000005b000007945 */ /* 0x000fe20003800200 */
[----:B------:R-:W-:Y:S02]  /*0c80*/  ISETP.NE.AND P6, PT, R6, RZ, PT ;  /* 0x000000ff0600720c */ /* 0x000fe40003fc5270 */
[----:B------:R-:W-:-:S02]  /*0c90*/  CS2R R26, SRZ ;  /* 0x00000000001a7805 */ /* 0x000fc4000001ff00 */
[----:B------:R-:W-:Y:S02]  /*0ca0*/  LOP3.LUT R3, R208, 0xfffc, RZ, 0xc0, !PT ;  /* 0x0000fffcd0037812 */ /* 0x000fe400078ec0ff */
[----:B------:R-:W-:Y:S02]  /*0cb0*/  SEL R13, RZ, 0x2, P4 ;  /* 0x00000002ff0d7807 */ /* 0x000fe40002000000 */
[----:B------:R-:W-:Y:S01]  /*0cc0*/  SEL R15, RZ, 0x8, P4 ;  /* 0x00000008ff0f7807 */ /* 0x000fe20002000000 */
[----:B-1----:R-:W-:Y:S01]  /*0cd0*/  IMAD.IADD R2, R14, 0x1, -R3 ;  /* 0x000000010e027824 */ /* 0x002fe200078e0a03 */
[----:B------:R-:W-:Y:S02]  /*0ce0*/  SEL R14, RZ, 0x4, P5 ;  /* 0x00000004ff0e7807 */ /* 0x000fe40002800000 */
[----:B------:R-:W-:Y:S02]  /*0cf0*/  SEL R3, R13, RZ, !P6 ;  /* 0x000000ff0d037207 */ /* 0x000fe40007000000 */
[----:B------:R-:W-:-:S02]  /*0d00*/  LOP3.LUT R11, R2, 0x80, RZ, 0xc0, !PT ;  /* 0x00000080020b7812 */ /* 0x000fc400078ec0ff */
[----:B------:R-:W-:Y:S02]  /*0d10*/  SEL R6, R14, RZ, !P3 ;  /* 0x000000ff0e067207 */ /* 0x000fe40005800000 */
[----:B------:R-:W-:Y:S02]  /*0d20*/  LEA.HI R206, R11, R2, RZ, 0x19 ;  /* 0x000000020bce7211 */ /* 0x000fe400078fc8ff */
[----:B------:R-:W-:Y:S02]  /*0d30*/  IADD3 R30, PT, PT, R6, R3, R30 ;  /* 0x00000003061e7210 */ /* 0x000fe40007ffe01e */
[C---:B------:R-:W-:Y:S02]  /*0d40*/  LOP3.LUT R207, R206.reuse, 0xfffe, RZ, 0xc0, !PT ;  /* 0x0000fffececf7812 */ /* 0x040fe400078ec0ff */
[----:B------:R-:W-:Y:S02]  /*0d50*/  SEL R3, R15, RZ, !P3 ;  /* 0x000000ff0f037207 */ /* 0x000fe40005800000 */
[----:B------:R-:W-:Y:S01]  /*0d60*/  ISETP.GE.U32.AND P6, PT, R7, 0x3f, PT ;  /* 0x0000003f0700780c */ /* 0x000fe20003fc6070 */
[----:B------:R-:W-:Y:S01]  /*0d70*/  IMAD.MOV R207, RZ, RZ, -R207 ;  /* 0x000000ffffcf7224 */ /* 0x000fe200078e0acf */
[----:B------:R-:W-:Y:S01]  /*0d80*/  SHF.R.U32.HI R214, RZ, 0x1, R173 ;  /* 0x00000001ffd67819 */ /* 0x000fe200000116ad */
[----:B------:R-:W-:Y:S01]  /*0d90*/  IMAD.IADD R30, R3, 0x1, R30 ;  /* 0x00000001031e7824 */ /* 0x000fe200078e021e */
[----:B------:R-:W-:Y:S01]  /*0da0*/  PRMT R206, R206, 0x8880, RZ ;  /* 0x00008880cece7816 */ /* 0x000fe200000000ff */
[----:B------:R-:W-:Y:S01]  /*0db0*/  VIADD R3, R18, 0x1f ;  /* 0x0000001f12037836 */ /* 0x000fe20000000000 */
[----:B------:R-:W-:-:S02]  /*0dc0*/  PRMT R207, R207, 0x7710, RZ ;  /* 0x00007710cfcf7816 */ /* 0x000fc400000000ff */
[----:B------:R-:W-:Y:S02]  /*0dd0*/  SEL R30, R30, RZ, P6 ;  /* 0x000000ff1e1e7207 */ /* 0x000fe40003000000 */
[----:B------:R-:W-:Y:S01]  /*0de0*/  LOP3.LUT R214, R214, 0x8, RZ, 0xc0, !PT ;  /* 0x00000008d6d67812 */ /* 0x000fe200078ec0ff */
[----:B------:R-:W-:Y:S01]  /*0df0*/  IMAD.IADD R207, R2, 0x1, R207 ;  /* 0x0000000102cf7824 */ /* 0x000fe200078e02cf */
[----:B------:R-:W-:Y:S02]  /*0e00*/  LOP3.LUT P3, R21, R30, 0x1, RZ, 0xc0, !PT ;  /* 0x000000011e157812 */ /* 0x000fe4000786c0ff */
[----:B------:R-:W-:Y:S02]  /*0e10*/  SHF.R.S32.HI R206, RZ, 0x1, R206 ;  /* 0x00000001ffce7819 */ /* 0x000fe400000114ce */
[----:B------:R-:W-:Y:S02]  /*0e20*/  SHF.R.U32.HI R7, RZ, 0x1, R25 ;  /* 0x00000001ff077819 */ /* 0x000fe40000011619 */
[----:B------:R-:W-:-:S02]  /*0e30*/  LOP3.LUT R214, R214, 0x7, R173, 0xf8, !PT ;  /* 0x00000007d6d67812 */ /* 0x000fc400078ef8ad */
[----:B------:R-:W-:Y:S02]  /*0e40*/  SHF.R.S32.HI R208, RZ, 0x2, R208 ;  /* 0x00000002ffd07819 */ /* 0x000fe400000114d0 */
[----:B------:R-:W-:Y:S01]  /*0e50*/  PRMT R206, R206, 0x9910, RZ ;  /* 0x00009910cece7816 */ /* 0x000fe200000000ff */
[----:B------:R-:W-:Y:S01]  /*0e60*/  IMAD.SHL.U32 R214, R214, 0x10, RZ ;  /* 0x00000010d6d67824 */ /* 0x000fe200078e00ff */
[----:B------:R-:W-:Y:S02]  /*0e70*/  PRMT R31, R207, 0x8880, RZ ;  /* 0x00008880cf1f7816 */ /* 0x000fe400000000ff */
[----:B------:R-:W-:Y:S01]  /*0e80*/  SHF.R.S32.HI R11, RZ, 0x1f, R4 ;  /* 0x0000001fff0b7819 */ /* 0x000fe20000011404 */
[----:B------:R-:W-:Y:S01]  /*0e90*/  IMAD R199, R206, 0x80, R208 ;  /* 0x00000080cec77824 */ /* 0x000fe200078e02d0 */
[----:B------:R-:W-:Y:S01]  /*0ea0*/  LOP3.LUT R6, R7, 0x1, R176, 0x78, !PT ;  /* 0x0000000107067812 */ /* 0x000fe200078e78b0 */
[----:B------:R-:W-:Y:S01]  /*0eb0*/  IMAD R198, R208, 0x40, R31 ;  /* 0x00000040d0c67824 */ /* 0x000fe200078e021f */
[----:B------:R-:W-:Y:S01]  /*0ec0*/  LEA.HI R212, R11, R4, RZ, 0x3 ;  /* 0x000000040bd47211 */ /* 0x000fe200078f18ff */
[----:B------:R-:W-:Y:S01]  /*0ed0*/  IMAD.SHL.U32 R199, R199, 0x8, RZ ;  /* 0x00000008c7c77824 */ /* 0x000fe200078e00ff */
[----:B------:R-:W-:Y:S01]  /*0ee0*/  LOP3.LUT R29, R6, 0x4, R29, 0xf8, !PT ;  /* 0x00000004061d7812 */ /* 0x000fe200078ef81d */
[----:B------:R-:W-:Y:S01]  /*0ef0*/  IMAD.SHL.U32 R198, R198, 0x80, RZ ;  /* 0x00000080c6c67824 */ /* 0x000fe200078e00ff */
[----:B------:R-:W-:-:S02]  /*0f00*/  LOP3.LUT R12, R176, 0x1, RZ, 0xc0, !PT ;  /* 0x00000001b00c7812 */ /* 0x000fc400078ec0ff */
[----:B--2---:R-:W-:Y:S02]  /*0f10*/  LEA.HI R211, R211, R211, RZ, 0x1 ;  /* 0x000000d3d3d37211 */ /* 0x004fe400078f08ff */
[----:B------:R-:W-:Y:S02]  /*0f20*/  LOP3.LUT R207, R207, 0xffff, RZ, 0xc0, !PT ;  /* 0x0000ffffcfcf7812 */ /* 0x000fe400078ec0ff */
[C---:B------:R-:W-:Y:S02]  /*0f30*/  LOP3.LUT R11, R173.reuse, 0x4, RZ, 0xc0, !PT ;  /* 0x00000004ad0b7812 */ /* 0x040fe400078ec0ff */
[----:B------:R-:W-:Y:S02]  /*0f40*/  LOP3.LUT R32, R173, 0x3, R176, 0x48, !PT ;  /* 0x00000003ad207812 */ /* 0x000fe400078e48b0 */
[----:B------:R-:W-:Y:S02]  /*0f50*/  LOP3.LUT R4, R12, 0x3, R173, 0x78, !PT ;  /* 0x000000030c047812 */ /* 0x000fe400078e78ad */
[----:B------:R-:W-:-:S02]  /*0f60*/  SEL R20, R20, RZ, P6 ;  /* 0x000000ff14147207 */ /* 0x000fc40003000000 */
[----:B------:R-:W-:Y:S02]  /*0f70*/  SHF.R.S32.HI R212, RZ, 0x3, R212 ;  /* 0x00000003ffd47819 */ /* 0x000fe400000114d4 */
[----:B------:R-:W-:Y:S02]  /*0f80*/  SHF.R.S32.HI R211, RZ, 0x1, R211 ;  /* 0x00000001ffd37819 */ /* 0x000fe400000114d3 */
        /* <DEDUP_REMOVED lines=11> */
[----:B-1----:R-:W-:Y:S02]  /*1040*/  IMAD.MOV R26, RZ, RZ, -R29 ;  /* 0x000000ffff1a7224 */ /* 0x002fe400078e0a1d */
[----:B------:R-:W-:Y:S02]  /*1050*/  IMAD.MOV.U32 R28, RZ, RZ, RZ ;  /* 0x000000ffff1c7224 */ /* 0x000fe400078e00ff */
        /* <DEDUP_REMOVED lines=9> */
[----:B------:R-:W-:Y:S02]  /*10f0*/  LOP3.LUT R2, R19, R212, RZ, 0x3c, !PT ;  /* 0x000000d413027212 */ /* 0x000fe400078e3cff */
[----:B------:R-:W-:Y:S02]  /*1100*/  SHF.R.S32.HI R27, RZ, 0x1f, R24 ;  /* 0x0000001fff1b7819 */ /* 0x000fe40000011418 */
[----:B------:R-:W-:-:S02]  /*1110*/  ISETP.GE.AND P3, PT, R2, RZ, PT ;  /* 0x000000ff0200720c */ /* 0x000fc40003f66270 */
[----:B------:R-:W-:-:S04]  /*1120*/  LEA.HI R10, R27, R24, RZ, 0x2 ;  /* 0x000000181b0a7211 */ /* 0x000fc800078f10ff */
[----:B------:R-:W-:Y:S01]  /*1130*/  LOP3.LUT R27, R10, 0xfffffffc, RZ, 0xc0, !PT ;  /* 0xfffffffc0a1b7812 */ /* 0x000fe200078ec0ff */
[----:B------:R-:W-:Y:S01]  /*1140*/  @P6 VIADD R26, R26, 0x1 ;  /* 0x000000011a1a6836 */ /* 0x000fe20000000000 */
[----:B------:R-:W-:-:S03]  /*1150*/  SHF.L.U32 R10, R10, 0x1, RZ ;  /* 0x000000010a0a7819 */ /* 0x000fc600000006ff */
[----:B------:R-:W-:Y:S02]  /*1160*/  IMAD.IADD R27, R24, 0x1, -R27 ;  /* 0x00000001181b7824 */ /* 0x000fe400078e0a1b */
[----:B------:R-:W-:Y:S02]  /*1170*/  @!P3 IADD3 R26, PT, PT, -R26, RZ, RZ ;  /* 0x000000ff1a1ab210 */ /* 0x000fe40007ffe1ff */
[----:B------:R-:W-:-:S05]  /*1180*/  @!P4 LOP3.LUT R26, RZ, R212, RZ, 0x33, !PT ;  /* 0x000000d4ff1ac212 */ /* 0x000fca00078e33ff */
[----:B------:R-:W-:-:S04]  /*1190*/  IMAD.MOV R2, RZ, RZ, -R26 ;  /* 0x000000ffff027224 */ /* 0x000fc800078e0a1a */
[----:B------:R-:W-:-:S04]  /*11a0*/  IMAD R2, R212, R2, R19 ;  /* 0x00000002d4027224 */ /* 0x000fc800078e0213 */
[----:B------:R-:W-:Y:S01]  /*11b0*/  IMAD R28, R27, R212, R2 ;  /* 0x000000d41b1c7224 */ /* 0x000fe200078e0202 */
[----:B------:R-:W-:-:S04]  /*11c0*/  LOP3.LUT R27, R10, 0xfffffff8, RZ, 0xc0, !PT ;  /* 0xfffffff80a1b7812 */ /* 0x000fc800078ec0ff */
[----:B------:R-:W-:Y:S01]  /*11d0*/  SHF.R.S32.HI R29, RZ, 0x1f, R28 ;  /* 0x0000001fff1d7819 */ /* 0x000fe2000001141c */
[----:B------:R-:W-:-:S04]  /*11e0*/  IMAD.IADD R27, R26, 0x1, R27 ;  /* 0x000000011a1b7824 */ /* 0x000fc800078e021b */
[----:B------:R-:W-:-:S03]  /*11f0*/  IMAD.WIDE R28, R27, R211, R28 ;  /* 0x000000d31b1c7225 */ /* 0x000fc600078e021c */
[----:B-----5:R-:W-:-:S04]  /*1200*/  LEA R26, P3, R28, R202, 0x1 ;  /* 0x000000ca1c1a7211 */ /* 0x020fc800078608ff */
[----:B------:R-:W-:-:S09]  /*1210*/  LEA.HI.X R27, R28, R203, R29, 0x1, P3 ;  /* 0x000000cb1c1b7211 */ /* 0x000fd200018f0c1d */
.L_x_2496:
[----:B------:R-:W-:Y:S05]  /*1220*/  BSYNC.RECONVERGENT B0 ;  /* 0x0000000000007941 */ /* 0x000fea0003800200 */
.L_x_2495:
[----:B------:R-:W1:Y:S01]  /*1230*/  S2R R2, SR_CgaCtaId ;  /* 0x0000000000027919 */ /* 0x000e620000008800 */
[----:B------:R-:W-:Y:S01]  /*1240*/  IMAD.SHL.U32 R10, R21, 0x10, RZ ;  /* 0x00000010150a7824 */ /* 0x000fe200078e00ff */
[----:B------:R-:W-:Y:S01]  /*1250*/  MOV R21, 0x400 ;  /* 0x0000040000157802 */ /* 0x000fe20000000f00 */
[----:B------:R-:W-:Y:S01]  /*1260*/  BSSY.RECONVERGENT B0, `(.L_x_2497) ;  /* 0x0000036000007945 */ /* 0x000fe20003800200 */
[----:B------:R-:W-:Y:S02]  /*1270*/  SHF.L.U32 R31, R22, 0x8, RZ ;  /* 0x00000008161f7819 */ /* 0x000fe400000006ff */
[----:B------:R-:W-:Y:S01]  /*1280*/  ISETP.NE.U32.AND P3, PT, R10, RZ, PT ;  /* 0x000000ff0a00720c */ /* 0x000fe20003f65070 */
[----:B------:R-:W-:Y:S01]  /*1290*/  IMAD.IADD R10, R11, 0x1, R32 ;  /* 0x000000010b0a7824 */ /* 0x000fe200078e0220 */
[----:B-1----:R-:W-:-:S03]  /*12a0*/  LEA R2, R2, R21, 0x18 ;  /* 0x0000001502027211 */ /* 0x002fc600078ec0ff */
[----:B------:R-:W-:-:S05]  /*12b0*/  IMAD R21, R10, 0x10, R31 ;  /* 0x000000100a157824 */ /* 0x000fca00078e021f */
[----:B------:R-:W-:Y:S02]  /*12c0*/  IADD3 R10, PT, PT, R21, R2, RZ ;  /* 0x00000002150a7210 */ /* 0x000fe40007ffe0ff */
[----:B------:R-:W-:-:S03]  /*12d0*/  MOV R21, RZ ;  /* 0x000000ff00157202 */ /* 0x000fc60000000f00 */
[----:B------:R-:W-:Y:S01]  /*12e0*/  @!PT LDS RZ, [RZ] ;  /* 0x00000000fffff984 */ /* 0x000fe20000000800 */
[----:B------:R-:W-:Y:S01]  /*12f0*/  @!PT LDS RZ, [RZ] ;  /* 0x00000000fffff984 */ /* 0x000fe20000000800 */
[----:B------:R-:W-:Y:S01]  /*1300*/  @!PT LDS RZ, [RZ] ;  /* 0x00000000fffff984 */ /* 0x000fe20000000800 */
[----:B------:R1:W-:Y:S01]  /*1310*/  LDGSTS.E.BYPASS.LTC128B.128 [R10], desc[UR36][R26.64], P3 ;  /* 0x000000001a0a7fae */ /* 0x0003e20009981a24 */
[----:B------:R-:W-:Y:S01]  /*1320*/  LOP3.LUT P3, R29, R30, 0x2, RZ, 0xc0, !PT ;  /* 0x000000021e1d7812 */ /* 0x000fe2000786c0ff */
[----:B-1----:R-:W-:-:S12]  /*1330*/  IMAD.MOV.U32 R26, RZ, RZ, RZ ;  /* 0x000000ffff1a7224 */ /* 0x002fd800078e00ff */
        /* <DEDUP_REMOVED lines=21> */
[----:B------:R-:W-:Y:S02]  /*1490*/  ISETP.GE.AND P4, PT, R21, RZ, PT ;  /* 0x000000ff1500720c */ /* 0x000fe40003f86270 */
[----:B------:R-:W-:-:S04]  /*14a0*/  SHF.R.S32.HI R21, RZ, 0x1f, R24 ;  /* 0x0000001fff157819 */ /* 0x000fc80000011418 */
[----:B------:R-:W-:Y:S01]  /*14b0*/  LEA.HI R26, R21, R24, RZ, 0x2 ;  /* 0x00000018151a7211 */ /* 0x000fe200078f10ff */
[----:B------:R-:W-:-:S03]  /*14c0*/  @P6 VIADD R27, R27, 0x1 ;  /* 0x000000011b1b6836 */ /* 0x000fc60000000000 */
[C---:B------:R-:W-:Y:S01]  /*14d0*/  LOP3.LUT R21, R26.reuse, 0xfffffffc, RZ, 0xc0, !PT ;  /* 0xfffffffc1a157812 */ /* 0x040fe200078ec0ff */
[----:B------:R-:W-:Y:S01]  /*14e0*/  IMAD.MOV.U32 R28, RZ, RZ, R27 ;  /* 0x000000ffff1c7224 */ /* 0x000fe200078e001b */
[----:B------:R-:W-:-:S03]  /*14f0*/  SHF.L.U32 R26, R26, 0x1, RZ ;  /* 0x000000011a1a7819 */ /* 0x000fc600000006ff */
[----:B------:R-:W-:Y:S01]  /*1500*/  IMAD.IADD R21, R24, 0x1, -R21 ;  /* 0x0000000118157824 */ /* 0x000fe200078e0a15 */
        /* <DEDUP_REMOVED lines=11> */
.L_x_2498:
[----:B------:R-:W-:Y:S05]  /*15c0*/  BSYNC.RECONVERGENT B0 ;  /* 0x0000000000007941 */ /* 0x000fea0003800200 */
.L_x_2497:
        /* <DEDUP_REMOVED lines=12> */
[-C--:B-1----:R-:W-:Y:S02]  /*1690*/  IABS R27, R212.reuse ;  /* 0x000000d4001b7213 */ /* 0x082fe40000000000 */
        /* <DEDUP_REMOVED lines=12> */
[----:B------:R-:W-:Y:S01]  /*1760*/  IMAD R24, R35, R21, R24 ;  /* 0x0000001523187224 */ /* 0x000fe200078e0218 */
[----:B------:R-:W-:-:S04]  /*1770*/  LOP3.LUT R21, R19, R212, RZ, 0x3c, !PT ;  /* 0x000000d413157212 */ /* 0x000fc800078e3cff */
[----:B------:R-:W-:Y:S02]  /*1780*/  ISETP.GT.U32.AND P3, PT, R27, R24, PT ;  /* 0x000000181b00720c */ /* 0x000fe40003f64070 */
[----:B------:R-:W-:Y:S02]  /*1790*/  ISETP.GE.AND P4, PT, R21, RZ, PT ;  /* 0x000000ff1500720c */ /* 0x000fe40003f86270 */
[----:B------:R-:W-:-:S09]  /*17a0*/  SHF.R.S32.HI R21, RZ, 0x1f, R16 ;  /* 0x0000001fff157819 */ /* 0x000fd20000011410 */
[-C--:B------:R-:W-:Y:S01]  /*17b0*/  @!P3 IADD3 R24, PT, PT, R24, -R27.reuse, RZ ;  /* 0x8000001b1818b210 */ /* 0x080fe20007ffe0ff */
[----:B------:R-:W-:Y:S01]  /*17c0*/  @!P3 VIADD R35, R35, 0x1 ;  /* 0x000000012323b836 */ /* 0x000fe20000000000 */
[----:B------:R-:W-:Y:S02]  /*17d0*/  ISETP.NE.AND P3, PT, R212, RZ, PT ;  /* 0x000000ffd400720c */ /* 0x000fe40003f65270 */
[----:B------:R-:W-:Y:S02]  /*17e0*/  ISETP.GE.U32.AND P6, PT, R24, R27, PT ;  /* 0x0000001b1800720c */ /* 0x000fe40003fc6070 */
[----:B------:R-:W-:-:S04]  /*17f0*/  LEA.HI R24, R21, R16, RZ, 0x2 ;  /* 0x0000001015187211 */ /* 0x000fc800078f10ff */
[C---:B------:R-:W-:Y:S02]  /*1800*/  LOP3.LUT R27, R24.reuse, 0xfffffffc, RZ, 0xc0, !PT ;  /* 0xfffffffc181b7812 */ /* 0x040fe400078ec0ff */
[----:B------:R-:W-:-:S03]  /*1810*/  SHF.L.U32 R24, R24, 0x1, RZ ;  /* 0x0000000118187819 */ /* 0x000fc600000006ff */
[----:B------:R-:W-:Y:S01]  /*1820*/  IMAD.IADD R27, R16, 0x1, -R27 ;  /* 0x00000001101b7824 */ /* 0x000fe200078e0a1b */
[----:B------:R-:W-:Y:S01]  /*1830*/  LOP3.LUT R24, R24, 0xfffffff8, RZ, 0xc0, !PT ;  /* 0xfffffff818187812 */ /* 0x000fe200078ec0ff */
[----:B------:R-:W-:-:S05]  /*1840*/  @P6 VIADD R35, R35, 0x1 ;  /* 0x0000000123236836 */ /* 0x000fca0000000000 */
[----:B------:R-:W-:Y:S02]  /*1850*/  @!P4 IADD3 R35, PT, PT, -R35, RZ, RZ ;  /* 0x000000ff2323c210 */ /* 0x000fe40007ffe1ff */
[----:B------:R-:W-:-:S05]  /*1860*/  @!P3 LOP3.LUT R35, RZ, R212, RZ, 0x33, !PT ;  /* 0x000000d4ff23b212 */ /* 0x000fca00078e33ff */
[----:B------:R-:W-:Y:S02]  /*1870*/  IMAD.MOV R21, RZ, RZ, -R35 ;  /* 0x000000ffff157224 */ /* 0x000fe400078e0a23 */
[----:B------:R-:W-:Y:S02]  /*1880*/  IMAD.IADD R24, R35, 0x1, R24 ;  /* 0x0000000123187824 */ /* 0x000fe400078e0218 */
[----:B------:R-:W-:-:S04]  /*1890*/  IMAD R21, R212, R21, R19 ;  /* 0x00000015d4157224 */ /* 0x000fc800078e0213 */
[----:B------:R-:W-:-:S05]  /*18a0*/  IMAD R26, R27, R212, R21 ;  /* 0x000000d41b1a7224 */ /* 0x000fca00078e0215 */
[----:B------:R-:W-:-:S03]  /*18b0*/  SHF.R.S32.HI R27, RZ, 0x1f, R26 ;  /* 0x0000001fff1b7819 */ /* 0x000fc6000001141a */
[----:B------:R-:W-:-:S03]  /*18c0*/  IMAD.WIDE R26, R24, R211, R26 ;  /* 0x000000d3181a7225 */ /* 0x000fc600078e021a */
[----:B-----5:R-:W-:-:S04]  /*18d0*/  LEA R24, P3, R26, R202, 0x1 ;  /* 0x000000ca1a187211 */ /* 0x020fc800078608ff */
[----:B------:R-:W-:-:S09]  /*18e0*/  LEA.HI.X R21, R26, R203, R27, 0x1, P3 ;  /* 0x000000cb1a157211 */ /* 0x000fd200018f0c1b */
.L_x_2500:
[----:B------:R-:W-:Y:S05]  /*18f0*/  BSYNC.RECONVERGENT B0 ;  /* 0x0000000000007941 */ /* 0x000fea0003800200 */
.L_x_2499:
[----:B------:R-:W-:Y:S01]  /*1900*/  IMAD.SHL.U32 R25, R25, 0x10, RZ ;  /* 0x0000001019197824 */ /* 0x000fe200078e00ff */
[----:B------:R-:W-:Y:S01]  /*1910*/  BSSY.RECONVERGENT B0, `(.L_x_2501) ;  /* 0x0000036000007945 */ /* 0x000fe20003800200 */
[----:B------:R-:W-:Y:S02]  /*1920*/  IMAD.SHL.U32 R28, R28, 0x4, RZ ;  /* 0x000000041c1c7824 */ /* 0x000fe400078e00ff */
[----:B-1----:R-:W-:Y:S01]  /*1930*/  IMAD.MOV.U32 R26, RZ, RZ, R24 ;  /* 0x000000ffff1a7224 */ /* 0x002fe200078e0018 */
[----:B------:R-:W-:Y:S01]  /*1940*/  LOP3.LUT R25, R25, 0x40, RZ, 0xc, !PT ;  /* 0x0000004019197812 */ /* 0x000fe200078e0cff */
[----:B------:R-:W-:Y:S01]  /*1950*/  IMAD.MOV.U32 R27, RZ, RZ, R21 ;  /* 0x000000ffff1b7224 */ /* 0x000fe200078e0015 */
[----:B------:R-:W-:-:S03]  /*1960*/  ISETP.NE.U32.AND P3, PT, R28, RZ, PT ;  /* 0x000000ff1c00720c */ /* 0x000fc60003f65070 */
[----:B------:R-:W-:-:S05]  /*1970*/  IMAD R25, R32, 0x10, R25 ;  /* 0x0000001020197824 */ /* 0x000fca00078e0219 */
[----:B------:R-:W-:Y:S02]  /*1980*/  IADD3 R31, PT, PT, R2, R31, R25 ;  /* 0x0000001f021f7210 */ /* 0x000fe40007ffe019 */
[----:B------:R-:W-:-:S03]  /*1990*/  CS2R R24, SRZ ;  /* 0x0000000000187805 */ /* 0x000fc6000001ff00 */
        /* <DEDUP_REMOVED lines=29> */
[----:B------:R-:W-:-:S04]  /*1b70*/  @P6 VIADD R25, R25, 0x1 ;  /* 0x0000000119196836 */ /* 0x000fc80000000000 */
[----:B------:R-:W-:Y:S01]  /*1b80*/  IMAD.MOV.U32 R26, RZ, RZ, R25 ;  /* 0x000000ffff1a7224 */ /* 0x000fe200078e0019 */
[C---:B------:R-:W-:Y:S02]  /*1b90*/  LOP3.LUT R25, R21.reuse, 0xfffffffc, RZ, 0xc0, !PT ;  /* 0xfffffffc15197812 */ /* 0x040fe400078ec0ff */
[----:B------:R-:W-:Y:S02]  /*1ba0*/  SHF.L.U32 R21, R21, 0x1, RZ ;  /* 0x0000000115157819 */ /* 0x000fe400000006ff */
[----:B------:R-:W-:Y:S01]  /*1bb0*/  @!P4 IADD3 R26, PT, PT, -R26, RZ, RZ ;  /* 0x000000ff1a1ac210 */ /* 0x000fe20007ffe1ff */
[----:B------:R-:W-:Y:S01]  /*1bc0*/  IMAD.IADD R25, R16, 0x1, -R25 ;  /* 0x0000000110197824 */ /* 0x000fe200078e0a19 */
[----:B------:R-:W-:Y:S02]  /*1bd0*/  @!P3 LOP3.LUT R26, RZ, R212, RZ, 0x33, !PT ;  /* 0x000000d4ff1ab212 */ /* 0x000fe400078e33ff */
[----:B------:R-:W-:-:S03]  /*1be0*/  LOP3.LUT R21, R21, 0xfffffff8, RZ, 0xc0, !PT ;  /* 0xfffffff815157812 */ /* 0x000fc600078ec0ff */
[--C-:B------:R-:W-:Y:S02]  /*1bf0*/  IMAD.MOV R24, RZ, RZ, -R26.reuse ;  /* 0x000000ffff187224 */ /* 0x100fe400078e0a1a */
[----:B------:R-:W-:Y:S02]  /*1c00*/  IMAD.IADD R21, R21, 0x1, R26 ;  /* 0x0000000115157824 */ /* 0x000fe400078e021a */
[----:B------:R-:W-:-:S04]  /*1c10*/  IMAD R24, R212, R24, R17 ;  /* 0x00000018d4187224 */ /* 0x000fc800078e0211 */
[----:B------:R-:W-:-:S05]  /*1c20*/  IMAD R24, R25, R212, R24 ;  /* 0x000000d419187224 */ /* 0x000fca00078e0218 */
[----:B------:R-:W-:-:S03]  /*1c30*/  SHF.R.S32.HI R25, RZ, 0x1f, R24 ;  /* 0x0000001fff197819 */ /* 0x000fc60000011418 */
[----:B------:R-:W-:-:S03]  /*1c40*/  IMAD.WIDE R26, R21, R211, R24 ;  /* 0x000000d3151a7225 */ /* 0x000fc600078e0218 */
[----:B-----5:R-:W-:-:S04]  /*1c50*/  LEA R24, P3, R26, R202, 0x1 ;  /* 0x000000ca1a187211 */ /* 0x020fc800078608ff */
[----:B------:R-:W-:-:S09]  /*1c60*/  LEA.HI.X R25, R26, R203, R27, 0x1, P3 ;  /* 0x000000cb1a197211 */ /* 0x000fd200018f0c1b */
.L_x_2502:
[----:B------:R-:W-:Y:S05]  /*1c70*/  BSYNC.RECONVERGENT B0 ;  /* 0x0000000000007941 */ /* 0x000fea0003800200 */
.L_x_2501:
[----:B------:R-:W-:Y:S01]  /*1c80*/  IMAD.SHL.U32 R30, R30, 0x2, RZ ;  /* 0x000000021e1e7824 */ /* 0x000fe200078e00ff */
[----:B------:R-:W2:Y:S01]  /*1c90*/  LDC R21, c[0x0][0x3d8] ;  /* 0x0000f600ff157b82 */ /* 0x000ea20000000800 */
[----:B------:R-:W-:Y:S01]  /*1ca0*/  BSSY.RECONVERGENT B0, `(.L_x_2503) ;  /* 0x0000033000007945 */ /* 0x000fe20003800200 */
[----:B-1----:R-:W-:Y:S02]  /*1cb0*/  IMAD.MOV.U32 R26, RZ, RZ, RZ ;  /* 0x000000ffff1a7224 */ /* 0x002fe400078e00ff */
[----:B------:R-:W-:-:S13]  /*1cc0*/  ISETP.NE.U32.AND P3, PT, R30, RZ, PT ;  /* 0x000000ff1e00720c */ /* 0x000fda0003f65070 */
[----:B------:R-:W-:Y:S01]  /*1cd0*/  @!PT LDS RZ, [RZ] ;  /* 0x00000000fffff984 */ /* 0x000fe20000000800 */
[----:B------:R-:W-:Y:S01]  /*1ce0*/  @!PT LDS RZ, [RZ] ;  /* 0x00000000fffff984 */ /* 0x000fe20000000800 */
[----:B------:R-:W-:Y:S01]  /*1cf0*/  @!PT LDS RZ, [RZ] ;  /* 0x00000000fffff984 */ /* 0x000fe20000000800 */
[----:B------:R1:W-:Y:S01]  /*1d00*/  LDGSTS.E.BYPASS.LTC128B.128 [R31+0x480], desc[UR36][R24.64], P3 ;  /* 0x00480000181f7fae */ /* 0x0003e20009981a24 */
[----:B--2---:R-:W-:Y:S01]  /*1d10*/  LEA.HI R210, R21, R21, RZ, 0x1 ;  /* 0x0000001515d27211 */ /* 0x004fe200078f08ff */
[----:B------:R-:W-:-:S03]  /*1d20*/  IMAD.MOV.U32 R21, RZ, RZ, RZ ;  /* 0x000000ffff157224 */ /* 0x000fc600078e00ff */
[----:B------:R-:W-:Y:S02]  /*1d30*/  SHF.R.S32.HI R210, RZ, 0x1, R210 ;  /* 0x00000001ffd27819 */ /* 0x000fe400000114d2 */
[----:B-1----:R-:W-:-:S13]  /*1d40*/  LOP3.LUT P3, R25, R20, 0x1, RZ, 0xc0, !PT ;  /* 0x0000000114197812 */ /* 0x002fda000786c0ff */
        /* <DEDUP_REMOVED lines=18> */
[----:B------:R-:W-:-:S04]  /*1e70*/  SHF.R.S32.HI R21, RZ, 0x1f, R222 ;  /* 0x0000001fff157819 */ /* 0x000fc800000114de */
[----:B------:R-:W-:-:S05]  /*1e80*/  LEA.HI R26, R21, R222, RZ, 0x2 ;  /* 0x000000de151a7211 */ /* 0x000fca00078f10ff */
[-C--:B------:R-:W-:Y:S01]  /*1e90*/  @!P4 IADD3 R24, PT, PT, R24, -R27.reuse, RZ ;  /* 0x8000001b1818c210 */ /* 0x080fe20007ffe0ff */
[----:B------:R-:W-:Y:S01]  /*1ea0*/  @!P4 VIADD R29, R29, 0x1 ;  /* 0x000000011d1dc836 */ /* 0x000fe20000000000 */
[----:B------:R-:W-:Y:S02]  /*1eb0*/  ISETP.NE.AND P4, PT, R209, RZ, PT ;  /* 0x000000ffd100720c */ /* 0x000fe40003f85270 */
[----:B------:R-:W-:-:S13]  /*1ec0*/  ISETP.GE.U32.AND P6, PT, R24, R27, PT ;  /* 0x0000001b1800720c */ /* 0x000fda0003fc6070 */
        /* <DEDUP_REMOVED lines=16> */
.L_x_2504:
[----:B------:R-:W-:Y:S05]  /*1fd0*/  BSYNC.RECONVERGENT B0 ;  /* 0x0000000000007941 */ /* 0x000fea0003800200 */
.L_x_2503:
[----:B------:R-:W-:Y:S01]  /*1fe0*/  SHF.R.U32.HI R24, RZ, 0x1, R9 ;  /* 0x00000001ff187819 */ /* 0x000fe20000011609 */
[----:B------:R-:W-:Y:S01]  /*1ff0*/  IMAD.SHL.U32 R25, R25, 0x10, RZ ;  /* 0x0000001019197824 */ /* 0x000fe200078e00ff */
[----:B------:R-:W-:Y:S01]  /*2000*/  MOV R33, R21 ;  /* 0x0000001500217202 */ /* 0x000fe20000000f00 */
[----:B------:R-:W-:Y:S01]  /*2010*/  IMAD.MOV.U32 R32, RZ, RZ, R26 ;  /* 0x000000ffff207224 */ /* 0x000fe200078e001a */
[----:B------:R-:W-:Y:S01]  /*2020*/  LOP3.LUT R28, R24, 0x3, R173, 0x48, !PT ;  /* 0x00000003181c7812 */ /* 0x000fe200078e48ad */
[----:B------:R-:W-:Y:S01]  /*2030*/  BSSY.RECONVERGENT B0, `(.L_x_2505) ;  /* 0x0000034000007945 */ /* 0x000fe20003800200 */
[----:B------:R-:W-:Y:S01]  /*2040*/  ISETP.NE.U32.AND P3, PT, R25, RZ, PT ;  /* 0x000000ff1900720c */ /* 0x000fe20003f65070 */
[----:B------:R-:W-:Y:S02]  /*2050*/  IMAD.MOV.U32 R26, RZ, RZ, RZ ;  /* 0x000000ffff1a7224 */ /* 0x000fe400078e00ff */
[----:B------:R-:W-:-:S05]  /*2060*/  IMAD.IADD R25, R11, 0x1, R28 ;  /* 0x000000010b197824 */ /* 0x000fca00078e021c */
[----:B------:R-:W-:-:S05]  /*2070*/  LEA R25, R24, R25, 0x5 ;  /* 0x0000001918197211 */ /* 0x000fca00078e28ff */
[----:B------:R-:W-:Y:S01]  /*2080*/  IMAD.U32 R24, R25, 0x10, R2 ;  /* 0x0000001019187824 */ /* 0x000fe200078e0002 */
[----:B------:R-:W-:-:S04]  /*2090*/  MOV R25, RZ ;  /* 0x000000ff00197202 */ /* 0x000fc80000000f00 */
        /* <DEDUP_REMOVED lines=20> */
[----:B------:R-:W-:Y:S02]  /*21e0*/  LOP3.LUT R21, R8, R209, RZ, 0x3c, !PT ;  /* 0x000000d108157212 */ /* 0x000fe400078e3cff */
[----:B------:R-:W-:Y:S02]  /*21f0*/  SHF.R.S32.HI R25, RZ, 0x1f, R174 ;  /* 0x0000001fff197819 */ /* 0x000fe400000114ae */
[----:B------:R-:W-:Y:S02]  /*2200*/  ISETP.GT.U32.AND P3, PT, R27, R30, PT ;  /* 0x0000001e1b00720c */ /* 0x000fe40003f64070 */
[----:B------:R-:W-:Y:S02]  /*2210*/  ISETP.GE.AND P4, PT, R21, RZ, PT ;  /* 0x000000ff1500720c */ /* 0x000fe40003f86270 */
[----:B------:R-:W-:-:S04]  /*2220*/  LEA.HI R25, R25, R174, RZ, 0x2 ;  /* 0x000000ae19197211 */ /* 0x000fc800078f10ff */
[C---:B------:R-:W-:Y:S02]  /*2230*/  LOP3.LUT R29, R25.reuse, 0xfffffffc, RZ, 0xc0, !PT ;  /* 0xfffffffc191d7812 */ /* 0x040fe400078ec0ff */
[----:B------:R-:W-:-:S03]  /*2240*/  SHF.L.U32 R25, R25, 0x1, RZ ;  /* 0x0000000119197819 */ /* 0x000fc600000006ff */
[-C--:B------:R-:W-:Y:S01]  /*2250*/  @!P3 IADD3 R30, PT, PT, R30, -R27.reuse, RZ ;  /* 0x8000001b1e1eb210 */ /* 0x080fe20007ffe0ff */
[----:B------:R-:W-:Y:S01]  /*2260*/  @!P3 VIADD R26, R26, 0x1 ;  /* 0x000000011a1ab836 */ /* 0x000fe20000000000 */
[----:B------:R-:W-:Y:S02]  /*2270*/  ISETP.NE.AND P3, PT, R209, RZ, PT ;  /* 0x000000ffd100720c */ /* 0x000fe40003f65270 */
[----:B------:R-:W-:-:S13]  /*2280*/  ISETP.GE.U32.AND P6, PT, R30, R27, PT ;  /* 0x0000001b1e00720c */ /* 0x000fda0003fc6070 */
[----:B------:R-:W-:-:S04]  /*2290*/  @P6 VIADD R26, R26, 0x1 ;  /* 0x000000011a1a6836 */ /* 0x000fc80000000000 */
[----:B------:R-:W-:Y:S02]  /*22a0*/  IMAD.MOV.U32 R27, RZ, RZ, R26 ;  /* 0x000000ffff1b7224 */ /* 0x000fe400078e001a */
[----:B------:R-:W-:-:S03]  /*22b0*/  IMAD.IADD R26, R174, 0x1, -R29 ;  /* 0x00000001ae1a7824 */ /* 0x000fc600078e0a1d */
        /* <DEDUP_REMOVED lines=11> */
.L_x_2506:
[----:B------:R-:W-:Y:S05]  /*2370*/  BSYNC.RECONVERGENT B0 ;  /* 0x0000000000007941 */ /* 0x000fea0003800200 */
.L_x_2505:
[----:B------:R-:W-:Y:S01]  /*2380*/  VIADD R30, R9, 0x8 ;  /* 0x00000008091e7836 */ /* 0x000fe20000000000 */
[----:B-1----:R-:W-:Y:S01]  /*2390*/  MOV R33, R25 ;  /* 0x0000001900217202 */ /* 0x002fe20000000f00 */
[----:B------:R-:W-:Y:S01]  /*23a0*/  IMAD.SHL.U32 R28, R28, 0x8, RZ ;  /* 0x000000081c1c7824 */ /* 0x000fe200078e00ff */
[----:B------:R-:W-:Y:S02]  /*23b0*/  BSSY.RECONVERGENT B0, `(.L_x_2507) ;  /* 0x0000037000007945 */ /* 0x000fe40003800200 */
[----:B------:R-:W-:Y:S02]  /*23c0*/  SHF.R.U32.HI R30, RZ, 0x1, R30 ;  /* 0x00000001ff1e7819 */ /* 0x000fe4000001161e */
[----:B------:R-:W-:Y:S02]  /*23d0*/  ISETP.NE.U32.AND P3, PT, R28, RZ, PT ;  /* 0x000000ff1c00720c */ /* 0x000fe40003f65070 */
[----:B------:R-:W-:-:S04]  /*23e0*/  LOP3.LUT R32, R30, 0x3, R173, 0x48, !PT ;  /* 0x000000031e207812 */ /* 0x000fc800078e48ad */
[----:B------:R-:W-:Y:S01]  /*23f0*/  IADD3 R9, PT, PT, R11, R32, RZ ;  /* 0x000000200b097210 */ /* 0x000fe20007ffe0ff */
[----:B------:R-:W-:Y:S02]  /*2400*/  IMAD.MOV.U32 R32, RZ, RZ, R26 ;  /* 0x000000ffff207224 */ /* 0x000fe400078e001a */
[----:B------:R-:W-:Y:S02]  /*2410*/  IMAD.MOV.U32 R26, RZ, RZ, RZ ;  /* 0x000000ffff1a7224 */ /* 0x000fe400078e00ff */
[----:B------:R-:W-:-:S05]  /*2420*/  IMAD R9, R30, 0x20, R9 ;  /* 0x000000201e097824 */ /* 0x000fca00078e0209 */
[----:B------:R-:W-:Y:S02]  /*2430*/  LEA R21, R9, R2, 0x4 ;  /* 0x0000000209157211 */ /* 0x000fe400078e20ff */
[----:B------:R-:W-:-:S03]  /*2440*/  MOV R9, RZ ;  /* 0x000000ff00097202 */ /* 0x000fc60000000f00 */
        /* <DEDUP_REMOVED lines=45> */
.L_x_2508:
[----:B------:R-:W-:Y:S05]  /*2720*/  BSYNC.RECONVERGENT B0 ;  /* 0x0000000000007941 */ /* 0x000fea0003800200 */
.L_x_2507:
[----:B------:R-:W-:Y:S01]  /*2730*/  IMAD.SHL.U32 R28, R28, 0x4, RZ ;  /* 0x000000041c1c7824 */ /* 0x000fe200078e00ff */
[----:B------:R-:W-:Y:S01]  /*2740*/  BSSY.RECONVERGENT B0, `(.L_x_2509) ;  /* 0x0000033000007945 */ /* 0x000fe20003800200 */
[----:B------:R-:W-:Y:S02]  /*2750*/  IMAD.MOV.U32 R29, RZ, RZ, R9 ;  /* 0x000000ffff1d7224 */ /* 0x000fe400078e0009 */
[----:B------:R-:W-:Y:S01]  /*2760*/  IMAD.MOV.U32 R9, RZ, RZ, RZ ;  /* 0x000000ffff097224 */ /* 0x000fe200078e00ff */
[----:B------:R-:W-:Y:S02]  /*2770*/  ISETP.NE.U32.AND P3, PT, R28, RZ, PT ;  /* 0x000000ff1c00720c */ /* 0x000fe40003f65070 */
[----:B------:R-:W-:-:S11]  /*2780*/  MOV R28, R26 ;  /* 0x0000001a001c7202 */ /* 0x000fd60000000f00 */
[----:B------:R-:W-:Y:S01]  /*2790*/  @!PT LDS RZ, [RZ] ;  /* 0x00000000fffff984 */ /* 0x000fe20000000800 */
[----:B------:R-:W-:Y:S01]  /*27a0*/  @!PT LDS RZ, [RZ] ;  /* 0x00000000fffff984 */ /* 0x000fe20000000800 */
[----:B------:R-:W-:Y:S01]  /*27b0*/  @!PT LDS RZ, [RZ] ;  /* 0x00000000fffff984 */ /* 0x000fe20000000800 */
[----:B------:R2:W-:Y:S01]  /*27c0*/  LDGSTS.E.BYPASS.LTC128B.128 [R24+0x9000], desc[UR36][R28.64], P3 ;  /* 0x090000001c187fae */ /* 0x0005e20009981a24 */
[----:B------:R-:W-:Y:S02]  /*27d0*/  LOP3.LUT P3, R27, R20, 0x8, RZ, 0xc0, !PT ;  /* 0x00000008141b7812 */ /* 0x000fe4000786c0ff */
[----:B------:R-:W-:-:S11]  /*27e0*/  MOV R20, RZ ;  /* 0x000000ff00147202 */ /* 0x000fd60000000f00 */
        /* <DEDUP_REMOVED lines=9> */
[----:B--2---:R-:W-:Y:S02]  /*2880*/  IMAD.MOV R25, RZ, RZ, -R29 ;  /* 0x000000ffff197224 */ /* 0x004fe400078e0a1d */
        /* <DEDUP_REMOVED lines=12> */
[----:B------:R-:W-:-:S04]  /*2950*/  @P6 VIADD R25, R25, 0x1 ;  /* 0x0000000119196836 */ /* 0x000fc80000000000 */
[----:B------:R-:W-:Y:S01]  /*2960*/  IMAD.MOV.U32 R26, RZ, RZ, R25 ;  /* 0x000000ffff1a7224 */ /* 0x000fe200078e0019 */
[----:B------:R-:W-:-:S04]  /*2970*/  SHF.R.S32.HI R25, RZ, 0x1f, R172 ;  /* 0x0000001fff197819 */ /* 0x000fc800000114ac */
[----:B------:R-:W-:Y:S02]  /*2980*/  @!P4 IADD3 R26, PT, PT, -R26, RZ, RZ ;  /* 0x000000ff1a1ac210 */ /* 0x000fe40007ffe1ff */
[----:B------:R-:W-:Y:S02]  /*2990*/  LEA.HI R25, R25, R172, RZ, 0x2 ;  /* 0x000000ac19197211 */ /* 0x000fe400078f10ff */
[----:B------:R-:W-:Y:S02]  /*29a0*/  @!P3 LOP3.LUT R26, RZ, R209, RZ, 0x33, !PT ;  /* 0x000000d1ff1ab212 */ /* 0x000fe400078e33ff */
[C---:B------:R-:W-:Y:S02]  /*29b0*/  LOP3.LUT R29, R25.reuse, 0xfffffffc, RZ, 0xc0, !PT ;  /* 0xfffffffc191d7812 */ /* 0x040fe400078ec0ff */
[----:B------:R-:W-:Y:S01]  /*29c0*/  SHF.L.U32 R25, R25, 0x1, RZ ;  /* 0x0000000119197819 */ /* 0x000fe200000006ff */
[----:B------:R-:W-:Y:S02]  /*29d0*/  IMAD.MOV R9, RZ, RZ, -R26 ;  /* 0x000000ffff097224 */ /* 0x000fe400078e0a1a */
[----:B------:R-:W-:Y:S01]  /*29e0*/  IMAD.IADD R20, R172, 0x1, -R29 ;  /* 0x00000001ac147824 */ /* 0x000fe200078e0a1d */
[----:B------:R-:W-:Y:S01]  /*29f0*/  LOP3.LUT R25, R25, 0xfffffff8, RZ, 0xc0, !PT ;  /* 0xfffffff819197812 */ /* 0x000fe200078ec0ff */
[----:B------:R-:W-:-:S04]  /*2a00*/  IMAD R9, R209, R9, R8 ;  /* 0x00000009d1097224 */ /* 0x000fc800078e0208 */
[----:B------:R-:W-:Y:S02]  /*2a10*/  IMAD R28, R209, R20, R9 ;  /* 0x00000014d11c7224 */ /* 0x000fe400078e0209 */
[----:B------:R-:W-:-:S03]  /*2a20*/  IMAD.IADD R25, R26, 0x1, R25 ;  /* 0x000000011a197824 */ /* 0x000fc600078e0219 */
[----:B------:R-:W-:-:S03]  /*2a30*/  SHF.R.S32.HI R29, RZ, 0x1f, R28 ;  /* 0x0000001fff1d7819 */ /* 0x000fc6000001141c */
[----:B------:R-:W-:-:S03]  /*2a40*/  IMAD.WIDE R28, R25, R210, R28 ;  /* 0x000000d2191c7225 */ /* 0x000fc600078e021c */
[----:B-----5:R-:W-:-:S04]  /*2a50*/  LEA R20, P3, R28, R204, 0x1 ;  /* 0x000000cc1c147211 */ /* 0x020fc800078608ff */
[----:B------:R-:W-:-:S09]  /*2a60*/  LEA.HI.X R9, R28, R205, R29, 0x1, P3 ;  /* 0x000000cd1c097211 */ /* 0x000fd200018f0c1d */
.L_x_2510:
[----:B------:R-:W-:Y:S05]  /*2a70*/  BSYNC.RECONVERGENT B0 ;  /* 0x0000000000007941 */ /* 0x000fea0003800200 */
.L_x_2509:
[----:B------:R-:W-:Y:S01]  /*2a80*/  SEL R26, RZ, 0x1, P5 ;  /* 0x00000001ff1a7807 */ /* 0x000fe20002800000 */
[----:B------:R-:W-:Y:S01]  /*2a90*/  VIADD R25, R18, 0xffffffff ;  /* 0xffffffff12197836 */ /* 0x000fe20000000000 */
[----:B------:R-:W-:Y:S01]  /*2aa0*/  ISETP.GE.AND P5, PT, R222, R5, PT ;  /* 0x00000005de00720c */ /* 0x000fe20003fa6270 */
[----:B------:R-:W-:Y:S01]  /*2ab0*/  IMAD.SHL.U32 R27, R27, 0x2, RZ ;  /* 0x000000021b1b7824 */ /* 0x000fe200078e00ff */
[----:B------:R-:W-:Y:S01]  /*2ac0*/  IADD3 R26, PT, PT, R14, R13, R26 ;  /* 0x0000000d0e1a7210 */ /* 0x000fe20007ffe01a */
[----:B--2---:R-:W-:Y:S01]  /*2ad0*/  IMAD.MOV.U32 R29, RZ, RZ, R9 ;  /* 0x000000ffff1d7224 */ /* 0x004fe200078e0009 */
[----:B------:R-:W-:Y:S01]  /*2ae0*/  ISETP.GE.U32.AND P4, PT, R25, 0x20, PT ;  /* 0x000000201900780c */ /* 0x000fe20003f86070 */
[----:B------:R-:W-:Y:S01]  /*2af0*/  IMAD.MOV.U32 R28, RZ, RZ, R20 ;  /* 0x000000ffff1c7224 */ /* 0x000fe200078e0014 */
[----:B------:R-:W-:Y:S01]  /*2b00*/  SEL R14, RZ, 0x2, P2 ;  /* 0x00000002ff0e7807 */ /* 0x000fe20001000000 */
[----:B------:R-:W-:Y:S01]  /*2b10*/  IMAD.IADD R26, R15, 0x1, R26 ;  /* 0x000000010f1a7824 */ /* 0x000fe200078e021a */
[----:B------:R-:W-:Y:S01]  /*2b20*/  SEL R5, RZ, 0x4, P1 ;  /* 0x00000004ff057807 */ /* 0x000fe20000800000 */
[----:B------:R-:W-:Y:S01]  /*2b30*/  BSSY.RECONVERGENT B0, `(.L_x_2511) ;  /* 0x000003a000007945 */ /* 0x000fe20003800200 */
[----:B------:R-:W-:Y:S01]  /*2b40*/  SEL R9, RZ, 0x1, P5 ;  /* 0x00000001ff097807 */ /* 0x000fe20002800000 */
[----:B------:R-:W-:Y:S01]  /*2b50*/  IMAD.IADD R227, R213, 0x1, R22 ;  /* 0x00000001d5e37824 */ /* 0x000fe200078e0216 */
[----:B------:R-:W-:Y:S01]  /*2b60*/  SEL R224, R26, RZ, P4 ;  /* 0x000000ff1ae07207 */ /* 0x000fe20002000000 */
[----:B------:R-:W-:Y:S01]  /*2b70*/  IMAD.IADD R8, R23, 0x1, R8 ;  /* 0x0000000117087824 */ /* 0x000fe200078e0208 */
[----:B------:R-:W-:-:S02]  /*2b80*/  ISETP.NE.U32.AND P3, PT, R27, RZ, PT ;  /* 0x000000ff1b00720c */ /* 0x000fc40003f65070 */
[----:B------:R-:W-:Y:S02]  /*2b90*/  IADD3 R9, PT, PT, R5, R14, R9 ;  /* 0x0000000e05097210 */ /* 0x000fe40007ffe009 */
[----:B------:R-:W-:Y:S02]  /*2ba0*/  SEL R14, RZ, 0x8, P0 ;  /* 0x00000008ff0e7807 */ /* 0x000fe40000000000 */
[----:B------:R-:W-:-:S03]  /*2bb0*/  LOP3.LUT P0, R5, R224, 0x1, RZ, 0xc0, !PT ;  /* 0x00000001e0057812 */ /* 0x000fc6000780c0ff */
[----:B------:R-:W-:Y:S02]  /*2bc0*/  IMAD.IADD R225, R9, 0x1, R14 ;  /* 0x0000000109e17824 */ /* 0x000fe400078e020e */
[----:B------:R-:W-:Y:S02]  /*2bd0*/  IMAD.MOV.U32 R14, RZ, RZ, RZ ;  /* 0x000000ffff0e7224 */ /* 0x000fe400078e00ff */
[----:B------:R-:W-:Y:S01]  /*2be0*/  @!PT LDS RZ, [RZ] ;  /* 0x00000000fffff984 */ /* 0x000fe20000000800 */
[----:B------:R-:W-:Y:S01]  /*2bf0*/  @!PT LDS RZ, [RZ] ;  /* 0x00000000fffff984 */ /* 0x000fe20000000800 */
[----:B------:R-:W-:Y:S01]  /*2c00*/  @!PT LDS RZ, [RZ] ;  /* 0x00000000fffff984 */ /* 0x000fe20000000800 */
[----:B------:R2:W-:Y:S01]  /*2c10*/  LDGSTS.E.BYPASS.LTC128B.128 [R21+0x9000], desc[UR36][R28.64], P3 ;  /* 0x090000001c157fae */ /* 0x0005e20009981a24 */
[----:B------:R-:W-:Y:S01]  /*2c20*/  IMAD.MOV.U32 R9, RZ, RZ, RZ ;  /* 0x000000ffff097224 */ /* 0x000fe200078e00ff */
[----:B------:R-:W-:Y:S02]  /*2c30*/  SEL R225, R225, RZ, P4 ;  /* 0x000000ffe1e17207 */ /* 0x000fe40002000000 */
[----:B------:R-:W0:Y:S02]  /*2c40*/  LDGDEPBAR ;  /* 0x00000000000079af */ /* 0x000e240000000000 */
        /* <DEDUP_REMOVED lines=9> */
[----:B---3--:R-:W-:Y:S02]  /*2ce0*/  IMAD.MOV R14, RZ, RZ, -R27 ;  /* 0x000000ffff0e7224 */ /* 0x008fe400078e0a1b */
[----:B------:R-:W-:Y:S02]  /*2cf0*/  IMAD.MOV.U32 R26, RZ, RZ, RZ ;  /* 0x000000ffff1a7224 */ /* 0x000fe400078e00ff */
        /* <DEDUP_REMOVED lines=29> */
.L_x_2512:
[----:B------:R-:W-:Y:S05]  /*2ed0*/  BSYNC.RECONVERGENT B0 ;  /* 0x0000000000007941 */ /* 0x000fea0003800200 */
.L_x_2511:
[----:B------:R-:W-:Y:S01]  /*2ee0*/  IMAD.SHL.U32 R5, R5, 0x10, RZ ;  /* 0x0000001005057824 */ /* 0x000fe200078e00ff */
[----:B------:R-:W-:Y:S01]  /*2ef0*/  MOV R26, R14 ;  /* 0x0000000e001a7202 */ /* 0x000fe20000000f00 */
        /* <DEDUP_REMOVED lines=11> */
[-C--:B------:R-:W-:Y:S01]  /*2fb0*/  IABS R14, R212.reuse ;  /* 0x000000d4000e7213 */ /* 0x080fe20000000000 */
[----:B---3--:R-:W-:Y:S01]  /*2fc0*/  IMAD.MOV.U32 R26, RZ, RZ, RZ ;  /* 0x000000ffff1a7224 */ /* 0x008fe200078e00ff */
[----:B------:R-:W-:Y:S02]  /*2fd0*/  IABS R9, R17 ;  /* 0x0000001100097213 */ /* 0x000fe40000000000 */
[----:B------:R-:W3:Y:S01]  /*2fe0*/  I2F.RP R20, R14 ;  /* 0x0000000e00147306 */ /* 0x000ee20000209400 */
[----:B------:R-:W-:-:S05]  /*2ff0*/  IABS R5, R212 ;  /* 0x000000d400057213 */ /* 0x000fca0000000000 */
[----:B------:R-:W-:Y:S02]  /*3000*/  IMAD.MOV R5, RZ, RZ, -R5 ;  /* 0x000000ffff057224 */ /* 0x000fe400078e0a05 */
[----:B---3--:R-:W3:Y:S02]  /*3010*/  MUFU.RCP R27, R20 ;  /* 0x00000014001b7308 */ /* 0x008ee40000001000 */
[----:B---3--:R-:W-:Y:S01]  /*3020*/  VIADD R27, R27, 0xffffffe ;  /* 0x0ffffffe1b1b7836 */ /* 0x008fe20000000000 */
[----:B------:R-:W-:-:S05]  /*3030*/  SHF.R.S32.HI R20, RZ, 0x1f, R227 ;  /* 0x0000001fff147819 */ /* 0x000fca00000114e3 */
        /* <DEDUP_REMOVED lines=13> */
[----:B------:R-:W-:-:S04]  /*3110*/  LEA.HI R5, R20, R227, RZ, 0x2 ;  /* 0x000000e314057211 */ /* 0x000fc800078f10ff */
[C---:B------:R-:W-:Y:S01]  /*3120*/  LOP3.LUT R20, R5.reuse, 0xfffffffc, RZ, 0xc0, !PT ;  /* 0xfffffffc05147812 */ /* 0x040fe200078ec0ff */
[----:B------:R-:W-:Y:S01]  /*3130*/  @P2 VIADD R26, R26, 0x1 ;  /* 0x000000011a1a2836 */ /* 0x000fe20000000000 */
[----:B------:R-:W-:-:S03]  /*3140*/  SHF.L.U32 R5, R5, 0x1, RZ ;  /* 0x0000000105057819 */ /* 0x000fc600000006ff */
[----:B------:R-:W-:Y:S01]  /*3150*/  IMAD.MOV.U32 R14, RZ, RZ, R26 ;  /* 0x000000ffff0e7224 */ /* 0x000fe200078e001a */
[----:B------:R-:W-:Y:S01]  /*3160*/  LOP3.LUT R5, R5, 0xfffffff8, RZ, 0xc0, !PT ;  /* 0xfffffff805057812 */ /* 0x000fe200078ec0ff */
[----:B------:R-:W-:-:S03]  /*3170*/  IMAD.IADD R9, R227, 0x1, -R20 ;  /* 0x00000001e3097824 */ /* 0x000fc600078e0a14 */
[----:B------:R-:W-:Y:S02]  /*3180*/  @!P1 IADD3 R14, PT, PT, -R14, RZ, RZ ;  /* 0x000000ff0e0e9210 */ /* 0x000fe40007ffe1ff */
[----:B------:R-:W-:-:S05]  /*3190*/  @!P0 LOP3.LUT R14, RZ, R212, RZ, 0x33, !PT ;  /* 0x000000d4ff0e8212 */ /* 0x000fca00078e33ff */
        /* <DEDUP_REMOVED lines=8> */
.L_x_2514:
[----:B------:R-:W-:Y:S05]  /*3220*/  BSYNC.RECONVERGENT B0 ;  /* 0x0000000000007941 */ /* 0x000fea0003800200 */
.L_x_2513:
        /* <DEDUP_REMOVED lines=17> */
[----:B------:R-:W-:-:S07]  /*3340*/  IABS R5, R212 ;  /* 0x000000d400057213 */ /* 0x000fce0000000000 */
[----:B---3--:R-:W3:Y:S02]  /*3350*/  MUFU.RCP R27, R20 ;  /* 0x00000014001b7308 */ /* 0x008ee40000001000 */
[----:B---3--:R-:W-:Y:S02]  /*3360*/  VIADD R27, R27, 0xffffffe ;  /* 0x0ffffffe1b1b7836 */ /* 0x008fe40000000000 */
[----:B------:R-:W-:Y:S01]  /*3370*/  IMAD.MOV R20, RZ, RZ, -R5 ;  /* 0x000000ffff147224 */ /* 0x000fe200078e0a05 */
[----:B------:R-:W-:-:S03]  /*3380*/  LOP3.LUT R5, R19, R212, RZ, 0x3c, !PT ;  /* 0x000000d413057212 */ /* 0x000fc600078e3cff */
[----:B------:R-:W3:Y:S01]  /*3390*/  F2I.FTZ.U32.TRUNC.NTZ R27, R27 ;  /* 0x0000001b001b7305 */ /* 0x000ee2000021f000 */
[----:B------:R-:W-:Y:S01]  /*33a0*/  ISETP.GE.AND P1, PT, R5, RZ, PT ;  /* 0x000000ff0500720c */ /* 0x000fe20003f26270 */
[----:B------:R-:W-:Y:S02]  /*33b0*/  IMAD.IADD R5, R23, 0x1, R16 ;  /* 0x0000000117057824 */ /* 0x000fe400078e0210 */
        /* <DEDUP_REMOVED lines=10> */
[----:B------:R-:W-:-:S04]  /*3460*/  SHF.R.S32.HI R14, RZ, 0x1f, R5 ;  /* 0x0000001fff0e7819 */ /* 0x000fc80000011405 */
[----:B------:R-:W-:-:S04]  /*3470*/  LEA.HI R13, R14, R5, RZ, 0x2 ;  /* 0x000000050e0d7211 */ /* 0x000fc800078f10ff */
[C---:B------:R-:W-:Y:S02]  /*3480*/  LOP3.LUT R14, R13.reuse, 0xfffffffc, RZ, 0xc0, !PT ;  /* 0xfffffffc0d0e7812 */ /* 0x040fe400078ec0ff */
[----:B------:R-:W-:Y:S01]  /*3490*/  SHF.L.U32 R13, R13, 0x1, RZ ;  /* 0x000000010d0d7819 */ /* 0x000fe200000006ff */
[----:B------:R-:W-:Y:S02]  /*34a0*/  @P2 VIADD R26, R26, 0x1 ;  /* 0x000000011a1a2836 */ /* 0x000fe40000000000 */
[----:B------:R-:W-:Y:S01]  /*34b0*/  IMAD.IADD R5, R5, 0x1, -R14 ;  /* 0x0000000105057824 */ /* 0x000fe200078e0a0e */
[----:B------:R-:W-:Y:S02]  /*34c0*/  LOP3.LUT R13, R13, 0xfffffff8, RZ, 0xc0, !PT ;  /* 0xfffffff80d0d7812 */ /* 0x000fe400078ec0ff */
[----:B------:R-:W-:Y:S02]  /*34d0*/  @!P1 IADD3 R26, PT, PT, -R26, RZ, RZ ;  /* 0x000000ff1a1a9210 */ /* 0x000fe40007ffe1ff */
[----:B------:R-:W-:-:S05]  /*34e0*/  @!P0 LOP3.LUT R26, RZ, R212, RZ, 0x33, !PT ;  /* 0x000000d4ff1a8212 */ /* 0x000fca00078e33ff */
[----:B------:R-:W-:Y:S02]  /*34f0*/  IMAD.MOV R9, RZ, RZ, -R26 ;  /* 0x000000ffff097224 */ /* 0x000fe400078e0a1a */
[----:B------:R-:W-:Y:S02]  /*3500*/  IMAD.IADD R13, R26, 0x1, R13 ;  /* 0x000000011a0d7824 */ /* 0x000fe400078e020d */
[----:B------:R-:W-:-:S04]  /*3510*/  IMAD R9, R212, R9, R19 ;  /* 0x00000009d4097224 */ /* 0x000fc800078e0213 */
[----:B--2---:R-:W-:-:S05]  /*3520*/  IMAD R28, R5, R212, R9 ;  /* 0x000000d4051c7224 */ /* 0x004fca00078e0209 */
[----:B------:R-:W-:-:S03]  /*3530*/  SHF.R.S32.HI R29, RZ, 0x1f, R28 ;  /* 0x0000001fff1d7819 */ /* 0x000fc6000001141c */
[----:B------:R-:W-:-:S03]  /*3540*/  IMAD.WIDE R28, R13, R211, R28 ;  /* 0x000000d30d1c7225 */ /* 0x000fc600078e021c */
[----:B-----5:R-:W-:-:S04]  /*3550*/  LEA R14, P0, R28, R202, 0x1 ;  /* 0x000000ca1c0e7211 */ /* 0x020fc800078008ff */
[----:B------:R-:W-:-:S09]  /*3560*/  LEA.HI.X R5, R28, R203, R29, 0x1, P0 ;  /* 0x000000cb1c057211 */ /* 0x000fd200000f0c1d */
.L_x_2516:
[----:B------:R-:W-:Y:S05]  /*3570*/  BSYNC.RECONVERGENT B0 ;  /* 0x0000000000007941 */ /* 0x000fea0003800200 */
.L_x_2515:
        /* <DEDUP_REMOVED lines=15> */
[----:B------:R-:W-:Y:S01]  /*3670*/  IABS R9, R17 ;  /* 0x0000001100097213 */ /* 0x000fe20000000000 */
[----:B------:R-:W-:Y:S01]  /*3680*/  IMAD.IADD R16, R23, 0x1, R16 ;  /* 0x0000000117107824 */ /* 0x000fe200078e0210 */
[----:B------:R-:W3:Y:S01]  /*3690*/  I2F.RP R20, R14 ;  /* 0x0000000e00147306 */ /* 0x000ee20000209400 */
[----:B------:R-:W-:-:S05]  /*36a0*/  IABS R5, R212 ;  /* 0x000000d400057213 */ /* 0x000fca0000000000 */
[----:B------:R-:W-:Y:S02]  /*36b0*/  IMAD.MOV R5, RZ, RZ, -R5 ;  /* 0x000000ffff057224 */ /* 0x000fe400078e0a05 */
[----:B---3--:R-:W3:Y:S02]  /*36c0*/  MUFU.RCP R27, R20 ;  /* 0x00000014001b7308 */ /* 0x008ee40000001000 */
[----:B---3--:R-:W-:-:S06]  /*36d0*/  VIADD R27, R27, 0xffffffe ;  /* 0x0ffffffe1b1b7836 */ /* 0x008fcc0000000000 */
[----:B------:R-:W3:Y:S02]  /*36e0*/  F2I.FTZ.U32.TRUNC.NTZ R27, R27 ;  /* 0x0000001b001b7305 */ /* 0x000ee4000021f000 */
[----:B---3--:R-:W-:-:S04]  /*36f0*/  IMAD.MOV R13, RZ, RZ, -R27 ;  /* 0x000000ffff0d7224 */ /* 0x008fc800078e0a1b */
[----:B------:R-:W-:-:S04]  /*3700*/  IMAD R13, R13, R14, RZ ;  /* 0x0000000e0d0d7224 */ /* 0x000fc800078e02ff */
[----:B------:R-:W-:Y:S01]  /*3710*/  IMAD.HI.U32 R26, R27, R13, R26 ;  /* 0x0000000d1b1a7227 */ /* 0x000fe200078e001a */
[----:B------:R-:W-:-:S04]  /*3720*/  SHF.R.S32.HI R13, RZ, 0x1f, R16 ;  /* 0x0000001fff0d7819 */ /* 0x000fc80000011410 */
[----:B------:R-:W-:Y:S01]  /*3730*/  LEA.HI R13, R13, R16, RZ, 0x2 ;  /* 0x000000100d0d7211 */ /* 0x000fe200078f10ff */
[----:B------:R-:W-:-:S04]  /*3740*/  IMAD.HI.U32 R26, R26, R9, RZ ;  /* 0x000000091a1a7227 */ /* 0x000fc800078e00ff */
[----:B------:R-:W-:Y:S01]  /*3750*/  IMAD R5, R26, R5, R9 ;  /* 0x000000051a057224 */ /* 0x000fe200078e0209 */
[C---:B------:R-:W-:Y:S02]  /*3760*/  LOP3.LUT R9, R13.reuse, 0xfffffffc, RZ, 0xc0, !PT ;  /* 0xfffffffc0d097812 */ /* 0x040fe400078ec0ff */
[----:B------:R-:W-:Y:S02]  /*3770*/  SHF.L.U32 R13, R13, 0x1, RZ ;  /* 0x000000010d0d7819 */ /* 0x000fe400000006ff */
[----:B------:R-:W-:Y:S01]  /*3780*/  ISETP.GT.U32.AND P0, PT, R14, R5, PT ;  /* 0x000000050e00720c */ /* 0x000fe20003f04070 */
[----:B------:R-:W-:Y:S01]  /*3790*/  IMAD.IADD R9, R16, 0x1, -R9 ;  /* 0x0000000110097824 */ /* 0x000fe200078e0a09 */
[----:B------:R-:W-:-:S11]  /*37a0*/  LOP3.LUT R13, R13, 0xfffffff8, RZ, 0xc0, !PT ;  /* 0xfffffff80d0d7812 */ /* 0x000fd600078ec0ff */
[-C--:B------:R-:W-:Y:S01]  /*37b0*/  @!P0 IADD3 R5, PT, PT, R5, -R14.reuse, RZ ;  /* 0x8000000e05058210 */ /* 0x080fe20007ffe0ff */
[----:B------:R-:W-:Y:S01]  /*37c0*/  @!P0 VIADD R26, R26, 0x1 ;  /* 0x000000011a1a8836 */ /* 0x000fe20000000000 */
[----:B------:R-:W-:Y:S02]  /*37d0*/  ISETP.NE.AND P0, PT, R212, RZ, PT ;  /* 0x000000ffd400720c */ /* 0x000fe40003f05270 */
[----:B------:R-:W-:Y:S02]  /*37e0*/  ISETP.GE.U32.AND P2, PT, R5, R14, PT ;  /* 0x0000000e0500720c */ /* 0x000fe40003f46070 */
[----:B------:R-:W-:-:S04]  /*37f0*/  LOP3.LUT R5, R17, R212, RZ, 0x3c, !PT ;  /* 0x000000d411057212 */ /* 0x000fc800078e3cff */
[----:B------:R-:W-:-:S07]  /*3800*/  ISETP.GE.AND P1, PT, R5, RZ, PT ;  /* 0x000000ff0500720c */ /* 0x000fce0003f26270 */
[----:B------:R-:W-:-:S06]  /*3810*/  @P2 VIADD R26, R26, 0x1 ;  /* 0x000000011a1a2836 */ /* 0x000fcc0000000000 */
        /* <DEDUP_REMOVED lines=10> */
.L_x_2518:
[----:B------:R-:W-:Y:S05]  /*38c0*/  BSYNC.RECONVERGENT B0 ;  /* 0x0000000000007941 */ /* 0x000fea0003800200 */
.L_x_2517:
        /* <DEDUP_REMOVED lines=14> */
[----:B----4-:R-:W-:Y:S01]  /*39b0*/  IMAD.MOV.U32 R22, RZ, RZ, RZ ;  /* 0x000000ffff167224 */ /* 0x010fe200078e00ff */
[----:B------:R-:W-:Y:S02]  /*39c0*/  IABS R9, R8 ;  /* 0x0000000800097213 */ /* 0x000fe40000000000 */
[----:B------:R-:W4:Y:S01]  /*39d0*/  I2F.RP R16, R14 ;  /* 0x0000000e00107306 */ /* 0x000f220000209400 */
[----:B------:R-:W-:-:S05]  /*39e0*/  IABS R5, R209 ;  /* 0x000000d100057213 */ /* 0x000fca0000000000 */
[----:B------:R-:W-:Y:S02]  /*39f0*/  IMAD.MOV R5, RZ, RZ, -R5 ;  /* 0x000000ffff057224 */ /* 0x000fe400078e0a05 */
[----:B----4-:R-:W4:Y:S02]  /*3a00*/  MUFU.RCP R23, R16 ;  /* 0x0000001000177308 */ /* 0x010f240000001000 */
[----:B----4-:R-:W-:-:S06]  /*3a10*/  VIADD R23, R23, 0xffffffe ;  /* 0x0ffffffe17177836 */ /* 0x010fcc0000000000 */
[----:B------:R-:W4:Y:S02]  /*3a20*/  F2I.FTZ.U32.TRUNC.NTZ R23, R23 ;  /* 0x0000001700177305 */ /* 0x000f24000021f000 */
[----:B----4-:R-:W-:-:S04]  /*3a30*/  IMAD.MOV R13, RZ, RZ, -R23 ;  /* 0x000000ffff0d7224 */ /* 0x010fc800078e0a17 */
        /* <DEDUP_REMOVED lines=14> */
[C---:B------:R-:W-:Y:S02]  /*3b20*/  LOP3.LUT R23, R5.reuse, 0xfffffffc, RZ, 0xc0, !PT ;  /* 0xfffffffc05177812 */ /* 0x040fe400078ec0ff */
[----:B------:R-:W-:Y:S02]  /*3b30*/  SHF.L.U32 R5, R5, 0x1, RZ ;  /* 0x0000000105057819 */ /* 0x000fe400000006ff */
[----:B------:R-:W-:Y:S01]  /*3b40*/  @!P1 IADD3 R13, PT, PT, -R13, RZ, RZ ;  /* 0x000000ff0d0d9210 */ /* 0x000fe20007ffe1ff */
[----:B------:R-:W-:Y:S01]  /*3b50*/  IMAD.IADD R14, R222, 0x1, -R23 ;  /* 0x00000001de0e7824 */ /* 0x000fe200078e0a17 */
        /* <DEDUP_REMOVED lines=10> */
.L_x_2520:
[----:B------:R-:W-:Y:S05]  /*3c00*/  BSYNC.RECONVERGENT B0 ;  /* 0x0000000000007941 */ /* 0x000fea0003800200 */
.L_x_2519:
        /* <DEDUP_REMOVED lines=51> */
.L_x_2522:
[----:B------:R-:W-:Y:S05]  /*3f40*/  BSYNC.RECONVERGENT B0 ;  /* 0x0000000000007941 */ /* 0x000fea0003800200 */
.L_x_2521:
        /* <DEDUP_REMOVED lines=51> */
.L_x_2524:
[----:B------:R-:W-:Y:S05]  /*4280*/  BSYNC.RECONVERGENT B0 ;  /* 0x0000000000007941 */ /* 0x000fea0003800200 */
.L_x_2523:
        /* <DEDUP_REMOVED lines=51> */
.L_x_2526:
[----:B------:R-:W-:Y:S05]  /*45c0*/  BSYNC.RECONVERGENT B0 ;  /* 0x0000000000007941 */ /* 0x000fea0003800200 */
.L_x_2525:
[----:B------:R-:W-:Y:S01]  /*45d0*/  IMAD.SHL.U32 R15, R15, 0x2, RZ ;  /* 0x000000020f0f7824 */ /* 0x000fe200078e00ff */
[----:B----4-:R-:W-:Y:S01]  /*45e0*/  MOV R23, R5 ;  /* 0x0000000500177202 */ /* 0x010fe20000000f00 */
[----:B------:R-:W-:Y:S01]  /*45f0*/  VIADD R18, R18, 0xffffffdf ;  /* 0xffffffdf12127836 */ /* 0x000fe20000000000 */
[----:B------:R-:W-:Y:S01]  /*4600*/  BSSY.RECONVERGENT B0, `(.L_x_2527) ;  /* 0x0000038000007945 */ /* 0x000fe20003800200 */
[----:B------:R-:W-:Y:S01]  /*4610*/  IMAD.MOV.U32 R22, RZ, RZ, R14 ;  /* 0x000000ffff167224 */ /* 0x000fe200078e000e */
[----:B------:R-:W-:Y:S01]  /*4620*/  ISETP.NE.U32.AND P0, PT, R15, RZ, PT ;  /* 0x000000ff0f00720c */ /* 0x000fe20003f05070 */
[----:B------:R-:W-:Y:S01]  /*4630*/  VIADD R8, R8, 0x20 ;  /* 0x0000002008087836 */ /* 0x000fe20000000000 */
[----:B------:R-:W-:Y:S01]  /*4640*/  ISETP.GE.U32.AND P1, PT, R18, 0x20, PT ;  /* 0x000000201200780c */ /* 0x000fe20003f26070 */
[----:B------:R-:W-:Y:S01]  /*4650*/  IMAD.MOV.U32 R14, RZ, RZ, RZ ;  /* 0x000000ffff0e7224 */ /* 0x000fe200078e00ff */
[----:B------:R-:W-:Y:S02]  /*4660*/  IADD3 R5, PT, PT, R227, 0x20, RZ ;  /* 0x00000020e3057810 */ /* 0x000fe40007ffe0ff */
[----:B------:R-:W-:-:S02]  /*4670*/  SEL R224, R224, RZ, P1 ;  /* 0x000000ffe0e07207 */ /* 0x000fc40000800000 */
[----:B------:R-:W-:Y:S02]  /*4680*/  MOV R13, RZ ;  /* 0x000000ff000d7202 */ /* 0x000fe40000000f00 */
[----:B------:R-:W-:-:S03]  /*4690*/  SEL R225, R225, RZ, P1 ;  /* 0x000000ffe1e17207 */ /* 0x000fc60000800000 */
[----:B------:R-:W-:Y:S01]  /*46a0*/  @!PT LDS RZ, [RZ] ;  /* 0x00000000fffff984 */ /* 0x000fe20000000800 */
[----:B------:R-:W-:Y:S01]  /*46b0*/  @!PT LDS RZ, [RZ] ;  /* 0x00000000fffff984 */ /* 0x000fe20000000800 */
[----:B------:R-:W-:Y:S01]  /*46c0*/  @!PT LDS RZ, [RZ] ;  /* 0x00000000fffff984 */ /* 0x000fe20000000800 */
[----:B------:R4:W-:Y:S01]  /*46d0*/  LDGSTS.E.BYPASS.LTC128B.128 [R21+0x9080], desc[UR36][R22.64], P0 ;  /* 0x0908000016157fae */ /* 0x0009e20008181a24 */
[----:B------:R-:W-:-:S03]  /*46e0*/  LOP3.LUT P0, R9, R224, 0x1, RZ, 0xc0, !PT ;  /* 0x00000001e0097812 */ /* 0x000fc6000780c0ff */
[----:B------:R-:W0:Y:S10]  /*46f0*/  LDGDEPBAR ;  /* 0x00000000000079af */ /* 0x000e340000000000 */
        /* <DEDUP_REMOVED lines=9> */
[----:B----4-:R-:W-:Y:S02]  /*4790*/  IMAD.MOV R15, RZ, RZ, -R23 ;  /* 0x000000ffff0f7224 */ /* 0x010fe400078e0a17 */
[----:B------:R-:W-:Y:S02]  /*47a0*/  IMAD.MOV.U32 R22, RZ, RZ, RZ ;  /* 0x000000ffff167224 */ /* 0x000fe400078e00ff */
[----:B------:R-:W-:-:S04]  /*47b0*/  IMAD R15, R15, R16, RZ ;  /* 0x000000100f0f7224 */ /* 0x000fc800078e02ff */
[----:B------:R-:W-:-:S06]  /*47c0*/  IMAD.HI.U32 R15, R23, R15, R22 ;  /* 0x0000000f170f7227 */ /* 0x000fcc00078e0016 */
[----:B------:R-:W-:-:S04]  /*47d0*/  IMAD.HI.U32 R15, R15, R14, RZ ;  /* 0x0000000e0f0f7227 */ /* 0x000fc800078e00ff */
[----:B------:R-:W-:Y:S01]  /*47e0*/  IMAD R13, R15, R13, R14 ;  /* 0x0000000d0f0d7224 */ /* 0x000fe200078e020e */
[----:B------:R-:W-:-:S04]  /*47f0*/  SHF.R.S32.HI R14, RZ, 0x1f, R5 ;  /* 0x0000001fff0e7819 */ /* 0x000fc80000011405 */
[----:B------:R-:W-:Y:S02]  /*4800*/  ISETP.GT.U32.AND P0, PT, R16, R13, PT ;  /* 0x0000000d1000720c */ /* 0x000fe40003f04070 */
[----:B------:R-:W-:-:S04]  /*4810*/  LEA.HI R14, R14, R5, RZ, 0x2 ;  /* 0x000000050e0e7211 */ /* 0x000fc800078f10ff */
[C---:B------:R-:W-:Y:S02]  /*4820*/  LOP3.LUT R18, R14.reuse, 0xfffffffc, RZ, 0xc0, !PT ;  /* 0xfffffffc0e127812 */ /* 0x040fe400078ec0ff */
[----:B------:R-:W-:-:S05]  /*4830*/  SHF.L.U32 R14, R14, 0x1, RZ ;  /* 0x000000010e0e7819 */ /* 0x000fca00000006ff */
[-C--:B------:R-:W-:Y:S01]  /*4840*/  @!P0 IADD3 R13, PT, PT, R13, -R16.reuse, RZ ;  /* 0x800000100d0d8210 */ /* 0x080fe20007ffe0ff */
[----:B------:R-:W-:Y:S01]  /*4850*/  @!P0 VIADD R15, R15, 0x1 ;  /* 0x000000010f0f8836 */ /* 0x000fe20000000000 */
[----:B------:R-:W-:Y:S02]  /*4860*/  ISETP.NE.AND P0, PT, R212, RZ, PT ;  /* 0x000000ffd400720c */ /* 0x000fe40003f05270 */
[----:B------:R-:W-:Y:S02]  /*4870*/  ISETP.GE.U32.AND P2, PT, R13, R16, PT ;  /* 0x000000100d00720c */ /* 0x000fe40003f46070 */
[----:B------:R-:W-:-:S04]  /*4880*/  LOP3.LUT R13, R19, R212, RZ, 0x3c, !PT ;  /* 0x000000d4130d7212 */ /* 0x000fc800078e3cff */
[----:B------:R-:W-:-:S07]  /*4890*/  ISETP.GE.AND P1, PT, R13, RZ, PT ;  /* 0x000000ff0d00720c */ /* 0x000fce0003f26270 */
        /* <DEDUP_REMOVED lines=14> */
.L_x_2528:
[----:B------:R-:W-:Y:S05]  /*4980*/  BSYNC.RECONVERGENT B0 ;  /* 0x0000000000007941 */ /* 0x000fea0003800200 */
.L_x_2527:
[----:B------:R-:W-:Y:S01]  /*4990*/  IMAD.SHL.U32 R9, R9, 0x10, RZ ;  /* 0x0000001009097824 */ /* 0x000fe200078e00ff */
[----:B----4-:R-:W-:Y:S01]  /*49a0*/  MOV R22, R14 ;  /* 0x0000000e00167202 */ /* 0x010fe20000000f00 */
        /* <DEDUP_REMOVED lines=50> */
.L_x_2530:
[----:B------:R-:W-:Y:S05]  /*4cd0*/  BSYNC.RECONVERGENT B0 ;  /* 0x0000000000007941 */ /* 0x000fea0003800200 */
.L_x_2529:
[----:B------:R-:W-:Y:S01]  /*4ce0*/  IMAD.SHL.U32 R16, R16, 0x8, RZ ;  /* 0x0000000810107824 */ /* 0x000fe200078e00ff */
[----:B----4-:R-:W-:Y:S01]  /*4cf0*/  MOV R22, R14 ;  /* 0x0000000e00167202 */ /* 0x010fe20000000f00 */
[----:B------:R-:W-:Y:S01]  /*4d00*/  IMAD.MOV.U32 R23, RZ, RZ, R9 ;  /* 0x000000ffff177224 */ /* 0x000fe200078e0009 */
[----:B------:R-:W-:Y:S01]  /*4d10*/  BSSY.RECONVERGENT B0, `(.L_x_2531) ;  /* 0x0000032000007945 */ /* 0x000fe20003800200 */
[----:B------:R-:W-:Y:S01]  /*4d20*/  IMAD.MOV.U32 R5, RZ, RZ, RZ ;  /* 0x000000ffff057224 */ /* 0x000fe200078e00ff */
[----:B------:R-:W-:Y:S02]  /*4d30*/  ISETP.NE.U32.AND P0, PT, R16, RZ, PT ;  /* 0x000000ff1000720c */ /* 0x000fe40003f05070 */
        /* <DEDUP_REMOVED lines=10> */
[----:B------:R-:W-:-:S04]  /*4de0*/  IABS R5, R212 ;  /* 0x000000d400057213 */ /* 0x000fc80000000000 */
[----:B------:R-:W-:Y:S02]  /*4df0*/  IADD3 R16, PT, PT, RZ, -R5, RZ ;  /* 0x80000005ff107210 */ /* 0x000fe40007ffe0ff */
[----:B------:R-:W-:-:S04]  /*4e00*/  LOP3.LUT R5, R19, R212, RZ, 0x3c, !PT ;  /* 0x000000d413057212 */ /* 0x000fc800078e3cff */
[----:B------:R-:W-:Y:S01]  /*4e10*/  ISETP.GE.AND P1, PT, R5, RZ, PT ;  /* 0x000000ff0500720c */ /* 0x000fe20003f26270 */
[----:B------:R-:W-:Y:S01]  /*4e20*/  VIADD R5, R227, 0x24 ;  /* 0x00000024e3057836 */ /* 0x000fe20000000000 */
        /* <DEDUP_REMOVED lines=8> */
[----:B------:R-:W-:-:S05]  /*4eb0*/  IMAD R16, R10, R16, R9 ;  /* 0x000000100a107224 */ /* 0x000fca00078e0209 */
[----:B------:R-:W-:-:S13]  /*4ec0*/  ISETP.GT.U32.AND P0, PT, R13, R16, PT ;  /* 0x000000100d00720c */ /* 0x000fda0003f04070 */
[----:B------:R-:W-:Y:S02]  /*4ed0*/  @!P0 IMAD.IADD R16, R16, 0x1, -R13 ;  /* 0x0000000110108824 */ /* 0x000fe400078e0a0d */
[----:B------:R-:W-:Y:S01]  /*4ee0*/  @!P0 VIADD R10, R10, 0x1 ;  /* 0x000000010a0a8836 */ /* 0x000fe20000000000 */
[----:B------:R-:W-:Y:S02]  /*4ef0*/  ISETP.NE.AND P0, PT, R212, RZ, PT ;  /* 0x000000ffd400720c */ /* 0x000fe40003f05270 */
[----:B------:R-:W-:-:S13]  /*4f00*/  ISETP.GE.U32.AND P2, PT, R16, R13, PT ;  /* 0x0000000d1000720c */ /* 0x000fda0003f46070 */
[----:B------:R-:W-:-:S05]  /*4f10*/  @P2 IADD3 R10, PT, PT, R10, 0x1, RZ ;  /* 0x000000010a0a2810 */ /* 0x000fca0007ffe0ff */
        /* <DEDUP_REMOVED lines=17> */
.L_x_2532:
[----:B------:R-:W-:Y:S05]  /*5030*/  BSYNC.RECONVERGENT B0 ;  /* 0x0000000000007941 */ /* 0x000fea0003800200 */
.L_x_2531:
[----:B------:R-:W-:Y:S01]  /*5040*/  IMAD.SHL.U32 R14, R14, 0x4, RZ ;  /* 0x000000040e0e7824 */ /* 0x000fe200078e00ff */
[----:B------:R-:W-:Y:S01]  /*5050*/  MOV R18, R16 ;  /* 0x0000001000127202 */ /* 0x000fe20000000f00 */
[----:B------:R-:W-:Y:S01]  /*5060*/  IMAD.MOV.U32 R19, RZ, RZ, R5 ;  /* 0x000000ffff137224 */ /* 0x000fe200078e0005 */
[----:B------:R-:W-:Y:S01]  /*5070*/  BSSY.RECONVERGENT B0, `(.L_x_2533) ;  /* 0x0000032000007945 */ /* 0x000fe20003800200 */
[----:B----4-:R-:W-:Y:S01]  /*5080*/  MOV R10, RZ ;  /* 0x000000ff000a7202 */ /* 0x010fe20000000f00 */
        /* <DEDUP_REMOVED lines=48> */
.L_x_2534:
[----:B------:R-:W-:Y:S05]  /*5390*/  BSYNC.RECONVERGENT B0 ;  /* 0x0000000000007941 */ /* 0x000fea0003800200 */
.L_x_2533:
        /* <DEDUP_REMOVED lines=31> */
[----:B------:R-:W-:-:S04]  /*5590*/  LEA.HI R5, R5, R222, RZ, 0x2 ;  /* 0x000000de05057211 */ /* 0x000fc800078f10ff */
[----:B------:R-:W-:Y:S01]  /*55a0*/  LOP3.LUT R15, R5, 0xfffffffc, RZ, 0xc0, !PT ;  /* 0xfffffffc050f7812 */ /* 0x000fe200078ec0ff */
[----:B------:R-:W-:Y:S01]  /*55b0*/  @!P0 VIADD R10, R10, 0x1 ;  /* 0x000000010a0a8836 */ /* 0x000fe20000000000 */
[-C--:B------:R-:W-:Y:S02]  /*55c0*/  @!P0 IADD3 R16, PT, PT, R16, -R13.reuse, RZ ;  /* 0x8000000d10108210 */ /* 0x080fe40007ffe0ff */
[----:B------:R-:W-:Y:S02]  /*55d0*/  ISETP.NE.AND P0, PT, R209, RZ, PT ;  /* 0x000000ffd100720c */ /* 0x000fe40003f05270 */
[----:B------:R-:W-:Y:S02]  /*55e0*/  ISETP.GE.U32.AND P2, PT, R16, R13, PT ;  /* 0x0000000d1000720c */ /* 0x000fe40003f46070 */
[----:B------:R-:W-:-:S11]  /*55f0*/  SHF.L.U32 R5, R5, 0x1, RZ ;  /* 0x0000000105057819 */ /* 0x000fd600000006ff */
        /* <DEDUP_REMOVED lines=14> */
.L_x_2536:
[----:B------:R-:W-:Y:S05]  /*56e0*/  BSYNC.RECONVERGENT B0 ;  /* 0x0000000000007941 */ /* 0x000fea0003800200 */
.L_x_2535:
        /* <DEDUP_REMOVED lines=52> */
.L_x_2538:
[----:B------:R-:W-:Y:S05]  /*5a30*/  BSYNC.RECONVERGENT B0 ;  /* 0x0000000000007941 */ /* 0x000fea0003800200 */
.L_x_2537:
        /* <DEDUP_REMOVED lines=52> */
.L_x_2540:
[----:B------:R-:W-:Y:S05]  /*5d80*/  BSYNC.RECONVERGENT B0 ;  /* 0x0000000000007941 */ /* 0x000fea0003800200 */
.L_x_2539:
        /* <DEDUP_REMOVED lines=44> */
[----:B------:R-:W-:Y:S01]  /*6050*/  IMAD R9, R209, R9, R8 ;  /* 0x00000009d1097224 */ /* 0x000fe200078e0208 */
[----:B------:R-:W-:-:S03]  /*6060*/  LOP3.LUT R8, R5, 0xfffffff8, RZ, 0xc0, !PT ;  /* 0xfffffff805087812 */ /* 0x000fc600078ec0ff */
[----:B------:R-:W-:Y:S02]  /*6070*/  IMAD R16, R209, R10, R9 ;  /* 0x0000000ad1107224 */ /* 0x000fe400078e0209 */
[----:B------:R-:W-:-:S03]  /*6080*/  IMAD.IADD R13, R8, 0x1, R13 ;  /* 0x00000001080d7824 */ /* 0x000fc600078e020d */
[----:B------:R-:W-:-:S03]  /*6090*/  SHF.R.S32.HI R17, RZ, 0x1f, R16 ;  /* 0x0000001fff117819 */ /* 0x000fc60000011410 */
[----:B------:R-:W-:-:S03]  /*60a0*/  IMAD.WIDE R16, R13, R210, R16 ;  /* 0x000000d20d107225 */ /* 0x000fc600078e0210 */
[----:B-----5:R-:W-:-:S04]  /*60b0*/  LEA R10, P0, R16, R204, 0x1 ;  /* 0x000000cc100a7211 */ /* 0x020fc800078008ff */
[----:B------:R-:W-:-:S09]  /*60c0*/  LEA.HI.X R5, R16, R205, R17, 0x1, P0 ;  /* 0x000000cd10057211 */ /* 0x000fd200000f0c11 */
.L_x_2542:
[----:B------:R-:W-:Y:S05]  /*60d0*/  BSYNC.RECONVERGENT B0 ;  /* 0x0000000000007941 */ /* 0x000fea0003800200 */
.L_x_2541:
[----:B------:R-:W-:Y:S01]  /*60e0*/  IMAD.SHL.U32 R14, R14, 0x2, RZ ;  /* 0x000000020e0e7824 */ /* 0x000fe200078e00ff */
[----:B------:R-:W-:Y:S01]  /*60f0*/  LOP3.LUT R8, R12, 0x2, RZ, 0xfc, !PT ;  /* 0x000000020c087812 */ /* 0x000fe200078efcff */
[----:B-1----:R-:W-:Y:S01]  /*6100*/  IMAD.MOV.U32 R16, RZ, RZ, R10 ;  /* 0x000000ffff107224 */ /* 0x002fe200078e000a */
[----:B------:R-:W-:Y:S01]  /*6110*/  LOP3.LUT R9, RZ, 0x4, R173, 0x44, !PT ;  /* 0x00000004ff097812 */ /* 0x000fe200078e44ad */
[----:B------:R-:W-:Y:S01]  /*6120*/  IMAD.MOV.U32 R17, RZ, RZ, R5 ;  /* 0x000000ffff117224 */ /* 0x000fe200078e0005 */
[----:B------:R-:W-:Y:S01]  /*6130*/  ISETP.NE.U32.AND P0, PT, R14, RZ, PT ;  /* 0x000000ff0e00720c */ /* 0x000fe20003f05070 */
[----:B------:R-:W-:Y:S01]  /*6140*/  IMAD R199, R199, 0x10, R2 ;  /* 0x00000010c7c77824 */ /* 0x000fe200078e0202 */
[----:B------:R-:W-:Y:S02]  /*6150*/  LOP3.LUT R5, R8, 0x3, R173, 0x78, !PT ;  /* 0x0000000308057812 */ /* 0x000fe400078e78ad */
[----:B------:R-:W-:Y:S02]  /*6160*/  CS2R R118, SRZ ;  /* 0x0000000000767805 */ /* 0x000fe4000001ff00 */
[-C--:B------:R-:W-:Y:S01]  /*6170*/  IADD3 R15, PT, PT, R214, R4.reuse, R11 ;  /* 0x00000004d60f7210 */ /* 0x080fe20007ffe00b */
[----:B------:R-:W-:Y:S01]  /*6180*/  IMAD R6, R6, 0x10, R199 ;  /* 0x0000001006067824 */ /* 0x000fe200078e02c7 */
[----:B------:R-:W-:-:S02]  /*6190*/  IADD3 R13, PT, PT, R214, R4, R9 ;  /* 0x00000004d60d7210 */ /* 0x000fc40007ffe009 */
[----:B------:R-:W-:Y:S02]  /*61a0*/  CS2R R116, SRZ ;  /* 0x0000000000747805 */ /* 0x000fe4000001ff00 */
[CC--:B------:R-:W-:Y:S01]  /*61b0*/  IADD3 R11, PT, PT, R214.reuse, R5.reuse, R11 ;  /* 0x00000005d60b7210 */ /* 0x0c0fe20007ffe00b */
[--C-:B------:R-:W-:Y:S01]  /*61c0*/  IMAD R15, R15, 0x10, R2.reuse ;  /* 0x000000100f0f7824 */ /* 0x100fe200078e0202 */
[----:B------:R-:W-:Y:S01]  /*61d0*/  IADD3 R9, PT, PT, R214, R5, R9 ;  /* 0x00000005d6097210 */ /* 0x000fe20007ffe009 */
[--C-:B------:R-:W-:Y:S01]  /*61e0*/  IMAD R13, R13, 0x10, R2.reuse ;  /* 0x000000100d0d7824 */ /* 0x100fe200078e0202 */
[----:B------:R-:W-:Y:S01]  /*61f0*/  CS2R R114, SRZ ;  /* 0x0000000000727805 */ /* 0x000fe2000001ff00 */
[----:B------:R-:W-:Y:S01]  /*6200*/  @!PT LDS RZ, [RZ] ;  /* 0x00000000fffff984 */ /* 0x000fe20000000800 */
[----:B------:R-:W-:Y:S01]  /*6210*/  @!PT LDS RZ, [RZ] ;  /* 0x00000000fffff984 */ /* 0x000fe20000000800 */
[----:B------:R-:W-:Y:S01]  /*6220*/  @!PT LDS RZ, [RZ] ;  /* 0x00000000fffff984 */ /* 0x000fe20000000800 */
[----:B------:R1:W-:Y:S01]  /*6230*/  LDGSTS.E.BYPASS.LTC128B.128 [R21+0x9100], desc[UR36][R16.64], P0 ;  /* 0x0910000010157fae */ /* 0x0003e20008181a24 */
[----:B------:R-:W-:Y:S01]  /*6240*/  ISETP.GE.AND P0, PT, R3, 0x20, PT ;  /* 0x000000200300780c */ /* 0x000fe20003f06270 */
[--C-:B------:R-:W-:Y:S01]  /*6250*/  IMAD R11, R11, 0x10, R2.reuse ;  /* 0x000000100b0b7824 */ /* 0x100fe200078e0202 */
[----:B------:R-:W-:Y:S01]  /*6260*/  CS2R R112, SRZ ;  /* 0x0000000000707805 */ /* 0x000fe2000001ff00 */
[----:B------:R-:W0:Y:S01]  /*6270*/  LDGDEPBAR ;  /* 0x00000000000079af */ /* 0x000e220000000000 */
[----:B------:R-:W-:Y:S01]  /*6280*/  IMAD R9, R9, 0x10, R2 ;  /* 0x0000001009097824 */ /* 0x000fe200078e0202 */
[----:B------:R-:W-:Y:S01]  /*6290*/  CS2R R54, SRZ ;  /* 0x0000000000367805 */ /* 0x000fe2000001ff00 */
[C---:B------:R-:W-:Y:S01]  /*62a0*/  IMAD.IADD R168, R198.reuse, 0x1, R15 ;  /* 0x00000001c6a87824 */ /* 0x040fe200078e020f */
[----:B------:R-:W-:Y:S01]  /*62b0*/  CS2R R52, SRZ ;  /* 0x0000000000347805 */ /* 0x000fe2000001ff00 */
[C---:B------:R-:W-:Y:S01]  /*62c0*/  IMAD.IADD R156, R198.reuse, 0x1, R13 ;  /* 0x00000001c69c7824 */ /* 0x040fe200078e020d */
[----:B------:R-:W-:Y:S01]  /*62d0*/  CS2R R50, SRZ ;  /* 0x0000000000327805 */ /* 0x000fe2000001ff00 */
[C---:B------:R-:W-:Y:S01]  /*62e0*/  IMAD.IADD R152, R198.reuse, 0x1, R11 ;  /* 0x00000001c6987824 */ /* 0x040fe200078e020b */
        /* <DEDUP_REMOVED lines=42> */
[----:B------:R-:W1:Y:S01]  /*6590*/  LDSM.16.MT88.4 R168, [R168] ;  /* 0x00000000a8a8783b */ /* 0x000e620000004200 */
[----:B------:R-:W-:Y:S02]  /*65a0*/  CS2R R72, SRZ ;  /* 0x0000000000487805 */ /* 0x000fe4000001ff00 */
[----:B---34-:R-:W-:Y:S02]  /*65b0*/  CS2R R30, SRZ ;  /* 0x00000000001e7805 */ /* 0x018fe4000001ff00 */
[----:B--2---:R-:W-:Y:S01]  /*65c0*/  CS2R R28, SRZ ;  /* 0x00000000001c7805 */ /* 0x004fe2000001ff00 */
[----:B------:R-:W2:Y:S01]  /*65d0*/  LDSM.16.MT88.4 R152, [R152] ;  /* 0x000000009898783b */ /* 0x000ea20000004200 */
[----:B------:R-:W-:-:S02]  /*65e0*/  CS2R R142, SRZ ;  /* 0x00000000008e7805 */ /* 0x000fc4000001ff00 */
[----:B------:R-:W-:Y:S02]  /*65f0*/  CS2R R140, SRZ ;  /* 0x00000000008c7805 */ /* 0x000fe4000001ff00 */
[----:B------:R-:W-:Y:S01]  /*6600*/  CS2R R90, SRZ ;  /* 0x00000000005a7805 */ /* 0x000fe2000001ff00 */
[----:B------:R-:W3:Y:S01]  /*6610*/  LDSM.16.MT88.4 R156, [R156] ;  /* 0x000000009c9c783b */ /* 0x000ee20000004200 */
[----:B------:R-:W-:Y:S02]  /*6620*/  CS2R R88, SRZ ;  /* 0x0000000000587805 */ /* 0x000fe4000001ff00 */
[----:B------:R-:W-:Y:S02]  /*6630*/  CS2R R78, SRZ ;  /* 0x00000000004e7805 */ /* 0x000fe4000001ff00 */
[----:B------:R-:W-:Y:S01]  /*6640*/  CS2R R76, SRZ ;  /* 0x00000000004c7805 */ /* 0x000fe2000001ff00 */
[----:B------:R-:W4:Y:S01]  /*6650*/  LDSM.16.MT88.4 R160, [R160] ;  /* 0x00000000a0a0783b */ /* 0x000f220000004200 */
[----:B------:R-:W-:-:S02]  /*6660*/  CS2R R26, SRZ ;  /* 0x00000000001a7805 */ /* 0x000fc4000001ff00 */
[----:B------:R-:W-:Y:S02]  /*6670*/  CS2R R24, SRZ ;  /* 0x0000000000187805 */ /* 0x000fe4000001ff00 */
[----:B------:R-:W-:Y:S01]  /*6680*/  CS2R R146, SRZ ;  /* 0x0000000000927805 */ /* 0x000fe2000001ff00 */
[----:B------:R1:W1:Y:S01]  /*6690*/  LDSM.16.M88.4 R164, [R6+0x8000] ;  /* 0x0080000006a4783b */ /* 0x0002620000000200 */
[----:B------:R-:W-:Y:S02]  /*66a0*/  CS2R R144, SRZ ;  /* 0x0000000000907805 */ /* 0x000fe4000001ff00 */
[----:B------:R-:W-:Y:S02]  /*66b0*/  CS2R R86, SRZ ;  /* 0x0000000000567805 */ /* 0x000fe4000001ff00 */
[----:B------:R-:W-:Y:S01]  /*66c0*/  CS2R R84, SRZ ;  /* 0x0000000000547805 */ /* 0x000fe2000001ff00 */
[----:B------:R1:W1:Y:S01]  /*66d0*/  LDSM.16.M88.4 R12, [R6+0x9000] ;  /* 0x00900000060c783b */ /* 0x0002620000000200 */
[----:B------:R-:W-:-:S02]  /*66e0*/  CS2R R82, SRZ ;  /* 0x0000000000527805 */ /* 0x000fc4000001ff00 */
[----:B------:R-:W-:Y:S02]  /*66f0*/  CS2R R80, SRZ ;  /* 0x0000000000507805 */ /* 0x000fe4000001ff00 */
[----:B------:R-:W-:Y:S01]  /*6700*/  CS2R R18, SRZ ;  /* 0x0000000000127805 */ /* 0x000fe2000001ff00 */
[----:B------:R1:W1:Y:S01]  /*6710*/  LDSM.16.M88.4 R20, [R6+0xa000] ;  /* 0x00a000000614783b */ /* 0x0002620000000200 */
[----:B------:R-:W-:-:S03]  /*6720*/  CS2R R16, SRZ ;  /* 0x0000000000107805 */ /* 0x000fc6000001ff00 */
[----:B------:R1:W1:Y:S01]  /*6730*/  LDSM.16.M88.4 R148, [R6+0xb000] ;  /* 0x00b000000694783b */ /* 0x0002620000000200 */
[----:B------:R-:W-:Y:S05]  /*6740*/  @!P0 BRA `(.L_x_2543) ;  /* 0x00000028001c8947 */ /* 0x000fea0003800000 */
[----:B------:R-:W2:Y:S01]  /*6750*/  S2R R11, SR_TID.X ;  /* 0x00000000000b7919 */ /* 0x000ea20000002100 */
[----:B------:R-:W-:Y:S01]  /*6760*/  IMAD.IADD R213, R213, 0x1, R0 ;  /* 0x00000001d5d57824 */ /* 0x000fe200078e0200 */
[----:B------:R-:W-:Y:S01]  /*6770*/  LOP3.LUT R176, R7, 0x1, R176, 0x78, !PT ;  /* 0x0000000107b07812 */ /* 0x000fe200078e78b0 */
[----:B-1----:R-:W-:Y:S01]  /*6780*/  IMAD.MOV.U32 R6, RZ, RZ, R170 ;  /* 0x000000ffff067224 */ /* 0x002fe200078e00aa */
[----:B------:R-:W-:Y:S01]  /*6790*/  SHF.R.S32.HI R0, RZ, 0x1f, R3 ;  /* 0x0000001fff007819 */ /* 0x000fe20000011403 */
[----:B------:R-:W-:Y:S01]  /*67a0*/  IMAD.MOV.U32 R8, RZ, RZ, R164 ;  /* 0x000000ffff087224 */ /* 0x000fe200078e00a4 */
[C-C-:B------:R-:W-:Y:S01]  /*67b0*/  LOP3.LUT R9, R4.reuse, 0x4, R173.reuse, 0xf8, !PT ;  /* 0x0000000404097812 */ /* 0x140fe200078ef8ad */
[----:B------:R-:W-:Y:S01]  /*67c0*/  IMAD.MOV.U32 R10, RZ, RZ, R166 ;  /* 0x000000ffff0a7224 */ /* 0x000fe200078e00a6 */
[--C-:B------:R-:W-:Y:S01]  /*67d0*/  LOP3.LUT R119, R4, 0x4, R173.reuse, 0xf4, !PT ;  /* 0x0000000404777812 */ /* 0x100fe200078ef4ad */
[----:B------:R-:W-:Y:S01]  /*67e0*/  IMAD.MOV.U32 R4, RZ, RZ, R168 ;  /* 0x000000ffff047224 */ /* 0x000fe200078e00a8 */
[--C-:B------:R-:W-:Y:S01]  /*67f0*/  LOP3.LUT R7, R5, 0x4, R173.reuse, 0xf8, !PT ;  /* 0x0000000405077812 */ /* 0x100fe200078ef8ad */
[----:B------:R-:W-:Y:S01]  /*6800*/  VIADD R199, R199, 0x8000 ;  /* 0x00008000c7c77836 */ /* 0x000fe20000000000 */
[----:B------:R-:W-:Y:S01]  /*6810*/  LOP3.LUT R5, R5, 0x4, R173, 0xf4, !PT ;  /* 0x0000000405057812 */ /* 0x000fe200078ef4ad */
[----:B------:R-:W-:Y:S01]  /*6820*/  VIADD R227, R227, 0x40 ;  /* 0x00000040e3e37836 */ /* 0x000fe20000000000 */
[----:B------:R-:W-:Y:S01]  /*6830*/  LEA.HI R0, R0, R3, RZ, 0x5 ;  /* 0x0000000300007211 */ /* 0x000fe200078f28ff */
[----:B------:R-:W-:Y:S01]  /*6840*/  IMAD.MOV.U32 R223, RZ, RZ, RZ ;  /* 0x000000ffffdf7224 */ /* 0x000fe200078e00ff */
[C---:B------:R-:W-:Y:S01]  /*6850*/  LOP3.LUT R9, R214.reuse, R9, RZ, 0xfc, !PT ;  /* 0x00000009d6097212 */ /* 0x040fe200078efcff */
[----:B------:R-:W-:Y:S01]  /*6860*/  UMOV UR8, 0x6000 ;  /* 0x0000600000087882 */ /* 0x000fe20000000000 */
[C---:B------:R-:W-:Y:S01]  /*6870*/  LOP3.LUT R3, R214.reuse, R119, RZ, 0xfc, !PT ;  /* 0x00000077d6037212 */ /* 0x040fe200078efcff */
[----:B------:R-:W-:Y:S01]  /*6880*/  IMAD.MOV.U32 R119, RZ, RZ, RZ ;  /* 0x000000ffff777224 */ /* 0x000fe200078e00ff */
[C---:B------:R-:W-:Y:S01]  /*6890*/  LOP3.LUT R7, R214.reuse, R7, RZ, 0xfc, !PT ;  /* 0x00000007d6077212 */ /* 0x040fe200078efcff */
[--C-:B------:R-:W-:Y:S01]  /*68a0*/  IMAD R197, R9, 0x10, R2.reuse ;  /* 0x0000001009c57824 */ /* 0x100fe200078e0202 */
[----:B------:R-:W-:Y:S01]  /*68b0*/  LOP3.LUT R5, R214, R5, RZ, 0xfc, !PT ;  /* 0x00000005d6057212 */ /* 0x000fe200078efcff */
[----:B------:R-:W-:Y:S01]  /*68c0*/  IMAD R3, R3, 0x10, R2 ;  /* 0x0000001003037824 */ /* 0x000fe200078e0202 */
[----:B------:R-:W-:Y:S01]  /*68d0*/  SHF.R.S32.HI R177, RZ, 0x1f, R222 ;  /* 0x0000001fffb17819 */ /* 0x000fe200000114de */
[----:B------:R-:W-:Y:S01]  /*68e0*/  IMAD R196, R7, 0x10, R2 ;  /* 0x0000001007c47824 */ /* 0x000fe200078e0202 */
[----:B------:R-:W-:Y:S01]  /*68f0*/  SHF.R.S32.HI R175, RZ, 0x1f, R220 ;  /* 0x0000001fffaf7819 */ /* 0x000fe200000114dc */
[----:B------:R-:W-:Y:S01]  /*6900*/  IMAD R2, R5, 0x10, R2 ;  /* 0x0000001005027824 */ /* 0x000fe200078e0202 */
[----:B------:R-:W-:Y:S01]  /*6910*/  SHF.R.S32.HI R5, RZ, 0x1f, R174 ;  /* 0x0000001fff057819 */ /* 0x000fe200000114ae */
[----:B------:R-:W-:Y:S01]  /*6920*/  UMOV UR7, 0x180 ;  /* 0x0000018000077882 */ /* 0x000fe20000000000 */
[----:B------:R-:W-:Y:S01]  /*6930*/  SHF.R.S32.HI R173, RZ, 0x1f, R172 ;  /* 0x0000001fffad7819 */ /* 0x000fe200000114ac */
[----:B------:R-:W-:Y:S01]  /*6940*/  UMOV UR4, 0x3 ;  /* 0x0000000300047882 */ /* 0x000fe20000000000 */
[----:B--2---:R-:W-:Y:S01]  /*6950*/  IMAD.SHL.U32 R11, R11, 0x4, RZ ;  /* 0x000000040b0b7824 */ /* 0x004fe200078e00ff */
[----:B------:R-:W-:-:S02]  /*6960*/  LEA.HI R177, R177, R222, RZ, 0x2 ;  /* 0x000000deb1b17211 */ /* 0x000fc400078f10ff */
[----:B------:R-:W-:Y:S02]  /*6970*/  LEA.HI R175, R175, R220, RZ, 0x2 ;  /* 0x000000dcafaf7211 */ /* 0x000fe400078f10ff */
[----:B------:R-:W-:Y:S01]  /*6980*/  LOP3.LUT R11, R176, 0x4, R11, 0xf8, !PT ;  /* 0x00000004b00b7812 */ /* 0x000fe200078ef80b */
[----:B------:R-:W-:Y:S01]  /*6990*/  IMAD.SHL.U32 R218, R177, 0x2, RZ ;  /* 0x00000002b1da7824 */ /* 0x000fe200078e00ff */
[----:B------:R-:W-:Y:S01]  /*69a0*/  LEA.HI R176, R5, R174, RZ, 0x2 ;  /* 0x000000ae05b07211 */ /* 0x000fe200078f10ff */
[----:B------:R-:W-:Y:S01]  /*69b0*/  IMAD.SHL.U32 R216, R175, 0x2, RZ ;  /* 0x00000002afd87824 */ /* 0x000fe200078e00ff */
[----:B------:R-:W-:Y:S02]  /*69c0*/  LEA.HI R173, R173, R172, RZ, 0x2 ;  /* 0x000000acadad7211 */ /* 0x000fe400078f10ff */
[----:B------:R-:W-:Y:S01]  /*69d0*/  SHF.R.S32.HI R0, RZ, 0x5, R0 ;  /* 0x00000005ff007819 */ /* 0x000fe20000011400 */
[----:B------:R-:W-:Y:S01]  /*69e0*/  IMAD.SHL.U32 R217, R176, 0x2, RZ ;  /* 0x00000002b0d97824 */ /* 0x000fe200078e00ff */
[----:B------:R-:W-:Y:S01]  /*69f0*/  LOP3.LUT R214, R11, 0xe0, R214, 0xf8, !PT ;  /* 0x000000e00bd67812 */ /* 0x000fe200078ef8d6 */
[----:B------:R-:W-:Y:S01]  /*6a00*/  IMAD.SHL.U32 R215, R173, 0x2, RZ ;  /* 0x00000002add77824 */ /* 0x000fe200078e00ff */
[----:B------:R-:W-:Y:S01]  /*6a10*/  LOP3.LUT R11, R177, 0xfffffffc, RZ, 0xc0, !PT ;  /* 0xfffffffcb10b7812 */ /* 0x000fe200078ec0ff */
[----:B------:R-:W-:Y:S01]  /*6a20*/  VIADD R226, R0, 0xfffffffc ;  /* 0xfffffffc00e27836 */ /* 0x000fe20000000000 */
[----:B------:R-:W-:-:S02]  /*6a30*/  LOP3.LUT R9, R176, 0xfffffffc, RZ, 0xc0, !PT ;  /* 0xfffffffcb0097812 */ /* 0x000fc400078ec0ff */
[----:B------:R-:W-:Y:S01]  /*6a40*/  LOP3.LUT R7, R175, 0xfffffffc, RZ, 0xc0, !PT ;  /* 0xfffffffcaf077812 */ /* 0x000fe200078ec0ff */
[----:B------:R-:W-:Y:S01]  /*6a50*/  IMAD.IADD R222, R222, 0x1, -R11 ;  /* 0x00000001dede7824 */ /* 0x000fe200078e0a0b */
[----:B------:R-:W-:Y:S01]  /*6a60*/  LOP3.LUT R5, R173, 0xfffffffc, RZ, 0xc0, !PT ;  /* 0xfffffffcad057812 */ /* 0x000fe200078ec0ff */
[----:B------:R-:W-:Y:S01]  /*6a70*/  IMAD.IADD R174, R174, 0x1, -R9 ;  /* 0x00000001aeae7824 */ /* 0x000fe200078e0a09 */
[----:B------:R-:W-:Y:S01]  /*6a80*/  ISETP.NE.AND P0, PT, R0, 0x3, PT ;  /* 0x000000030000780c */ /* 0x000fe20003f05270 */
[----:B------:R-:W-:Y:S01]  /*6a90*/  IMAD.SHL.U32 R0, R214, 0x10, RZ ;  /* 0x00000010d6007824 */ /* 0x000fe200078e00ff */
[----:B------:R-:W-:Y:S01]  /*6aa0*/  LOP3.LUT R218, R218, 0xfffffff8, RZ, 0xc0, !PT ;  /* 0xfffffff8dada7812 */ /* 0x000fe200078ec0ff */
[----:B------:R-:W-:Y:S01]  /*6ab0*/  IMAD.IADD R220, R220, 0x1, -R7 ;  /* 0x00000001dcdc7824 */ /* 0x000fe200078e0a07 */
[----:B------:R-:W-:Y:S01]  /*6ac0*/  LOP3.LUT R217, R217, 0xfffffff8, RZ, 0xc0, !PT ;  /* 0xfffffff8d9d97812 */ /* 0x000fe200078ec0ff */
[----:B------:R-:W-:Y:S01]  /*6ad0*/  IMAD.IADD R172, R172, 0x1, -R5 ;  /* 0x00000001acac7824 */ /* 0x000fe200078e0a05 */
[----:B------:R-:W-:Y:S01]  /*6ae0*/  LOP3.LUT R216, R216, 0xfffffff8, RZ, 0xc0, !PT ;  /* 0xfffffff8d8d87812 */ /* 0x000fe200078ec0ff */
[----:B------:R-:W-:Y:S01]  /*6af0*/  IMAD.MOV.U32 R5, RZ, RZ, R169 ;  /* 0x000000ffff057224 */ /* 0x000fe200078e00a9 */
[----:B------:R-:W-:Y:S01]  /*6b00*/  LOP3.LUT R215, R215, 0xfffffff8, RZ, 0xc0, !PT ;  /* 0xfffffff8d7d77812 */ /* 0x000fe200078ec0ff */
[----:B------:R-:W-:Y:S01]  /*6b10*/  IMAD.MOV.U32 R7, RZ, RZ, R171 ;  /* 0x000000ffff077224 */ /* 0x000fe200078e00ab */
[----:B------:R-:W-:Y:S01]  /*6b20*/  SEL R225, R225, RZ, P0 ;  /* 0x000000ffe1e17207 */ /* 0x000fe20000000000 */
[----:B------:R-:W-:Y:S01]  /*6b30*/  IMAD.MOV.U32 R9, RZ, RZ, R165 ;  /* 0x000000ffff097224 */ /* 0x000fe200078e00a5 */
[----:B------:R-:W-:Y:S01]  /*6b40*/  SEL R224, R224, RZ, P0 ;  /* 0x000000ffe0e07207 */ /* 0x000fe20000000000 */
[----:B------:R-:W-:Y:S01]  /*6b50*/  IMAD.MOV.U32 R11, RZ, RZ, R167 ;  /* 0x000000ffff0b7224 */ /* 0x000fe200078e00a7 */
[----:B------:R-:W-:Y:S01]  /*6b60*/  LOP3.LUT R0, R0, 0x20, RZ, 0x3c, !PT ;  /* 0x0000002000007812 */ /* 0x000fe200078e3cff */
[----:B------:R-:W-:-:S02]  /*6b70*/  IMAD R222, R209, R222, RZ ;  /* 0x000000ded1de7224 */ /* 0x000fc400078e02ff */
[C---:B------:R-:W-:Y:S02]  /*6b80*/  IMAD R221, R209.reuse, R174, RZ ;  /* 0x000000aed1dd7224 */ /* 0x040fe400078e02ff */
[C---:B------:R-:W-:Y:S02]  /*6b90*/  IMAD R220, R209.reuse, R220, RZ ;  /* 0x000000dcd1dc7224 */ /* 0x040fe400078e02ff */
[----:B------:R-:W-:-:S07]  /*6ba0*/  IMAD R219, R209, R172, RZ ;  /* 0x000000acd1db7224 */ /* 0x000fce00078e02ff */
.L_x_2560:
[C---:B-1----:R-:W-:Y:S01]  /*6bb0*/  HMMA.16816.F32 R16, R4.reuse, R8, R16 ;  /* 0x000000080410723c */ /* 0x042fe20000001810 */
[----:B------:R-:W-:Y:S04]  /*6bc0*/  BSSY.RECONVERGENT B0, `(.L_x_2544) ;  /* 0x000005f000007945 */ /* 0x000fe80003800200 */
[--C-:B------:R-:W-:Y:S01]  /*6bd0*/  IMAD.IADD R164, R197, 0x1, R198.reuse ;  /* 0x00000001c5a47824 */ /* 0x100fe200078e02c6 */
[----:B------:R-:W-:Y:S01]  /*6be0*/  IADD3 R188, PT, PT, R3, R198, RZ ;  /* 0x000000c603bc7210 */ /* 0x000fe20007ffe0ff */
[--C-:B------:R-:W-:Y:S01]  /*6bf0*/  IMAD.IADD R184, R196, 0x1, R198.reuse ;  /* 0x00000001c4b87824 */ /* 0x100fe200078e02c6 */
[C---:B------:R-:W-:Y:S03]  /*6c00*/  HMMA.16816.F32 R24, R4.reuse, R10, R24 ;  /* 0x0000000a0418723c */ /* 0x040fe60000001818 */
[----:B------:R-:W1:Y:S01]  /*6c10*/  LDSM.16.MT88.4 R164, [R164+0x1000] ;  /* 0x00100000a4a4783b */ /* 0x000e620000004200 */
[----:B------:R-:W-:Y:S01]  /*6c20*/  IMAD.IADD R192, R2, 0x1, R198 ;  /* 0x0000000102c07824 */ /* 0x000fe200078e02c6 */
[----:B------:R-:W-:Y:S02]  /*6c30*/  IADD3 R200, PT, PT, R0, R199, RZ ;  /* 0x000000c700c87210 */ /* 0x000fe40007ffe0ff */
[----:B------:R-:W-:Y:S01]  /*6c40*/  LOP3.LUT R228, R224, 0x1, RZ, 0xc0, !PT ;  /* 0x00000001e0e47812 */ /* 0x000fe200078ec0ff */
[C---:B------:R-:W-:Y:S03]  /*6c50*/  HMMA.16816.F32 R28, R4.reuse, R12, R28 ;  /* 0x0000000c041c723c */ /* 0x040fe6000000181c */
[----:B------:R-:W1:Y:S01]  /*6c60*/  LDSM.16.MT88.4 R184, [R184+0x1000] ;  /* 0x00100000b8b8783b */ /* 0x000e620000004200 */
[----:B------:R-:W-:Y:S02]  /*6c70*/  ISETP.NE.U32.AND P0, PT, R228, 0x1, PT ;  /* 0x00000001e400780c */ /* 0x000fe40003f05070 */
[----:B------:R-:W-:Y:S02]  /*6c80*/  CS2R R228, SRZ ;  /* 0x0000000000e47805 */ /* 0x000fe4000001ff00 */
[C---:B------:R-:W-:Y:S03]  /*6c90*/  HMMA.16816.F32 R32, R4.reuse, R14, R32 ;  /* 0x0000000e0420723c */ /* 0x040fe60000001820 */
[----:B------:R-:W1:Y:S05]  /*6ca0*/  LDSM.16.MT88.4 R188, [R188+0x1000] ;  /* 0x00100000bcbc783b */ /* 0x000e6a0000004200 */
[C---:B------:R-:W-:Y:S03]  /*6cb0*/  HMMA.16816.F32 R36, R4.reuse, R20, R36 ;  /* 0x000000140424723c */ /* 0x040fe60000001824 */
[----:B------:R-:W1:Y:S05]  /*6cc0*/  LDSM.16.MT88.4 R192, [R192+0x1000] ;  /* 0x00100000c0c0783b */ /* 0x000e6a0000004200 */
[C---:B------:R-:W-:Y:S03]  /*6cd0*/  HMMA.16816.F32 R40, R4.reuse, R22, R40 ;  /* 0x000000160428723c */ /* 0x040fe60000001828 */
[----:B------:R2:W1:Y:S05]  /*6ce0*/  LDSM.16.M88.4 R168, [R200] ;  /* 0x00000000c8a8783b */ /* 0x00046a0000000200 */
[C---:B------:R-:W-:Y:S03]  /*6cf0*/  HMMA.16816.F32 R44, R4.reuse, R148, R44 ;  /* 0x00000094042c723c */ /* 0x040fe6000000182c */
[----:B------:R2:W1:Y:S05]  /*6d00*/  LDSM.16.M88.4 R172, [R200+0x1000] ;  /* 0x00100000c8ac783b */ /* 0x00046a0000000200 */
[-C--:B------:R-:W-:Y:S03]  /*6d10*/  HMMA.16816.F32 R48, R4, R150.reuse, R48 ;  /* 0x000000960430723c */ /* 0x080fe60000001830 */
[----:B------:R2:W1:Y:S05]  /*6d20*/  LDSM.16.M88.4 R176, [R200+0x2000] ;  /* 0x00200000c8b0783b */ /* 0x00046a0000000200 */
[C---:B------:R-:W-:Y:S03]  /*6d30*/  HMMA.16816.F32 R52, R152.reuse, R150, R52 ;  /* 0x000000969834723c */ /* 0x040fe60000001834 */
[----:B------:R2:W1:Y:S05]  /*6d40*/  LDSM.16.M88.4 R180, [R200+0x3000] ;  /* 0x00300000c8b4783b */ /* 0x00046a0000000200 */
        /* <DEDUP_REMOVED lines=25> */
[-C--:B------:R-:W-:Y:S01]  /*6ee0*/  IABS R8, R212.reuse ;  /* 0x000000d400087213 */ /* 0x080fe20000000000 */
[----:B------:R-:W3:Y:S01]  /*6ef0*/  S2R R4, SR_TID.X ;  /* 0x0000000000047919 */ /* 0x000ee20000002100 */
[----:B------:R-:W4:Y:S02]  /*6f00*/  LDC R7, c[0x0][0x398] ;  /* 0x0000e600ff077b82 */ /* 0x000f240000000800 */
[----:B------:R-:W1:Y:S01]  /*6f10*/  I2F.RP R9, R8 ;  /* 0x0000000800097306 */ /* 0x000e620000209400 */
[----:B------:R-:W4:Y:S01]  /*6f20*/  S2R R6, SR_CTAID.X ;  /* 0x0000000000067919 */ /* 0x000f220000002500 */
[----:B---3--:R-:W-:Y:S08]  /*6f30*/  IMAD.SHL.U32 R4, R4, 0x8, RZ ;  /* 0x0000000804047824 */ /* 0x008ff000078e00ff */
[----:B-1----:R-:W1:Y:S01]  /*6f40*/  MUFU.RCP R5, R9 ;  /* 0x0000000900057308 */ /* 0x002e620000001000 */
[----:B----4-:R-:W-:Y:S02]  /*6f50*/  SHF.R.U32.HI R7, RZ, R7, R6 ;  /* 0x00000007ff077219 */ /* 0x010fe40000011606 */
[----:B------:R-:W-:Y:S05]  /*6f60*/  LOP3.LUT R4, R4, 0x38, RZ, 0xc0, !PT ;  /* 0x0000003804047812 */ /* 0x000fea00078ec0ff */
[----:B------:R-:W-:Y:S01]  /*6f70*/  IMAD R7, R7, 0x80, R4 ;  /* 0x0000008007077824 */ /* 0x000fe200078e0204 */
[----:B------:R-:W-:Y:S04]  /*6f80*/  IABS R4, R212 ;  /* 0x000000d400047213 */ /* 0x000fe80000000000 */
[----:B------:R-:W-:Y:S01]  /*6f90*/  IADD3 R4, PT, PT, RZ, -R4, RZ ;  /* 0x80000004ff047210 */ /* 0x000fe20007ffe0ff */
[----:B-1----:R-:W-:Y:S04]  /*6fa0*/  VIADD R10, R5, 0xffffffe ;  /* 0x0ffffffe050a7836 */ /* 0x002fe80000000000 */
[----:B------:R-:W1:Y:S02]  /*6fb0*/  F2I.FTZ.U32.TRUNC.NTZ R11, R10 ;  /* 0x0000000a000b7305 */ /* 0x000e64000021f000 */
[--C-:B-1----:R-:W-:Y:S02]  /*6fc0*/  IMAD.MOV R5, RZ, RZ, -R11.reuse ;  /* 0x000000ffff057224 */ /* 0x102fe400078e0a0b */
[----:B------:R-:W-:Y:S02]  /*6fd0*/  IMAD.MOV.U32 R10, RZ, RZ, RZ ;  /* 0x000000ffff0a7224 */ /* 0x000fe400078e00ff */
[----:B------:R-:W-:Y:S01]  /*6fe0*/  IMAD R6, R5, R8, RZ ;  /* 0x0000000805067224 */ /* 0x000fe200078e02ff */
[----:B------:R-:W-:Y:S03]  /*6ff0*/  IABS R5, R7 ;  /* 0x0000000700057213 */ /* 0x000fe60000000000 */
[----:B------:R-:W-:Y:S01]  /*7000*/  IMAD.HI.U32 R11, R11, R6, R10 ;  /* 0x000000060b0b7227 */ /* 0x000fe200078e000a */
[----:B------:R-:W-:Y:S04]  /*7010*/  SHF.R.S32.HI R6, RZ, 0x1f, R227 ;  /* 0x0000001fff067819 */ /* 0x000fe800000114e3 */
[----:B------:R-:W-:Y:S01]  /*7020*/  LEA.HI R6, R6, R227, RZ, 0x2 ;  /* 0x000000e306067211 */ /* 0x000fe200078f10ff */
        /* <DEDUP_REMOVED lines=9> */
[C---:B------:R-:W-:Y:S02]  /*70c0*/  LOP3.LUT R8, R6.reuse, 0xfffffffc, RZ, 0xc0, !PT ;  /* 0xfffffffc06087812 */ /* 0x040fe400078ec0ff */
[----:B------:R-:W-:Y:S03]  /*70d0*/  SHF.L.U32 R6, R6, 0x1, RZ ;  /* 0x0000000106067819 */ /* 0x000fe600000006ff */
[----:B------:R-:W-:Y:S01]  /*70e0*/  IMAD.IADD R5, R227, 0x1, -R8 ;  /* 0x00000001e3057824 */ /* 0x000fe200078e0a08 */
[----:B------:R-:W-:Y:S05]  /*70f0*/  LOP3.LUT R6, R6, 0xfffffff8, RZ, 0xc0, !PT ;  /* 0xfffffff806067812 */ /* 0x000fea00078ec0ff */
[----:B------:R-:W-:Y:S05]  /*7100*/  @P2 IADD3 R11, PT, PT, R11, 0x1, RZ ;  /* 0x000000010b0b2810 */ /* 0x000fea0007ffe0ff */
[----:B------:R-:W-:Y:S01]  /*7110*/  @!P1 IMAD.MOV R11, RZ, RZ, -R11 ;  /* 0x000000ffff0b9224 */ /* 0x000fe200078e0a0b */
[----:B------:R-:W-:Y:S05]  /*7120*/  @!P0 LOP3.LUT R11, RZ, R212, RZ, 0x33, !PT ;  /* 0x000000d4ff0b8212 */ /* 0x000fea00078e33ff */
[----:B------:R-:W-:Y:S02]  /*7130*/  IMAD.MOV R4, RZ, RZ, -R11 ;  /* 0x000000ffff047224 */ /* 0x000fe400078e0a0b */
[----:B------:R-:W-:Y:S02]  /*7140*/  IMAD.IADD R6, R11, 0x1, R6 ;  /* 0x000000010b067824 */ /* 0x000fe400078e0206 */
[----:B------:R-:W-:Y:S04]  /*7150*/  IMAD R7, R212, R4, R7 ;  /* 0x00000004d4077224 */ /* 0x000fe800078e0207 */
[----:B------:R-:W-:Y:S05]  /*7160*/  IMAD R4, R5, R212, R7 ;  /* 0x000000d405047224 */ /* 0x000fea00078e0207 */
[--C-:B------:R-:W-:Y:S03]  /*7170*/  SHF.R.S32.HI R5, RZ, 0x1f, R4.reuse ;  /* 0x0000001fff057819 */ /* 0x100fe60000011404 */
[----:B------:R-:W-:Y:S03]  /*7180*/  IMAD.WIDE R4, R6, R211, R4 ;  /* 0x000000d306047225 */ /* 0x000fe600078e0204 */
[C---:B-----5:R-:W-:Y:S04]  /*7190*/  LEA R228, P0, R4.reuse, R202, 0x1 ;  /* 0x000000ca04e47211 */ /* 0x060fe800078008ff */
[----:B------:R-:W-:Y:S09]  /*71a0*/  LEA.HI.X R229, R4, R203, R5, 0x1, P0 ;  /* 0x000000cb04e57211 */ /* 0x000ff200000f0c05 */
.L_x_2545:
[----:B------:R-:W-:Y:S05]  /*71b0*/  BSYNC.RECONVERGENT B0 ;  /* 0x0000000000007941 */ /* 0x000fea0003800200 */
.L_x_2544:
[----:B------:R-:W-:Y:S01]  /*71c0*/  R2P PR, R224, 0x3 ;  /* 0x00000003e0007804 */ /* 0x000fe20000000000 */
[----:B------:R-:W3:Y:S01]  /*71d0*/  S2R R11, SR_TID.X ;  /* 0x00000000000b7919 */ /* 0x000ee20000002100 */
[----:B------:R-:W-:Y:S01]  /*71e0*/  BSSY.RECONVERGENT B0, `(.L_x_2546) ;  /* 0x0000043000007945 */ /* 0x000fe20003800200 */
[----:B------:R-:W-:Y:S01]  /*71f0*/  IMAD.MOV.U32 R7, RZ, RZ, RZ ;  /* 0x000000ffff077224 */ /* 0x000fe200078e00ff */
[----:B------:R-:W4:Y:S01]  /*7200*/  S2R R9, SR_CgaCtaId ;  /* 0x0000000000097919 */ /* 0x000f220000008800 */
[--C-:B---3--:R-:W-:Y:S01]  /*7210*/  SHF.R.U32.HI R10, RZ, 0x3, R11.reuse ;  /* 0x00000003ff0a7819 */ /* 0x108fe2000001160b */
[C---:B------:R-:W-:Y:S02]  /*7220*/  IMAD.SHL.U32 R13, R11.reuse, 0x40, RZ ;  /* 0x000000400b0d7824 */ /* 0x040fe400078e00ff */
[C---:B------:R-:W-:Y:S01]  /*7230*/  IMAD.SHL.U32 R6, R11.reuse, 0x20, RZ ;  /* 0x000000200b067824 */ /* 0x040fe200078e00ff */
[----:B------:R-:W-:Y:S02]  /*7240*/  LOP3.LUT R10, R11, R10, RZ, 0x3c, !PT ;  /* 0x0000000a0b0a7212 */ /* 0x000fe400078e3cff */
[----:B------:R-:W-:Y:S02]  /*7250*/  LOP3.LUT R13, R13, 0xf800, RZ, 0xc0, !PT ;  /* 0x0000f8000d0d7812 */ /* 0x000fe400078ec0ff */
[----:B------:R-:W-:Y:S02]  /*7260*/  LOP3.LUT R4, R10, 0x3, RZ, 0xc0, !PT ;  /* 0x000000030a047812 */ /* 0x000fe400078ec0ff */
[----:B------:R-:W-:Y:S02]  /*7270*/  LOP3.LUT R13, R13, 0x300, R6, 0xf8, !PT ;  /* 0x000003000d0d7812 */ /* 0x000fe400078ef806 */
[----:B------:R-:W-:Y:S02]  /*7280*/  LOP3.LUT R4, R4, 0x4, R11, 0xf8, !PT ;  /* 0x0000000404047812 */ /* 0x000fe400078ef80b */
[----:B------:R-:W-:Y:S03]  /*7290*/  MOV R6, 0x400 ;  /* 0x0000040000067802 */ /* 0x000fe60000000f00 */
[----:B------:R-:W-:Y:S01]  /*72a0*/  IMAD R4, R4, 0x10, R13 ;  /* 0x0000001004047824 */ /* 0x000fe200078e020d */
[----:B----4-:R-:W-:Y:S04]  /*72b0*/  LEA R9, R9, R6, 0x18 ;  /* 0x0000000609097211 */ /* 0x010fe800078ec0ff */
[----:B------:R-:W-:Y:S01]  /*72c0*/  IADD3 R12, PT, PT, R9, UR8, R4 ;  /* 0x00000008090c7c10 */ /* 0x000fe2000fffe004 */
[----:B------:R-:W-:Y:S04]  /*72d0*/  IMAD.MOV.U32 R4, RZ, RZ, RZ ;  /* 0x000000ffff047224 */ /* 0x000fe800078e00ff */
[----:B------:R-:W-:Y:S01]  /*72e0*/  @!PT LDS RZ, [RZ] ;  /* 0x00000000fffff984 */ /* 0x000fe20000000800 */
[----:B------:R-:W-:Y:S01]  /*72f0*/  @!PT LDS RZ, [RZ] ;  /* 0x00000000fffff984 */ /* 0x000fe20000000800 */
[----:B------:R-:W-:Y:S01]  /*7300*/  @!PT LDS RZ, [RZ] ;  /* 0x00000000fffff984 */ /* 0x000fe20000000800 */
[----:B------:R3:W-:Y:S01]  /*7310*/  @P0 LDGSTS.E.BYPASS.LTC128B.128 [R12], desc[UR36][R228.64] ;  /* 0x00000000e40c0fae */ /* 0x0007e2000b981a24 */
[----:B------:R-:W-:Y:S05]  /*7320*/  @!P1 BRA `(.L_x_2547) ;  /* 0x0000000000b89947 */ /* 0x000fea0003800000 */
[-C--:B------:R-:W-:Y:S01]  /*7330*/  IABS R8, R212.reuse ;  /* 0x000000d400087213 */ /* 0x080fe20000000000 */
[----:B------:R-:W4:Y:S01]  /*7340*/  S2R R6, SR_CTAID.X ;  /* 0x0000000000067919 */ /* 0x000f220000002500 */
[----:B------:R-:W4:Y:S02]  /*7350*/  LDC R7, c[0x0][0x398] ;  /* 0x0000e600ff077b82 */ /* 0x000f240000000800 */
[----:B------:R-:W1:Y:S01]  /*7360*/  I2F.RP R20, R8 ;  /* 0x0000000800147306 */ /* 0x000e620000209400 */
[----:B----4-:R-:W-:Y:S09]  /*7370*/  SHF.R.U32.HI R7, RZ, R7, R6 ;  /* 0x00000007ff077219 */ /* 0x010ff20000011606 */
[----:B-1----:R-:W1:Y:S02]  /*7380*/  MUFU.RCP R4, R20 ;  /* 0x0000001400047308 */ /* 0x002e640000001000 */
[----:B-1----:R-:W-:Y:S02]  /*7390*/  VIADD R14, R4, 0xffffffe ;  /* 0x0ffffffe040e7836 */ /* 0x002fe40000000000 */
[----:B------:R-:W-:Y:S06]  /*73a0*/  IMAD.SHL.U32 R4, R11, 0x8, RZ ;  /* 0x000000080b047824 */ /* 0x000fec00078e00ff */
[----:B------:R-:W1:Y:S01]  /*73b0*/  F2I.FTZ.U32.TRUNC.NTZ R15, R14 ;  /* 0x0000000e000f7305 */ /* 0x000e62000021f000 */
[----:B------:R-:W-:Y:S05]  /*73c0*/  LOP3.LUT R4, R4, 0x38, RZ, 0xc0, !PT ;  /* 0x0000003804047812 */ /* 0x000fea00078ec0ff */
[----:B------:R-:W-:Y:S01]  /*73d0*/  IMAD R7, R7, 0x80, R4 ;  /* 0x0000008007077824 */ /* 0x000fe200078e0204 */
[----:B------:R-:W-:Y:S04]  /*73e0*/  IABS R4, R212 ;  /* 0x000000d400047213 */ /* 0x000fe80000000000 */
[----:B------:R-:W-:Y:S01]  /*73f0*/  IADD3 R7, PT, PT, R7, 0x40, RZ ;  /* 0x0000004007077810 */ /* 0x000fe20007ffe0ff */
[----:B------:R-:W-:Y:S02]  /*7400*/  IMAD.MOV R4, RZ, RZ, -R4 ;  /* 0x000000ffff047224 */ /* 0x000fe400078e0a04 */
[--C-:B-1----:R-:W-:Y:S02]  /*7410*/  IMAD.MOV R5, RZ, RZ, -R15.reuse ;  /* 0x000000ffff057224 */ /* 0x102fe400078e0a0f */
        /* <DEDUP_REMOVED lines=10> */
[----:B------:R-:W-:Y:S01]  /*74c0*/  @!P0 IADD3 R15, PT, PT, R15, 0x1, RZ ;  /* 0x000000010f0f8810 */ /* 0x000fe20007ffe0ff */
[----:B------:R-:W-:Y:S01]  /*74d0*/  @!P0 IMAD.IADD R5, R5, 0x1, -R8 ;  /* 0x0000000105058824 */ /* 0x000fe200078e0a08 */
[----:B------:R-:W-:Y:S04]  /*74e0*/  ISETP.NE.AND P0, PT, R212, RZ, PT ;  /* 0x000000ffd400720c */ /* 0x000fe80003f05270 */
[----:B------:R-:W-:Y:S02]  /*74f0*/  ISETP.GE.U32.AND P2, PT, R5, R8, PT ;  /* 0x000000080500720c */ /* 0x000fe40003f46070 */
[----:B------:R-:W-:Y:S04]  /*7500*/  LEA.HI R5, R4, R227, RZ, 0x2 ;  /* 0x000000e304057211 */ /* 0x000fe800078f10ff */
[C---:B------:R-:W-:Y:S02]  /*7510*/  LOP3.LUT R4, R5.reuse, 0xfffffffc, RZ, 0xc0, !PT ;  /* 0xfffffffc05047812 */ /* 0x040fe400078ec0ff */
[----:B------:R-:W-:Y:S03]  /*7520*/  SHF.L.U32 R5, R5, 0x1, RZ ;  /* 0x0000000105057819 */ /* 0x000fe600000006ff */
[----:B------:R-:W-:Y:S01]  /*7530*/  IMAD.IADD R4, R227, 0x1, -R4 ;  /* 0x00000001e3047824 */ /* 0x000fe200078e0a04 */
[----:B------:R-:W-:Y:S01]  /*7540*/  LOP3.LUT R5, R5, 0xfffffff8, RZ, 0xc0, !PT ;  /* 0xfffffff805057812 */ /* 0x000fe200078ec0ff */
[----:B------:R-:W-:Y:S04]  /*7550*/  @P2 VIADD R15, R15, 0x1 ;  /* 0x000000010f0f2836 */ /* 0x000fe80000000000 */
[----:B------:R-:W-:Y:S05]  /*7560*/  IMAD.MOV.U32 R8, RZ, RZ, R15 ;  /* 0x000000ffff087224 */ /* 0x000fea00078e000f */
[----:B------:R-:W-:Y:S02]  /*7570*/  @!P1 IADD3 R8, PT, PT, -R8, RZ, RZ ;  /* 0x000000ff08089210 */ /* 0x000fe40007ffe1ff */
[----:B------:R-:W-:Y:S05]  /*7580*/  @!P0 LOP3.LUT R8, RZ, R212, RZ, 0x33, !PT ;  /* 0x000000d4ff088212 */ /* 0x000fea00078e33ff */
[--C-:B------:R-:W-:Y:S02]  /*7590*/  IMAD.MOV R6, RZ, RZ, -R8.reuse ;  /* 0x000000ffff067224 */ /* 0x100fe400078e0a08 */
[----:B------:R-:W-:Y:S02]  /*75a0*/  IMAD.IADD R5, R5, 0x1, R8 ;  /* 0x0000000105057824 */ /* 0x000fe400078e0208 */
[----:B------:R-:W-:Y:S04]  /*75b0*/  IMAD R7, R212, R6, R7 ;  /* 0x00000006d4077224 */ /* 0x000fe800078e0207 */
[----:B------:R-:W-:Y:S05]  /*75c0*/  IMAD R6, R4, R212, R7 ;  /* 0x000000d404067224 */ /* 0x000fea00078e0207 */
[--C-:B------:R-:W-:Y:S03]  /*75d0*/  SHF.R.S32.HI R7, RZ, 0x1f, R6.reuse ;  /* 0x0000001fff077819 */ /* 0x100fe60000011406 */
[----:B------:R-:W-:Y:S03]  /*75e0*/  IMAD.WIDE R6, R5, R211, R6 ;  /* 0x000000d305067225 */ /* 0x000fe600078e0206 */
[C---:B-----5:R-:W-:Y:S04]  /*75f0*/  LEA R4, P0, R6.reuse, R202, 0x1 ;  /* 0x000000ca06047211 */ /* 0x060fe800078008ff */
[----:B------:R-:W-:Y:S09]  /*7600*/  LEA.HI.X R7, R6, R203, R7, 0x1, P0 ;  /* 0x000000cb06077211 */ /* 0x000ff200000f0c07 */
.L_x_2547:
[----:B------:R-:W-:Y:S05]  /*7610*/  BSYNC.RECONVERGENT B0 ;  /* 0x0000000000007941 */ /* 0x000fea0003800200 */
.L_x_2546:
[----:B------:R-:W-:Y:S01]  /*7620*/  SHF.R.U32.HI R5, RZ, 0x1, R224 ;  /* 0x00000001ff057819 */ /* 0x000fe200000116e0 */
[----:B------:R-:W-:Y:S01]  /*7630*/  IMAD.MOV.U32 R6, RZ, RZ, R4 ;  /* 0x000000ffff067224 */ /* 0x000fe200078e0004 */
[----:B------:R-:W-:Y:S01]  /*7640*/  LOP3.LUT R4, R225, 0x1, RZ, 0xc0, !PT ;  /* 0x00000001e1047812 */ /* 0x000fe200078ec0ff */
[----:B------:R-:W-:Y:S01]  /*7650*/  BSSY.RECONVERGENT B0, `(.L_x_2548) ;  /* 0x000002c000007945 */ /* 0x000fe20003800200 */
[----:B------:R-:W-:Y:S11]  /*7660*/  LOP3.LUT P0, RZ, R5, 0x1, RZ, 0xc0, !PT ;  /* 0x0000000105ff7812 */ /* 0x000ff6000780c0ff */
[----:B------:R-:W-:Y:S02]  /*7670*/  @!UPT UIADD3 URZ, UPT, UPT, URZ, URZ, URZ ;  /* 0x000000fffffff290 */ /* 0x000fe4000fffe0ff */
[----:B------:R-:W-:Y:S01]  /*7680*/  @!PT LDS RZ, [RZ] ;  /* 0x00000000fffff984 */ /* 0x000fe20000000800 */
[----:B------:R-:W-:Y:S01]  /*7690*/  @!PT LDS RZ, [RZ] ;  /* 0x00000000fffff984 */ /* 0x000fe20000000800 */
[----:B------:R-:W-:Y:S01]  /*76a0*/  @!PT LDS RZ, [RZ] ;  /* 0x00000000fffff984 */ /* 0x000fe20000000800 */
[----:B------:R4:W-:Y:S01]  /*76b0*/  @P0 LDGSTS.E.BYPASS.LTC128B.128 [R12+0x80], desc[UR36][R6.64] ;  /* 0x00080000060c0fae */ /* 0x0009e2000b981a24 */
[----:B------:R-:W-:Y:S02]  /*76c0*/  ISETP.NE.U32.AND P0, PT, R4, 0x1, PT ;  /* 0x000000010400780c */ /* 0x000fe40003f05070 */
[----:B------:R-:W-:Y:S11]  /*76d0*/  CS2R R4, SRZ ;  /* 0x0000000000047805 */ /* 0x000ff6000001ff00 */
[----:B------:R-:W-:Y:S05]  /*76e0*/  @P0 BRA `(.L_x_2549) ;  /* 0x0000000000880947 */ /* 0x000fea0003800000 */
[----:B---34-:R-:W-:Y:S01]  /*76f0*/  VIADD R12, R213, 0x40 ;  /* 0x00000040d50c7836 */ /* 0x018fe20000000000 */
        /* <DEDUP_REMOVED lines=22> */
[----:B------:R-:W-:Y:S04]  /*7860*/  @P2 VIADD R15, R15, 0x1 ;  /* 0x000000010f0f2836 */ /* 0x000fe80000000000 */
[----:B------:R-:W-:Y:S01]  /*7870*/  @!P1 IMAD.MOV R15, RZ, RZ, -R15 ;  /* 0x000000ffff0f9224 */ /* 0x000fe200078e0a0f */
[----:B------:R-:W-:Y:S04]  /*7880*/  @!P0 LOP3.LUT R15, RZ, R209, RZ, 0x33, !PT ;  /* 0x000000d1ff0f8212 */ /* 0x000fe800078e33ff */
[----:B------:R-:W-:Y:S02]  /*7890*/  IADD3 R4, PT, PT, -R15, RZ, RZ ;  /* 0x000000ff0f047210 */ /* 0x000fe40007ffe1ff */
[----:B------:R-:W-:Y:S03]  /*78a0*/  IADD3 R15, PT, PT, R218, R15, RZ ;  /* 0x0000000fda0f7210 */ /* 0x000fe60007ffe0ff */
[----:B------:R-:W-:Y:S04]  /*78b0*/  IMAD R12, R209, R4, R12 ;  /* 0x00000004d10c7224 */ /* 0x000fe800078e020c */
[----:B------:R-:W-:Y:S05]  /*78c0*/  IMAD.IADD R4, R222, 0x1, R12 ;  /* 0x00000001de047824 */ /* 0x000fea00078e020c */
[--C-:B------:R-:W-:Y:S03]  /*78d0*/  SHF.R.S32.HI R5, RZ, 0x1f, R4.reuse ;  /* 0x0000001fff057819 */ /* 0x100fe60000011404 */
[----:B------:R-:W-:Y:S03]  /*78e0*/  IMAD.WIDE R6, R15, R210, R4 ;  /* 0x000000d20f067225 */ /* 0x000fe600078e0204 */
[C---:B-----5:R-:W-:Y:S04]  /*78f0*/  LEA R4, P0, R6.reuse, R204, 0x1 ;  /* 0x000000cc06047211 */ /* 0x060fe800078008ff */
[----:B------:R-:W-:Y:S09]  /*7900*/  LEA.HI.X R5, R6, R205, R7, 0x1, P0 ;  /* 0x000000cd06057211 */ /* 0x000ff200000f0c07 */
.L_x_2549:
[----:B------:R-:W-:Y:S05]  /*7910*/  BSYNC.RECONVERGENT B0 ;  /* 0x0000000000007941 */ /* 0x000fea0003800200 */
.L_x_2548:
[----:B----4-:R-:W-:Y:S01]  /*7920*/  LOP3.LUT R6, R11, 0xffff, RZ, 0xc0, !PT ;  /* 0x0000ffff0b067812 */ /* 0x010fe200078ec0ff */
[----:B------:R-:W-:Y:S01]  /*7930*/  BSSY.RECONVERGENT B0, `(.L_x_2550) ;  /* 0x0000033000007945 */ /* 0x000fe20003800200 */
[----:B------:R-:W-:Y:S02]  /*7940*/  R2P PR, R225, 0x3 ;  /* 0x00000003e1007804 */ /* 0x000fe40000000000 */
[----:B------:R-:W-:Y:S04]  /*7950*/  SHF.R.U32.HI R6, RZ, 0x2, R6 ;  /* 0x00000002ff067819 */ /* 0x000fe80000011606 */
[----:B------:R-:W-:Y:S04]  /*7960*/  LOP3.LUT R6, R6, 0x6, RZ, 0xc0, !PT ;  /* 0x0000000606067812 */ /* 0x000fe800078ec0ff */
[----:B------:R-:W-:Y:S04]  /*7970*/  LOP3.LUT R7, R6, 0x3e0, R11, 0xf8, !PT ;  /* 0x000003e006077812 */ /* 0x000fe800078ef80b */
[----:B------:R-:W-:Y:S04]  /*7980*/  SHF.R.U32.HI R7, RZ, 0x1, R7 ;  /* 0x00000001ff077819 */ /* 0x000fe80000011607 */
[C-C-:B------:R-:W-:Y:S04]  /*7990*/  LOP3.LUT R6, R7.reuse, 0x3, R11.reuse, 0x48, !PT ;  /* 0x0000000307067812 */ /* 0x140fe800078e480b */
[----:B------:R-:W-:Y:S05]  /*79a0*/  LOP3.LUT R6, R6, 0x4, R11, 0xf8, !PT ;  /* 0x0000000406067812 */ /* 0x000fea00078ef80b */
[----:B------:R-:W-:Y:S04]  /*79b0*/  IMAD R6, R7, 0x20, R6 ;  /* 0x0000002007067824 */ /* 0x000fe800078e0206 */
[----:B------:R-:W-:Y:S04]  /*79c0*/  IMAD.U32 R6, R6, 0x10, R9 ;  /* 0x0000001006067824 */ /* 0x000fe800078e0009 */
[----:B---3--:R-:W-:Y:S05]  /*79d0*/  VIADD R12, R6, UR7 ;  /* 0x00000007060c7c36 */ /* 0x008fea0008000000 */
[----:B------:R-:W-:Y:S01]  /*79e0*/  @!PT LDS RZ, [RZ] ;  /* 0x00000000fffff984 */ /* 0x000fe20000000800 */
[----:B------:R-:W-:Y:S01]  /*79f0*/  @!PT LDS RZ, [RZ] ;  /* 0x00000000fffff984 */ /* 0x000fe20000000800 */
[----:B------:R-:W-:Y:S01]  /*7a00*/  @!PT LDS RZ, [RZ] ;  /* 0x00000000fffff984 */ /* 0x000fe20000000800 */
[----:B------:R3:W-:Y:S02]  /*7a10*/  @P0 LDGSTS.E.BYPASS.LTC128B.128 [R12+0x8000], desc[UR36][R4.64] ;  /* 0x08000000040c0fae */ /* 0x0007e4000b981a24 */
[----:B---3--:R-:W-:Y:S01]  /*7a20*/  CS2R R4, SRZ ;  /* 0x0000000000047805 */ /* 0x008fe2000001ff00 */
[----:B------:R-:W-:Y:S06]  /*7a30*/  @!P1 BRA `(.L_x_2551) ;  /* 0x0000000000889947 */ /* 0x000fec0003800000 */
[----:B------:R-:W-:Y:S01]  /*7a40*/  VIADD R14, R213, 0x40 ;  /* 0x00000040d50e7836 */ /* 0x000fe20000000000 */
        /* <DEDUP_REMOVED lines=33> */
.L_x_2551:
[----:B------:R-:W-:Y:S05]  /*7c60*/  BSYNC.RECONVERGENT B0 ;  /* 0x0000000000007941 */ /* 0x000fea0003800200 */
.L_x_2550:
[----:B------:R-:W-:Y:S01]  /*7c70*/  SHF.R.U32.HI R6, RZ, 0x2, R11 ;  /* 0x00000002ff067819 */ /* 0x000fe2000001160b */
[----:B------:R-:W-:Y:S01]  /*7c80*/  BSSY.RECONVERGENT B0, `(.L_x_2552) ;  /* 0x0000040000007945 */ /* 0x000fe20003800200 */
[----:B------:R-:W-:Y:S02]  /*7c90*/  SHF.R.U32.HI R8, RZ, 0x1, R225 ;  /* 0x00000001ff087819 */ /* 0x000fe400000116e1 */
[----:B------:R-:W-:Y:S02]  /*7ca0*/  LOP3.LUT R6, R6, 0x6, RZ, 0xc0, !PT ;  /* 0x0000000606067812 */ /* 0x000fe400078ec0ff */
[----:B------:R-:W-:Y:S02]  /*7cb0*/  LOP3.LUT P0, RZ, R8, 0x1, RZ, 0xc0, !PT ;  /* 0x0000000108ff7812 */ /* 0x000fe4000780c0ff */
[----:B------:R-:W-:Y:S04]  /*7cc0*/  LOP3.LUT R7, R6, 0x3e0, R11, 0xf8, !PT ;  /* 0x000003e006077812 */ /* 0x000fe800078ef80b */
[----:B------:R-:W-:Y:S04]  /*7cd0*/  LOP3.LUT R7, R7, 0x8, RZ, 0xfc, !PT ;  /* 0x0000000807077812 */ /* 0x000fe800078efcff */
[----:B------:R-:W-:Y:S04]  /*7ce0*/  SHF.R.U32.HI R7, RZ, 0x1, R7 ;  /* 0x00000001ff077819 */ /* 0x000fe80000011607 */
[C-C-:B------:R-:W-:Y:S04]  /*7cf0*/  LOP3.LUT R6, R7.reuse, 0x3, R11.reuse, 0x48, !PT ;  /* 0x0000000307067812 */ /* 0x140fe800078e480b */
[----:B------:R-:W-:Y:S05]  /*7d00*/  LOP3.LUT R6, R6, 0x4, R11, 0xf8, !PT ;  /* 0x0000000406067812 */ /* 0x000fea00078ef80b */
[----:B------:R-:W-:Y:S04]  /*7d10*/  IMAD R6, R7, 0x20, R6 ;  /* 0x0000002007067824 */ /* 0x000fe800078e0206 */
[----:B------:R-:W-:Y:S04]  /*7d20*/  IMAD.U32 R6, R6, 0x10, R9 ;  /* 0x0000001006067824 */ /* 0x000fe800078e0009 */
[----:B------:R-:W-:Y:S05]  /*7d30*/  VIADD R228, R6, UR7 ;  /* 0x0000000706e47c36 */ /* 0x000fea0008000000 */
[----:B------:R-:W-:Y:S01]  /*7d40*/  @!PT LDS RZ, [RZ] ;  /* 0x00000000fffff984 */ /* 0x000fe20000000800 */
[----:B------:R-:W-:Y:S01]  /*7d50*/  @!PT LDS RZ, [RZ] ;  /* 0x00000000fffff984 */ /* 0x000fe20000000800 */
[----:B------:R-:W-:Y:S01]  /*7d60*/  @!PT LDS RZ, [RZ] ;  /* 0x00000000fffff984 */ /* 0x000fe20000000800 */
[----:B------:R3:W-:Y:S01]  /*7d70*/  @P0 LDGSTS.E.BYPASS.LTC128B.128 [R228+0x8000], desc[UR36][R4.64] ;  /* 0x0800000004e40fae */ /* 0x0007e2000b981a24 */
[----:B------:R-:W-:Y:S02]  /*7d80*/  LOP3.LUT P0, RZ, R224, 0x4, RZ, 0xc0, !PT ;  /* 0x00000004e0ff7812 */ /* 0x000fe4000780c0ff */
[----:B---3--:R-:W-:Y:S11]  /*7d90*/  CS2R R4, SRZ ;  /* 0x0000000000047805 */ /* 0x008ff6000001ff00 */
[----:B------:R-:W-:Y:S05]  /*7da0*/  @!P0 BRA `(.L_x_2553) ;  /* 0x0000000000b48947 */ /* 0x000fea0003800000 */
[-C--:B------:R-:W-:Y:S01]  /*7db0*/  IABS R8, R212.reuse ;  /* 0x000000d400087213 */ /* 0x080fe20000000000 */
[----:B------:R-:W3:Y:S01]  /*7dc0*/  S2R R6, SR_CTAID.X ;  /* 0x0000000000067919 */ /* 0x000ee20000002500 */
[----:B------:R-:W3:Y:S02]  /*7dd0*/  LDC R7, c[0x0][0x398] ;  /* 0x0000e600ff077b82 */ /* 0x000ee40000000800 */
[----:B------:R-:W4:Y:S01]  /*7de0*/  I2F.RP R20, R8 ;  /* 0x0000000800147306 */ /* 0x000f220000209400 */
[----:B---3--:R-:W-:Y:S09]  /*7df0*/  SHF.R.U32.HI R7, RZ, R7, R6 ;  /* 0x00000007ff077219 */ /* 0x008ff20000011606 */
[----:B----4-:R-:W3:Y:S02]  /*7e00*/  MUFU.RCP R4, R20 ;  /* 0x0000001400047308 */ /* 0x010ee40000001000 */
[----:B---3--:R-:W-:Y:S02]  /*7e10*/  VIADD R14, R4, 0xffffffe ;  /* 0x0ffffffe040e7836 */ /* 0x008fe40000000000 */
[----:B------:R-:W-:Y:S06]  /*7e20*/  IMAD.SHL.U32 R4, R11, 0x8, RZ ;  /* 0x000000080b047824 */ /* 0x000fec00078e00ff */
[----:B------:R3:W4:Y:S01]  /*7e30*/  F2I.FTZ.U32.TRUNC.NTZ R15, R14 ;  /* 0x0000000e000f7305 */ /* 0x000722000021f000 */
[----:B------:R-:W-:Y:S05]  /*7e40*/  LOP3.LUT R4, R4, 0x38, RZ, 0xc0, !PT ;  /* 0x0000003804047812 */ /* 0x000fea00078ec0ff */
[----:B------:R-:W-:Y:S01]  /*7e50*/  IMAD R7, R7, 0x80, R4 ;  /* 0x0000008007077824 */ /* 0x000fe200078e0204 */
[----:B------:R-:W-:Y:S05]  /*7e60*/  IABS R4, R212 ;  /* 0x000000d400047213 */ /* 0x000fea0000000000 */
[----:B------:R-:W-:Y:S01]  /*7e70*/  IMAD.MOV R4, RZ, RZ, -R4 ;  /* 0x000000ffff047224 */ /* 0x000fe200078e0a04 */
[----:B---3--:R-:W-:Y:S01]  /*7e80*/  MOV R14, RZ ;  /* 0x000000ff000e7202 */ /* 0x008fe20000000f00 */
[--C-:B----4-:R-:W-:Y:S04]  /*7e90*/  IMAD.MOV R5, RZ, RZ, -R15.reuse ;  /* 0x000000ffff057224 */ /* 0x110fe800078e0a0f */
        /* <DEDUP_REMOVED lines=9> */
[----:B------:R-:W-:Y:S02]  /*7f30*/  @!P0 IMAD.IADD R5, R5, 0x1, -R8 ;  /* 0x0000000105058824 */ /* 0x000fe400078e0a08 */
[----:B------:R-:W-:Y:S01]  /*7f40*/  @!P0 VIADD R15, R15, 0x1 ;  /* 0x000000010f0f8836 */ /* 0x000fe20000000000 */
[----:B------:R-:W-:Y:S02]  /*7f50*/  ISETP.NE.AND P0, PT, R212, RZ, PT ;  /* 0x000000ffd400720c */ /* 0x000fe40003f05270 */
[----:B------:R-:W-:Y:S02]  /*7f60*/  ISETP.GE.U32.AND P2, PT, R5, R8, PT ;  /* 0x000000080500720c */ /* 0x000fe40003f46070 */
[----:B------:R-:W-:Y:S04]  /*7f70*/  SHF.R.S32.HI R5, RZ, 0x1f, R4 ;  /* 0x0000001fff057819 */ /* 0x000fe80000011404 */
[----:B------:R-:W-:Y:S04]  /*7f80*/  LEA.HI R6, R5, R4, RZ, 0x2 ;  /* 0x0000000405067211 */ /* 0x000fe800078f10ff */
[C---:B------:R-:W-:Y:S02]  /*7f90*/  LOP3.LUT R21, R6.reuse, 0xfffffffc, RZ, 0xc0, !PT ;  /* 0xfffffffc06157812 */ /* 0x040fe400078ec0ff */
[----:B------:R-:W-:Y:S01]  /*7fa0*/  SHF.L.U32 R6, R6, 0x1, RZ ;  /* 0x0000000106067819 */ /* 0x000fe200000006ff */
[----:B------:R-:W-:Y:S02]  /*7fb0*/  @P2 VIADD R15, R15, 0x1 ;  /* 0x000000010f0f2836 */ /* 0x000fe40000000000 */
[----:B------:R-:W-:Y:S01]  /*7fc0*/  IMAD.IADD R21, R4, 0x1, -R21 ;  /* 0x0000000104157824 */ /* 0x000fe200078e0a15 */
[----:B------:R-:W-:Y:S01]  /*7fd0*/  LOP3.LUT R6, R6, 0xfffffff8, RZ, 0xc0, !PT ;  /* 0xfffffff806067812 */ /* 0x000fe200078ec0ff */
[----:B------:R-:W-:Y:S01]  /*7fe0*/  @!P1 IMAD.MOV R15, RZ, RZ, -R15 ;  /* 0x000000ffff0f9224 */ /* 0x000fe200078e0a0f */
[-C--:B------:R-:W-:Y:S05]  /*7ff0*/  @!P0 LOP3.LUT R15, RZ, R212.reuse, RZ, 0x33, !PT ;  /* 0x000000d4ff0f8212 */ /* 0x080fea00078e33ff */
        /* <DEDUP_REMOVED lines=8> */
.L_x_2553:
[----:B------:R-:W-:Y:S05]  /*8080*/  BSYNC.RECONVERGENT B0 ;  /* 0x0000000000007941 */ /* 0x000fea0003800200 */
.L_x_2552:
[----:B------:R-:W-:Y:S01]  /*8090*/  SHF.R.U32.HI R7, RZ, 0x2, R224 ;  /* 0x00000002ff077819 */ /* 0x000fe200000116e0 */
[----:B------:R-:W-:Y:S01]  /*80a0*/  IMAD.SHL.U32 R6, R11, 0x10, RZ ;  /* 0x000000100b067824 */ /* 0x000fe200078e00ff */
[----:B------:R-:W-:Y:S01]  /*80b0*/  BSSY.RECONVERGENT B0, `(.L_x_2554) ;  /* 0x000003e000007945 */ /* 0x000fe20003800200 */
[----:B------:R-:W-:Y:S01]  /*80c0*/  IMAD.SHL.U32 R10, R10, 0x10, RZ ;  /* 0x000000100a0a7824 */ /* 0x000fe200078e00ff */
[----:B------:R-:W-:Y:S02]  /*80d0*/  LOP3.LUT P0, RZ, R7, 0x1, RZ, 0xc0, !PT ;  /* 0x0000000107ff7812 */ /* 0x000fe4000780c0ff */
[----:B------:R-:W-:Y:S02]  /*80e0*/  LOP3.LUT R15, R6, 0x40, RZ, 0xc, !PT ;  /* 0x00000040060f7812 */ /* 0x000fe400078e0cff */
[----:B------:R-:W-:Y:S02]  /*80f0*/  CS2R R6, SRZ ;  /* 0x0000000000067805 */ /* 0x000fe4000001ff00 */
        /* <DEDUP_REMOVED lines=10> */
[----:B------:R-:W-:Y:S01]  /*81a0*/  IMAD.SHL.U32 R11, R11, 0x8, RZ ;  /* 0x000000080b0b7824 */ /* 0x000fe200078e00ff */
[-C--:B---3--:R-:W-:Y:S01]  /*81b0*/  IABS R4, R212.reuse ;  /* 0x000000d400047213 */ /* 0x088fe20000000000 */
[----:B------:R-:W3:Y:S01]  /*81c0*/  S2R R6, SR_CTAID.X ;  /* 0x0000000000067919 */ /* 0x000ee20000002500 */
[----:B------:R-:W3:Y:S02]  /*81d0*/  LDC R5, c[0x0][0x398] ;  /* 0x0000e600ff057b82 */ /* 0x000ee40000000800 */
[----:B------:R-:W4:Y:S01]  /*81e0*/  I2F.RP R8, R4 ;  /* 0x0000000400087306 */ /* 0x000f220000209400 */
[----:B---3--:R-:W-:Y:S09]  /*81f0*/  SHF.R.U32.HI R5, RZ, R5, R6 ;  /* 0x00000005ff057219 */ /* 0x008ff20000011606 */
[----:B----4-:R-:W3:Y:S01]  /*8200*/  MUFU.RCP R7, R8 ;  /* 0x0000000800077308 */ /* 0x010ee20000001000 */
[----:B------:R-:W-:Y:S05]  /*8210*/  LOP3.LUT R6, R11, 0x38, RZ, 0xc0, !PT ;  /* 0x000000380b067812 */ /* 0x000fea00078ec0ff */
[----:B------:R-:W-:Y:S01]  /*8220*/  IMAD R11, R5, 0x80, R6 ;  /* 0x00000080050b7824 */ /* 0x000fe200078e0206 */
[----:B------:R-:W-:Y:S04]  /*8230*/  IABS R5, R212 ;  /* 0x000000d400057213 */ /* 0x000fe80000000000 */
[----:B------:R-:W-:Y:S01]  /*8240*/  IADD3 R11, PT, PT, R11, 0x40, RZ ;  /* 0x000000400b0b7810 */ /* 0x000fe20007ffe0ff */
[----:B------:R-:W-:Y:S03]  /*8250*/  IMAD.MOV R5, RZ, RZ, -R5 ;  /* 0x000000ffff057224 */ /* 0x000fe600078e0a05 */
[----:B------:R-:W-:Y:S01]  /*8260*/  IABS R6, R11 ;  /* 0x0000000b00067213 */ /* 0x000fe20000000000 */
[----:B---3--:R-:W-:Y:S04]  /*8270*/  VIADD R14, R7, 0xffffffe ;  /* 0x0ffffffe070e7836 */ /* 0x008fe80000000000 */
[----:B------:R-:W3:Y:S02]  /*8280*/  F2I.FTZ.U32.TRUNC.NTZ R15, R14 ;  /* 0x0000000e000f7305 */ /* 0x000ee4000021f000 */
[--C-:B---3--:R-:W-:Y:S02]  /*8290*/  IMAD.MOV R7, RZ, RZ, -R15.reuse ;  /* 0x000000ffff077224 */ /* 0x108fe400078e0a0f */
[----:B------:R-:W-:Y:S02]  /*82a0*/  IMAD.MOV.U32 R14, RZ, RZ, RZ ;  /* 0x000000ffff0e7224 */ /* 0x000fe400078e00ff */
[----:B------:R-:W-:Y:S04]  /*82b0*/  IMAD R7, R7, R4, RZ ;  /* 0x0000000407077224 */ /* 0x000fe800078e02ff */
[----:B------:R-:W-:Y:S06]  /*82c0*/  IMAD.HI.U32 R15, R15, R7, R14 ;  /* 0x000000070f0f7227 */ /* 0x000fec00078e000e */
[----:B------:R-:W-:Y:S04]  /*82d0*/  IMAD.HI.U32 R15, R15, R6, RZ ;  /* 0x000000060f0f7227 */ /* 0x000fe800078e00ff */
[C---:B------:R-:W-:Y:S05]  /*82e0*/  IMAD R6, R15.reuse, R5, R6 ;  /* 0x000000050f067224 */ /* 0x040fea00078e0206 */
[----:B------:R-:W-:Y:S11]  /*82f0*/  ISETP.GT.U32.AND P0, PT, R4, R6, PT ;  /* 0x000000060400720c */ /* 0x000ff60003f04070 */
[----:B------:R-:W-:Y:S02]  /*8300*/  @!UPT UIADD3 URZ, UPT, UPT, URZ, URZ, URZ ;  /* 0x000000fffffff290 */ /* 0x000fe4000fffe0ff */
[----:B------:R-:W-:Y:S01]  /*8310*/  @!P0 IADD3 R15, PT, PT, R15, 0x1, RZ ;  /* 0x000000010f0f8810 */ /* 0x000fe20007ffe0ff */
[----:B------:R-:W-:Y:S01]  /*8320*/  @!P0 IMAD.IADD R6, R6, 0x1, -R4 ;  /* 0x0000000106068824 */ /* 0x000fe200078e0a04 */
[----:B------:R-:W-:Y:S04]  /*8330*/  ISETP.NE.AND P0, PT, R212, RZ, PT ;  /* 0x000000ffd400720c */ /* 0x000fe80003f05270 */
[----:B------:R-:W-:Y:S02]  /*8340*/  ISETP.GE.U32.AND P2, PT, R6, R4, PT ;  /* 0x000000040600720c */ /* 0x000fe40003f46070 */
[----:B------:R-:W-:Y:S04]  /*8350*/  LOP3.LUT R4, R11, R212, RZ, 0x3c, !PT ;  /* 0x000000d40b047212 */ /* 0x000fe800078e3cff */
[----:B------:R-:W-:Y:S01]  /*8360*/  ISETP.GE.AND P1, PT, R4, RZ, PT ;  /* 0x000000ff0400720c */ /* 0x000fe20003f26270 */
[----:B------:R-:W-:Y:S05]  /*8370*/  VIADD R4, R227, 0x4 ;  /* 0x00000004e3047836 */ /* 0x000fea0000000000 */
[----:B------:R-:W-:Y:S01]  /*8380*/  SHF.R.S32.HI R5, RZ, 0x1f, R4 ;  /* 0x0000001fff057819 */ /* 0x000fe20000011404 */
[----:B------:R-:W-:Y:S03]  /*8390*/  @P2 VIADD R15, R15, 0x1 ;  /* 0x000000010f0f2836 */ /* 0x000fe60000000000 */
[----:B------:R-:W-:Y:S03]  /*83a0*/  LEA.HI R6, R5, R4, RZ, 0x2 ;  /* 0x0000000405067211 */ /* 0x000fe600078f10ff */
[----:B------:R-:W-:Y:S02]  /*83b0*/  @!P1 IADD3 R15, PT, PT, -R15, RZ, RZ ;  /* 0x000000ff0f0f9210 */ /* 0x000fe40007ffe1ff */
[-C--:B------:R-:W-:Y:S02]  /*83c0*/  @!P0 LOP3.LUT R15, RZ, R212.reuse, RZ, 0x33, !PT ;  /* 0x000000d4ff0f8212 */ /* 0x080fe400078e33ff */
[C---:B------:R-:W-:Y:S02]  /*83d0*/  LOP3.LUT R5, R6.reuse, 0xfffffffc, RZ, 0xc0, !PT ;  /* 0xfffffffc06057812 */ /* 0x040fe400078ec0ff */
[----:B------:R-:W-:Y:S01]  /*83e0*/  SHF.L.U32 R6, R6, 0x1, RZ ;  /* 0x0000000106067819 */ /* 0x000fe200000006ff */
[----:B------:R-:W-:Y:S02]  /*83f0*/  IMAD.MOV R7, RZ, RZ, -R15 ;  /* 0x000000ffff077224 */ /* 0x000fe400078e0a0f */
[----:B------:R-:W-:Y:S01]  /*8400*/  IMAD.IADD R5, R4, 0x1, -R5 ;  /* 0x0000000104057824 */ /* 0x000fe200078e0a05 */
[----:B------:R-:W-:Y:S01]  /*8410*/  LOP3.LUT R6, R6, 0xfffffff8, RZ, 0xc0, !PT ;  /* 0xfffffff806067812 */ /* 0x000fe200078ec0ff */
[----:B------:R-:W-:Y:S04]  /*8420*/  IMAD R11, R212, R7, R11 ;  /* 0x00000007d40b7224 */ /* 0x000fe800078e020b */
[----:B------:R-:W-:Y:S02]  /*8430*/  IMAD R4, R5, R212, R11 ;  /* 0x000000d405047224 */ /* 0x000fe400078e020b */
[----:B------:R-:W-:Y:S03]  /*8440*/  IMAD.IADD R6, R6, 0x1, R15 ;  /* 0x0000000106067824 */ /* 0x000fe600078e020f */
[--C-:B------:R-:W-:Y:S03]  /*8450*/  SHF.R.S32.HI R5, RZ, 0x1f, R4.reuse ;  /* 0x0000001fff057819 */ /* 0x100fe60000011404 */
[----:B------:R-:W-:Y:S03]  /*8460*/  IMAD.WIDE R4, R6, R211, R4 ;  /* 0x000000d306047225 */ /* 0x000fe600078e0204 */
[C---:B-----5:R-:W-:Y:S04]  /*8470*/  LEA R6, P0, R4.reuse, R202, 0x1 ;  /* 0x000000ca04067211 */ /* 0x060fe800078008ff */
[----:B------:R-:W-:Y:S09]  /*8480*/  LEA.HI.X R7, R4, R203, R5, 0x1, P0 ;  /* 0x000000cb04077211 */ /* 0x000ff200000f0c05 */
.L_x_2555:
[----:B------:R-:W-:Y:S05]  /*8490*/  BSYNC.RECONVERGENT B0 ;  /* 0x0000000000007941 */ /* 0x000fea0003800200 */
.L_x_2554:
[----:B---3--:R-:W-:Y:S01]  /*84a0*/  SHF.R.U32.HI R4, RZ, 0x3, R224 ;  /* 0x00000003ff047819 */ /* 0x008fe200000116e0 */
        /* <DEDUP_REMOVED lines=10> */
[----:B------:R-:W-:Y:S01]  /*8550*/  VIADD R10, R213, 0x40 ;  /* 0x00000040d50a7836 */ /* 0x000fe20000000000 */
        /* <DEDUP_REMOVED lines=33> */
.L_x_2557:
[----:B------:R-:W-:Y:S05]  /*8770*/  BSYNC.RECONVERGENT B0 ;  /* 0x0000000000007941 */ /* 0x000fea0003800200 */
.L_x_2556:
[----:B---3--:R-:W-:Y:S01]  /*8780*/  SHF.R.U32.HI R6, RZ, 0x2, R225 ;  /* 0x00000002ff067819 */ /* 0x008fe200000116e1 */
[----:B------:R-:W-:Y:S01]  /*8790*/  BSSY.RECONVERGENT B0, `(.L_x_2558) ;  /* 0x000002e000007945 */ /* 0x000fe20003800200 */
[----:B--2---:R-:W-:Y:S02]  /*87a0*/  IMAD.MOV.U32 R200, RZ, RZ, RZ ;  /* 0x000000ffffc87224 */ /* 0x004fe400078e00ff */
        /* <DEDUP_REMOVED lines=12> */
[----:B------:R-:W2:Y:S10]  /*8870*/  I2F.RP R7, R8 ;  /* 0x0000000800077306 */ /* 0x000eb40000209400 */
[----:B--2---:R-:W2:Y:S02]  /*8880*/  MUFU.RCP R4, R7 ;  /* 0x0000000700047308 */ /* 0x004ea40000001000 */
[----:B--2---:R-:W-:Y:S01]  /*8890*/  VIADD R12, R4, 0xffffffe ;  /* 0x0ffffffe040c7836 */ /* 0x004fe20000000000 */
[----:B------:R-:W-:Y:S07]  /*88a0*/  IABS R4, R209 ;  /* 0x000000d100047213 */ /* 0x000fee0000000000 */
        /* <DEDUP_REMOVED lines=28> */
.L_x_2559:
[----:B------:R-:W-:Y:S05]  /*8a70*/  BSYNC.RECONVERGENT B0 ;  /* 0x0000000000007941 */ /* 0x000fea0003800200 */
.L_x_2558:
[C---:B-1----:R-:W-:Y:S01]  /*8a80*/  HMMA.16816.F32 R16, R164.reuse, R168, R16 ;  /* 0x000000a8a410723c */ /* 0x042fe20000001810 */
[----:B------:R-:W-:Y:S02]  /*8a90*/  UIADD3 UR4, UPT, UPT, UR4, 0x1, URZ ;  /* 0x0000000104047890 */ /* 0x000fe4000fffe0ff */
[----:B------:R-:W-:Y:S02]  /*8aa0*/  UIADD3 UR6, UPT, UPT, UR8, -0x6000, URZ ;  /* 0xffffa00008067890 */ /* 0x000fe4000fffe0ff */
[----:B------:R-:W-:Y:S01]  /*8ab0*/  IMAD.MOV.U32 R232, RZ, RZ, R200 ;  /* 0x000000ffffe87224 */ /* 0x000fe200078e00c8 */
[----:B------:R-:W-:Y:S01]  /*8ac0*/  MOV R233, R229 ;  /* 0x000000e500e97202 */ /* 0x000fe20000000f00 */
[----:B------:R-:W-:Y:S01]  /*8ad0*/  VIADD R229, R199, 0x80 ;  /* 0x00000080c7e57836 */ /* 0x000fe20000000000 */
[C---:B------:R-:W-:Y:S01]  /*8ae0*/  HMMA.16816.F32 R24, R164.reuse, R170, R24 ;  /* 0x000000aaa418723c */ /* 0x040fe20000001818 */
[----:B------:R-:W-:Y:S02]  /*8af0*/  UISETP.NE.AND UP0, UPT, UR4, 0x4, UPT ;  /* 0x000000040400788c */ /* 0x000fe4000bf05270 */
[----:B------:R-:W-:Y:S01]  /*8b00*/  SHF.R.U32.HI R230, RZ, 0x3, R225 ;  /* 0x00000003ffe67819 */ /* 0x000fe200000116e1 */
[----:B------:R-:W-:Y:S01]  /*8b10*/  VIADD R200, R198, 0x2000 ;  /* 0x00002000c6c87836 */ /* 0x000fe20000000000 */
[----:B------:R-:W-:Y:S01]  /*8b20*/  UIADD3 UR5, UPT, UPT, UR7, -0x180, URZ ;  /* 0xfffffe8007057890 */ /* 0x000fe2000fffe0ff */
[----:B------:R-:W-:Y:S01]  /*8b30*/  VIADD R223, R223, 0x1 ;  /* 0x00000001dfdf7836 */ /* 0x000fe20000000000 */
[----:B------:R-:W-:Y:S01]  /*8b40*/  LOP3.LUT P0, RZ, R230, 0x1, RZ, 0xc0, !PT ;  /* 0x00000001e6ff7812 */ /* 0x000fe2000780c0ff */
[C---:B------:R-:W-:Y:S01]  /*8b50*/  HMMA.16816.F32 R28, R164.reuse, R172, R28 ;  /* 0x000000aca41c723c */ /* 0x040fe2000000181c */
[----:B------:R-:W-:Y:S02]  /*8b60*/  USEL UR4, UR4, URZ, UP0 ;  /* 0x000000ff04047287 */ /* 0x000fe40008000000 */
[----:B------:R-:W-:Y:S01]  /*8b70*/  ISETP.NE.AND P1, PT, R223, 0x4, PT ;  /* 0x00000004df00780c */ /* 0x000fe20003f25270 */
[----:B------:R-:W-:Y:S01]  /*8b80*/  VIADD R213, R213, 0x20 ;  /* 0x00000020d5d57836 */ /* 0x000fe20000000000 */
[----:B------:R-:W-:Y:S01]  /*8b90*/  IADD3 R227, PT, PT, R227, 0x20, RZ ;  /* 0x00000020e3e37810 */ /* 0x000fe20007ffe0ff */
[----:B------:R-:W-:Y:S02]  /*8ba0*/  @UP0 UIADD3 UR6, UPT, UPT, UR8, 0x2000, URZ ;  /* 0x0000200008060890 */ /* 0x000fe4000fffe0ff */
[C---:B------:R-:W-:Y:S01]  /*8bb0*/  HMMA.16816.F32 R32, R164.reuse, R174, R32 ;  /* 0x000000aea420723c */ /* 0x040fe20000001820 */
[----:B------:R-:W-:Y:S03]  /*8bc0*/  @UP0 UIADD3 UR5, UPT, UPT, UR7, 0x80, URZ ;  /* 0x0000008007050890 */ /* 0x000fe6000fffe0ff */
[----:B------:R-:W-:Y:S01]  /*8bd0*/  @!PT LDS RZ, [RZ] ;  /* 0x00000000fffff984 */ /* 0x000fe20000000800 */
[----:B------:R-:W-:Y:S01]  /*8be0*/  @!PT LDS RZ, [RZ] ;  /* 0x00000000fffff984 */ /* 0x000fe20000000800 */
[----:B------:R-:W-:Y:S01]  /*8bf0*/  @!PT LDS RZ, [RZ] ;  /* 0x00000000fffff984 */ /* 0x000fe20000000800 */
[----:B--2---:R2:W-:Y:S01]  /*8c00*/  @P0 LDGSTS.E.BYPASS.LTC128B.128 [R228+0x9000], desc[UR36][R232.64] ;  /* 0x09000000e8e40fae */ /* 0x0045e2000b981a24 */
[----:B------:R-:W-:Y:S01]  /*8c10*/  ISETP.NE.AND P0, PT, R226, RZ, PT ;  /* 0x000000ffe200720c */ /* 0x000fe20003f05270 */
[----:B------:R-:W-:Y:S02]  /*8c20*/  UMOV UR8, UR6 ;  /* 0x0000000600087c82 */ /* 0x000fe40008000000 */
[C---:B------:R-:W-:Y:S01]  /*8c30*/  HMMA.16816.F32 R36, R164.reuse, R176, R36 ;  /* 0x000000b0a424723c */ /* 0x040fe20000001824 */
[----:B------:R-:W-:Y:S01]  /*8c40*/  UMOV UR7, UR5 ;  /* 0x0000000500077c82 */ /* 0x000fe20008000000 */
[----:B------:R-:W-:Y:S01]  /*8c50*/  @!P1 IMAD.MOV.U32 R223, RZ, RZ, RZ ;  /* 0x000000ffffdf9224 */ /* 0x000fe200078e00ff */
[----:B------:R-:W-:Y:S01]  /*8c60*/  @!P1 IADD3 R200, PT, PT, R198, -0x6000, RZ ;  /* 0xffffa000c6c89810 */ /* 0x000fe20007ffe0ff */
[----:B------:R-:W0:Y:S01]  /*8c70*/  LDGDEPBAR ;  /* 0x00000000000079af */ /* 0x000e220000000000 */
[----:B------:R-:W-:Y:S01]  /*8c80*/  @!P1 VIADD R229, R199, 0xfffffe80 ;  /* 0xfffffe80c7e59836 */ /* 0x000fe20000000000 */
[----:B------:R-:W-:Y:S02]  /*8c90*/  SEL R224, R224, RZ, P0 ;  /* 0x000000ffe0e07207 */ /* 0x000fe40000000000 */
[C---:B------:R-:W-:Y:S03]  /*8ca0*/  HMMA.16816.F32 R40, R164.reuse, R178, R40 ;  /* 0x000000b2a428723c */ /* 0x040fe60000001828 */
[-C--:B------:R-:W-:Y:S01]  /*8cb0*/  IADD3 R230, PT, PT, R2, R200.reuse, RZ ;  /* 0x000000c802e67210 */ /* 0x080fe20007ffe0ff */
[--C-:B------:R-:W-:Y:S01]  /*8cc0*/  IMAD.IADD R231, R3, 0x1, R200.reuse ;  /* 0x0000000103e77824 */ /* 0x100fe200078e02c8 */
[----:B------:R-:W-:Y:S01]  /*8cd0*/  SEL R225, R225, RZ, P0 ;  /* 0x000000ffe1e17207 */ /* 0x000fe20000000000 */
[--C-:B------:R-:W-:Y:S01]  /*8ce0*/  IMAD.MOV.U32 R199, RZ, RZ, R229.reuse ;  /* 0x000000ffffc77224 */ /* 0x100fe200078e00e5 */
[-C--:B------:R-:W-:Y:S01]  /*8cf0*/  MOV R198, R200.reuse ;  /* 0x000000c800c67202 */ /* 0x080fe20000000f00 */
[C---:B------:R-:W-:Y:S03]  /*8d00*/  HMMA.16816.F32 R44, R164.reuse, R180, R44 ;  /* 0x000000b4a42c723c */ /* 0x040fe6000000182c */
[----:B--2---:R-:W-:Y:S05]  /*8d10*/  IMAD R228, R214, 0x10, R229 ;  /* 0x00000010d6e47824 */ /* 0x004fea00078e02e5 */
[-C--:B------:R-:W-:Y:S03]  /*8d20*/  HMMA.16816.F32 R48, R164, R182.reuse, R48 ;  /* 0x000000b6a430723c */ /* 0x080fe60000001830 */
[----:B------:R-:W-:Y:S01]  /*8d30*/  IADD3 R233, PT, PT, R197, R200, RZ ;  /* 0x000000c8c5e97210 */ /* 0x000fe20007ffe0ff */
[----:B------:R-:W-:Y:S04]  /*8d40*/  DEPBAR.LE SB0, 0x2 ;  /* 0x000080800000791a */ /* 0x000fe80000000000 */
[C---:B------:R-:W-:Y:S01]  /*8d50*/  HMMA.16816.F32 R52, R184.reuse, R182, R52 ;  /* 0x000000b6b834723c */ /* 0x040fe20000001834 */
[----:B------:R-:W-:Y:S04]  /*8d60*/  BAR.SYNC.DEFER_BLOCKING 0x0 ;  /* 0x0000000000007b1d */ /* 0x000fe80000010000 */
[----:B------:R-:W-:Y:S03]  /*8d70*/  IMAD.IADD R232, R196, 0x1, R200 ;  /* 0x00000001c4e87824 */ /* 0x000fe600078e02c8 */
[C---:B------:R-:W-:Y:S08]  /*8d80*/  HMMA.16816.F32 R56, R184.reuse, R180, R56 ;  /* 0x000000b4b838723c */ /* 0x040ff00000001838 */
[C---:B------:R-:W-:Y:S08]  /*8d90*/  HMMA.16816.F32 R60, R184.reuse, R178, R60 ;  /* 0x000000b2b83c723c */ /* 0x040ff0000000183c */
[C---:B------:R-:W-:Y:S08]  /*8da0*/  HMMA.16816.F32 R64, R184.reuse, R176, R64 ;  /* 0x000000b0b840723c */ /* 0x040ff00000001840 */
[C---:B------:R-:W-:Y:S08]  /*8db0*/  HMMA.16816.F32 R68, R184.reuse, R174, R68 ;  /* 0x000000aeb844723c */ /* 0x040ff00000001844 */
[C---:B------:R-:W-:Y:S08]  /*8dc0*/  HMMA.16816.F32 R72, R184.reuse, R172, R72 ;  /* 0x000000acb848723c */ /* 0x040ff00000001848 */
[C---:B------:R-:W-:Y:S01]  /*8dd0*/  HMMA.16816.F32 R76, R184.reuse, R170, R76 ;  /* 0x000000aab84c723c */ /* 0x040fe2000000184c */
[----:B------:R-:W1:Y:S07]  /*8de0*/  LDSM.16.M88.4 R8, [R228] ;  /* 0x00000000e408783b */ /* 0x000e6e0000000200 */
[-C--:B------:R-:W-:Y:S01]  /*8df0*/  HMMA.16816.F32 R80, R184, R168.reuse, R80 ;  /* 0x000000a8b850723c */ /* 0x080fe20000001850 */
[----:B------:R-:W1:Y:S07]  /*8e00*/  LDSM.16.M88.4 R12, [R228+0x1000] ;  /* 0x00100000e40c783b */ /* 0x000e6e0000000200 */
[C---:B------:R-:W-:Y:S01]  /*8e10*/  HMMA.16816.F32 R84, R188.reuse, R168, R84 ;  /* 0x000000a8bc54723c */ /* 0x040fe20000001854 */
[----:B------:R-:W1:Y:S07]  /*8e20*/  LDSM.16.M88.4 R20, [R228+0x2000] ;  /* 0x00200000e414783b */ /* 0x000e6e0000000200 */
[C---:B------:R-:W-:Y:S01]  /*8e30*/  HMMA.16816.F32 R88, R188.reuse, R170, R88 ;  /* 0x000000aabc58723c */ /* 0x040fe20000001858 */
[----:B------:R2:W1:Y:S07]  /*8e40*/  LDSM.16.M88.4 R148, [R228+0x3000] ;  /* 0x00300000e494783b */ /* 0x00046e0000000200 */
[C---:B------:R-:W-:Y:S01]  /*8e50*/  HMMA.16816.F32 R92, R188.reuse, R172, R92 ;  /* 0x000000acbc5c723c */ /* 0x040fe2000000185c */
[----:B------:R3:W1:Y:S07]  /*8e60*/  LDSM.16.MT88.4 R4, [R233] ;  /* 0x00000000e904783b */ /* 0x00066e0000004200 */
[C---:B------:R-:W-:Y:S01]  /*8e70*/  HMMA.16816.F32 R96, R188.reuse, R174, R96 ;  /* 0x000000aebc60723c */ /* 0x040fe20000001860 */
[----:B------:R3:W1:Y:S07]  /*8e80*/  LDSM.16.MT88.4 R152, [R232] ;  /* 0x00000000e898783b */ /* 0x00066e0000004200 */
[C---:B------:R-:W-:Y:S01]  /*8e90*/  HMMA.16816.F32 R100, R188.reuse, R176, R100 ;  /* 0x000000b0bc64723c */ /* 0x040fe20000001864 */
[----:B------:R3:W1:Y:S02]  /*8ea0*/  LDSM.16.MT88.4 R156, [R231] ;  /* 0x00000000e79c783b */ /* 0x0006640000004200 */
[C---:B--2---:R-:W-:Y:S01]  /*8eb0*/  VIADD R228, R226.reuse, 0x1 ;  /* 0x00000001e2e47836 */ /* 0x044fe20000000000 */
[----:B------:R-:W-:Y:S04]  /*8ec0*/  IADD3 R226, PT, PT, R226, -0x1, RZ ;  /* 0xffffffffe2e27810 */ /* 0x000fe80007ffe0ff */
[C---:B------:R-:W-:Y:S01]  /*8ed0*/  HMMA.16816.F32 R104, R188.reuse, R178, R104 ;  /* 0x000000b2bc68723c */ /* 0x040fe20000001868 */
[----:B------:R3:W1:Y:S02]  /*8ee0*/  LDSM.16.MT88.4 R160, [R230] ;  /* 0x00000000e6a0783b */ /* 0x0006640000004200 */
[----:B------:R-:W-:Y:S05]  /*8ef0*/  ISETP.GT.AND P0, PT, R228, -0x2, PT ;  /* 0xfffffffee400780c */ /* 0x000fea0003f04270 */
        /* <DEDUP_REMOVED lines=12> */
.L_x_2543:
        /* <DEDUP_REMOVED lines=8> */
[----:B-1--4-:R-:W1:Y:S02]  /*9040*/  LDC.64 R160, c[0x0][0x490] ;  /* 0x00012400ffa07b82 */ /* 0x012e640000000a00 */
[----:B-1----:R-:W2:Y:S02]  /*9050*/  LDG.E.64 R160, desc[UR36][R160.64] ;  /* 0x00000024a0a07981 */ /* 0x002ea4000c1e1b00 */
[----:B--2---:R-:W-:-:S04]  /*9060*/  ISETP.NE.U32.AND P0, PT, R160, RZ, PT ;  /* 0x000000ffa000720c */ /* 0x004fc80003f05070 */
[----:B------:R-:W-:-:S13]  /*9070*/  ISETP.NE.AND.EX P0, PT, R161, RZ, PT, P0 ;  /* 0x000000ffa100720c */ /* 0x000fda0003f05300 */
[----:B------:R-:W-:Y:S05]  /*9080*/  @!P0 BRA `(.L_x_2561) ;  /* 0x0000000000088947 */ /* 0x000fea0003800000 */
[----:B------:R2:W5:Y:S01]  /*9090*/  LD.E R160, desc[UR36][R160.64] ;  /* 0x00000024a0a07980 */ /* 0x000562000c101900 */
[----:B------:R-:W-:Y:S05]  /*90a0*/  BRA `(.L_x_2562) ;  /* 0x0000000000247947 */ /* 0x000fea0003800000 */
.L_x_2561:
[----:B------:R-:W2:Y:S02]  /*90b0*/  LDCU.64 UR4, c[0x0][0x480] ;  /* 0x00009000ff0477ac */ /* 0x000ea40008000a00 */
[----:B--2---:R-:W-:-:S04]  /*90c0*/  UISETP.NE.U32.AND UP0, UPT, UR4, URZ, UPT ;  /* 0x000000ff0400728c */ /* 0x004fc8000bf05070 */
[----:B------:R-:W-:-:S09]  /*90d0*/  UISETP.NE.AND.EX UP0, UPT, UR5, URZ, UPT, UP0 ;  /* 0x000000ff0500728c */ /* 0x000fd2000bf05300 */
[----:B------:R-:W-:Y:S05]  /*90e0*/  BRA.U !UP0, `(.L_x_2563) ;  /* 0x00000001080c7547 */ /* 0x000fea000b800000 */
[----:B-1--4-:R-:W1:Y:S02]  /*90f0*/  LDC.64 R160, c[0x0][0x480] ;  /* 0x00012000ffa07b82 */ /* 0x012e640000000a00 */
[----:B-1----:R1:W5:Y:S01]  /*9100*/  LDG.E R160, desc[UR36][R160.64] ;  /* 0x00000024a0a07981 */ /* 0x002362000c1e1900 */
[----:B------:R-:W-:Y:S05]  /*9110*/  BRA `(.L_x_2562) ;  /* 0x0000000000087947 */ /* 0x000fea0003800000 */
.L_x_2563:
[----:B------:R-:W1:Y:S02]  /*9120*/  LDCU UR4, c[0x0][0x478] ;  /* 0x00008f00ff0477ac */ /* 0x000e640008000800 */
[----:B-1--4-:R-:W-:-:S07]  /*9130*/  MOV R160, UR4 ;  /* 0x0000000400a07c02 */ /* 0x012fce0008000f00 */
.L_x_2562:
[----:B------:R-:W4:Y:S02]  /*9140*/  LDCU.64 UR4, c[0x0][0x498] ;  /* 0x00009300ff0477ac */ /* 0x000f240008000a00 */
[----:B----4-:R-:W-:-:S04]  /*9150*/  UISETP.NE.U32.AND UP0, UPT, UR4, URZ, UPT ;  /* 0x000000ff0400728c */ /* 0x010fc8000bf05070 */
[----:B------:R-:W-:-:S09]  /*9160*/  UISETP.NE.AND.EX UP0, UPT, UR5, URZ, UPT, UP0 ;  /* 0x000000ff0500728c */ /* 0x000fd2000bf05300 */
        /* <DEDUP_REMOVED lines=8> */
.L_x_2564:
[----:B------:R-:W4:Y:S02]  /*91f0*/  LDCU.64 UR4, c[0x0][0x488] ;  /* 0x00009100ff0477ac */ /* 0x000f240008000a00 */
[----:B----4-:R-:W-:-:S04]  /*9200*/  UISETP.NE.U32.AND UP0, UPT, UR4, URZ, UPT ;  /* 0x000000ff0400728c */ /* 0x010fc8000bf05070 */
[----:B------:R-:W-:-:S09]  /*9210*/  UISETP.NE.AND.EX UP0, UPT, UR5, URZ, UPT, UP0 ;  /* 0x000000ff0500728c */ /* 0x000fd2000bf05300 */
[----:B------:R-:W-:Y:S05]  /*9220*/  BRA.U !UP0, `(.L_x_2566) ;  /* 0x00000001080c7547 */ /* 0x000fea000b800000 */
[----:B------:R-:W4:Y:S02]  /*9230*/  LDC.64 R2, c[0x0][0x488] ;  /* 0x00012200ff027b82 */ /* 0x000f240000000a00 */
[----:B----4-:R4:W5:Y:S01]  /*9240*/  LDG.E R169, desc[UR36][R2.64] ;  /* 0x0000002402a97981 */ /* 0x010962000c1e1900 */
[----:B------:R-:W-:Y:S05]  /*9250*/  BRA `(.L_x_2565) ;  /* 0x0000000000087947 */ /* 0x000fea0003800000 */
.L_x_2566:
[----:B------:R-:W4:Y:S02]  /*9260*/  LDCU UR4, c[0x0][0x47c] ;  /* 0x00008f80ff0477ac */ /* 0x000f240008000800 */
[----:B----4-:R-:W-:-:S07]  /*9270*/  MOV R169, UR4 ;  /* 0x0000000400a97c02 */ /* 0x010fce0008000f00 */
.L_x_2565:
[----:B----4-:R-:W4:Y:S01]  /*9280*/  S2R R3, SR_CTAID.Y ;  /* 0x0000000000037919 */ /* 0x010f220000002600 */
[----:B------:R-:W1:Y:S01]  /*9290*/  S2UR UR7, SR_CTAID.X ;  /* 0x00000000000779c3 */ /* 0x000e620000002500 */
[----:B------:R-:W2:Y:S01]  /*92a0*/  LDCU.64 UR4, c[0x0][0x398] ;  /* 0x00007300ff0477ac */ /* 0x000ea20008000a00 */
[----:B------:R-:W-:-:S06]  /*92b0*/  UMOV UR6, 0xffffffff ;  /* 0xffffffff00067882 */ /* 0x000fcc0000000000 */
[----:B------:R-:W3:Y:S08]  /*92c0*/  LDC R0, c[0x0][0x38c] ;  /* 0x0000e300ff007b82 */ /* 0x000ef00000000800 */
[----:B------:R-:W3:Y:S01]  /*92d0*/  LDC.64 R162, c[0x0][0x3b0] ;  /* 0x0000ec00ffa27b82 */ /* 0x000ee20000000a00 */
[----:B--2---:R-:W-:Y:S02]  /*92e0*/  USHF.L.U32 UR6, UR6, UR4, URZ ;  /* 0x0000000406067299 */ /* 0x004fe400080006ff */
[----:B------:R-:W-:-:S02]  /*92f0*/  UISETP.NE.AND UP0, UPT, UR5, URZ, UPT ;  /* 0x000000ff0500728c */ /* 0x000fc4000bf05270 */
[----:B-1----:R-:W-:Y:S01]  /*9300*/  ULOP3.LUT UR6, UR7, UR6, URZ, 0x30, !UPT ;  /* 0x0000000607067292 */ /* 0x002fe2000f8e30ff */
[----:B----4-:R-:W-:Y:S01]  /*9310*/  SHF.L.U32 R3, R3, UR4, RZ ;  /* 0x0000000403037c19 */ /* 0x010fe200080006ff */
[----:B------:R-:W-:-:S04]  /*9320*/  USHF.R.U32.HI UR4, URZ, UR4, UR7 ;  /* 0x00000004ff047299 */ /* 0x000fc80008011607 */
[----:B------:R-:W-:-:S05]  /*9330*/  IADD3 R3, PT, PT, R3, UR6, RZ ;  /* 0x0000000603037c10 */ /* 0x000fca000fffe0ff */
[----:B---3--:R-:W-:-:S04]  /*9340*/  IMAD R3, R3, R0, UR4 ;  /* 0x0000000403037e24 */ /* 0x008fc8000f8e0200 */
[----:B------:R-:W-:Y:S01]  /*9350*/  IMAD.WIDE R162, R3, 0x4, R162 ;  /* 0x0000000403a27825 */ /* 0x000fe200078e02a2 */
[----:B------:R-:W-:Y:S06]  /*9360*/  BRA.U UP0, `(.L_x_2567) ;  /* 0x0000000100607547 */ /* 0x000fec000b800000 */
        /* <DEDUP_REMOVED lines=15> */
[----:B------:R-:W-:Y:S01]  /*9460*/  MOV R22, UR4 ;  /* 0x0000000400167c02 */ /* 0x000fe20008000f00 */
[----:B------:R-:W-:Y:S01]  /*9470*/  IMAD.U32 R23, RZ, RZ, UR5 ;  /* 0x00000005ff177e24 */ /* 0x000fe2000f8e00ff */
[----:B-1----:R-:W-:Y:S01]  /*9480*/  ISETP.NE.AND P0, PT, R0, RZ, PT ;  /* 0x000000ff0000720c */ /* 0x002fe20003f05270 */
[----:B--2---:R-:W-:-:S12]  /*9490*/  IMAD.U32 R201, RZ, RZ, UR8 ;  /* 0x00000008ffc97e24 */ /* 0x004fd8000f8e00ff */
[----:B------:R1:W2:Y:S04]  /*94a0*/  @!P0 LDG.E.STRONG.GPU R148, desc[UR36][R162.64] ;  /* 0x00000024a2948981 */ /* 0x0002a8000c1ef900 */
[----:B--2---:R-:W-:Y:S01]  /*94b0*/  @!P0 CCTL.IVALL ;  /* 0x00000000ff00898f */ /* 0x004fe20002000000 */
[----:B------:R-:W-:-:S04]  /*94c0*/  ISETP.NE.AND P0, PT, R201, RZ, PT ;  /* 0x000000ffc900720c */ /* 0x000fc80003f05270 */
[----:B-----5:R-:W-:Y:S01]  /*94d0*/  FSEL R169, R169, 1, !P0 ;  /* 0x3f800000a9a97808 */ /* 0x020fe20004000000 */
[----:B------:R-:W-:Y:S08]  /*94e0*/  BRA `(.L_x_2568) ;  /* 0x0000000000b87947 */ /* 0x000ff00003800000 */
.L_x_2567:
[----:B------:R-:W-:Y:S01]  /*94f0*/  UISETP.NE.AND UP0, UPT, UR5, 0x3, UPT ;  /* 0x000000030500788c */ /* 0x000fe2000bf05270 */
[----:B------:R-:W-:-:S08]  /*9500*/  MOV R148, 0xffffffff ;  /* 0xffffffff00947802 */ /* 0x000fd00000000f00 */
[----:B------:R-:W-:Y:S05]  /*9510*/  BRA.U !UP0, `(.L_x_2569) ;  /* 0x00000001088c7547 */ /* 0x000fea000b800000 */
[----:B------:R-:W-:-:S09]  /*9520*/  UISETP.NE.AND UP0, UPT, UR5, 0x2, UPT ;  /* 0x000000020500788c */ /* 0x000fd2000bf05270 */
[----:B------:R-:W-:Y:S05]  /*9530*/  BRA.U !UP0, `(.L_x_2570) ;  /* 0x0000000108407547 */ /* 0x000fea000b800000 */
[----:B------:R-:W2:Y:S01]  /*9540*/  LDC R22, c[0x0][0x4b0] ;  /* 0x00012c00ff167b82 */ /* 0x000ea20000000800 */
[----:B------:R-:W-:-:S07]  /*9550*/  UISETP.NE.AND UP0, UPT, UR5, 0x1, UPT ;  /* 0x000000010500788c */ /* 0x000fce000bf05270 */
[----:B------:R-:W3:Y:S08]  /*9560*/  LDC R23, c[0x0][0x4b4] ;  /* 0x00012d00ff177b82 */ /* 0x000ef00000000800 */
[----:B------:R-:W4:Y:S08]  /*9570*/  LDC R156, c[0x0][0x4b8] ;  /* 0x00012e00ff9c7b82 */ /* 0x000f300000000800 */
[----:B------:R-:W1:Y:S01]  /*9580*/  LDC R157, c[0x0][0x4bc] ;  /* 0x00012f00ff9d7b82 */ /* 0x000e620000000800 */
[----:B------:R-:W-:Y:S05]  /*9590*/  BRA.U UP0, `(.L_x_2568) ;  /* 0x00000001008c7547 */ /* 0x000fea000b800000 */
[----:B------:R-:W2:Y:S08]  /*95a0*/  S2UR UR4, SR_CTAID.Z ;  /* 0x00000000000479c3 */ /* 0x000eb00000002700 */
[----:B------:R-:W3:Y:S08]  /*95b0*/  LDC.64 R2, c[0x0][0x3a8] ;  /* 0x0000ea00ff027b82 */ /* 0x000ef00000000a00 */
[----:B-1--4-:R-:W1:Y:S01]  /*95c0*/  LDC.64 R156, c[0x0][0x4b8] ;  /* 0x00012e00ff9c7b82 */ /* 0x012e620000000a00 */
[----:B--2---:R-:W-:-:S05]  /*95d0*/  MOV R201, UR4 ;  /* 0x0000000400c97c02 */ /* 0x004fca0008000f00 */
[----:B---3--:R-:W-:-:S04]  /*95e0*/  IMAD.WIDE.U32 R4, R201, R2, RZ ;  /* 0x00000002c9047225 */ /* 0x008fc800078e00ff */
[----:B------:R-:W-:Y:S01]  /*95f0*/  IMAD R3, R201, R3, RZ ;  /* 0x00000003c9037224 */ /* 0x000fe200078e02ff */
[----:B-1----:R-:W-:-:S04]  /*9600*/  LEA R156, P0, R4, R156, 0x1 ;  /* 0x0000009c049c7211 */ /* 0x002fc800078008ff */
[----:B------:R-:W-:-:S04]  /*9610*/  IADD3 R0, PT, PT, R5, R3, RZ ;  /* 0x0000000305007210 */ /* 0x000fc80007ffe0ff */
[----:B------:R-:W-:Y:S01]  /*9620*/  LEA.HI.X R157, R4, R157, R0, 0x1, P0 ;  /* 0x0000009d049d7211 */ /* 0x000fe200000f0c00 */
[----:B------:R-:W-:Y:S06]  /*9630*/  BRA `(.L_x_2568) ;  /* 0x0000000000647947 */ /* 0x000fec0003800000 */
.L_x_2570:
        /* <DEDUP_REMOVED lines=17> */
.L_x_2569:
        /* <DEDUP_REMOVED lines=8> */
.L_x_2568:
[----:B------:R-:W2:Y:S02]  /*97d0*/  LDCU UR4, c[0x0][0x384] ;  /* 0x00007080ff0477ac */ /* 0x000ea40008000800 */
[----:B--2---:R-:W-:-:S09]  /*97e0*/  ULOP3.LUT UP0, URZ, UR4, 0xf, URZ, 0xc0, !UPT ;  /* 0x0000000f04ff7892 */ /* 0x004fd2000f80c0ff */
[----:B------:R-:W-:Y:S05]  /*97f0*/  BRA.U !UP0, `(.L_x_2571) ;  /* 0x0000000108407547 */ /* 0x000fea000b800000 */
[----:B------:R-:W-:Y:S01]  /*9800*/  MOV R2, 0x110 ;  /* 0x0000011000027802 */ /* 0x000fe20000000f00 */
[----:B------:R-:W2:Y:S01]  /*9810*/  LDCU.64 UR8, c[0x4][0xe8] ;  /* 0x01001d00ff0877ac */ /* 0x000ea20008000a00 */
[----:B------:R-:W-:Y:S01]  /*9820*/  IMAD.MOV.U32 R8, RZ, RZ, 0x2c7 ;  /* 0x000002c7ff087424 */ /* 0x000fe200078e00ff */
[----:B------:R-:W-:Y:S01]  /*9830*/  MOV R12, 0x1 ;  /* 0x00000001000c7802 */ /* 0x000fe20000000f00 */
[----:B------:R-:W-:Y:S01]  /*9840*/  IMAD.MOV.U32 R13, RZ, RZ, RZ ;  /* 0x000000ffff0d7224 */ /* 0x000fe200078e00ff */
[----:B------:R-:W3:Y:S01]  /*9850*/  LDCU.64 UR4, c[0x4][0xd8] ;  /* 0x01001b00ff0477ac */ /* 0x000ee20008000a00 */
[----:B------:R-:W1:Y:S01]  /*9860*/  LDC.64 R2, c[0x4][R2] ;  /* 0x0100000002027b82 */ /* 0x000e620000000a00 */
[----:B------:R-:W4:Y:S01]  /*9870*/  LDCU.64 UR6, c[0x4][0x58] ;  /* 0x01000b00ff0677ac */ /* 0x000f220008000a00 */
[----:B--2---:R-:W-:Y:S01]  /*9880*/  IMAD.U32 R4, RZ, RZ, UR8 ;  /* 0x00000008ff047e24 */ /* 0x004fe2000f8e00ff */
[----:B------:R-:W-:Y:S01]  /*9890*/  MOV R5, UR9 ;  /* 0x0000000900057c02 */ /* 0x000fe20008000f00 */
[----:B---3--:R-:W-:Y:S01]  /*98a0*/  IMAD.U32 R6, RZ, RZ, UR4 ;  /* 0x00000004ff067e24 */ /* 0x008fe2000f8e00ff */
[----:B------:R-:W-:Y:S01]  /*98b0*/  MOV R7, UR5 ;  /* 0x0000000500077c02 */ /* 0x000fe20008000f00 */
[----:B----4-:R-:W-:Y:S01]  /*98c0*/  IMAD.U32 R10, RZ, RZ, UR6 ;  /* 0x00000006ff0a7e24 */ /* 0x010fe2000f8e00ff */
[----:B------:R-:W-:-:S02]  /*98d0*/  MOV R11, UR7 ;  /* 0x00000007000b7c02 */ /* 0x000fc40008000f00 */
[----:B------:R-:W-:-:S07]  /*98e0*/  LEPC R20, `(.L_x_2571) ;  /* 0x000000001014794e */ /* 0x000fce0000000000 */
[----:B-1---5:R-:W-:Y:S05]  /*98f0*/  CALL.ABS.NOINC R2 ;  /* 0x0000000002007343 */ /* 0x022fea0003c00000 */
.L_x_2571:
[----:B------:R-:W2:Y:S02]  /*9900*/  LDCU UR4, c[0x0][0x380] ;  /* 0x00007000ff0477ac */ /* 0x000ea40008000800 */
[----:B--2---:R-:W-:-:S04]  /*9910*/  UIMAD.WIDE UR6, UR4, 0x2aaaaaab, URZ ;  /* 0x2aaaaaab040678a5 */ /* 0x004fc8000f8e02ff */
[----:B------:R-:W-:-:S04]  /*9920*/  USHF.R.U32.HI UR5, URZ, 0x1f, UR7 ;  /* 0x0000001fff057899 */ /* 0x000fc80008011607 */
[----:B------:R-:W-:-:S04]  /*9930*/  ULEA.HI UR5, UR7, UR5, URZ, 0x1e ;  /* 0x0000000507057291 */ /* 0x000fc8000f8ff0ff */
[----:B------:R-:W-:-:S06]  /*9940*/  UIMAD UR5, UR5, -0x18, UR4 ;  /* 0xffffffe8050578a4 */ /* 0x000fcc000f8e0204 */
[----:B------:R-:W-:-:S04]  /*9950*/  ISETP.NE.AND P0, PT, RZ, UR5, PT ;  /* 0x00000005ff007c0c */ /* 0x000fc8000bf05270 */
[----:B------:R-:W-:-:S09]  /*9960*/  P2R R2, PR, RZ, 0x1 ;  /* 0x00000001ff027803 */ /* 0x000fd20000000000 */
[----:B------:R-:W-:Y:S05]  /*9970*/  @!P0 BRA `(.L_x_2572) ;  /* 0x0000000000408947 */ /* 0x000fea0003800000 */
[----:B------:R-:W-:Y:S01]  /*9980*/  MOV R14, 0x110 ;  /* 0x00000110000e7802 */ /* 0x000fe20000000f00 */
[----:B------:R-:W2:Y:S01]  /*9990*/  LDCU.64 UR8, c[0x4][0xf0] ;  /* 0x01001e00ff0877ac */ /* 0x000ea20008000a00 */
[----:B------:R-:W-:Y:S01]  /*99a0*/  IMAD.MOV.U32 R8, RZ, RZ, 0x2c8 ;  /* 0x000002c8ff087424 */ /* 0x000fe200078e00ff */
[----:B------:R-:W-:Y:S01]  /*99b0*/  MOV R12, 0x1 ;  /* 0x00000001000c7802 */ /* 0x000fe20000000f00 */
[----:B------:R-:W-:Y:S01]  /*99c0*/  IMAD.MOV.U32 R13, RZ, RZ, RZ ;  /* 0x000000ffff0d7224 */ /* 0x000fe200078e00ff */
[----:B------:R-:W1:Y:S01]  /*99d0*/  LDCU.64 UR6, c[0x4][0xd8] ;  /* 0x01001b00ff0677ac */ /* 0x000e620008000a00 */
[----:B------:R-:W3:Y:S01]  /*99e0*/  LDC.64 R14, c[0x4][R14] ;  /* 0x010000000e0e7b82 */ /* 0x000ee20000000a00 */
[----:B------:R-:W4:Y:S01]  /*99f0*/  LDCU.64 UR4, c[0x4][0x58] ;  /* 0x01000b00ff0477ac */ /* 0x000f220008000a00 */
[----:B--2---:R-:W-:Y:S01]  /*9a00*/  IMAD.U32 R4, RZ, RZ, UR8 ;  /* 0x00000008ff047e24 */ /* 0x004fe2000f8e00ff */
[----:B------:R-:W-:Y:S01]  /*9a10*/  MOV R5, UR9 ;  /* 0x0000000900057c02 */ /* 0x000fe20008000f00 */
[----:B-1----:R-:W-:Y:S01]  /*9a20*/  IMAD.U32 R6, RZ, RZ, UR6 ;  /* 0x00000006ff067e24 */ /* 0x002fe2000f8e00ff */
[----:B------:R-:W-:Y:S01]  /*9a30*/  MOV R7, UR7 ;  /* 0x0000000700077c02 */ /* 0x000fe20008000f00 */
[----:B----4-:R-:W-:Y:S01]  /*9a40*/  IMAD.U32 R10, RZ, RZ, UR4 ;  /* 0x00000004ff0a7e24 */ /* 0x010fe2000f8e00ff */
[----:B------:R-:W-:-:S02]  /*9a50*/  MOV R11, UR5 ;  /* 0x00000005000b7c02 */ /* 0x000fc40008000f00 */
[----:B------:R-:W-:-:S07]  /*9a60*/  LEPC R20, `(.L_x_2572) ;  /* 0x000000001014794e */ /* 0x000fce0000000000 */
[----:B---3-5:R-:W-:Y:S05]  /*9a70*/  CALL.ABS.NOINC R14 ;  /* 0x000000000e007343 */ /* 0x028fea0003c00000 */
.L_x_2572:
[----:B------:R-:W2:Y:S01]  /*9a80*/  S2R R4, SR_TID.X ;  /* 0x0000000000047919 */ /* 0x000ea20000002100 */
[----:B------:R-:W1:Y:S01]  /*9a90*/  LDC R0, c[0x0][0x398] ;  /* 0x0000e600ff007b82 */ /* 0x000e620000000800 */
[----:B------:R-:W-:Y:S01]  /*9aa0*/  IMAD.MOV.U32 R5, RZ, RZ, -0x1 ;  /* 0xffffffffff057424 */ /* 0x000fe200078e00ff */
[----:B------:R-:W3:Y:S01]  /*9ab0*/  LDCU UR4, c[0x0][0x384] ;  /* 0x00007080ff0477ac */ /* 0x000ee20008000800 */
[----:B------:R-:W4:Y:S01]  /*9ac0*/  S2R R149, SR_CTAID.Y ;  /* 0x0000000000957919 */ /* 0x000f220000002600 */
[----:B-----5:R-:W-:Y:S01]  /*9ad0*/  ISETP.NE.U32.AND P0, PT, R22, RZ, PT ;  /* 0x000000ff1600720c */ /* 0x020fe20003f05070 */
[----:B------:R-:W4:Y:S01]  /*9ae0*/  S2R R3, SR_CTAID.X ;  /* 0x0000000000037919 */ /* 0x000f220000002500 */
[----:B---3--:R-:W-:Y:S01]  /*9af0*/  ULOP3.LUT UP0, URZ, UR4, 0xf, URZ, 0xc0, !UPT ;  /* 0x0000000f04ff7892 */ /* 0x008fe2000f80c0ff */
[----:B-1----:R-:W-:Y:S01]  /*9b00*/  SHF.L.U32 R6, R5, R0, RZ ;  /* 0x0000000005067219 */ /* 0x002fe200000006ff */
[C---:B--2---:R-:W-:Y:S01]  /*9b10*/  IMAD.SHL.U32 R8, R4.reuse, 0x8, RZ ;  /* 0x0000000804087824 */ /* 0x044fe200078e00ff */
[----:B------:R-:W-:-:S02]  /*9b20*/  LOP3.LUT R5, R4, 0x3c0, RZ, 0xc0, !PT ;  /* 0x000003c004057812 */ /* 0x000fc400078ec0ff */
[----:B----4-:R-:W-:Y:S02]  /*9b30*/  SHF.L.U32 R149, R149, R0, RZ ;  /* 0x0000000095957219 */ /* 0x010fe400000006ff */
[----:B------:R-:W-:Y:S02]  /*9b40*/  LOP3.LUT R8, R8, 0x78, RZ, 0xc0, !PT ;  /* 0x0000007808087812 */ /* 0x000fe400078ec0ff */
[----:B------:R-:W-:Y:S02]  /*9b50*/  LOP3.LUT R6, R3, R6, RZ, 0x30, !PT ;  /* 0x0000000603067212 */ /* 0x000fe400078e30ff */
[----:B------:R-:W-:-:S03]  /*9b60*/  SHF.R.U32.HI R161, RZ, R0, R3 ;  /* 0x00000000ffa17219 */ /* 0x000fc60000011603 */
[----:B------:R-:W-:Y:S01]  /*9b70*/  IMAD.IADD R149, R149, 0x1, R6 ;  /* 0x0000000195957824 */ /* 0x000fe200078e0206 */
[--C-:B------:R-:W-:Y:S02]  /*9b80*/  SHF.R.U32.HI R6, RZ, 0x4, R4.reuse ;  /* 0x00000004ff067819 */ /* 0x100fe40000011604 */
[----:B------:R-:W-:Y:S01]  /*9b90*/  SHF.R.U32.HI R4, RZ, 0x3, R4 ;  /* 0x00000003ff047819 */ /* 0x000fe20000011604 */
[----:B------:R-:W-:Y:S01]  /*9ba0*/  IMAD R149, R149, 0x80, R8 ;  /* 0x0000008095957824 */ /* 0x000fe200078e0208 */
[----:B------:R-:W-:-:S04]  /*9bb0*/  LOP3.LUT R5, R5, 0x1, R6, 0xf8, !PT ;  /* 0x0000000105057812 */ /* 0x000fc800078ef806 */
[----:B------:R-:W-:Y:S02]  /*9bc0*/  ISETP.GE.AND P1, PT, R149, UR4, PT ;  /* 0x0000000495007c0c */ /* 0x000fe4000bf26270 */
[----:B------:R-:W-:Y:S02]  /*9bd0*/  LOP3.LUT R4, R5, 0x4, R4, 0xf8, !PT ;  /* 0x0000000405047812 */ /* 0x000fe400078ef804 */
[----:B------:R-:W-:-:S03]  /*9be0*/  ISETP.NE.AND.EX P0, PT, R23, RZ, !P1, P0 ;  /* 0x000000ff1700720c */ /* 0x000fc60004f05300 */
[----:B------:R-:W-:Y:S01]  /*9bf0*/  IMAD R161, R161, 0x80, R4 ;  /* 0x00000080a1a17824 */ /* 0x000fe200078e0204 */
[----:B------:R-:W-:Y:S01]  /*9c00*/  P2R R150, PR, RZ, 0x1 ;  /* 0x00000001ff967803 */ /* 0x000fe20000000000 */
[----:B------:R-:W-:Y:S08]  /*9c10*/  BRA.U !UP0, `(.L_x_2573) ;  /* 0x0000000108407547 */ /* 0x000ff0000b800000 */
        /* <DEDUP_REMOVED lines=15> */
[----:B---3--:R-:W-:Y:S05]  /*9d10*/  CALL.ABS.NOINC R14 ;  /* 0x000000000e007343 */ /* 0x008fea0003c00000 */
.L_x_2573:
[----:B------:R-:W-:-:S13]  /*9d20*/  ISETP.NE.AND P6, PT, R2, RZ, PT ;  /* 0x000000ff0200720c */ /* 0x000fda0003fc5270 */
        /* <DEDUP_REMOVED lines=17> */
.L_x_2574:
[----:B------:R-:W1:Y:S01]  /*9e40*/  S2R R6, SR_TID.X ;  /* 0x0000000000067919 */ /* 0x000e620000002100 */
[----:B------:R-:W-:Y:S01]  /*9e50*/  IMAD R0, R208, 0x2, R207 ;  /* 0x00000002d0007824 */ /* 0x000fe200078e02cf */
[----:B------:R-:W2:Y:S01]  /*9e60*/  LDCU.64 UR8, c[0x0][0x3f8] ;  /* 0x00007f00ff0877ac */ /* 0x000ea20008000a00 */
[----:B------:R-:W-:Y:S01]  /*9e70*/  IMAD.SHL.U32 R9, R206, 0x20, RZ ;  /* 0x00000020ce097824 */ /* 0x000fe200078e00ff */
[----:B------:R-:W3:Y:S01]  /*9e80*/  S2UR UR11, SR_CgaCtaId ;  /* 0x00000000000b79c3 */ /* 0x000ee20000008800 */
[----:B------:R-:W-:Y:S01]  /*9e90*/  IMAD.SHL.U32 R0, R0, 0x8, RZ ;  /* 0x0000000800007824 */ /* 0x000fe200078e00ff */
[----:B------:R-:W4:Y:S01]  /*9ea0*/  LDCU UR10, c[0x0][0x39c] ;  /* 0x00007380ff0a77ac */ /* 0x000f220008000800 */
[----:B------:R-:W-:Y:S01]  /*9eb0*/  IMAD.WIDE R2, R149, 0x2, RZ ;  /* 0x0000000295027825 */ /* 0x000fe200078e02ff */
[----:B------:R-:W-:Y:S01]  /*9ec0*/  ISETP.NE.U32.AND P1, PT, R156, RZ, PT ;  /* 0x000000ff9c00720c */ /* 0x000fe20003f25070 */
[----:B------:R-:W5:Y:S02]  /*9ed0*/  LDCU UR12, c[0x0][0x384] ;  /* 0x00007080ff0c77ac */ /* 0x000f640008000800 */
[----:B------:R-:W-:Y:S01]  /*9ee0*/  IMAD R9, R0, 0x44, R9 ;  /* 0x0000004400097824 */ /* 0x000fe200078e0209 */
[----:B------:R-:W-:Y:S01]  /*9ef0*/  LOP3.LUT R10, R2, 0xfffffff0, RZ, 0xc0, !PT ;  /* 0xfffffff0020a7812 */ /* 0x000fe200078ec0ff */
[----:B------:R-:W4:Y:S01]  /*9f00*/  LDC R0, c[0x0][0x394] ;  /* 0x0000e500ff007b82 */ /* 0x000f220000000800 */
[----:B------:R-:W-:Y:S01]  /*9f10*/  LOP3.LUT R11, R3, 0x1fffffff, RZ, 0xc0, !PT ;  /* 0x1fffffff030b7812 */ /* 0x000fe200078ec0ff */
[----:B------:R-:W4:Y:S01]  /*9f20*/  LDCU.64 UR6, c[0x0][0x400] ;  /* 0x00008000ff0677ac */ /* 0x000f220008000a00 */
[----:B------:R-:W4:Y:S01]  /*9f30*/  LDCU.64 UR4, c[0x0][0x418] ;  /* 0x00008300ff0477ac */ /* 0x000f220008000a00 */
[----:B--2---:R-:W-:Y:S01]  /*9f40*/  IMAD.WIDE.U32 R12, R161, UR8, R10 ;  /* 0x00000008a10c7c25 */ /* 0x004fe2000f8e000a */
[----:B------:R-:W-:-:S03]  /*9f50*/  UMOV UR8, 0x400 ;  /* 0x0000040000087882 */ /* 0x000fc60000000000 */
[----:B------:R-:W-:Y:S01]  /*9f60*/  IMAD R172, R161, UR9, R13 ;  /* 0x00000009a1ac7c24 */ /* 0x000fe2000f8e020d */
[----:B------:R-:W-:Y:S01]  /*9f70*/  IADD3 R171, P0, PT, R22, R12, RZ ;  /* 0x0000000c16ab7210 */ /* 0x000fe20007f1e0ff */
[----:B---3--:R-:W-:-:S04]  /*9f80*/  ULEA UR8, UR11, UR8, 0x18 ;  /* 0x000000080b087291 */ /* 0x008fc8000f8ec0ff */
[----:B------:R-:W-:Y:S01]  /*9f90*/  IMAD.X R172, R23, 0x1, R172, P0 ;  /* 0x0000000117ac7824 */ /* 0x000fe200000e06ac */
[----:B-----5:R-:W-:Y:S01]  /*9fa0*/  ISETP.GE.AND P0, PT, R149, UR12, PT ;  /* 0x0000000c95007c0c */ /* 0x020fe2000bf06270 */
[----:B-1----:R-:W-:Y:S01]  /*9fb0*/  IMAD.SHL.U32 R2, R6, 0x2, RZ ;  /* 0x0000000206027824 */ /* 0x002fe200078e00ff */
[--C-:B------:R-:W-:Y:S02]  /*9fc0*/  SHF.R.U32.HI R4, RZ, 0x4, R6.reuse ;  /* 0x00000004ff047819 */ /* 0x100fe40000011606 */
[--C-:B------:R-:W-:Y:S02]  /*9fd0*/  SHF.R.U32.HI R5, RZ, 0x2, R6.reuse ;  /* 0x00000002ff057819 */ /* 0x100fe40000011606 */
[----:B------:R-:W-:Y:S02]  /*9fe0*/  LOP3.LUT R2, R2, 0x1e, RZ, 0xc0, !PT ;  /* 0x0000001e02027812 */ /* 0x000fe400078ec0ff */
[----:B------:R-:W-:Y:S02]  /*9ff0*/  SHF.R.U32.HI R3, RZ, 0x3, R6 ;  /* 0x00000003ff037819 */ /* 0x000fe40000011606 */
[----:B------:R-:W-:-:S02]  /*a000*/  LOP3.LUT R4, R4, 0x1, RZ, 0xc0, !PT ;  /* 0x0000000104047812 */ /* 0x000fc400078ec0ff */
[----:B------:R-:W-:Y:S02]  /*a010*/  LOP3.LUT R2, R2, 0x1, R5, 0xf8, !PT ;  /* 0x0000000102027812 */ /* 0x000fe400078ef805 */
[----:B------:R-:W-:Y:S02]  /*a020*/  LOP3.LUT R5, R5, 0x7, RZ, 0xc0, !PT ;  /* 0x0000000705057812 */ /* 0x000fe400078ec0ff */
[--C-:B------:R-:W-:Y:S02]  /*a030*/  LOP3.LUT R4, R4, 0x70, R3.reuse, 0xf8, !PT ;  /* 0x0000007004047812 */ /* 0x100fe400078ef803 */
[----:B----4-:R-:W-:Y:S01]  /*a040*/  ISETP.GT.AND P5, PT, R0, 0x1, PT ;  /* 0x000000010000780c */ /* 0x010fe20003fa4270 */
[----:B------:R-:W-:Y:S01]  /*a050*/  IMAD R5, R5, 0x44, RZ ;  /* 0x0000004405057824 */ /* 0x000fe200078e02ff */
[----:B------:R-:W-:Y:S02]  /*a060*/  LOP3.LUT R4, R4, 0x8, R3, 0xf8, !PT ;  /* 0x0000000804047812 */ /* 0x000fe400078ef803 */
[----:B------:R-:W-:-:S02]  /*a070*/  ISETP.EQ.AND P5, PT, RZ, UR10, P5 ;  /* 0x0000000aff007c0c */ /* 0x000fc4000afa2270 */
[----:B------:R-:W-:Y:S02]  /*a080*/  LOP3.LUT R7, R6, 0x2, RZ, 0xc, !PT ;  /* 0x0000000206077812 */ /* 0x000fe400078e0cff */
[--C-:B------:R-:W-:Y:S02]  /*a090*/  LOP3.LUT R164, R5, 0x3, R6.reuse, 0xf8, !PT ;  /* 0x0000000305a47812 */ /* 0x100fe400078ef806 */
[----:B------:R-:W-:Y:S01]  /*a0a0*/  LOP3.LUT R3, R4, 0x4, R3, 0xf8, !PT ;  /* 0x0000000404037812 */ /* 0x000fe200078ef803 */
[----:B------:R-:W-:Y:S01]  /*a0b0*/  IMAD.U32 R4, RZ, RZ, UR6 ;  /* 0x00000006ff047e24 */ /* 0x000fe2000f8e00ff */
[----:B------:R-:W-:Y:S01]  /*a0c0*/  LOP3.LUT R8, R7, 0x1, R6, 0xf8, !PT ;  /* 0x0000000107087812 */ /* 0x000fe200078ef806 */
[----:B------:R-:W-:Y:S01]  /*a0d0*/  IMAD.IADD R164, R164, 0x1, R9 ;  /* 0x00000001a4a47824 */ /* 0x000fe200078e0209 */
[----:B------:R-:W-:Y:S01]  /*a0e0*/  ISETP.NE.AND.EX P0, PT, R157, RZ, !P0, P1 ;  /* 0x000000ff9d00720c */ /* 0x000fe20004705310 */
[----:B------:R-:W-:Y:S01]  /*a0f0*/  IMAD R0, R3, 0x22, R2 ;  /* 0x0000002203007824 */ /* 0x000fe200078e0202 */
[----:B------:R-:W-:Y:S01]  /*a100*/  LOP3.LUT R8, R5, R8, RZ, 0xfc, !PT ;  /* 0x0000000805087212 */ /* 0x000fe200078efcff */
[----:B------:R-:W-:Y:S01]  /*a110*/  IMAD.U32 R5, RZ, RZ, UR7 ;  /* 0x00000007ff057e24 */ /* 0x000fe2000f8e00ff */
[----:B------:R-:W-:Y:S01]  /*a120*/  LEA R164, R164, UR8, 0x3 ;  /* 0x00000008a4a47c11 */ /* 0x000fe2000f8e18ff */
[----:B------:R-:W-:Y:S01]  /*a130*/  IMAD.U32 R2, RZ, RZ, UR4 ;  /* 0x00000004ff027e24 */ /* 0x000fe2000f8e00ff */
[----:B------:R-:W-:Y:S01]  /*a140*/  LEA R0, R0, UR8, 0x4 ;  /* 0x0000000800007c11 */ /* 0x000fe2000f8e20ff */
[----:B------:R-:W-:-:S02]  /*a150*/  IMAD.U32 R3, RZ, RZ, UR5 ;  /* 0x00000005ff037e24 */ /* 0x000fc4000f8e00ff */
[----:B------:R-:W-:Y:S01]  /*a160*/  IMAD.IADD R9, R8, 0x1, R9 ;  /* 0x0000000108097824 */ /* 0x000fe200078e0209 */
[----:B------:R-:W-:Y:S06]  /*a170*/  @!P5 BRA `(.L_x_2575) ;  /* 0x0000000000a4d947 */ /* 0x000fec0003800000 */
[----:B------:R-:W1:Y:S01]  /*a180*/  S2R R3, SR_CTAID.Z ;  /* 0x0000000000037919 */ /* 0x000e620000002700 */
[----:B------:R-:W2:Y:S01]  /*a190*/  LDCU.64 UR4, c[0x0][0x438] ;  /* 0x00008700ff0477ac */ /* 0x000ea20008000a00 */
[----:B------:R-:W-:Y:S02]  /*a1a0*/  ISETP.NE.AND P6, PT, R150, RZ, PT ;  /* 0x000000ff9600720c */ /* 0x000fe40003fc5270 */
[----:B------:R-:W-:Y:S01]  /*a1b0*/  SEL R4, RZ, 0xffffffff, !P0 ;  /* 0xffffffffff047807 */ /* 0x000fe20004000000 */
[----:B--2---:R-:W-:-:S04]  /*a1c0*/  IMAD.WIDE.U32 R10, R161, UR4, R10 ;  /* 0x00000004a10a7c25 */ /* 0x004fc8000f8e000a */
[----:B------:R-:W-:Y:S01]  /*a1d0*/  IMAD R2, R161, UR5, R11 ;  /* 0x00000005a1027c24 */ /* 0x000fe2000f8e020b */
[----:B------:R-:W-:Y:S05]  /*a1e0*/  WARPSYNC.ALL ;  /* 0x0000000000007948 */ /* 0x000fea0003800000 */
[----:B------:R-:W-:Y:S02]  /*a1f0*/  IADD3 R10, P2, PT, R156, R10, RZ ;  /* 0x0000000a9c0a7210 */ /* 0x000fe40007f5e0ff */
[----:B-1----:R-:W-:-:S13]  /*a200*/  ISETP.NE.AND P3, PT, R148, R3, PT ;  /* 0x000000039400720c */ /* 0x002fda0003f65270 */
[----:B------:R-:W-:Y:S06]  /*a210*/  BAR.RED.AND.DEFER_BLOCKING 0x0, P3 ;  /* 0x0000000000007b1d */ /* 0x000fec0001814400 */
[----:B------:R-:W1:Y:S01]  /*a220*/  B2R.RESULT RZ, P3 ;  /* 0x0000000000ff731c */ /* 0x000e620000064000 */
[----:B------:R-:W-:Y:S01]  /*a230*/  ISETP.NE.AND P1, PT, R3, RZ, PT ;  /* 0x000000ff0300720c */ /* 0x000fe20003f25270 */
[----:B------:R-:W-:-:S03]  /*a240*/  IMAD.X R5, R157, 0x1, R2, P2 ;  /* 0x000000019d057824 */ /* 0x000fc600010e0602 */
[----:B------:R-:W-:Y:S02]  /*a250*/  SEL R171, R171, R10, !P1 ;  /* 0x0000000aabab7207 */ /* 0x000fe40004800000 */
[----:B------:R-:W-:-:S07]  /*a260*/  SEL R172, R172, R5, !P1 ;  /* 0x00000005acac7207 */ /* 0x000fce0004800000 */
[----:B------:R-:W-:-:S04]  /*a270*/  @!P1 SEL R4, RZ, 0xffffffff, !P6 ;  /* 0xffffffffff049807 */ /* 0x000fc80007000000 */
[----:B------:R-:W-:-:S04]  /*a280*/  LOP3.LUT R4, R4, 0x1, RZ, 0xc0, !PT ;  /* 0x0000000104047812 */ /* 0x000fc800078ec0ff */
[----:B------:R-:W-:-:S04]  /*a290*/  ISETP.EQ.U32.AND P4, PT, R4, 0x1, PT ;  /* 0x000000010400780c */ /* 0x000fc80003f82070 */
[----:B------:R-:W-:Y:S01]  /*a2a0*/  P2R R150, PR, RZ, 0x10 ;  /* 0x00000010ff967803 */ /* 0x000fe20000000000 */
[----:B-1----:R-:W-:Y:S08]  /*a2b0*/  @!P3 BRA `(.L_x_2576) ;  /* 0x000000000028b947 */ /* 0x002ff00003800000 */
[----:B------:R-:W-:-:S13]  /*a2c0*/  ISETP.NE.AND P2, PT, R6, RZ, PT ;  /* 0x000000ff0600720c */ /* 0x000fda0003f45270 */
.L_x_2578:
[----:B------:R-:W-:Y:S05]  /*a2d0*/  YIELD ;  /* 0x0000000000007946 */ /* 0x000fea0003800000 */
[----:B-1----:R-:W-:Y:S05]  /*a2e0*/  @P2 BRA `(.L_x_2577) ;  /* 0x0000000000082947 */ /* 0x002fea0003800000 */
[----:B------:R1:W2:Y:S04]  /*a2f0*/  LDG.E.STRONG.GPU R148, desc[UR36][R162.64] ;  /* 0x00000024a2947981 */ /* 0x0002a8000c1ef900 */
[----:B--2---:R-:W-:Y:S01]  /*a300*/  CCTL.IVALL ;  /* 0x00000000ff00798f */ /* 0x004fe20002000000 */
.L_x_2577:
[----:B------:R-:W-:Y:S01]  /*a310*/  ISETP.NE.AND P1, PT, R148, R3, PT ;  /* 0x000000039400720c */ /* 0x000fe20003f25270 */
[----:B------:R-:W-:-:S12]  /*a320*/  WARPSYNC.ALL ;  /* 0x0000000000007948 */ /* 0x000fd80003800000 */
[----:B------:R-:W-:Y:S06]  /*a330*/  BAR.RED.AND.DEFER_BLOCKING 0x0, P1 ;  /* 0x0000000000007b1d */ /* 0x000fec0000814400 */
[----:B------:R-:W2:Y:S02]  /*a340*/  B2R.RESULT RZ, P1 ;  /* 0x0000000000ff731c */ /* 0x000ea40000024000 */
[----:B--2---:R-:W-:Y:S05]  /*a350*/  @P1 BRA `(.L_x_2578) ;  /* 0xfffffffc00dc1947 */ /* 0x004fea000383ffff */
.L_x_2576:
[----:B------:R-:W2:Y:S08]  /*a360*/  S2UR UR4, SR_CTAID.Z ;  /* 0x00000000000479c3 */ /* 0x000eb00000002700 */
[----:B------:R-:W3:Y:S08]  /*a370*/  LDC.64 R2, c[0x0][0x418] ;  /* 0x00010600ff027b82 */ /* 0x000ef00000000a00 */
[----:B------:R-:W4:Y:S01]  /*a380*/  LDC.64 R4, c[0x0][0x400] ;  /* 0x00010000ff047b82 */ /* 0x000f220000000a00 */
[----:B--2---:R-:W-:Y:S01]  /*a390*/  MOV R201, UR4 ;  /* 0x0000000400c97c02 */ /* 0x004fe20008000f00 */
[----:B------:R-:W-:Y:S06]  /*a3a0*/  WARPSYNC.ALL ;  /* 0x0000000000007948 */ /* 0x000fec0003800000 */
[----:B------:R-:W-:Y:S01]  /*a3b0*/  BAR.SYNC.DEFER_BLOCKING 0x0 ;  /* 0x0000000000007b1d */ /* 0x000fe20000010000 */
[----:B------:R-:W-:-:S13]  /*a3c0*/  ISETP.NE.AND P1, PT, R201, RZ, PT ;  /* 0x000000ffc900720c */ /* 0x000fda0003f25270 */
[----:B---3--:R-:W2:Y:S08]  /*a3d0*/  @P1 LDC R2, c[0x0][0x458] ;  /* 0x00011600ff021b82 */ /* 0x008eb00000000800 */
[----:B------:R-:W3:Y:S08]  /*a3e0*/  @P1 LDC R3, c[0x0][0x45c] ;  /* 0x00011700ff031b82 */ /* 0x000ef00000000800 */
[----:B----4-:R-:W4:Y:S08]  /*a3f0*/  @P1 LDC R4, c[0x0][0x440] ;  /* 0x00011000ff041b82 */ /* 0x010f300000000800 */
[----:B------:R-:W1:Y:S02]  /*a400*/  @P1 LDC R5, c[0x0][0x444] ;  /* 0x00011100ff051b82 */ /* 0x000e640000000800 */
.L_x_2575:
[----:B------:R-:W5:Y:S01]  /*a410*/  LDC.64 R6, c[0x0][0x438] ;  /* 0x00010e00ff067b82 */ /* 0x000f620000000a00 */
[----:B------:R-:W2:Y:S01]  /*a420*/  S2R R12, SR_CgaCtaId ;  /* 0x00000000000c7919 */ /* 0x000ea20000008800 */
[----:B------:R-:W-:Y:S02]  /*a430*/  FSETP.NEU.AND P1, PT, R169, RZ, PT ;  /* 0x000000ffa900720b */ /* 0x000fe40003f2d000 */
[----:B------:R-:W-:-:S04]  /*a440*/  MOV R11, 0x400 ;  /* 0x00000400000b7802 */ /* 0x000fc80000000f00 */
[----:B------:R-:W3:Y:S01]  /*a450*/  LDC.64 R158, c[0x0][0x380] ;  /* 0x0000e000ff9e7b82 */ /* 0x000ee20000000a00 */
[----:B-----5:R-:W-:-:S04]  /*a460*/  SHF.R.U64 R6, R6, 0x1, R7 ;  /* 0x0000000106067819 */ /* 0x020fc80000001207 */
[----:B------:R-:W-:Y:S01]  /*a470*/  SHF.R.S32.HI R7, RZ, 0x1f, R6 ;  /* 0x0000001fff077819 */ /* 0x000fe20000011406 */
[----:B---3--:R-:W-:-:S03]  /*a480*/  IMAD.HI R167, R158, 0x2aaaaaab, RZ ;  /* 0x2aaaaaab9ea77827 */ /* 0x008fc600078e02ff */
[----:B------:R-:W-:Y:S02]  /*a490*/  LEA.HI R7, R7, R6, RZ, 0x4 ;  /* 0x0000000607077211 */ /* 0x000fe400078f20ff */
[----:B------:R-:W-:Y:S02]  /*a4a0*/  SHF.R.S32.HI R8, RZ, 0x1f, R159 ;  /* 0x0000001fff087819 */ /* 0x000fe4000001149f */
[----:B--2---:R-:W-:Y:S02]  /*a4b0*/  LEA R12, R12, R11, 0x18 ;  /* 0x0000000b0c0c7211 */ /* 0x004fe400078ec0ff */
[----:B------:R-:W-:Y:S02]  /*a4c0*/  SHF.R.S32.HI R165, RZ, 0x4, R7 ;  /* 0x00000004ffa57819 */ /* 0x000fe40000011407 */
[----:B------:R-:W-:Y:S01]  /*a4d0*/  LEA.HI R8, R8, R159, RZ, 0x4 ;  /* 0x0000009f08087211 */ /* 0x000fe200078f20ff */
[----:B------:R-:W-:Y:S01]  /*a4e0*/  IMAD R168, R9, 0x8, R12 ;  /* 0x0000000809a87824 */ /* 0x000fe200078e020c */
[----:B------:R-:W-:Y:S01]  /*a4f0*/  SHF.R.U32.HI R6, RZ, 0x1f, R167 ;  /* 0x0000001fff067819 */ /* 0x000fe200000116a7 */
[----:B------:R-:W-:Y:S01]  /*a500*/  IMAD R165, R165, 0x3, RZ ;  /* 0x00000003a5a57824 */ /* 0x000fe200078e02ff */
[----:B------:R-:W-:-:S02]  /*a510*/  SHF.R.S32.HI R166, RZ, 0x4, R8 ;  /* 0x00000004ffa67819 */ /* 0x000fc40000011408 */
[----:B------:R-:W-:Y:S01]  /*a520*/  LEA.HI.SX32 R167, R167, R6, 0x1e ;  /* 0x00000006a7a77211 */ /* 0x000fe200078ff2ff */
[----:B------:R-:W-:Y:S06]  /*a530*/  @!P1 BRA `(.L_x_2579) ;  /* 0x0000003c00789947 */ /* 0x000fec0003800000 */
[----:B------:R-:W-:Y:S02]  /*a540*/  ISETP.NE.AND P6, PT, R150, RZ, PT ;  /* 0x000000ff9600720c */ /* 0x000fe40003fc5270 */
[----:B------:R-:W-:Y:S02]  /*a550*/  CS2R R8, SRZ ;  /* 0x0000000000087805 */ /* 0x000fe4000001ff00 */
[----:B------:R-:W-:Y:S02]  /*a560*/  CS2R R10, SRZ ;  /* 0x00000000000a7805 */ /* 0x000fe4000001ff00 */
[----:B------:R-:W-:-:S13]  /*a570*/  ISETP.LT.AND P1, PT, R161, R158, P6 ;  /* 0x0000009ea100720c */ /* 0x000fda0003721270 */
[----:B------:R-:W-:Y:S02]  /*a580*/  @P1 MOV R14, R171 ;  /* 0x000000ab000e1202 */ /* 0x000fe40000000f00 */
[----:B------:R-:W-:-:S05]  /*a590*/  @P1 MOV R15, R172 ;  /* 0x000000ac000f1202 */ /* 0x000fca0000000f00 */
[----:B------:R2:W3:Y:S01]  /*a5a0*/  @P1 LDG.E.LTC128B.128 R8, desc[UR36][R14.64] ;  /* 0x000000240e081981 */ /* 0x0004e2000c1e1d20 */
[----:B------:R-:W-:Y:S02]  /*a5b0*/  IADD3 R13, PT, PT, R161, 0x2, RZ ;  /* 0x00000002a10d7810 */ /* 0x000fe40007ffe0ff */
[----:B------:R-:W-:Y:S02]  /*a5c0*/  CS2R R6, SRZ ;  /* 0x0000000000067805 */ /* 0x000fe4000001ff00 */
[----:B----4-:R-:W-:Y:S02]  /*a5d0*/  IADD3 R174, P1, PT, R4, R171, RZ ;  /* 0x000000ab04ae7210 */ /* 0x010fe40007f3e0ff */
[----:B------:R-:W-:Y:S02]  /*a5e0*/  ISETP.LT.AND P2, PT, R13, R158, P6 ;  /* 0x0000009e0d00720c */ /* 0x000fe40003741270 */
[----:B-1----:R-:W-:Y:S02]  /*a5f0*/  IADD3.X R175, PT, PT, R5, R172, RZ, P1, !PT ;  /* 0x000000ac05af7210 */ /* 0x002fe40000ffe4ff */
[----:B------:R-:W-:-:S09]  /*a600*/  CS2R R4, SRZ ;  /* 0x0000000000047805 */ /* 0x000fd2000001ff00 */
[----:B------:R-:W4:Y:S01]  /*a610*/  @P2 LDG.E.LTC128B.128 R4, desc[UR36][R174.64] ;  /* 0x00000024ae042981 */ /* 0x000f22000c1e1d20 */
[-C--:B------:R-:W-:Y:S01]  /*a620*/  IABS R22, R166.reuse ;  /* 0x000000a600167213 */ /* 0x080fe20000000000 */
[----:B------:R-:W-:Y:S05]  /*a630*/  WARPSYNC.ALL ;  /* 0x0000000000007948 */ /* 0x000fea0003800000 */
[----:B------:R-:W1:Y:S01]  /*a640*/  I2F.RP R148, R22 ;  /* 0x0000001600947306 */ /* 0x000e620000209400 */
[----:B------:R-:W5:Y:S01]  /*a650*/  S2R R159, SR_TID.X ;  /* 0x00000000009f7919 */ /* 0x000f620000002100 */
[----:B------:R-:W-:Y:S01]  /*a660*/  IABS R23, R166 ;  /* 0x000000a600177213 */ /* 0x000fe20000000000 */
[----:B------:R-:W-:Y:S03]  /*a670*/  BAR.SYNC.DEFER_BLOCKING 0x0 ;  /* 0x0000000000007b1d */ /* 0x000fe60000010000 */
[----:B------:R-:W-:-:S02]  /*a680*/  IADD3 R23, PT, PT, RZ, -R23, RZ ;  /* 0x80000017ff177210 */ /* 0x000fc40007ffe0ff */
[----:B------:R-:W-:Y:S01]  /*a690*/  ISETP.LT.AND P4, PT, R13, R158, P0 ;  /* 0x0000009e0d00720c */ /* 0x000fe20000781270 */
[----:B-1----:R-:W1:Y:S01]  /*a6a0*/  MUFU.RCP R20, R148 ;  /* 0x0000009400147308 */ /* 0x002e620000001000 */
[----:B------:R5:W-:Y:S01]  /*a6b0*/  STS.64 [R164], R16 ;  /* 0x00000010a4007388 */ /* 0x000be20000000a00 */
[----:B-1----:R-:W-:-:S03]  /*a6c0*/  IADD3 R20, PT, PT, R20, 0xffffffe, RZ ;  /* 0x0ffffffe14147810 */ /* 0x002fc60007ffe0ff */
[----:B------:R1:W-:Y:S03]  /*a6d0*/  STS.64 [R164+0x20], R24 ;  /* 0x00002018a4007388 */ /* 0x0003e60000000a00 */
[----:B------:R-:W2:Y:S01]  /*a6e0*/  F2I.FTZ.U32.TRUNC.NTZ R21, R20 ;  /* 0x0000001400157305 */ /* 0x000ea2000021f000 */
[----:B------:R1:W-:Y:S04]  /*a6f0*/  STS.64 [R164+0x40], R28 ;  /* 0x0000401ca4007388 */ /* 0x0003e80000000a00 */
[----:B------:R-:W-:Y:S04]  /*a700*/  STS.64 [R164+0x60], R32 ;  /* 0x00006020a4007388 */ /* 0x000fe80000000a00 */
[----:B------:R-:W-:Y:S04]  /*a710*/  STS.64 [R168+0x80], R36 ;  /* 0x00008024a8007388 */ /* 0x000fe80000000a00 */
[----:B------:R-:W-:Y:S01]  /*a720*/  STS.64 [R168+0xa0], R40 ;  /* 0x0000a028a8007388 */ /* 0x000fe20000000a00 */
[----:B--2---:R-:W-:-:S02]  /*a730*/  IADD3 R14, PT, PT, RZ, -R21, RZ ;  /* 0x80000015ff0e7210 */ /* 0x004fc40007ffe0ff */
[----:B------:R-:W-:Y:S01]  /*a740*/  MOV R20, RZ ;  /* 0x000000ff00147202 */ /* 0x000fe20000000f00 */
[----:B------:R-:W-:Y:S02]  /*a750*/  STS.64 [R168+0xc0], R44 ;  /* 0x0000c02ca8007388 */ /* 0x000fe40000000a00 */
[----:B------:R-:W-:Y:S01]  /*a760*/  IMAD R15, R14, R22, RZ ;  /* 0x000000160e0f7224 */ /* 0x000fe200078e02ff */
[----:B------:R-:W-:Y:S01]  /*a770*/  IABS R14, R149 ;  /* 0x00000095000e7213 */ /* 0x000fe20000000000 */
[----:B------:R2:W-:Y:S01]  /*a780*/  STS.64 [R168+0xe0], R48 ;  /* 0x0000e030a8007388 */ /* 0x0005e20000000a00 */
[----:B-----5:R-:W-:Y:S01]  /*a790*/  IMAD.HI.U32 R17, R161, -0x55555555, RZ ;  /* 0xaaaaaaaba1117827 */ /* 0x020fe200078e00ff */
[----:B------:R-:W-:Y:S03]  /*a7a0*/  BAR.SYNC.DEFER_BLOCKING 0x0 ;  /* 0x0000000000007b1d */ /* 0x000fe60000010000 */
[----:B------:R-:W-:Y:S01]  /*a7b0*/  IMAD.HI.U32 R15, R21, R15, R20 ;  /* 0x0000000f150f7227 */ /* 0x000fe200078e0014 */
[----:B------:R-:W-:-:S02]  /*a7c0*/  SHF.L.U32 R21, R159, 0x1, RZ ;  /* 0x000000019f157819 */ /* 0x000fc400000006ff */
[--C-:B------:R-:W-:Y:S02]  /*a7d0*/  SHF.R.U32.HI R20, RZ, 0x2, R159.reuse ;  /* 0x00000002ff147819 */ /* 0x100fe4000001169f */
[----:B------:R-:W-:Y:S01]  /*a7e0*/  LOP3.LUT R21, R21, 0x1e, RZ, 0xc0, !PT ;  /* 0x0000001e15157812 */ /* 0x000fe200078ec0ff */
[----:B------:R-:W-:Y:S01]  /*a7f0*/  IMAD.HI.U32 R170, R15, R14, RZ ;  /* 0x0000000e0faa7227 */ /* 0x000fe200078e00ff */
[--C-:B------:R-:W-:Y:S02]  /*a800*/  SHF.R.U32.HI R15, RZ, 0x3, R159.reuse ;  /* 0x00000003ff0f7819 */ /* 0x100fe4000001169f */
[----:B------:R-:W-:Y:S01]  /*a810*/  LOP3.LUT R20, R21, 0x1, R20, 0xf4, !PT ;  /* 0x0000000115147812 */ /* 0x000fe200078ef414 */
[----:B------:R-:W-:Y:S01]  /*a820*/  IMAD R23, R170, R23, R14 ;  /* 0x00000017aa177224 */ /* 0x000fe200078e020e */
[----:B------:R-:W-:Y:S02]  /*a830*/  SHF.R.U32.HI R14, RZ, 0x4, R159 ;  /* 0x00000004ff0e7819 */ /* 0x000fe4000001169f */
[----:B-1----:R-:W-:-:S02]  /*a840*/  SHF.R.U32.HI R24, RZ, 0x1, R17 ;  /* 0x00000001ff187819 */ /* 0x002fc40000011611 */
[----:B------:R-:W-:Y:S02]  /*a850*/  ISETP.GT.U32.AND P2, PT, R22, R23, PT ;  /* 0x000000171600720c */ /* 0x000fe40003f44070 */
[----:B------:R-:W-:Y:S01]  /*a860*/  LOP3.LUT R14, R14, 0x1, RZ, 0xc0, !PT ;  /* 0x000000010e0e7812 */ /* 0x000fe200078ec0ff */
[----:B------:R-:W-:-:S03]  /*a870*/  IMAD R24, R24, -0x3, R161 ;  /* 0xfffffffd18187824 */ /* 0x000fc600078e02a1 */
[--C-:B------:R-:W-:Y:S01]  /*a880*/  LOP3.LUT R14, R14, 0x70, R15.reuse, 0xf8, !PT ;  /* 0x000000700e0e7812 */ /* 0x100fe200078ef80f */
[----:B------:R-:W1:Y:S03]  /*a890*/  LDS.128 R152, [R0] ;  /* 0x0000000000987984 */ /* 0x000e660000000c00 */
[----:B------:R-:W-:-:S03]  /*a8a0*/  LOP3.LUT R14, R14, 0x8, R15, 0xf8, !PT ;  /* 0x000000080e0e7812 */ /* 0x000fc600078ef80f */
[-C--:B------:R-:W-:Y:S02]  /*a8b0*/  @!P2 IADD3 R23, PT, PT, R23, -R22.reuse, RZ ;  /* 0x800000161717a210 */ /* 0x080fe40007ffe0ff */
[----:B------:R-:W-:Y:S02]  /*a8c0*/  LOP3.LUT R15, R14, 0x4, R15, 0xf8, !PT ;  /* 0x000000040e0f7812 */ /* 0x000fe400078ef80f */
[----:B------:R-:W-:Y:S02]  /*a8d0*/  ISETP.GE.U32.AND P3, PT, R23, R22, PT ;  /* 0x000000161700720c */ /* 0x000fe40003f66070 */
[----:B------:R-:W-:Y:S01]  /*a8e0*/  LOP3.LUT R14, R149, R166, RZ, 0x3c, !PT ;  /* 0x000000a6950e7212 */ /* 0x000fe200078e3cff */
[----:B------:R-:W-:Y:S01]  /*a8f0*/  IMAD R15, R15, 0x22, R20 ;  /* 0x000000220f0f7824 */ /* 0x000fe200078e0214 */
[----:B------:R-:W-:Y:S02]  /*a900*/  @!P2 IADD3 R170, PT, PT, R170, 0x1, RZ ;  /* 0x00000001aaaaa810 */ /* 0x000fe40007ffe0ff */
[----:B------:R-:W-:-:S02]  /*a910*/  ISETP.GE.AND P1, PT, R14, RZ, PT ;  /* 0x000000ff0e00720c */ /* 0x000fc40003f26270 */
[----:B------:R-:W-:Y:S02]  /*a920*/  ISETP.NE.AND P2, PT, R166, RZ, PT ;  /* 0x000000ffa600720c */ /* 0x000fe40003f45270 */
[----:B------:R-:W-:Y:S01]  /*a930*/  LEA R28, R15, R12, 0x4 ;  /* 0x0000000c0f1c7211 */ /* 0x000fe200078e20ff */
[----:B------:R-:W-:Y:S01]  /*a940*/  IMAD.HI.U32 R15, R13, -0x55555555, RZ ;  /* 0xaaaaaaab0d0f7827 */ /* 0x000fe200078e00ff */
[----:B------:R-:W-:Y:S02]  /*a950*/  SHF.L.U32 R23, R17, 0x3, RZ ;  /* 0x0000000311177819 */ /* 0x000fe400000006ff */
[----:B------:R-:W-:Y:S02]  /*a960*/  @P3 IADD3 R170, PT, PT, R170, 0x1, RZ ;  /* 0x00000001aaaa3810 */ /* 0x000fe40007ffe0ff */
[----:B------:R-:W-:Y:S02]  /*a970*/  SHF.R.U32.HI R16, RZ, 0x1, R15 ;  /* 0x00000001ff107819 */ /* 0x000fe4000001160f */
[----:B------:R-:W-:-:S02]  /*a980*/  SHF.L.U32 R21, R15, 0x3, RZ ;  /* 0x000000030f157819 */ /* 0x000fc400000006ff */
[----:B------:R-:W-:Y:S01]  /*a990*/  @!P1 IADD3 R170, PT, PT, -R170, RZ, RZ ;  /* 0x000000ffaaaa9210 */ /* 0x000fe20007ffe1ff */
[----:B------:R-:W-:Y:S01]  /*a9a0*/  IMAD R16, R16, -0x3, R13 ;  /* 0xfffffffd10107824 */ /* 0x000fe200078e020d */
[-C--:B------:R-:W-:Y:S02]  /*a9b0*/  @!P2 LOP3.LUT R170, RZ, R166.reuse, RZ, 0x33, !PT ;  /* 0x000000a6ffaaa212 */ /* 0x080fe400078e33ff */
[----:B------:R-:W-:Y:S02]  /*a9c0*/  LOP3.LUT R23, R23, 0x70, RZ, 0xc0, !PT ;  /* 0x0000007017177812 */ /* 0x000fe400078ec0ff */
[----:B------:R-:W-:Y:S02]  /*a9d0*/  IADD3 R29, PT, PT, -R170, RZ, RZ ;  /* 0x000000ffaa1d7210 */ /* 0x000fe40007ffe1ff */
[----:B------:R-:W-:Y:S02]  /*a9e0*/  LOP3.LUT R21, R21, 0x70, RZ, 0xc0, !PT ;  /* 0x0000007015157812 */ /* 0x000fe400078ec0ff */
[----:B------:R-:W-:Y:S01]  /*a9f0*/  SHF.R.U32.HI R17, RZ, 0x4, R17 ;  /* 0x00000004ff117819 */ /* 0x000fe20000011611 */
[----:B------:R-:W-:Y:S01]  /*aa00*/  IMAD R29, R166, R29, R149 ;  /* 0x0000001da61d7224 */ /* 0x000fe200078e0295 */
[----:B------:R-:W-:Y:S01]  /*aa10*/  IADD3 R14, PT, PT, R170, R23, RZ ;  /* 0x00000017aa0e7210 */ /* 0x000fe20007ffe0ff */
[----:B------:R-:W5:Y:S01]  /*aa20*/  LDS.128 R148, [R28] ;  /* 0x000000001c947984 */ /* 0x000f620000000c00 */
[----:B------:R-:W-:Y:S01]  /*aa30*/  SHF.R.U32.HI R15, RZ, 0x4, R15 ;  /* 0x00000004ff0f7819 */ /* 0x000fe2000001160f */
[-CC-:B------:R-:W-:Y:S01]  /*aa40*/  IMAD R24, R24, R166.reuse, R29.reuse ;  /* 0x000000a618187224 */ /* 0x180fe200078e021d */
[----:B------:R-:W-:Y:S01]  /*aa50*/  IADD3 R12, PT, PT, R170, R21, RZ ;  /* 0x00000015aa0c7210 */ /* 0x000fe20007ffe0ff */
[----:B------:R-:W-:Y:S01]  /*aa60*/  IMAD R16, R16, R166, R29 ;  /* 0x000000a610107224 */ /* 0x000fe200078e021d */
[----:B------:R-:W5:Y:S01]  /*aa70*/  LDS.128 R20, [R0+0x440] ;  /* 0x0004400000147984 */ /* 0x000f620000000c00 */
[-C--:B------:R-:W-:Y:S01]  /*aa80*/  IMAD R14, R14, R167.reuse, R17 ;  /* 0x000000a70e0e7224 */ /* 0x080fe200078e0211 */
[----:B------:R-:W-:Y:S01]  /*aa90*/  SHF.R.S32.HI R25, RZ, 0x1f, R24 ;  /* 0x0000001fff197819 */ /* 0x000fe20000011418 */
[----:B------:R-:W-:Y:S01]  /*aaa0*/  IMAD R12, R12, R167, R15 ;  /* 0x000000a70c0c7224 */ /* 0x000fe200078e020f */
[----:B------:R-:W-:-:S02]  /*aab0*/  SHF.R.S32.HI R17, RZ, 0x1f, R16 ;  /* 0x0000001fff117819 */ /* 0x000fc40000011410 */
[----:B------:R-:W-:Y:S01]  /*aac0*/  ISETP.LT.AND P1, PT, R161, R158, P0 ;  /* 0x0000009ea100720c */ /* 0x000fe20000721270 */
[----:B------:R-:W-:-:S04]  /*aad0*/  IMAD.WIDE R24, R14, R165, R24 ;  /* 0x000000a50e187225 */ /* 0x000fc800078e0218 */
[----:B------:R-:W-:Y:S01]  /*aae0*/  IMAD.WIDE R12, R12, R165, R16 ;  /* 0x000000a50c0c7225 */ /* 0x000fe200078e0210 */
[C---:B------:R-:W-:Y:S02]  /*aaf0*/  SHF.L.U64.HI R16, R24.reuse, 0x1, R25 ;  /* 0x0000000118107819 */ /* 0x040fe40000010219 */
[----:B------:R-:W-:Y:S02]  /*ab00*/  SHF.L.U32 R17, R24, 0x1, RZ ;  /* 0x0000000118117819 */ /* 0x000fe400000006ff */
[C---:B------:R-:W-:Y:S02]  /*ab10*/  SHF.L.U64.HI R24, R12.reuse, 0x1, R13 ;  /* 0x000000010c187819 */ /* 0x040fe4000001020d */
[----:B------:R-:W-:Y:S02]  /*ab20*/  SHF.L.U32 R25, R12, 0x1, RZ ;  /* 0x000000010c197819 */ /* 0x000fe400000006ff */
[----:B------:R-:W-:Y:S02]  /*ab30*/  LOP3.LUT R17, R17, 0xfffffffe, RZ, 0xc0, !PT ;  /* 0xfffffffe11117812 */ /* 0x000fe400078ec0ff */
[----:B------:R-:W-:-:S02]  /*ab40*/  LOP3.LUT R16, R16, 0x1fffffff, RZ, 0xc0, !PT ;  /* 0x1fffffff10107812 */ /* 0x000fc400078ec0ff */
[----:B------:R-:W-:Y:S02]  /*ab50*/  LOP3.LUT R25, R25, 0xfffffffe, RZ, 0xc0, !PT ;  /* 0xfffffffe19197812 */ /* 0x000fe400078ec0ff */
[----:B--2---:R-:W-:Y:S02]  /*ab60*/  IADD3 R48, P3, PT, R156, R17, RZ ;  /* 0x000000119c307210 */ /* 0x004fe40007f7e0ff */
[----:B------:R-:W-:Y:S02]  /*ab70*/  IADD3 R17, PT, PT, R161, 0x8, RZ ;  /* 0x00000008a1117810 */ /* 0x000fe40007ffe0ff */
[----:B------:R-:W-:Y:S02]  /*ab80*/  LOP3.LUT R24, R24, 0x1fffffff, RZ, 0xc0, !PT ;  /* 0x1fffffff18187812 */ /* 0x000fe400078ec0ff */
[----:B------:R-:W-:Y:S02]  /*ab90*/  IADD3.X R49, PT, PT, R157, R16, RZ, P3, !PT ;  /* 0x000000109d317210 */ /* 0x000fe40001ffe4ff */
[----:B------:R-:W-:Y:S01]  /*aba0*/  ISETP.LT.AND P3, PT, R17, R158, P6 ;  /* 0x0000009e1100720c */ /* 0x000fe20003761270 */
[----:B---3--:R-:W-:-:S02]  /*abb0*/  HADD2.F32 R14, -RZ, R8.H0_H0 ;  /* 0x20000008ff0e7230 */ /* 0x008fc40000004100 */
[----:B------:R-:W-:Y:S02]  /*abc0*/  HADD2.F32 R36, -RZ, R8.H1_H1 ;  /* 0x30000008ff247230 */ /* 0x000fe40000004100 */
[--C-:B------:R-:W-:Y:S02]  /*abd0*/  HADD2.F32 R32, -RZ, R9.reuse.H0_H0 ;  /* 0x20000009ff207230 */ /* 0x100fe40000004100 */
[-C--:B------:R-:W-:Y:S01]  /*abe0*/  FMUL R33, R14, R169.reuse ;  /* 0x000000a90e217220 */ /* 0x080fe20000400000 */
[----:B------:R-:W-:Y:S01]  /*abf0*/  HADD2.F32 R40, -RZ, R9.H1_H1 ;  /* 0x30000009ff287230 */ /* 0x000fe20000004100 */
[----:B------:R-:W2:Y:S01]  /*ac00*/  LDS.128 R12, [R28+0x440] ;  /* 0x000440001c0c7984 */ /* 0x000ea20000000c00 */
[-C--:B------:R-:W-:Y:S01]  /*ac10*/  FMUL R36, R36, R169.reuse ;  /* 0x000000a924247220 */ /* 0x080fe20000400000 */
[----:B-1----:R-:W-:Y:S01]  /*ac20*/  FFMA R152, R152, R160, R33 ;  /* 0x000000a098987223 */ /* 0x002fe20000000021 */
[----:B------:R-:W-:Y:S01]  /*ac30*/  FMUL R33, R32, R169 ;  /* 0x000000a920217220 */ /* 0x000fe20000400000 */
[----:B------:R-:W-:-:S02]  /*ac40*/  HADD2.F32 R44, -RZ, R10.H0_H0 ;  /* 0x2000000aff2c7230 */ /* 0x000fc40000004100 */
[-C--:B------:R-:W-:Y:S01]  /*ac50*/  FFMA R153, R153, R160.reuse, R36 ;  /* 0x000000a099997223 */ /* 0x080fe20000000024 */
[----:B------:R-:W-:Y:S02]  /*ac60*/  HADD2.F32 R36, -RZ, R10.H1_H1 ;  /* 0x3000000aff247230 */ /* 0x000fe40000004100 */
[-C--:B------:R-:W-:Y:S01]  /*ac70*/  FMUL R40, R40, R169.reuse ;  /* 0x000000a928287220 */ /* 0x080fe20000400000 */
[-C--:B------:R-:W-:Y:S01]  /*ac80*/  FFMA R154, R154, R160.reuse, R33 ;  /* 0x000000a09a9a7223 */ /* 0x080fe20000000021 */
[----:B------:R-:W-:Y:S02]  /*ac90*/  HADD2.F32 R32, -RZ, R11.H0_H0 ;  /* 0x2000000bff207230 */ /* 0x000fe40000004100 */
[-C--:B------:R-:W-:Y:S01]  /*aca0*/  FMUL R33, R44, R169.reuse ;  /* 0x000000a92c217220 */ /* 0x080fe20000400000 */
[----:B------:R-:W-:Y:S01]  /*acb0*/  FFMA R155, R155, R160, R40 ;  /* 0x000000a09b9b7223 */ /* 0x000fe20000000028 */
[----:B------:R-:W-:Y:S01]  /*acc0*/  FMUL R36, R36, R169 ;  /* 0x000000a924247220 */ /* 0x000fe20000400000 */
[----:B----4-:R-:W-:-:S02]  /*acd0*/  HADD2.F32 R40, -RZ, R4.H0_H0 ;  /* 0x20000004ff287230 */ /* 0x010fc40000004100 */
[-C--:B-----5:R-:W-:Y:S01]  /*ace0*/  FFMA R148, R148, R160.reuse, R33 ;  /* 0x000000a094947223 */ /* 0x0a0fe20000000021 */
[-C--:B------:R-:W-:Y:S01]  /*acf0*/  FMUL R33, R32, R169.reuse ;  /* 0x000000a920217220 */ /* 0x080fe20000400000 */
[----:B------:R-:W-:Y:S02]  /*ad00*/  HADD2.F32 R32, -RZ, R5.H0_H0 ;  /* 0x20000005ff207230 */ /* 0x000fe40000004100 */
[-C--:B------:R-:W-:Y:S01]  /*ad10*/  FFMA R149, R149, R160.reuse, R36 ;  /* 0x000000a095957223 */ /* 0x080fe20000000024 */
[----:B------:R-:W-:Y:S02]  /*ad20*/  HADD2.F32 R44, -RZ, R11.H1_H1 ;  /* 0x3000000bff2c7230 */ /* 0x000fe40000004100 */
[-C--:B------:R-:W-:Y:S01]  /*ad30*/  FMUL R37, R40, R169.reuse ;  /* 0x000000a928257220 */ /* 0x080fe20000400000 */
[----:B------:R-:W-:Y:S02]  /*ad40*/  HADD2.F32 R36, -RZ, R4.H1_H1 ;  /* 0x30000004ff247230 */ /* 0x000fe40000004100 */
        /* <DEDUP_REMOVED lines=8> */
[----:B------:R-:W-:Y:S01]  /*add0*/  FFMA R37, R21, R160, R36 ;  /* 0x000000a015257223 */ /* 0x000fe20000000024 */
[----:B------:R-:W-:Y:S02]  /*ade0*/  HADD2.F32 R40, -RZ, R5.H1_H1 ;  /* 0x30000005ff287230 */ /* 0x000fe40000004100 */
[-C--:B------:R-:W-:Y:S01]  /*adf0*/  FMUL R20, R20, R169.reuse ;  /* 0x000000a914147220 */ /* 0x080fe20000400000 */
[----:B------:R-:W-:Y:S02]  /*ae00*/  HADD2.F32 R36, -RZ, R6.H0_H0 ;  /* 0x20000006ff247230 */ /* 0x000fe40000004100 */
[--C-:B------:R-:W-:Y:S02]  /*ae10*/  HADD2.F32 R22, -RZ, R7.reuse.H0_H0 ;  /* 0x20000007ff167230 */ /* 0x100fe40000004100 */
[----:B------:R-:W-:Y:S01]  /*ae20*/  FMUL R40, R40, R169 ;  /* 0x000000a928287220 */ /* 0x000fe20000400000 */
[----:B------:R-:W-:-:S02]  /*ae30*/  HADD2.F32 R44, -RZ, R7.H1_H1 ;  /* 0x30000007ff2c7230 */ /* 0x000fc40000004100 */
[-C--:B------:R-:W-:Y:S01]  /*ae40*/  FMUL R21, R36, R169.reuse ;  /* 0x000000a924157220 */ /* 0x080fe20000400000 */
[-C--:B------:R-:W-:Y:S01]  /*ae50*/  FMUL R41, R22, R169.reuse ;  /* 0x000000a916297220 */ /* 0x080fe20000400000 */
[----:B--2---:R-:W-:Y:S01]  /*ae60*/  FFMA R45, R13, R160, R20 ;  /* 0x000000a00d2d7223 */ /* 0x004fe20000000014 */
[----:B------:R-:W-:Y:S01]  /*ae70*/  FMUL R44, R44, R169 ;  /* 0x000000a92c2c7220 */ /* 0x000fe20000400000 */
[----:B------:R-:W-:Y:S01]  /*ae80*/  F2FP.F16.F32.PACK_AB R20, R153, R152 ;  /* 0x000000989914723e */ /* 0x000fe200000000ff */
[-C--:B------:R-:W-:Y:S01]  /*ae90*/  FFMA R40, R23, R160.reuse, R40 ;  /* 0x000000a017287223 */ /* 0x080fe20000000028 */
[----:B------:R-:W-:Y:S01]  /*aea0*/  IADD3 R152, P2, PT, R156, R25, RZ ;  /* 0x000000199c987210 */ /* 0x000fe20007f5e0ff */
[-C--:B------:R-:W-:Y:S01]  /*aeb0*/  FFMA R36, R12, R160.reuse, R21 ;  /* 0x000000a00c247223 */ /* 0x080fe20000000015 */
        /* <DEDUP_REMOVED lines=23> */
[----:B-1----:R-:W-:-:S04]  /*b030*/  IMAD.HI.U32 R15, R17, -0x55555555, RZ ;  /* 0xaaaaaaab110f7827 */ /* 0x002fc800078e00ff */
[----:B------:R-:W-:-:S05]  /*b040*/  IMAD.HI.U32 R13, R37, -0x55555555, RZ ;  /* 0xaaaaaaab250d7827 */ /* 0x000fca00078e00ff */
[----:B------:R-:W-:-:S05]  /*b050*/  SHF.R.U32.HI R14, RZ, 0x1, R13 ;  /* 0x00000001ff0e7819 */ /* 0x000fca000001160d */
[----:B------:R-:W-:Y:S01]  /*b060*/  IMAD R14, R14, -0x3, R37 ;  /* 0xfffffffd0e0e7824 */ /* 0x000fe200078e0225 */
[----:B------:R1:W-:Y:S03]  /*b070*/  STS.64 [R164], R18 ;  /* 0x00000012a4007388 */ /* 0x0003e60000000a00 */
[----:B------:R-:W-:Y:S01]  /*b080*/  IMAD R14, R14, R166, R29 ;  /* 0x000000a60e0e7224 */ /* 0x000fe200078e021d */
[----:B------:R4:W-:Y:S04]  /*b090*/  STS.64 [R164+0x20], R26 ;  /* 0x0000201aa4007388 */ /* 0x0009e80000000a00 */
[----:B------:R5:W-:Y:S04]  /*b0a0*/  STS.64 [R164+0x40], R30 ;  /* 0x0000401ea4007388 */ /* 0x000be80000000a00 */
[----:B------:R2:W-:Y:S04]  /*b0b0*/  STS.64 [R164+0x60], R34 ;  /* 0x00006022a4007388 */ /* 0x0005e80000000a00 */
[----:B------:R2:W-:Y:S04]  /*b0c0*/  STS.64 [R168+0x80], R38 ;  /* 0x00008026a8007388 */ /* 0x0005e80000000a00 */
[----:B------:R-:W-:Y:S04]  /*b0d0*/  STS.64 [R168+0xa0], R42 ;  /* 0x0000a02aa8007388 */ /* 0x000fe80000000a00 */
[----:B------:R-:W-:Y:S01]  /*b0e0*/  STS.64 [R168+0xc0], R46 ;  /* 0x0000c02ea8007388 */ /* 0x000fe20000000a00 */
[----:B-1----:R-:W-:-:S03]  /*b0f0*/  SHF.R.U32.HI R18, RZ, 0x1, R15 ;  /* 0x00000001ff127819 */ /* 0x002fc6000001160f */
[----:B------:R-:W-:Y:S01]  /*b100*/  STS.64 [R168+0xe0], R50 ;  /* 0x0000e032a8007388 */ /* 0x000fe20000000a00 */
[----:B------:R-:W-:Y:S02]  /*b110*/  SHF.L.U32 R19, R13, 0x3, RZ ;  /* 0x000000030d137819 */ /* 0x000fe400000006ff */
[----:B----4-:R-:W-:Y:S01]  /*b120*/  SHF.L.U32 R27, R15, 0x3, RZ ;  /* 0x000000030f1b7819 */ /* 0x010fe200000006ff */
[----:B------:R-:W-:Y:S01]  /*b130*/  BAR.SYNC.DEFER_BLOCKING 0x0 ;  /* 0x0000000000007b1d */ /* 0x000fe20000010000 */
[----:B------:R-:W-:Y:S01]  /*b140*/  IMAD R18, R18, -0x3, R17 ;  /* 0xfffffffd12127824 */ /* 0x000fe200078e0211 */
[----:B------:R-:W-:Y:S02]  /*b150*/  SHF.R.U32.HI R15, RZ, 0x4, R15 ;  /* 0x00000004ff0f7819 */ /* 0x000fe4000001160f */
[----:B------:R-:W-:Y:S01]  /*b160*/  LOP3.LUT R27, R27, 0x70, RZ, 0xc0, !PT ;  /* 0x000000701b1b7812 */ /* 0x000fe200078ec0ff */
[----:B------:R-:W-:Y:S01]  /*b170*/  IMAD R18, R18, R166, R29 ;  /* 0x000000a612127224 */ /* 0x000fe200078e021d */
[----:B------:R-:W-:-:S02]  /*b180*/  LOP3.LUT R19, R19, 0x70, RZ, 0xc0, !PT ;  /* 0x0000007013137812 */ /* 0x000fc400078ec0ff */
[C---:B------:R-:W-:Y:S02]  /*b190*/  IADD3 R16, PT, PT, R170.reuse, R27, RZ ;  /* 0x0000001baa107210 */ /* 0x040fe40007ffe0ff */
[----:B------:R-:W-:Y:S02]  /*b1a0*/  SHF.R.U32.HI R13, RZ, 0x4, R13 ;  /* 0x00000004ff0d7819 */ /* 0x000fe4000001160d */
[----:B------:R-:W-:Y:S01]  /*b1b0*/  IADD3 R12, PT, PT, R170, R19, RZ ;  /* 0x00000013aa0c7210 */ /* 0x000fe20007ffe0ff */
[-C--:B------:R-:W-:Y:S01]  /*b1c0*/  IMAD R16, R16, R167.reuse, R15 ;  /* 0x000000a710107224 */ /* 0x080fe200078e020f */
[----:B------:R-:W-:Y:S02]  /*b1d0*/  SHF.R.S32.HI R19, RZ, 0x1f, R18 ;  /* 0x0000001fff137819 */ /* 0x000fe40000011412 */
[----:B------:R-:W-:Y:S01]  /*b1e0*/  SHF.R.S32.HI R15, RZ, 0x1f, R14 ;  /* 0x0000001fff0f7819 */ /* 0x000fe2000001140e */
[----:B------:R-:W-:Y:S02]  /*b1f0*/  IMAD R12, R12, R167, R13 ;  /* 0x000000a70c0c7224 */ /* 0x000fe400078e020d */
[----:B-----5:R-:W-:-:S04]  /*b200*/  IMAD.WIDE R30, R16, R165, R18 ;  /* 0x000000a5101e7225 */ /* 0x020fc800078e0212 */
[----:B------:R-:W-:Y:S01]  /*b210*/  IMAD.WIDE R14, R12, R165, R14 ;  /* 0x000000a50c0e7225 */ /* 0x000fe200078e020e */
[----:B------:R-:W1:Y:S01]  /*b220*/  LDS.128 R148, [R0] ;  /* 0x0000000000947984 */ /* 0x000e620000000c00 */
[C---:B------:R-:W-:Y:S02]  /*b230*/  SHF.L.U64.HI R26, R30.reuse, 0x1, R31 ;  /* 0x000000011e1a7819 */ /* 0x040fe4000001021f */
[----:B------:R-:W-:Y:S01]  /*b240*/  SHF.L.U32 R31, R30, 0x1, RZ ;  /* 0x000000011e1f7819 */ /* 0x000fe200000006ff */
[----:B------:R-:W4:Y:S01]  /*b250*/  LDS.128 R20, [R28] ;  /* 0x000000001c147984 */ /* 0x000f220000000c00 */
[C---:B------:R-:W-:Y:S02]  /*b260*/  SHF.L.U64.HI R27, R14.reuse, 0x1, R15 ;  /* 0x000000010e1b7819 */ /* 0x040fe4000001020f */
[----:B------:R-:W-:Y:S01]  /*b270*/  SHF.L.U32 R30, R14, 0x1, RZ ;  /* 0x000000010e1e7819 */ /* 0x000fe200000006ff */
[----:B------:R-:W5:Y:S01]  /*b280*/  LDS.128 R16, [R0+0x440] ;  /* 0x0004400000107984 */ /* 0x000f620000000c00 */
[----:B------:R-:W-:-:S02]  /*b290*/  LOP3.LUT R31, R31, 0xfffffffe, RZ, 0xc0, !PT ;  /* 0xfffffffe1f1f7812 */ /* 0x000fc400078ec0ff */
[----:B------:R-:W-:Y:S01]  /*b2a0*/  LOP3.LUT R41, R30, 0xfffffffe, RZ, 0xc0, !PT ;  /* 0xfffffffe1e297812 */ /* 0x000fe200078ec0ff */
[--C-:B--2---:R-:W-:Y:S02]  /*b2b0*/  HADD2.F32 R12, -RZ, R8.reuse.H0_H0 ;  /* 0x20000008ff0c7230 */ /* 0x104fe40000004100 */
[--C-:B------:R-:W-:Y:S02]  /*b2c0*/  HADD2.F32 R36, -RZ, R9.reuse.H0_H0 ;  /* 0x20000009ff247230 */ /* 0x100fe40000004100 */
[----:B------:R-:W-:Y:S02]  /*b2d0*/  HADD2.F32 R40, -RZ, R8.H1_H1 ;  /* 0x30000008ff287230 */ /* 0x000fe40000004100 */
[----:B------:R-:W-:Y:S01]  /*b2e0*/  FMUL R35, R12, R169 ;  /* 0x000000a90c237220 */ /* 0x000fe20000400000 */
[----:B------:R-:W-:Y:S01]  /*b2f0*/  HADD2.F32 R34, -RZ, R10.H0_H0 ;  /* 0x2000000aff227230 */ /* 0x000fe20000004100 */
[----:B------:R-:W2:Y:S01]  /*b300*/  LDS.128 R12, [R28+0x440] ;  /* 0x000440001c0c7984 */ /* 0x000ea20000000c00 */
        /* <DEDUP_REMOVED lines=13> */
[-C--:B------:R-:W-:Y:S01]  /*b3e0*/  FFMA R35, R21, R160.reuse, R36 ;  /* 0x000000a015237223 */ /* 0x080fe20000000024 */
[----:B---3--:R-:W-:Y:S02]  /*b3f0*/  HADD2.F32 R20, -RZ, R5.H0_H0 ;  /* 0x20000005ff147230 */ /* 0x008fe40000004100 */
[-C--:B------:R-:W-:Y:S01]  /*b400*/  FMUL R21, R40, R169.reuse ;  /* 0x000000a928157220 */ /* 0x080fe20000400000 */
[--C-:B------:R-:W-:Y:S02]  /*b410*/  HADD2.F32 R36, -RZ, R4.reuse.H0_H0 ;  /* 0x20000004ff247230 */ /* 0x100fe40000004100 */
[----:B------:R-:W-:Y:S02]  /*b420*/  HADD2.F32 R40, -RZ, R4.H1_H1 ;  /* 0x30000004ff287230 */ /* 0x000fe40000004100 */
[----:B------:R-:W-:Y:S01]  /*b430*/  FFMA R22, R22, R160, R21 ;  /* 0x000000a016167223 */ /* 0x000fe20000000015 */
[----:B------:R-:W-:Y:S01]  /*b440*/  FMUL R21, R20, R169 ;  /* 0x000000a914157220 */ /* 0x000fe20000400000 */
[----:B------:R-:W-:-:S02]  /*b450*/  HADD2.F32 R38, -RZ, R11.H1_H1 ;  /* 0x3000000bff267230 */ /* 0x000fc40000004100 */
[-C--:B------:R-:W-:Y:S01]  /*b460*/  FMUL R37, R36, R169.reuse ;  /* 0x000000a924257220 */ /* 0x080fe20000400000 */
[--C-:B------:R-:W-:Y:S02]  /*b470*/  HADD2.F32 R36, -RZ, R6.reuse.H0_H0 ;  /* 0x20000006ff247230 */ /* 0x100fe40000004100 */
[-C--:B-----5:R-:W-:Y:S01]  /*b480*/  FFMA R20, R18, R160.reuse, R21 ;  /* 0x000000a012147223 */ /* 0x0a0fe20000000015 */
[-C--:B------:R-:W-:Y:S01]  /*b490*/  FMUL R40, R40, R169.reuse ;  /* 0x000000a928287220 */ /* 0x080fe20000400000 */
[----:B------:R-:W-:Y:S02]  /*b4a0*/  HADD2.F32 R18, -RZ, R7.H0_H0 ;  /* 0x20000007ff127230 */ /* 0x000fe40000004100 */
[-C--:B------:R-:W-:Y:S01]  /*b4b0*/  FMUL R38, R38, R169.reuse ;  /* 0x000000a926267220 */ /* 0x080fe20000400000 */
[----:B------:R-:W-:Y:S02]  /*b4c0*/  HADD2.F32 R42, -RZ, R5.H1_H1 ;  /* 0x30000005ff2a7230 */ /* 0x000fe40000004100 */
[-C--:B------:R-:W-:Y:S01]  /*b4d0*/  FFMA R37, R16, R160.reuse, R37 ;  /* 0x000000a010257223 */ /* 0x080fe20000000025 */
[-C--:B------:R-:W-:Y:S01]  /*b4e0*/  FFMA R40, R17, R160.reuse, R40 ;  /* 0x000000a011287223 */ /* 0x080fe20000000028 */
[-C--:B------:R-:W-:Y:S01]  /*b4f0*/  FMUL R21, R36, R169.reuse ;  /* 0x000000a924157220 */ /* 0x080fe20000400000 */
[-C--:B------:R-:W-:Y:S01]  /*b500*/  FMUL R17, R18, R169.reuse ;  /* 0x000000a912117220 */ /* 0x080fe20000400000 */
[----:B------:R-:W-:Y:S01]  /*b510*/  FFMA R39, R23, R160, R38 ;  /* 0x000000a017277223 */ /* 0x000fe20000000026 */
[----:B------:R-:W-:Y:S01]  /*b520*/  FMUL R42, R42, R169 ;  /* 0x000000a92a2a7220 */ /* 0x000fe20000400000 */
[----:B------:R-:W-:Y:S01]  /*b530*/  HADD2.F32 R38, -RZ, R6.H1_H1 ;  /* 0x30000006ff267230 */ /* 0x000fe20000004100 */
[----:B------:R-:W-:Y:S01]  /*b540*/  F2FP.F16.F32.PACK_AB R18, R35, R34 ;  /* 0x000000222312723e */ /* 0x000fe200000000ff */
[----:B------:R-:W-:-:S02]  /*b550*/  HADD2.F32 R16, -RZ, R7.H1_H1 ;  /* 0x30000007ff107230 */ /* 0x000fc40000004100 */
[-C--:B------:R-:W-:Y:S01]  /*b560*/  FFMA R23, R19, R160.reuse, R42 ;  /* 0x000000a013177223 */ /* 0x080fe2000000002a */
[-C--:B--2---:R-:W-:Y:S01]  /*b570*/  FFMA R21, R12, R160.reuse, R21 ;  /* 0x000000a00c157223 */ /* 0x084fe20000000015 */
[-C--:B------:R-:W-:Y:S01]  /*b580*/  FFMA R36, R14, R160.reuse, R17 ;  /* 0x000000a00e247223 */ /* 0x080fe20000000011 */
[----:B------:R-:W-:Y:S01]  /*b590*/  F2FP.F16.F32.PACK_AB R12, R40, R37 ;  /* 0x00000025280c723e */ /* 0x000fe200000000ff */
[-C--:B------:R-:W-:Y:S01]  /*b5a0*/  FMUL R38, R38, R169.reuse ;  /* 0x000000a926267220 */ /* 0x080fe20000400000 */
[----:B------:R-:W-:Y:S01]  /*b5b0*/  LOP3.LUT R14, R27, 0x1fffffff, RZ, 0xc0, !PT ;  /* 0x1fffffff1b0e7812 */ /* 0x000fe200078ec0ff */
[----:B------:R-:W-:Y:S01]  /*b5c0*/  FMUL R16, R16, R169 ;  /* 0x000000a910107220 */ /* 0x000fe20000400000 */
[----:B------:R-:W-:Y:S01]  /*b5d0*/  IADD3 R40, P1, PT, R156, R41, RZ ;  /* 0x000000299c287210 */ /* 0x000fe20007f3e0ff */
[-C--:B------:R-:W-:Y:S01]  /*b5e0*/  FFMA R38, R13, R160.reuse, R38 ;  /* 0x000000a00d267223 */ /* 0x080fe20000000026 */
[----:B------:R-:W-:Y:S01]  /*b5f0*/  IADD3 R35, PT, PT, R161, 0x10, RZ ;  /* 0x00000010a1237810 */ /* 0x000fe20007ffe0ff */
[----:B------:R-:W-:Y:S01]  /*b600*/  FFMA R15, R15, R160, R16 ;  /* 0x000000a00f0f7223 */ /* 0x000fe20000000010 */
[----:B------:R-:W-:-:S02]  /*b610*/  F2FP.F16.F32.PACK_AB R19, R39, R22 ;  /* 0x000000162713723e */ /* 0x000fc400000000ff */
[----:B------:R-:W-:Y:S02]  /*b620*/  LOP3.LUT R22, R26, 0x1fffffff, RZ, 0xc0, !PT ;  /* 0x1fffffff1a167812 */ /* 0x000fe400078ec0ff */
[----:B------:R-:W-:Y:S02]  /*b630*/  IADD3 R26, P2, PT, R156, R31, RZ ;  /* 0x0000001f9c1a7210 */ /* 0x000fe40007f5e0ff */
[----:B------:R-:W-:Y:S02]  /*b640*/  IADD3.X R41, PT, PT, R157, R14, RZ, P1, !PT ;  /* 0x0000000e9d297210 */ /* 0x000fe40000ffe4ff */
[----:B------:R-:W-:Y:S02]  /*b650*/  ISETP.LT.AND P1, PT, R35, R158, P6 ;  /* 0x0000009e2300720c */ /* 0x000fe40003721270 */
[----:B------:R-:W-:Y:S02]  /*b660*/  IADD3.X R27, PT, PT, R157, R22, RZ, P2, !PT ;  /* 0x000000169d1b7210 */ /* 0x000fe400017fe4ff */
[----:B------:R-:W-:-:S02]  /*b670*/  IADD3 R30, P2, PT, R2, R24, RZ ;  /* 0x00000018021e7210 */ /* 0x000fc40007f5e0ff */
[----:B------:R-:W-:Y:S02]  /*b680*/  F2FP.F16.F32.PACK_AB R16, R149, R148 ;  /* 0x000000949510723e */ /* 0x000fe400000000ff */
[----:B------:R-:W-:Y:S02]  /*b690*/  F2FP.F16.F32.PACK_AB R17, R151, R150 ;  /* 0x000000969711723e */ /* 0x000fe400000000ff */
[----:B------:R-:W-:Y:S02]  /*b6a0*/  F2FP.F16.F32.PACK_AB R13, R23, R20 ;  /* 0x00000014170d723e */ /* 0x000fe400000000ff */
[----:B------:R-:W-:Y:S01]  /*b6b0*/  F2FP.F16.F32.PACK_AB R14, R38, R21 ;  /* 0x00000015260e723e */ /* 0x000fe200000000ff */
[----:B------:R-:W-:Y:S01]  /*b6c0*/  @P4 STG.E.128 desc[UR36][R26.64], R16 ;  /* 0x000000101a004986 */ /* 0x000fe2000c101d24 */
        /* <DEDUP_REMOVED lines=13> */
[----:B------:R-:W-:Y:S01]  /*b7a0*/  IMAD.HI.U32 R13, R37, -0x55555555, RZ ;  /* 0xaaaaaaab250d7827 */ /* 0x000fe200078e00ff */
[----:B------:R-:W-:Y:S02]  /*b7b0*/  SHF.R.U32.HI R18, RZ, 0x1, R15 ;  /* 0x00000001ff127819 */ /* 0x000fe4000001160f */
[----:B------:R-:W-:Y:S02]  /*b7c0*/  SHF.L.U32 R19, R15, 0x3, RZ ;  /* 0x000000030f137819 */ /* 0x000fe400000006ff */
[----:B------:R-:W-:Y:S01]  /*b7d0*/  SHF.R.U32.HI R14, RZ, 0x1, R13 ;  /* 0x00000001ff0e7819 */ /* 0x000fe2000001160d */
[----:B------:R-:W-:Y:S01]  /*b7e0*/  IMAD R18, R18, -0x3, R35 ;  /* 0xfffffffd12127824 */ /* 0x000fe200078e0223 */
[----:B------:R-:W-:Y:S02]  /*b7f0*/  LOP3.LUT R19, R19, 0x70, RZ, 0xc0, !PT ;  /* 0x0000007013137812 */ /* 0x000fe400078ec0ff */
[----:B------:R-:W-:Y:S01]  /*b800*/  SHF.L.U32 R17, R13, 0x3, RZ ;  /* 0x000000030d117819 */ /* 0x000fe200000006ff */
[----:B------:R-:W-:Y:S01]  /*b810*/  IMAD R14, R14, -0x3, R37 ;  /* 0xfffffffd0e0e7824 */ /* 0x000fe200078e0225 */
[----:B------:R-:W-:Y:S01]  /*b820*/  SHF.R.U32.HI R15, RZ, 0x4, R15 ;  /* 0x00000004ff0f7819 */ /* 0x000fe2000001160f */
[-CC-:B------:R-:W-:Y:S01]  /*b830*/  IMAD R18, R18, R166.reuse, R29.reuse ;  /* 0x000000a612127224 */ /* 0x180fe200078e021d */
[----:B------:R-:W-:Y:S01]  /*b840*/  STS.64 [R164], R80 ;  /* 0x00000050a4007388 */ /* 0x000fe20000000a00 */
[----:B------:R-:W-:Y:S01]  /*b850*/  IADD3 R16, PT, PT, R170, R19, RZ ;  /* 0x00000013aa107210 */ /* 0x000fe20007ffe0ff */
[----:B------:R-:W-:Y:S01]  /*b860*/  IMAD R14, R14, R166, R29 ;  /* 0x000000a60e0e7224 */ /* 0x000fe200078e021d */
[----:B------:R-:W-:Y:S01]  /*b870*/  LOP3.LUT R17, R17, 0x70, RZ, 0xc0, !PT ;  /* 0x0000007011117812 */ /* 0x000fe200078ec0ff */
[----:B------:R-:W-:Y:S01]  /*b880*/  STS.64 [R164+0x20], R76 ;  /* 0x0000204ca4007388 */ /* 0x000fe20000000a00 */
[----:B------:R-:W-:Y:S01]  /*b890*/  SHF.R.U32.HI R13, RZ, 0x4, R13 ;  /* 0x00000004ff0d7819 */ /* 0x000fe2000001160d */
[----:B------:R-:W-:Y:S01]  /*b8a0*/  IMAD R16, R16, R167, R15 ;  /* 0x000000a710107224 */ /* 0x000fe200078e020f */
[----:B------:R-:W-:Y:S01]  /*b8b0*/  IADD3 R12, PT, PT, R170, R17, RZ ;  /* 0x00000011aa0c7210 */ /* 0x000fe20007ffe0ff */
[----:B------:R-:W-:Y:S01]  /*b8c0*/  STS.64 [R164+0x40], R72 ;  /* 0x00004048a4007388 */ /* 0x000fe20000000a00 */
[----:B------:R-:W-:-:S02]  /*b8d0*/  SHF.R.S32.HI R19, RZ, 0x1f, R18 ;  /* 0x0000001fff137819 */ /* 0x000fc40000011412 */
[----:B------:R-:W-:Y:S01]  /*b8e0*/  SHF.R.S32.HI R15, RZ, 0x1f, R14 ;  /* 0x0000001fff0f7819 */ /* 0x000fe2000001140e */
[----:B------:R-:W-:Y:S01]  /*b8f0*/  STS.64 [R164+0x60], R68 ;  /* 0x00006044a4007388 */ /* 0x000fe20000000a00 */
[----:B------:R-:W-:Y:S02]  /*b900*/  IMAD R12, R12, R167, R13 ;  /* 0x000000a70c0c7224 */ /* 0x000fe400078e020d */
[-C--:B------:R-:W-:Y:S01]  /*b910*/  IMAD.WIDE R38, R16, R165.reuse, R18 ;  /* 0x000000a510267225 */ /* 0x080fe200078e0212 */
[----:B------:R-:W-:Y:S03]  /*b920*/  STS.64 [R168+0x80], R64 ;  /* 0x00008040a8007388 */ /* 0x000fe60000000a00 */
[----:B------:R-:W-:Y:S01]  /*b930*/  IMAD.WIDE R14, R12, R165, R14 ;  /* 0x000000a50c0e7225 */ /* 0x000fe200078e020e */
[----:B------:R-:W-:Y:S01]  /*b940*/  STS.64 [R168+0xa0], R60 ;  /* 0x0000a03ca8007388 */ /* 0x000fe20000000a00 */
[----:B------:R-:W-:-:S02]  /*b950*/  SHF.L.U64.HI R34, R38, 0x1, R39 ;  /* 0x0000000126227819 */ /* 0x000fc40000010227 */
[----:B------:R-:W-:Y:S01]  /*b960*/  SHF.L.U32 R37, R38, 0x1, RZ ;  /* 0x0000000126257819 */ /* 0x000fe200000006ff */
[----:B------:R-:W-:Y:S01]  /*b970*/  STS.64 [R168+0xc0], R56 ;  /* 0x0000c038a8007388 */ /* 0x000fe20000000a00 */
[C---:B------:R-:W-:Y:S02]  /*b980*/  SHF.L.U64.HI R35, R14.reuse, 0x1, R15 ;  /* 0x000000010e237819 */ /* 0x040fe4000001020f */
[----:B------:R-:W-:Y:S01]  /*b990*/  SHF.L.U32 R36, R14, 0x1, RZ ;  /* 0x000000010e247819 */ /* 0x000fe200000006ff */
[----:B------:R-:W-:Y:S01]  /*b9a0*/  STS.64 [R168+0xe0], R52 ;  /* 0x0000e034a8007388 */ /* 0x000fe20000000a00 */
[----:B------:R-:W-:Y:S01]  /*b9b0*/  LOP3.LUT R37, R37, 0xfffffffe, RZ, 0xc0, !PT ;  /* 0xfffffffe25257812 */ /* 0x000fe200078ec0ff */
        /* <DEDUP_REMOVED lines=8> */
[----:B------:R-:W-:Y:S01]  /*ba40*/  HADD2.F32 R40, -RZ, R10.H0_H0 ;  /* 0x2000000aff287230 */ /* 0x000fe20000004100 */
        /* <DEDUP_REMOVED lines=8> */
[-C--:B------:R-:W-:Y:S01]  /*bad0*/  FFMA R39, R27, R160.reuse, R42 ;  /* 0x000000a01b277223 */ /* 0x080fe2000000002a */
[-C--:B------:R-:W-:Y:S01]  /*bae0*/  FMUL R27, R40, R169.reuse ;  /* 0x000000a9281b7220 */ /* 0x080fe20000400000 */
[-C--:B------:R-:W-:Y:S01]  /*baf0*/  FMUL R38, R38, R169.reuse ;  /* 0x000000a926267220 */ /* 0x080fe20000400000 */
[----:B------:R-:W-:Y:S02]  /*bb00*/  HADD2.F32 R40, -RZ, R11.H0_H0 ;  /* 0x2000000bff287230 */ /* 0x000fe40000004100 */
[-C--:B------:R-:W-:Y:S01]  /*bb10*/  FFMA R25, R25, R160.reuse, R44 ;  /* 0x000000a019197223 */ /* 0x080fe2000000002c */
[--C-:B---3--:R-:W-:Y:S02]  /*bb20*/  HADD2.F32 R42, -RZ, R4.reuse.H0_H0 ;  /* 0x20000004ff2a7230 */ /* 0x108fe40000004100 */
[-C--:B----4-:R-:W-:Y:S01]  /*bb30*/  FFMA R38, R21, R160.reuse, R38 ;  /* 0x000000a015267223 */ /* 0x090fe20000000026 */
[----:B------:R-:W-:Y:S01]  /*bb40*/  FFMA R27, R20, R160, R27 ;  /* 0x000000a0141b7223 */ /* 0x000fe2000000001b */
[----:B------:R-:W-:Y:S01]  /*bb50*/  FMUL R21, R40, R169 ;  /* 0x000000a928157220 */ /* 0x000fe20000400000 */
[----:B------:R-:W-:-:S02]  /*bb60*/  HADD2.F32 R40, -RZ, R4.H1_H1 ;  /* 0x30000004ff287230 */ /* 0x000fc40000004100 */
[-C--:B------:R-:W-:Y:S01]  /*bb70*/  FMUL R41, R42, R169.reuse ;  /* 0x000000a92a297220 */ /* 0x080fe20000400000 */
[----:B------:R-:W-:Y:S02]  /*bb80*/  HADD2.F32 R20, -RZ, R5.H0_H0 ;  /* 0x20000005ff147230 */ /* 0x000fe40000004100 */
[-C--:B------:R-:W-:Y:S01]  /*bb90*/  FFMA R22, R22, R160.reuse, R21 ;  /* 0x000000a016167223 */ /* 0x080fe20000000015 */
[----:B------:R-:W-:Y:S02]  /*bba0*/  HADD2.F32 R44, -RZ, R11.H1_H1 ;  /* 0x3000000bff2c7230 */ /* 0x000fe40000004100 */
[-C--:B------:R-:W-:Y:S01]  /*bbb0*/  FMUL R40, R40, R169.reuse ;  /* 0x000000a928287220 */ /* 0x080fe20000400000 */
[----:B------:R-:W-:Y:S02]  /*bbc0*/  HADD2.F32 R42, -RZ, R5.H1_H1 ;  /* 0x30000005ff2a7230 */ /* 0x000fe40000004100 */
[----:B------:R-:W-:Y:S01]  /*bbd0*/  FMUL R21, R20, R169 ;  /* 0x000000a914157220 */ /* 0x000fe20000400000 */
[-C--:B-----5:R-:W-:Y:S01]  /*bbe0*/  FFMA R20, R16, R160.reuse, R41 ;  /* 0x000000a010147223 */ /* 0x0a0fe20000000029 */
[----:B------:R-:W-:Y:S01]  /*bbf0*/  FFMA R41, R17, R160, R40 ;  /* 0x000000a011297223 */ /* 0x000fe20000000028 */
[----:B------:R-:W-:-:S02]  /*bc00*/  HADD2.F32 R16, -RZ, R6.H1_H1 ;  /* 0x30000006ff107230 */ /* 0x000fc40000004100 */
[-C--:B------:R-:W-:Y:S01]  /*bc10*/  FMUL R44, R44, R169.reuse ;  /* 0x000000a92c2c7220 */ /* 0x080fe20000400000 */
[----:B------:R-:W-:Y:S02]  /*bc20*/  HADD2.F32 R40, -RZ, R6.H0_H0 ;  /* 0x20000006ff287230 */ /* 0x000fe40000004100 */
[-C--:B------:R-:W-:Y:S01]  /*bc30*/  FFMA R21, R18, R160.reuse, R21 ;  /* 0x000000a012157223 */ /* 0x080fe20000000015 */
[--C-:B------:R-:W-:Y:S02]  /*bc40*/  HADD2.F32 R18, -RZ, R7.reuse.H0_H0 ;  /* 0x20000007ff127230 */ /* 0x100fe40000004100 */
[-C--:B------:R-:W-:Y:S01]  /*bc50*/  FMUL R16, R16, R169.reuse ;  /* 0x000000a910107220 */ /* 0x080fe20000400000 */
[-C--:B------:R-:W-:Y:S01]  /*bc60*/  FFMA R23, R23, R160.reuse, R44 ;  /* 0x000000a017177223 */ /* 0x080fe2000000002c */
[-C--:B------:R-:W-:Y:S01]  /*bc70*/  FMUL R17, R40, R169.reuse ;  /* 0x000000a928117220 */ /* 0x080fe20000400000 */
[----:B------:R-:W-:Y:S02]  /*bc80*/  HADD2.F32 R44, -RZ, R7.H1_H1 ;  /* 0x30000007ff2c7230 */ /* 0x000fe40000004100 */
[-C--:B------:R-:W-:Y:S01]  /*bc90*/  FMUL R43, R18, R169.reuse ;  /* 0x000000a9122b7220 */ /* 0x080fe20000400000 */
[----:B------:R-:W-:Y:S01]  /*bca0*/  FMUL R42, R42, R169 ;  /* 0x000000a92a2a7220 */ /* 0x000fe20000400000 */
[----:B------:R-:W-:Y:S01]  /*bcb0*/  F2FP.F16.F32.PACK_AB R18, R38, R27 ;  /* 0x0000001b2612723e */ /* 0x000fe200000000ff */
[-C--:B--2---:R-:W-:Y:S01]  /*bcc0*/  FFMA R45, R13, R160.reuse, R16 ;  /* 0x000000a00d2d7223 */ /* 0x084fe20000000010 */
[----:B------:R-:W-:Y:S01]  /*bcd0*/  FFMA R40, R12, R160, R17 ;  /* 0x000000a00c287223 */ /* 0x000fe20000000011 */
[----:B------:R-:W-:Y:S01]  /*bce0*/  F2FP.F16.F32.PACK_AB R16, R25, R24 ;  /* 0x000000181910723e */ /* 0x000fe200000000ff */
[----:B------:R-:W-:Y:S01]  /*bcf0*/  FMUL R44, R44, R169 ;  /* 0x000000a92c2c7220 */ /* 0x000fe20000400000 */
[----:B------:R-:W-:Y:S01]  /*bd00*/  LOP3.LUT R12, R34, 0x1fffffff, RZ, 0xc0, !PT ;  /* 0x1fffffff220c7812 */ /* 0x000fe200078ec0ff */
[-C--:B------:R-:W-:Y:S01]  /*bd10*/  FFMA R43, R14, R160.reuse, R43 ;  /* 0x000000a00e2b7223 */ /* 0x080fe2000000002b */
[----:B------:R-:W-:Y:S01]  /*bd20*/  LOP3.LUT R13, R36, 0xfffffffe, RZ, 0xc0, !PT ;  /* 0xfffffffe240d7812 */ /* 0x000fe200078ec0ff */
[-C--:B------:R-:W-:Y:S01]  /*bd30*/  FFMA R42, R19, R160.reuse, R42 ;  /* 0x000000a0132a7223 */ /* 0x080fe2000000002a */
[----:B------:R-:W-:Y:S01]  /*bd40*/  IADD3 R24, P2, PT, R156, R37, RZ ;  /* 0x000000259c187210 */ /* 0x000fe20007f5e0ff */
[----:B------:R-:W-:Y:S01]  /*bd50*/  FFMA R44, R15, R160, R44 ;  /* 0x000000a00f2c7223 */ /* 0x000fe2000000002c */
[----:B------:R-:W-:-:S02]  /*bd60*/  IADD3 R37, PT, PT, R161, 0x18, RZ ;  /* 0x00000018a1257810 */ /* 0x000fc40007ffe0ff */
        /* <DEDUP_REMOVED lines=12> */
[----:B------:R-:W-:-:S02]  /*be30*/  F2FP.F16.F32.PACK_AB R15, R44, R43 ;  /* 0x0000002b2c0f723e */ /* 0x000fc400000000ff */
[----:B------:R-:W-:-:S03]  /*be40*/  IADD3.X R31, PT, PT, R3, R31, RZ, P1, !PT ;  /* 0x0000001f031f7210 */ /* 0x000fc60000ffe4ff */
[----:B------:R1:W-:Y:S01]  /*be50*/  @P3 STG.E.128 desc[UR36][R34.64], R12 ;  /* 0x0000000c22003986 */ /* 0x0003e2000c101d24 */
[----:B------:R-:W-:-:S03]  /*be60*/  IADD3 R39, PT, PT, R161, 0x1a, RZ ;  /* 0x0000001aa1277810 */ /* 0x000fc60007ffe0ff */
[----:B------:R-:W2:Y:S01]  /*be70*/  @P2 LDG.E.LTC128B.128 R8, desc[UR36][R30.64] ;  /* 0x000000241e082981 */ /* 0x000ea2000c1e1d20 */
[----:B------:R-:W-:Y:S02]  /*be80*/  ISETP.LT.AND P2, PT, R39, R158, P6 ;  /* 0x0000009e2700720c */ /* 0x000fe40003741270 */
[----:B------:R-:W-:-:S04]  /*be90*/  IADD3 R32, P1, PT, R2, R32, RZ ;  /* 0x0000002002207210 */ /* 0x000fc80007f3e0ff */
[----:B------:R-:W-:-:S07]  /*bea0*/  IADD3.X R33, PT, PT, R3, R33, RZ, P1, !PT ;  /* 0x0000002103217210 */ /* 0x000fce0000ffe4ff */
[----:B------:R-:W3:Y:S01]  /*beb0*/  @P2 LDG.E.LTC128B.128 R4, desc[UR36][R32.64] ;  /* 0x0000002420042981 */ /* 0x000ee2000c1e1d20 */
[-C--:B------:R-:W-:Y:S02]  /*bec0*/  ISETP.LT.AND P4, PT, R37, R158.reuse, P0 ;  /* 0x0000009e2500720c */ /* 0x080fe40000781270 */
[----:B------:R-:W-:Y:S01]  /*bed0*/  ISETP.LT.AND P3, PT, R39, R158, P0 ;  /* 0x0000009e2700720c */ /* 0x000fe20000761270 */
[----:B------:R-:W-:Y:S01]  /*bee0*/  BAR.SYNC.DEFER_BLOCKING 0x0 ;  /* 0x0000000000007b1d */ /* 0x000fe20000010000 */
[----:B-1----:R-:W-:-:S04]  /*bef0*/  IMAD.HI.U32 R15, R37, -0x55555555, RZ ;  /* 0xaaaaaaab250f7827 */ /* 0x002fc800078e00ff */
[----:B------:R-:W-:Y:S01]  /*bf00*/  IMAD.HI.U32 R13, R39, -0x55555555, RZ ;  /* 0xaaaaaaab270d7827 */ /* 0x000fe200078e00ff */
[--C-:B------:R-:W-:Y:S02]  /*bf10*/  SHF.R.U32.HI R18, RZ, 0x1, R15.reuse ;  /* 0x00000001ff127819 */ /* 0x100fe4000001160f */
[----:B------:R-:W-:Y:S02]  /*bf20*/  SHF.L.U32 R19, R15, 0x3, RZ ;  /* 0x000000030f137819 */ /* 0x000fe400000006ff */
[----:B------:R-:W-:Y:S01]  /*bf30*/  SHF.R.U32.HI R15, RZ, 0x4, R15 ;  /* 0x00000004ff0f7819 */ /* 0x000fe2000001160f */
[----:B------:R-:W-:Y:S01]  /*bf40*/  IMAD R18, R18, -0x3, R37 ;  /* 0xfffffffd12127824 */ /* 0x000fe200078e0225 */
[----:B------:R-:W-:Y:S01]  /*bf50*/  LOP3.LUT R19, R19, 0x70, RZ, 0xc0, !PT ;  /* 0x0000007013137812 */ /* 0x000fe200078ec0ff */
[----:B------:R-:W-:Y:S02]  /*bf60*/  STS.64 [R164], R82 ;  /* 0x00000052a4007388 */ /* 0x000fe40000000a00 */
[----:B------:R-:W-:Y:S01]  /*bf70*/  IMAD R18, R18, R166, R29 ;  /* 0x000000a612127224 */ /* 0x000fe200078e021d */
[----:B------:R-:W-:Y:S01]  /*bf80*/  IADD3 R16, PT, PT, R170, R19, RZ ;  /* 0x00000013aa107210 */ /* 0x000fe20007ffe0ff */
[----:B------:R-:W-:Y:S01]  /*bf90*/  STS.64 [R164+0x20], R78 ;  /* 0x0000204ea4007388 */ /* 0x000fe20000000a00 */
[----:B------:R-:W-:-:S02]  /*bfa0*/  SHF.L.U32 R17, R13, 0x3, RZ ;  /* 0x000000030d117819 */ /* 0x000fc400000006ff */
[----:B------:R-:W-:Y:S01]  /*bfb0*/  SHF.R.U32.HI R14, RZ, 0x1, R13 ;  /* 0x00000001ff0e7819 */ /* 0x000fe2000001160d */
[----:B------:R-:W-:Y:S01]  /*bfc0*/  STS.64 [R164+0x40], R74 ;  /* 0x0000404aa4007388 */ /* 0x000fe20000000a00 */
[----:B------:R-:W-:Y:S01]  /*bfd0*/  LOP3.LUT R17, R17, 0x70, RZ, 0xc0, !PT ;  /* 0x0000007011117812 */ /* 0x000fe200078ec0ff */
[----:B------:R-:W-:Y:S01]  /*bfe0*/  IMAD R16, R16, R167, R15 ;  /* 0x000000a710107224 */ /* 0x000fe200078e020f */
[--C-:B------:R-:W-:Y:S01]  /*bff0*/  SHF.R.S32.HI R19, RZ, 0x1f, R18.reuse ;  /* 0x0000001fff137819 */ /* 0x100fe20000011412 */
[----:B------:R-:W-:Y:S01]  /*c000*/  STS.64 [R164+0x60], R70 ;  /* 0x00006046a4007388 */ /* 0x000fe20000000a00 */
[----:B------:R-:W-:Y:S01]  /*c010*/  IMAD R14, R14, -0x3, R39 ;  /* 0xfffffffd0e0e7824 */ /* 0x000fe200078e0227 */
[----:B------:R-:W-:Y:S02]  /*c020*/  IADD3 R12, PT, PT, R170, R17, RZ ;  /* 0x00000011aa0c7210 */ /* 0x000fe40007ffe0ff */
[----:B------:R-:W-:Y:S01]  /*c030*/  STS.64 [R168+0x80], R66 ;  /* 0x00008042a8007388 */ /* 0x000fe20000000a00 */
[----:B------:R-:W-:Y:S01]  /*c040*/  IMAD.WIDE R36, R16, R165, R18 ;  /* 0x000000a510247225 */ /* 0x000fe200078e0212 */
[----:B------:R-:W-:-:S02]  /*c050*/  SHF.R.U32.HI R13, RZ, 0x4, R13 ;  /* 0x00000004ff0d7819 */ /* 0x000fc4000001160d */
[----:B------:R-:W-:Y:S01]  /*c060*/  STS.64 [R168+0xa0], R62 ;  /* 0x0000a03ea8007388 */ /* 0x000fe20000000a00 */
[----:B------:R-:W-:Y:S01]  /*c070*/  IMAD R14, R14, R166, R29 ;  /* 0x000000a60e0e7224 */ /* 0x000fe200078e021d */
[----:B------:R-:W-:Y:S01]  /*c080*/  SHF.L.U64.HI R34, R36, 0x1, R37 ;  /* 0x0000000124227819 */ /* 0x000fe20000010225 */
[----:B------:R-:W-:Y:S01]  /*c090*/  IMAD R12, R12, R167, R13 ;  /* 0x000000a70c0c7224 */ /* 0x000fe200078e020d */
[----:B------:R-:W-:Y:S01]  /*c0a0*/  STS.64 [R168+0xc0], R58 ;  /* 0x0000c03aa8007388 */ /* 0x000fe20000000a00 */
[----:B------:R-:W-:Y:S02]  /*c0b0*/  SHF.L.U32 R35, R36, 0x1, RZ ;  /* 0x0000000124237819 */ /* 0x000fe400000006ff */
[--C-:B------:R-:W-:Y:S01]  /*c0c0*/  SHF.R.S32.HI R15, RZ, 0x1f, R14.reuse ;  /* 0x0000001fff0f7819 */ /* 0x100fe2000001140e */
[----:B------:R-:W-:Y:S01]  /*c0d0*/  STS.64 [R168+0xe0], R54 ;  /* 0x0000e036a8007388 */ /* 0x000fe20000000a00 */
[----:B------:R-:W-:Y:S01]  /*c0e0*/  LOP3.LUT R34, R34, 0x1fffffff, RZ, 0xc0, !PT ;  /* 0x1fffffff22227812 */ /* 0x000fe200078ec0ff */
[----:B------:R-:W-:Y:S01]  /*c0f0*/  BAR.SYNC.DEFER_BLOCKING 0x0 ;  /* 0x0000000000007b1d */ /* 0x000fe20000010000 */
[----:B------:R-:W-:-:S05]  /*c100*/  IMAD.WIDE R14, R12, R165, R14 ;  /* 0x000000a50c0e7225 */ /* 0x000fca00078e020e */
[C---:B------:R-:W-:Y:S02]  /*c110*/  SHF.L.U64.HI R36, R14.reuse, 0x1, R15 ;  /* 0x000000010e247819 */ /* 0x040fe4000001020f */
[----:B------:R-:W-:Y:S02]  /*c120*/  SHF.L.U32 R37, R14, 0x1, RZ ;  /* 0x000000010e257819 */ /* 0x000fe400000006ff */
[----:B------:R-:W-:Y:S02]  /*c130*/  LOP3.LUT R36, R36, 0x1fffffff, RZ, 0xc0, !PT ;  /* 0x1fffffff24247812 */ /* 0x000fe400078ec0ff */
[----:B------:R-:W-:Y:S01]  /*c140*/  LOP3.LUT R37, R37, 0xfffffffe, RZ, 0xc0, !PT ;  /* 0xfffffffe25257812 */ /* 0x000fe200078ec0ff */
[----:B------:R-:W1:Y:S04]  /*c150*/  LDS.128 R24, [R0] ;  /* 0x0000000000187984 */ /* 0x000e680000000c00 */
[----:B------:R-:W4:Y:S04]  /*c160*/  LDS.128 R20, [R28] ;  /* 0x000000001c147984 */ /* 0x000f280000000c00 */
[----:B------:R-:W5:Y:S01]  /*c170*/  LDS.128 R16, [R0+0x440] ;  /* 0x0004400000107984 */ /* 0x000f620000000c00 */
[----:B--2---:R-:W-:-:S02]  /*c180*/  HADD2.F32 R12, -RZ, R8.H0_H0 ;  /* 0x20000008ff0c7230 */ /* 0x004fc40000004100 */
[--C-:B------:R-:W-:Y:S02]  /*c190*/  HADD2.F32 R40, -RZ, R9.reuse.H0_H0 ;  /* 0x20000009ff287230 */ /* 0x100fe40000004100 */
[----:B------:R-:W-:Y:S02]  /*c1a0*/  HADD2.F32 R42, -RZ, R9.H1_H1 ;  /* 0x30000009ff2a7230 */ /* 0x000fe40000004100 */
[-C--:B------:R-:W-:Y:S01]  /*c1b0*/  FMUL R39, R12, R169.reuse ;  /* 0x000000a90c277220 */ /* 0x080fe20000400000 */
[----:B------:R-:W-:Y:S01]  /*c1c0*/  HADD2.F32 R44, -RZ, R8.H1_H1 ;  /* 0x30000008ff2c7230 */ /* 0x000fe20000004100 */
[----:B------:R-:W2:Y:S01]  /*c1d0*/  LDS.128 R12, [R28+0x440] ;  /* 0x000440001c0c7984 */ /* 0x000ea20000000c00 */
[--C-:B------:R-:W-:Y:S02]  /*c1e0*/  HADD2.F32 R38, -RZ, R10.reuse.H0_H0 ;  /* 0x2000000aff267230 */ /* 0x100fe40000004100 */
[----:B-1----:R-:W-:Y:S01]  /*c1f0*/  FFMA R24, R24, R160, R39 ;  /* 0x000000a018187223 */ /* 0x002fe20000000027 */
[-C--:B------:R-:W-:Y:S01]  /*c200*/  FMUL R39, R40, R169.reuse ;  /* 0x000000a928277220 */ /* 0x080fe20000400000 */
[----:B------:R-:W-:Y:S01]  /*c210*/  FMUL R42, R42, R169 ;  /* 0x000000a92a2a7220 */ /* 0x000fe20000400000 */
[----:B------:R-:W-:-:S02]  /*c220*/  HADD2.F32 R40, -RZ, R10.H1_H1 ;  /* 0x3000000aff287230 */ /* 0x000fc40000004100 */
[-C--:B------:R-:W-:Y:S01]  /*c230*/  FMUL R44, R44, R169.reuse ;  /* 0x000000a92c2c7220 */ /* 0x080fe20000400000 */
[--C-:B------:R-:W-:Y:S02]  /*c240*/  HADD2.F32 R46, -RZ, R11.reuse.H1_H1 ;  /* 0x3000000bff2e7230 */ /* 0x100fe40000004100 */
[-C--:B------:R-:W-:Y:S01]  /*c250*/  FFMA R26, R26, R160.reuse, R39 ;  /* 0x000000a01a1a7223 */ /* 0x080fe20000000027 */
[-C--:B------:R-:W-:Y:S01]  /*c260*/  FFMA R39, R27, R160.reuse, R42 ;  /* 0x000000a01b277223 */ /* 0x080fe2000000002a */
[-C--:B------:R-:W-:Y:S01]  /*c270*/  FMUL R27, R38, R169.reuse ;  /* 0x000000a9261b7220 */ /* 0x080fe20000400000 */
[----:B------:R-:W-:Y:S01]  /*c280*/  FFMA R25, R25, R160, R44 ;  /* 0x000000a019197223 */ /* 0x000fe2000000002c */
[-C--:B------:R-:W-:Y:S01]  /*c290*/  FMUL R40, R40, R169.reuse ;  /* 0x000000a928287220 */ /* 0x080fe20000400000 */
[----:B------:R-:W-:Y:S02]  /*c2a0*/  HADD2.F32 R38, -RZ, R11.H0_H0 ;  /* 0x2000000bff267230 */ /* 0x000fe40000004100 */
[----:B------:R-:W-:Y:S01]  /*c2b0*/  FMUL R46, R46, R169 ;  /* 0x000000a92e2e7220 */ /* 0x000fe20000400000 */
[----:B---3--:R-:W-:-:S02]  /*c2c0*/  HADD2.F32 R44, -RZ, R4.H0_H0 ;  /* 0x20000004ff2c7230 */ /* 0x008fc40000004100 */
[-C--:B----4-:R-:W-:Y:S01]  /*c2d0*/  FFMA R40, R21, R160.reuse, R40 ;  /* 0x000000a015287223 */ /* 0x090fe20000000028 */
[-C--:B------:R-:W-:Y:S01]  /*c2e0*/  FFMA R27, R20, R160.reuse, R27 ;  /* 0x000000a0141b7223 */ /* 0x080fe2000000001b */
[-C--:B------:R-:W-:Y:S01]  /*c2f0*/  FMUL R21, R38, R169.reuse ;  /* 0x000000a926157220 */ /* 0x080fe20000400000 */
[-C--:B------:R-:W-:Y:S01]  /*c300*/  FFMA R45, R23, R160.reuse, R46 ;  /* 0x000000a0172d7223 */ /* 0x080fe2000000002e */
[----:B------:R-:W-:Y:S01]  /*c310*/  FMUL R23, R44, R169 ;  /* 0x000000a92c177220 */ /* 0x000fe20000400000 */
[----:B------:R-:W-:Y:S02]  /*c320*/  HADD2.F32 R20, -RZ, R4.H1_H1 ;  /* 0x30000004ff147230 */ /* 0x000fe40000004100 */
[-C--:B------:R-:W-:Y:S01]  /*c330*/  FFMA R38, R22, R160.reuse, R21 ;  /* 0x000000a016267223 */ /* 0x080fe20000000015 */
[----:B------:R-:W-:Y:S02]  /*c340*/  HADD2.F32 R42, -RZ, R5.H0_H0 ;  /* 0x20000005ff2a7230 */ /* 0x000fe40000004100 */
[----:B-----5:R-:W-:Y:S01]  /*c350*/  FFMA R22, R16, R160, R23 ;  /* 0x000000a010167223 */ /* 0x020fe20000000017 */
[----:B------:R-:W-:-:S02]  /*c360*/  HADD2.F32 R16, -RZ, R7.H0_H0 ;  /* 0x20000007ff107230 */ /* 0x000fc40000004100 */
[-C--:B------:R-:W-:Y:S01]  /*c370*/  FMUL R20, R20, R169.reuse ;  /* 0x000000a914147220 */ /* 0x080fe20000400000 */
[----:B------:R-:W-:Y:S02]  /*c380*/  HADD2.F32 R46, -RZ, R5.H1_H1 ;  /* 0x30000005ff2e7230 */ /* 0x000fe40000004100 */
[-C--:B------:R-:W-:Y:S01]  /*c390*/  FMUL R21, R42, R169.reuse ;  /* 0x000000a92a157220 */ /* 0x080fe20000400000 */
[--C-:B------:R-:W-:Y:S02]  /*c3a0*/  HADD2.F32 R42, -RZ, R6.reuse.H1_H1 ;  /* 0x30000006ff2a7230 */ /* 0x100fe40000004100 */
[----:B------:R-:W-:Y:S01]  /*c3b0*/  FMUL R41, R16, R169 ;  /* 0x000000a910297220 */ /* 0x000fe20000400000 */
[----:B------:R-:W-:Y:S01]  /*c3c0*/  F2FP.F16.F32.PACK_AB R16, R25, R24 ;  /* 0x000000181910723e */ /* 0x000fe200000000ff */
[-C--:B------:R-:W-:Y:S01]  /*c3d0*/  FFMA R43, R17, R160.reuse, R20 ;  /* 0x000000a0112b7223 */ /* 0x080fe20000000014 */
[----:B------:R-:W-:Y:S01]  /*c3e0*/  LOP3.LUT R25, R35, 0xfffffffe, RZ, 0xc0, !PT ;  /* 0xfffffffe23197812 */ /* 0x000fe200078ec0ff */
[----:B------:R-:W-:Y:S01]  /*c3f0*/  FFMA R20, R18, R160, R21 ;  /* 0x000000a012147223 */ /* 0x000fe20000000015 */
[----:B------:R-:W-:Y:S01]  /*c400*/  HADD2.F32 R18, -RZ, R6.H0_H0 ;  /* 0x20000006ff127230 */ /* 0x000fe20000004100 */
[----:B------:R-:W-:Y:S01]  /*c410*/  IADD3 R35, PT, PT, R161, 0x20, RZ ;  /* 0x00000020a1237810 */ /* 0x000fe20007ffe0ff */
[----:B------:R-:W-:Y:S01]  /*c420*/  HADD2.F32 R44, -RZ, R7.H1_H1 ;  /* 0x30000007ff2c7230 */ /* 0x000fe20000004100 */
[----:B------:R-:W-:Y:S01]  /*c430*/  IADD3 R24, P2, PT, R156, R25, RZ ;  /* 0x000000199c187210 */ /* 0x000fe20007f5e0ff */
[-C--:B------:R-:W-:Y:S01]  /*c440*/  FMUL R46, R46, R169.reuse ;  /* 0x000000a92e2e7220 */ /* 0x080fe20000400000 */
[-C--:B------:R-:W-:Y:S01]  /*c450*/  FMUL R21, R18, R169.reuse ;  /* 0x000000a912157220 */ /* 0x080fe20000400000 */
[-C--:B------:R-:W-:Y:S01]  /*c460*/  FMUL R42, R42, R169.reuse ;  /* 0x000000a92a2a7220 */ /* 0x080fe20000400000 */
[----:B------:R-:W-:Y:S01]  /*c470*/  FMUL R44, R44, R169 ;  /* 0x000000a92c2c7220 */ /* 0x000fe20000400000 */
[----:B------:R-:W-:Y:S01]  /*c480*/  F2FP.F16.F32.PACK_AB R17, R39, R26 ;  /* 0x0000001a2711723e */ /* 0x000fe200000000ff */
[-C--:B------:R-:W-:Y:S01]  /*c490*/  FFMA R23, R19, R160.reuse, R46 ;  /* 0x000000a013177223 */ /* 0x080fe2000000002e */
[----:B------:R-:W-:Y:S01]  /*c4a0*/  IADD3 R26, P1, PT, R156, R37, RZ ;  /* 0x000000259c1a7210 */ /* 0x000fe20007f3e0ff */
[----:B--2---:R-:W-:Y:S01]  /*c4b0*/  FFMA R21, R12, R160, R21 ;  /* 0x000000a00c157223 */ /* 0x004fe20000000015 */
[----:B------:R-:W-:Y:S01]  /*c4c0*/  IADD3.X R25, PT, PT, R157, R34, RZ, P2, !PT ;  /* 0x000000229d197210 */ /* 0x000fe200017fe4ff */
[----:B------:R-:W-:Y:S01]  /*c4d0*/  FFMA R42, R13, R160, R42 ;  /* 0x000000a00d2a7223 */ /* 0x000fe2000000002a */
[----:B------:R-:W-:Y:S01]  /*c4e0*/  ISETP.LT.AND P2, PT, R35, R158, P6 ;  /* 0x0000009e2300720c */ /* 0x000fe20003741270 */
[-C--:B------:R-:W-:Y:S01]  /*c4f0*/  FFMA R41, R14, R160.reuse, R41 ;  /* 0x000000a00e297223 */ /* 0x080fe20000000029 */
[----:B------:R-:W-:Y:S01]  /*c500*/  FFMA R44, R15, R160, R44 ;  /* 0x000000a00f2c7223 */ /* 0x000fe2000000002c */
[----:B------:R-:W-:-:S02]  /*c510*/  F2FP.F16.F32.PACK_AB R18, R40, R27 ;  /* 0x0000001b2812723e */ /* 0x000fc400000000ff */
        /* <DEDUP_REMOVED lines=255> */
[----:B-1----:R-:W-:-:S04]  /*d510*/  IMAD.HI.U32 R15, R35, -0x55555555, RZ ;  /* 0xaaaaaaab230f7827 */ /* 0x002fc800078e00ff */
[----:B------:R-:W-:Y:S01]  /*d520*/  IMAD.HI.U32 R13, R37, -0x55555555, RZ ;  /* 0xaaaaaaab250d7827 */ /* 0x000fe200078e00ff */
[----:B------:R-:W-:Y:S02]  /*d530*/  SHF.R.U32.HI R18, RZ, 0x1, R15 ;  /* 0x00000001ff127819 */ /* 0x000fe4000001160f */
[----:B------:R-:W-:Y:S02]  /*d540*/  SHF.L.U32 R19, R15, 0x3, RZ ;  /* 0x000000030f137819 */ /* 0x000fe400000006ff */
[----:B------:R-:W-:Y:S01]  /*d550*/  SHF.R.U32.HI R14, RZ, 0x1, R13 ;  /* 0x00000001ff0e7819 */ /* 0x000fe2000001160d */
[----:B------:R-:W-:Y:S01]  /*d560*/  IMAD R18, R18, -0x3, R35 ;  /* 0xfffffffd12127824 */ /* 0x000fe200078e0223 */
[----:B------:R-:W-:Y:S02]  /*d570*/  SHF.L.U32 R17, R13, 0x3, RZ ;  /* 0x000000030d117819 */ /* 0x000fe400000006ff */
[----:B------:R-:W-:Y:S01]  /*d580*/  LOP3.LUT R19, R19, 0x70, RZ, 0xc0, !PT ;  /* 0x0000007013137812 */ /* 0x000fe200078ec0ff */
[----:B------:R-:W-:Y:S01]  /*d590*/  IMAD R14, R14, -0x3, R37 ;  /* 0xfffffffd0e0e7824 */ /* 0x000fe200078e0225 */
[----:B------:R-:W-:Y:S01]  /*d5a0*/  SHF.R.U32.HI R15, RZ, 0x4, R15 ;  /* 0x00000004ff0f7819 */ /* 0x000fe2000001160f */
[-CC-:B------:R-:W-:Y:S01]  /*d5b0*/  IMAD R18, R18, R166.reuse, R29.reuse ;  /* 0x000000a612127224 */ /* 0x180fe200078e021d */
[----:B------:R-:W-:Y:S01]  /*d5c0*/  STS.64 [R164], R144 ;  /* 0x00000090a4007388 */ /* 0x000fe20000000a00 */
[----:B------:R-:W-:Y:S01]  /*d5d0*/  LOP3.LUT R17, R17, 0x70, RZ, 0xc0, !PT ;  /* 0x0000007011117812 */ /* 0x000fe200078ec0ff */
[----:B------:R-:W-:Y:S01]  /*d5e0*/  IMAD R14, R14, R166, R29 ;  /* 0x000000a60e0e7224 */ /* 0x000fe200078e021d */
[----:B------:R-:W-:Y:S01]  /*d5f0*/  IADD3 R16, PT, PT, R170, R19, RZ ;  /* 0x00000013aa107210 */ /* 0x000fe20007ffe0ff */
[----:B------:R-:W-:Y:S01]  /*d600*/  STS.64 [R164+0x20], R140 ;  /* 0x0000208ca4007388 */ /* 0x000fe20000000a00 */
[----:B------:R-:W-:-:S02]  /*d610*/  SHF.R.U32.HI R13, RZ, 0x4, R13 ;  /* 0x00000004ff0d7819 */ /* 0x000fc4000001160d */
[----:B------:R-:W-:Y:S01]  /*d620*/  IADD3 R12, PT, PT, R170, R17, RZ ;  /* 0x00000011aa0c7210 */ /* 0x000fe20007ffe0ff */
[----:B------:R-:W-:Y:S01]  /*d630*/  STS.64 [R164+0x40], R136 ;  /* 0x00004088a4007388 */ /* 0x000fe20000000a00 */
[----:B------:R-:W-:Y:S01]  /*d640*/  SHF.R.S32.HI R19, RZ, 0x1f, R18 ;  /* 0x0000001fff137819 */ /* 0x000fe20000011412 */
[-C--:B------:R-:W-:Y:S01]  /*d650*/  IMAD R16, R16, R167.reuse, R15 ;  /* 0x000000a710107224 */ /* 0x080fe200078e020f */
        /* <DEDUP_REMOVED lines=50> */
[----:B------:R-:W-:Y:S02]  /*d980*/  HADD2.F32 R44, -RZ, R6.H1_H1 ;  /* 0x30000006ff2c7230 */ /* 0x000fe40000004100 */
[-C--:B------:R-:W-:Y:S01]  /*d990*/  FFMA R38, R18, R160.reuse, R41 ;  /* 0x000000a012267223 */ /* 0x080fe20000000029 */
[--C-:B------:R-:W-:Y:S02]  /*d9a0*/  HADD2.F32 R16, -RZ, R7.reuse.H1_H1 ;  /* 0x30000007ff107230 */ /* 0x100fe40000004100 */
[-C--:B------:R-:W-:Y:S01]  /*d9b0*/  FMUL R40, R40, R169.reuse ;  /* 0x000000a928287220 */ /* 0x080fe20000400000 */
[----:B------:R-:W-:Y:S02]  /*d9c0*/  HADD2.F32 R18, -RZ, R7.H0_H0 ;  /* 0x20000007ff127230 */ /* 0x000fe40000004100 */
[-C--:B------:R-:W-:Y:S01]  /*d9d0*/  FMUL R41, R42, R169.reuse ;  /* 0x000000a92a297220 */ /* 0x080fe20000400000 */
[-C--:B------:R-:W-:Y:S01]  /*d9e0*/  FMUL R44, R44, R169.reuse ;  /* 0x000000a92c2c7220 */ /* 0x080fe20000400000 */
[----:B------:R-:W-:Y:S01]  /*d9f0*/  FMUL R16, R16, R169 ;  /* 0x000000a910107220 */ /* 0x000fe20000400000 */
[----:B------:R-:W-:Y:S01]  /*da00*/  FFMA R40, R17, R160, R40 ;  /* 0x000000a011287223 */ /* 0x000fe20000000028 */
[----:B------:R-:W-:-:S02]  /*da10*/  HADD2.F32 R46, -RZ, R5.H1_H1 ;  /* 0x30000005ff2e7230 */ /* 0x000fc40000004100 */
[-C--:B------:R-:W-:Y:S01]  /*da20*/  FMUL R17, R18, R169.reuse ;  /* 0x000000a912117220 */ /* 0x080fe20000400000 */
[----:B------:R-:W-:Y:S01]  /*da30*/  F2FP.F16.F32.PACK_AB R18, R21, R20 ;  /* 0x000000141512723e */ /* 0x000fe200000000ff */
[-C--:B--2---:R-:W-:Y:S01]  /*da40*/  FFMA R41, R12, R160.reuse, R41 ;  /* 0x000000a00c297223 */ /* 0x084fe20000000029 */
[-C--:B------:R-:W-:Y:S01]  /*da50*/  FFMA R44, R13, R160.reuse, R44 ;  /* 0x000000a00d2c7223 */ /* 0x080fe2000000002c */
[-C--:B------:R-:W-:Y:S01]  /*da60*/  FFMA R15, R15, R160.reuse, R16 ;  /* 0x000000a00f0f7223 */ /* 0x080fe20000000010 */
[----:B------:R-:W-:Y:S01]  /*da70*/  LOP3.LUT R12, R34, 0x1fffffff, RZ, 0xc0, !PT ;  /* 0x1fffffff220c7812 */ /* 0x000fe200078ec0ff */
[----:B------:R-:W-:Y:S01]  /*da80*/  FFMA R42, R14, R160, R17 ;  /* 0x000000a00e2a7223 */ /* 0x000fe20000000011 */
[----:B------:R-:W-:Y:S01]  /*da90*/  F2FP.F16.F32.PACK_AB R16, R25, R24 ;  /* 0x000000181910723e */ /* 0x000fe200000000ff */
[----:B------:R-:W-:Y:S01]  /*daa0*/  FMUL R46, R46, R169 ;  /* 0x000000a92e2e7220 */ /* 0x000fe20000400000 */
[----:B------:R-:W-:Y:S02]  /*dab0*/  LOP3.LUT R13, R36, 0xfffffffe, RZ, 0xc0, !PT ;  /* 0xfffffffe240d7812 */ /* 0x000fe400078ec0ff */
        /* <DEDUP_REMOVED lines=13> */
[----:B------:R1:W-:Y:S01]  /*db90*/  @P4 STG.E.128 desc[UR36][R34.64], R16 ;  /* 0x0000001022004986 */ /* 0x0003e2000c101d24 */
[----:B------:R-:W-:Y:S02]  /*dba0*/  F2FP.F16.F32.PACK_AB R14, R44, R41 ;  /* 0x000000292c0e723e */ /* 0x000fe400000000ff */
[----:B------:R-:W-:-:S02]  /*dbb0*/  F2FP.F16.F32.PACK_AB R15, R15, R42 ;  /* 0x0000002a0f0f723e */ /* 0x000fc400000000ff */
[----:B------:R-:W-:-:S03]  /*dbc0*/  IADD3.X R21, PT, PT, R3, R31, RZ, P1, !PT ;  /* 0x0000001f03157210 */ /* 0x000fc60000ffe4ff */
[----:B------:R2:W-:Y:S04]  /*dbd0*/  @P3 STG.E.128 desc[UR36][R36.64], R12 ;  /* 0x0000000c24003986 */ /* 0x0005e8000c101d24 */
[----:B------:R3:W4:Y:S01]  /*dbe0*/  @P2 LDG.E.LTC128B.128 R8, desc[UR36][R20.64] ;  /* 0x0000002414082981 */ /* 0x000722000c1e1d20 */
[----:B------:R-:W-:Y:S02]  /*dbf0*/  IADD3 R161, PT, PT, R161, 0x3a, RZ ;  /* 0x0000003aa1a17810 */ /* 0x000fe40007ffe0ff */
[----:B------:R-:W-:Y:S02]  /*dc00*/  IADD3 R2, P1, PT, R2, R32, RZ ;  /* 0x0000002002027210 */ /* 0x000fe40007f3e0ff */
[----:B------:R-:W-:Y:S02]  /*dc10*/  ISETP.LT.AND P2, PT, R161, R158, P6 ;  /* 0x0000009ea100720c */ /* 0x000fe40003741270 */
[----:B------:R-:W-:-:S11]  /*dc20*/  IADD3.X R3, PT, PT, R3, R33, RZ, P1, !PT ;  /* 0x0000002103037210 */ /* 0x000fd60000ffe4ff */
[----:B------:R5:W2:Y:S01]  /*dc30*/  @P2 LDG.E.LTC128B.128 R4, desc[UR36][R2.64] ;  /* 0x0000002402042981 */ /* 0x000aa2000c1e1d20 */
[CC--:B------:R-:W-:Y:S01]  /*dc40*/  ISETP.LT.AND P1, PT, R25.reuse, R158.reuse, P0 ;  /* 0x0000009e1900720c */ /* 0x0c0fe20000721270 */
[----:B-1----:R-:W-:Y:S01]  /*dc50*/  IMAD.HI.U32 R16, R25, -0x55555555, RZ ;  /* 0xaaaaaaab19107827 */ /* 0x002fe200078e00ff */
[----:B------:R-:W-:Y:S01]  /*dc60*/  BAR.SYNC.DEFER_BLOCKING 0x0 ;  /* 0x0000000000007b1d */ /* 0x000fe20000010000 */
[C---:B------:R-:W-:Y:S02]  /*dc70*/  ISETP.LT.AND P3, PT, R161.reuse, R158, P0 ;  /* 0x0000009ea100720c */ /* 0x040fe40000761270 */
[----:B------:R-:W-:Y:S01]  /*dc80*/  IMAD.HI.U32 R17, R161, -0x55555555, RZ ;  /* 0xaaaaaaaba1117827 */ /* 0x000fe200078e00ff */
[----:B---3--:R-:W-:-:S04]  /*dc90*/  SHF.L.U32 R21, R16, 0x3, RZ ;  /* 0x0000000310157819 */ /* 0x008fc800000006ff */
[----:B------:R-:W-:Y:S02]  /*dca0*/  SHF.L.U32 R19, R17, 0x3, RZ ;  /* 0x0000000311137819 */ /* 0x000fe400000006ff */
[--C-:B------:R-:W-:Y:S02]  /*dcb0*/  SHF.R.U32.HI R18, RZ, 0x1, R17.reuse ;  /* 0x00000001ff127819 */ /* 0x100fe40000011611 */
[----:B------:R-:W-:Y:S02]  /*dcc0*/  LOP3.LUT R21, R21, 0x70, RZ, 0xc0, !PT ;  /* 0x0000007015157812 */ /* 0x000fe400078ec0ff */
[----:B------:R-:W-:Y:S02]  /*dcd0*/  LOP3.LUT R19, R19, 0x70, RZ, 0xc0, !PT ;  /* 0x0000007013137812 */ /* 0x000fe400078ec0ff */
[----:B------:R-:W-:Y:S01]  /*dce0*/  SHF.R.U32.HI R17, RZ, 0x4, R17 ;  /* 0x00000004ff117819 */ /* 0x000fe20000011611 */
[----:B-----5:R-:W-:Y:S01]  /*dcf0*/  IMAD R3, R18, -0x3, R161 ;  /* 0xfffffffd12037824 */ /* 0x020fe200078e02a1 */
[--C-:B------:R-:W-:Y:S01]  /*dd00*/  SHF.R.U32.HI R2, RZ, 0x1, R16.reuse ;  /* 0x00000001ff027819 */ /* 0x100fe20000011610 */
[----:B------:R-:W-:Y:S01]  /*dd10*/  STS.64 [R164], R146 ;  /* 0x00000092a4007388 */ /* 0x000fe20000000a00 */
[C---:B------:R-:W-:Y:S01]  /*dd20*/  IADD3 R18, PT, PT, R170.reuse, R21, RZ ;  /* 0x00000015aa127210 */ /* 0x040fe20007ffe0ff */
[----:B------:R-:W-:Y:S01]  /*dd30*/  IMAD R20, R3, R166, R29 ;  /* 0x000000a603147224 */ /* 0x000fe200078e021d */
[----:B------:R-:W-:Y:S01]  /*dd40*/  IADD3 R170, PT, PT, R170, R19, RZ ;  /* 0x00000013aaaa7210 */ /* 0x000fe20007ffe0ff */
[----:B------:R-:W-:Y:S01]  /*dd50*/  STS.64 [R164+0x20], R142 ;  /* 0x0000208ea4007388 */ /* 0x000fe20000000a00 */
[----:B------:R-:W-:Y:S01]  /*dd60*/  SHF.R.U32.HI R16, RZ, 0x4, R16 ;  /* 0x00000004ff107819 */ /* 0x000fe20000011610 */
[----:B------:R-:W-:Y:S01]  /*dd70*/  IMAD R2, R2, -0x3, R25 ;  /* 0xfffffffd02027824 */ /* 0x000fe200078e0219 */
[----:B------:R-:W-:Y:S01]  /*dd80*/  SHF.R.S32.HI R21, RZ, 0x1f, R20 ;  /* 0x0000001fff157819 */ /* 0x000fe20000011414 */
[----:B------:R-:W-:Y:S01]  /*dd90*/  STS.64 [R164+0x40], R138 ;  /* 0x0000408aa4007388 */ /* 0x000fe20000000a00 */
[----:B------:R-:W-:-:S02]  /*dda0*/  IMAD R170, R170, R167, R17 ;  /* 0x000000a7aaaa7224 */ /* 0x000fc400078e0211 */
[----:B------:R-:W-:Y:S01]  /*ddb0*/  IMAD R22, R18, R167, R16 ;  /* 0x000000a712167224 */ /* 0x000fe200078e0210 */
[----:B------:R-:W-:Y:S01]  /*ddc0*/  STS.64 [R164+0x60], R134 ;  /* 0x00006086a4007388 */ /* 0x000fe20000000a00 */
[----:B------:R-:W-:Y:S02]  /*ddd0*/  IMAD R2, R2, R166, R29 ;  /* 0x000000a602027224 */ /* 0x000fe400078e021d */
[-C--:B------:R-:W-:Y:S01]  /*dde0*/  IMAD.WIDE R170, R170, R165.reuse, R20 ;  /* 0x000000a5aaaa7225 */ /* 0x080fe200078e0214 */
[----:B------:R-:W-:Y:S02]  /*ddf0*/  STS.64 [R168+0x80], R130 ;  /* 0x00008082a8007388 */ /* 0x000fe40000000a00 */
[--C-:B------:R-:W-:Y:S02]  /*de00*/  SHF.R.S32.HI R3, RZ, 0x1f, R2.reuse ;  /* 0x0000001fff037819 */ /* 0x100fe40000011402 */
[----:B------:R-:W-:Y:S01]  /*de10*/  STS.64 [R168+0xa0], R126 ;  /* 0x0000a07ea8007388 */ /* 0x000fe20000000a00 */
[----:B------:R-:W-:-:S03]  /*de20*/  IMAD.WIDE R22, R22, R165, R2 ;  /* 0x000000a516167225 */ /* 0x000fc600078e0202 */
[----:B------:R-:W-:Y:S01]  /*de30*/  STS.64 [R168+0xc0], R122 ;  /* 0x0000c07aa8007388 */ /* 0x000fe20000000a00 */
[----:B------:R-:W-:-:S03]  /*de40*/  SHF.L.U32 R3, R170, 0x1, RZ ;  /* 0x00000001aa037819 */ /* 0x000fc600000006ff */
[----:B------:R-:W-:Y:S01]  /*de50*/  STS.64 [R168+0xe0], R118 ;  /* 0x0000e076a8007388 */ /* 0x000fe20000000a00 */
[----:B------:R-:W-:Y:S02]  /*de60*/  LOP3.LUT R21, R3, 0xfffffffe, RZ, 0xc0, !PT ;  /* 0xfffffffe03157812 */ /* 0x000fe400078ec0ff */
[C---:B------:R-:W-:Y:S01]  /*de70*/  SHF.L.U32 R2, R22.reuse, 0x1, RZ ;  /* 0x0000000116027819 */ /* 0x040fe200000006ff */
[----:B------:R-:W-:Y:S01]  /*de80*/  BAR.SYNC.DEFER_BLOCKING 0x0 ;  /* 0x0000000000007b1d */ /* 0x000fe20000010000 */
[----:B------:R-:W-:Y:S02]  /*de90*/  SHF.L.U64.HI R3, R22, 0x1, R23 ;  /* 0x0000000116037819 */ /* 0x000fe40000010217 */
[----:B------:R-:W-:Y:S02]  /*dea0*/  IADD3 R22, P0, PT, R156, R21, RZ ;  /* 0x000000159c167210 */ /* 0x000fe40007f1e0ff */
[----:B------:R-:W-:Y:S02]  /*deb0*/  LOP3.LUT R25, R2, 0xfffffffe, RZ, 0xc0, !PT ;  /* 0xfffffffe02197812 */ /* 0x000fe400078ec0ff */
[----:B------:R-:W-:-:S02]  /*dec0*/  SHF.L.U64.HI R2, R170, 0x1, R171 ;  /* 0x00000001aa027819 */ /* 0x000fc400000102ab */
[----:B------:R-:W-:Y:S02]  /*ded0*/  IADD3 R20, P2, PT, R156, R25, RZ ;  /* 0x000000199c147210 */ /* 0x000fe40007f5e0ff */
[----:B------:R-:W-:Y:S01]  /*dee0*/  LOP3.LUT R2, R2, 0x1fffffff, RZ, 0xc0, !PT ;  /* 0x1fffffff02027812 */ /* 0x000fe200078ec0ff */
[----:B------:R-:W1:Y:S04]  /*def0*/  LDS.128 R12, [R0] ;  /* 0x00000000000c7984 */ /* 0x000e680000000c00 */
[----:B------:R-:W3:Y:S01]  /*df00*/  LDS.128 R16, [R28] ;  /* 0x000000001c107984 */ /* 0x000ee20000000c00 */
[----:B----4-:R-:W-:Y:S02]  /*df10*/  HADD2.F32 R26, -RZ, R8.H0_H0 ;  /* 0x20000008ff1a7230 */ /* 0x010fe40000004100 */
[----:B------:R-:W-:-:S02]  /*df20*/  HADD2.F32 R30, -RZ, R9.H0_H0 ;  /* 0x20000009ff1e7230 */ /* 0x000fc40000004100 */
[----:B------:R-:W-:Y:S02]  /*df30*/  HADD2.F32 R38, -RZ, R9.H1_H1 ;  /* 0x30000009ff267230 */ /* 0x000fe40000004100 */
[-C--:B------:R-:W-:Y:S01]  /*df40*/  FMUL R9, R26, R169.reuse ;  /* 0x000000a91a097220 */ /* 0x080fe20000400000 */
[----:B--2---:R-:W-:Y:S02]  /*df50*/  HADD2.F32 R36, -RZ, R8.H1_H1 ;  /* 0x30000008ff247230 */ /* 0x004fe40000004100 */
[----:B------:R-:W-:Y:S01]  /*df60*/  FMUL R21, R30, R169 ;  /* 0x000000a91e157220 */ /* 0x000fe20000400000 */
[--C-:B------:R-:W-:Y:S02]  /*df70*/  HADD2.F32 R24, -RZ, R10.reuse.H0_H0 ;  /* 0x2000000aff187230 */ /* 0x100fe40000004100 */
[----:B-1----:R-:W-:Y:S01]  /*df80*/  FFMA R12, R12, R160, R9 ;  /* 0x000000a00c0c7223 */ /* 0x002fe20000000009 */
[----:B------:R-:W-:Y:S01]  /*df90*/  HADD2.F32 R32, -RZ, R10.H1_H1 ;  /* 0x3000000aff207230 */ /* 0x000fe20000004100 */
[----:B------:R-:W1:Y:S01]  /*dfa0*/  LDS.128 R28, [R28+0x440] ;  /* 0x000440001c1c7984 */ /* 0x000e620000000c00 */
[----:B------:R-:W-:-:S02]  /*dfb0*/  HADD2.F32 R26, -RZ, R11.H0_H0 ;  /* 0x2000000bff1a7230 */ /* 0x000fc40000004100 */
[-C--:B------:R-:W-:Y:S01]  /*dfc0*/  FMUL R36, R36, R169.reuse ;  /* 0x000000a924247220 */ /* 0x080fe20000400000 */
[----:B------:R-:W-:Y:S02]  /*dfd0*/  HADD2.F32 R34, -RZ, R11.H1_H1 ;  /* 0x3000000bff227230 */ /* 0x000fe40000004100 */
[-C--:B------:R-:W-:Y:S01]  /*dfe0*/  FMUL R38, R38, R169.reuse ;  /* 0x000000a926267220 */ /* 0x080fe20000400000 */
[----:B------:R2:W4:Y:S01]  /*dff0*/  LDS.128 R8, [R0+0x440] ;  /* 0x0004400000087984 */ /* 0x0005220000000c00 */
        /* <DEDUP_REMOVED lines=11> */
[----:B------:R-:W-:Y:S01]  /*e0b0*/  F2FP.F16.F32.PACK_AB R12, R13, R12 ;  /* 0x0000000c0d0c723e */ /* 0x000fe200000000ff */
[----:B------:R-:W-:Y:S01]  /*e0c0*/  HADD2.F32 R32, -RZ, R6.H0_H0 ;  /* 0x20000006ff207230 */ /* 0x000fe20000004100 */
[----:B------:R-:W-:Y:S01]  /*e0d0*/  F2FP.F16.F32.PACK_AB R13, R15, R14 ;  /* 0x0000000e0f0d723e */ /* 0x000fe200000000ff */
[----:B------:R-:W-:Y:S01]  /*e0e0*/  HADD2.F32 R24, -RZ, R5.H1_H1 ;  /* 0x30000005ff187230 */ /* 0x000fe20000004100 */
[----:B------:R-:W-:Y:S01]  /*e0f0*/  F2FP.F16.F32.PACK_AB R14, R17, R16 ;  /* 0x00000010110e723e */ /* 0x000fe200000000ff */
[----:B------:R-:W-:Y:S01]  /*e100*/  HADD2.F32 R16, -RZ, R4.H1_H1 ;  /* 0x30000004ff107230 */ /* 0x000fe20000004100 */
[----:B------:R-:W-:Y:S01]  /*e110*/  F2FP.F16.F32.PACK_AB R15, R19, R18 ;  /* 0x00000012130f723e */ /* 0x000fe200000000ff */
[----:B------:R-:W-:-:S02]  /*e120*/  HADD2.F32 R18, -RZ, R7.H0_H0 ;  /* 0x20000007ff127230 */ /* 0x000fc40000004100 */
[-C--:B------:R-:W-:Y:S01]  /*e130*/  FMUL R24, R24, R169.reuse ;  /* 0x000000a918187220 */ /* 0x080fe20000400000 */
[----:B------:R-:W-:Y:S02]  /*e140*/  HADD2.F32 R26, -RZ, R7.H1_H1 ;  /* 0x30000007ff1a7230 */ /* 0x000fe40000004100 */
[-C--:B------:R-:W-:Y:S01]  /*e150*/  FMUL R16, R16, R169.reuse ;  /* 0x000000a910107220 */ /* 0x080fe20000400000 */
[----:B--2---:R-:W-:Y:S01]  /*e160*/  LOP3.LUT R0, R3, 0x1fffffff, RZ, 0xc0, !PT ;  /* 0x1fffffff03007812 */ /* 0x004fe200078ec0ff */
[----:B------:R-:W-:Y:S02]  /*e170*/  HADD2.F32 R6, -RZ, R6.H1_H1 ;  /* 0x30000006ff067230 */ /* 0x000fe40000004100 */
[-C--:B------:R-:W-:Y:S01]  /*e180*/  FMUL R7, R18, R169.reuse ;  /* 0x000000a912077220 */ /* 0x080fe20000400000 */
[----:B------:R-:W-:Y:S01]  /*e190*/  FMUL R26, R26, R169 ;  /* 0x000000a91a1a7220 */ /* 0x000fe20000400000 */
[----:B------:R-:W-:Y:S01]  /*e1a0*/  IADD3.X R21, PT, PT, R157, R0, RZ, P2, !PT ;  /* 0x000000009d157210 */ /* 0x000fe200017fe4ff */
[----:B------:R-:W-:-:S02]  /*e1b0*/  HADD2.F32 R0, -RZ, R4.H0_H0 ;  /* 0x20000004ff007230 */ /* 0x000fc40000004100 */
[-C--:B------:R-:W-:Y:S01]  /*e1c0*/  FMUL R17, R32, R169.reuse ;  /* 0x000000a920117220 */ /* 0x080fe20000400000 */
[----:B------:R-:W-:Y:S02]  /*e1d0*/  HADD2.F32 R4, -RZ, R5.H0_H0 ;  /* 0x20000005ff047230 */ /* 0x000fe40000004100 */
[-C--:B------:R-:W-:Y:S01]  /*e1e0*/  FMUL R6, R6, R169.reuse ;  /* 0x000000a906067220 */ /* 0x080fe20000400000 */
[----:B------:R2:W-:Y:S01]  /*e1f0*/  @P1 STG.E.128 desc[UR36][R20.64], R12 ;  /* 0x0000000c14001986 */ /* 0x0005e2000c101d24 */
[-C--:B------:R-:W-:Y:S01]  /*e200*/  FMUL R3, R0, R169.reuse ;  /* 0x000000a900037220 */ /* 0x080fe20000400000 */
[----:B------:R-:W-:Y:S01]  /*e210*/  IADD3.X R23, PT, PT, R157, R2, RZ, P0, !PT ;  /* 0x000000029d177210 */ /* 0x000fe200007fe4ff */
[----:B------:R-:W-:Y:S01]  /*e220*/  FMUL R5, R4, R169 ;  /* 0x000000a904057220 */ /* 0x000fe20000400000 */
[-C--:B-1----:R-:W-:Y:S01]  /*e230*/  FFMA R17, R28, R160.reuse, R17 ;  /* 0x000000a01c117223 */ /* 0x082fe20000000011 */
[-C--:B------:R-:W-:Y:S01]  /*e240*/  FFMA R6, R29, R160.reuse, R6 ;  /* 0x000000a01d067223 */ /* 0x080fe20000000006 */
[-C--:B------:R-:W-:Y:S01]  /*e250*/  FFMA R7, R30, R160.reuse, R7 ;  /* 0x000000a01e077223 */ /* 0x080fe20000000007 */
[-C--:B------:R-:W-:Y:S01]  /*e260*/  FFMA R26, R31, R160.reuse, R26 ;  /* 0x000000a01f1a7223 */ /* 0x080fe2000000001a */
[-C--:B----4-:R-:W-:Y:S01]  /*e270*/  FFMA R3, R8, R160.reuse, R3 ;  /* 0x000000a008037223 */ /* 0x090fe20000000003 */
[-C--:B------:R-:W-:Y:S01]  /*e280*/  FFMA R4, R9, R160.reuse, R16 ;  /* 0x000000a009047223 */ /* 0x080fe20000000010 */
        /* <DEDUP_REMOVED lines=9> */
.L_x_2579:
[----:B-1----:R-:W-:Y:S01]  /*e320*/  IABS R5, R166 ;  /* 0x000000a600057213 */ /* 0x002fe20000000000 */
[----:B------:R-:W1:Y:S01]  /*e330*/  S2R R159, SR_TID.X ;  /* 0x00000000009f7919 */ /* 0x000e620000002100 */
[----:B------:R-:W-:Y:S01]  /*e340*/  IABS R3, R149 ;  /* 0x0000009500037213 */ /* 0x000fe20000000000 */
[----:B------:R-:W-:Y:S05]  /*e350*/  WARPSYNC.ALL ;  /* 0x0000000000007948 */ /* 0x000fea0003800000 */
[----:B------:R-:W2:Y:S01]  /*e360*/  I2F.RP R8, R5 ;  /* 0x0000000500087306 */ /* 0x000ea20000209400 */
[----:B------:R-:W-:Y:S07]  /*e370*/  BAR.SYNC.DEFER_BLOCKING 0x0 ;  /* 0x0000000000007b1d */ /* 0x000fee0000010000 */
[----:B--2---:R-:W2:Y:S01]  /*e380*/  MUFU.RCP R6, R8 ;  /* 0x0000000800067308 */ /* 0x004ea20000001000 */
[----:B------:R3:W-:Y:S04]  /*e390*/  STS.64 [R164], R16 ;  /* 0x00000010a4007388 */ /* 0x0007e80000000a00 */
[----:B------:R-:W-:Y:S01]  /*e3a0*/  STS.64 [R164+0x20], R24 ;  /* 0x00002018a4007388 */ /* 0x000fe20000000a00 */
[----:B--2---:R-:W-:-:S03]  /*e3b0*/  VIADD R6, R6, 0xffffffe ;  /* 0x0ffffffe06067836 */ /* 0x004fc60000000000 */
[----:B------:R2:W-:Y:S01]  /*e3c0*/  STS.64 [R164+0x40], R28 ;  /* 0x0000401ca4007388 */ /* 0x0005e20000000a00 */
[----:B------:R-:W5:Y:S03]  /*e3d0*/  F2I.FTZ.U32.TRUNC.NTZ R7, R6 ;  /* 0x0000000600077305 */ /* 0x000f66000021f000 */
[----:B------:R1:W-:Y:S04]  /*e3e0*/  STS.64 [R164+0x60], R32 ;  /* 0x00006020a4007388 */ /* 0x0003e80000000a00 */
[----:B------:R1:W-:Y:S04]  /*e3f0*/  STS.64 [R168+0x80], R36 ;  /* 0x00008024a8007388 */ /* 0x0003e80000000a00 */
[----:B------:R-:W-:Y:S04]  /*e400*/  STS.64 [R168+0xa0], R40 ;  /* 0x0000a028a8007388 */ /* 0x000fe80000000a00 */
[----:B------:R-:W-:Y:S01]  /*e410*/  STS.64 [R168+0xc0], R44 ;  /* 0x0000c02ca8007388 */ /* 0x000fe20000000a00 */
[----:B-----5:R-:W-:Y:S01]  /*e420*/  IMAD.MOV R2, RZ, RZ, -R7 ;  /* 0x000000ffff027224 */ /* 0x020fe200078e0a07 */
[----:B------:R-:W-:-:S02]  /*e430*/  MOV R6, RZ ;  /* 0x000000ff00067202 */ /* 0x000fc40000000f00 */
[----:B------:R-:W-:Y:S01]  /*e440*/  STS.64 [R168+0xe0], R48 ;  /* 0x0000e030a8007388 */ /* 0x000fe20000000a00 */
[----:B---3--:R-:W-:Y:S01]  /*e450*/  IADD3 R17, PT, PT, R161, 0x2, RZ ;  /* 0x00000002a1117810 */ /* 0x008fe20007ffe0ff */
[----:B----4-:R-:W-:Y:S01]  /*e460*/  IMAD R4, R2, R5, RZ ;  /* 0x0000000502047224 */ /* 0x010fe200078e02ff */
[----:B------:R-:W-:Y:S01]  /*e470*/  IABS R2, R166 ;  /* 0x000000a600027213 */ /* 0x000fe20000000000 */
[----:B------:R-:W-:Y:S02]  /*e480*/  BAR.SYNC.DEFER_BLOCKING 0x0 ;  /* 0x0000000000007b1d */ /* 0x000fe40000010000 */
[----:B------:R-:W-:-:S04]  /*e490*/  IMAD.HI.U32 R4, R7, R4, R6 ;  /* 0x0000000407047227 */ /* 0x000fc800078e0006 */
[----:B------:R-:W-:Y:S02]  /*e4a0*/  IMAD.MOV R2, RZ, RZ, -R2 ;  /* 0x000000ffff027224 */ /* 0x000fe400078e0a02 */
[----:B------:R-:W-:-:S04]  /*e4b0*/  IMAD.HI.U32 R4, R4, R3, RZ ;  /* 0x0000000304047227 */ /* 0x000fc800078e00ff */
[----:B------:R-:W-:Y:S01]  /*e4c0*/  IMAD R6, R4, R2, R3 ;  /* 0x0000000204067224 */ /* 0x000fe200078e0203 */
[----:B------:R-:W-:Y:S01]  /*e4d0*/  LOP3.LUT R2, R149, R166, RZ, 0x3c, !PT ;  /* 0x000000a695027212 */ /* 0x000fe200078e3cff */
[----:B--2---:R-:W-:Y:S01]  /*e4e0*/  IMAD.HI.U32 R28, R161, -0x55555555, RZ ;  /* 0xaaaaaaaba11c7827 */ /* 0x004fe200078e00ff */
[--C-:B-1----:R-:W-:Y:S02]  /*e4f0*/  SHF.R.U32.HI R3, RZ, 0x3, R159.reuse ;  /* 0x00000003ff037819 */ /* 0x102fe4000001169f */
[----:B------:R-:W-:Y:S01]  /*e500*/  ISETP.GT.U32.AND P1, PT, R5, R6, PT ;  /* 0x000000060500720c */ /* 0x000fe20003f24070 */
[----:B------:R-:W-:Y:S01]  /*e510*/  IMAD.HI.U32 R16, R17, -0x55555555, RZ ;  /* 0xaaaaaaab11107827 */ /* 0x000fe200078e00ff */
[----:B------:R-:W-:Y:S02]  /*e520*/  ISETP.GE.AND P2, PT, R2, RZ, PT ;  /* 0x000000ff0200720c */ /* 0x000fe40003f46270 */
[----:B------:R-:W-:Y:S01]  /*e530*/  SHF.R.U32.HI R2, RZ, 0x4, R159 ;  /* 0x00000004ff027819 */ /* 0x000fe2000001169f */
[----:B------:R-:W-:Y:S01]  /*e540*/  IMAD.SHL.U32 R33, R28, 0x8, RZ ;  /* 0x000000081c217824 */ /* 0x000fe200078e00ff */
[----:B------:R-:W-:Y:S01]  /*e550*/  SHF.R.U32.HI R36, RZ, 0x1, R28 ;  /* 0x00000001ff247819 */ /* 0x000fe2000001161c */
[----:B------:R-:W1:Y:S01]  /*e560*/  LDS.128 R20, [R0] ;  /* 0x0000000000147984 */ /* 0x000e620000000c00 */
[----:B------:R-:W-:-:S02]  /*e570*/  LOP3.LUT R2, R2, 0x1, RZ, 0xc0, !PT ;  /* 0x0000000102027812 */ /* 0x000fc400078ec0ff */
[----:B------:R-:W-:Y:S01]  /*e580*/  SHF.R.U32.HI R24, RZ, 0x1, R16 ;  /* 0x00000001ff187819 */ /* 0x000fe20000011610 */
[----:B------:R-:W2:Y:S01]  /*e590*/  LDS.128 R8, [R0+0x440] ;  /* 0x0004400000087984 */ /* 0x000ea20000000c00 */
[----:B------:R-:W-:Y:S01]  /*e5a0*/  LOP3.LUT R2, R2, 0x70, R3, 0xf8, !PT ;  /* 0x0000007002027812 */ /* 0x000fe200078ef803 */
[----:B------:R-:W-:Y:S01]  /*e5b0*/  @!P1 IMAD.IADD R6, R6, 0x1, -R5 ;  /* 0x0000000106069824 */ /* 0x000fe200078e0a05 */
[----:B------:R-:W-:Y:S01]  /*e5c0*/  SHF.L.U32 R29, R16, 0x3, RZ ;  /* 0x00000003101d7819 */ /* 0x000fe200000006ff */
[----:B------:R-:W-:Y:S01]  /*e5d0*/  @!P1 VIADD R4, R4, 0x1 ;  /* 0x0000000104049836 */ /* 0x000fe20000000000 */
[----:B------:R-:W-:Y:S01]  /*e5e0*/  LOP3.LUT R2, R2, 0x8, R3, 0xf8, !PT ;  /* 0x0000000802027812 */ /* 0x000fe200078ef803 */
[----:B------:R-:W-:Y:S01]  /*e5f0*/  IMAD R36, R36, -0x3, R161 ;  /* 0xfffffffd24247824 */ /* 0x000fe200078e02a1 */
[----:B------:R-:W-:Y:S01]  /*e600*/  ISETP.GE.U32.AND P3, PT, R6, R5, PT ;  /* 0x000000050600720c */ /* 0x000fe20003f66070 */
[----:B------:R-:W-:Y:S01]  /*e610*/  IMAD R24, R24, -0x3, R17 ;  /* 0xfffffffd18187824 */ /* 0x000fe200078e0211 */
[----:B------:R-:W-:-:S02]  /*e620*/  SHF.L.U32 R5, R159, 0x1, RZ ;  /* 0x000000019f057819 */ /* 0x000fc400000006ff */
[----:B------:R-:W-:Y:S02]  /*e630*/  SHF.R.U32.HI R6, RZ, 0x2, R159 ;  /* 0x00000002ff067819 */ /* 0x000fe4000001169f */
[----:B------:R-:W-:Y:S02]  /*e640*/  LOP3.LUT R5, R5, 0x1e, RZ, 0xc0, !PT ;  /* 0x0000001e05057812 */ /* 0x000fe400078ec0ff */
[----:B------:R-:W-:Y:S02]  /*e650*/  LOP3.LUT R2, R2, 0x4, R3, 0xf8, !PT ;  /* 0x0000000402027812 */ /* 0x000fe400078ef803 */
[----:B------:R-:W-:Y:S02]  /*e660*/  LOP3.LUT R5, R5, 0x1, R6, 0xf4, !PT ;  /* 0x0000000105057812 */ /* 0x000fe400078ef406 */
[----:B------:R-:W-:Y:S01]  /*e670*/  ISETP.NE.AND P1, PT, R166, RZ, PT ;  /* 0x000000ffa600720c */ /* 0x000fe20003f25270 */
[----:B------:R-:W-:Y:S01]  /*e680*/  @P3 VIADD R4, R4, 0x1 ;  /* 0x0000000104043836 */ /* 0x000fe20000000000 */
[----:B------:R-:W-:Y:S01]  /*e690*/  LOP3.LUT R33, R33, 0x70, RZ, 0xc0, !PT ;  /* 0x0000007021217812 */ /* 0x000fe200078ec0ff */
[----:B------:R-:W-:Y:S01]  /*e6a0*/  IMAD R3, R2, 0x22, R5 ;  /* 0x0000002202037824 */ /* 0x000fe200078e0205 */
[----:B------:R-:W-:-:S02]  /*e6b0*/  LOP3.LUT R29, R29, 0x70, RZ, 0xc0, !PT ;  /* 0x000000701d1d7812 */ /* 0x000fc400078ec0ff */
[----:B------:R-:W-:Y:S01]  /*e6c0*/  MOV R2, R4 ;  /* 0x0000000400027202 */ /* 0x000fe20000000f00 */
[----:B------:R-:W-:Y:S01]  /*e6d0*/  IMAD R3, R3, 0x10, R12 ;  /* 0x0000001003037824 */ /* 0x000fe200078e020c */
[----:B------:R-:W-:Y:S02]  /*e6e0*/  SHF.R.U32.HI R28, RZ, 0x4, R28 ;  /* 0x00000004ff1c7819 */ /* 0x000fe4000001161c */
[----:B------:R-:W-:Y:S01]  /*e6f0*/  SHF.R.U32.HI R16, RZ, 0x4, R16 ;  /* 0x00000004ff107819 */ /* 0x000fe20000011610 */
[----:B------:R-:W-:Y:S01]  /*e700*/  @!P2 IMAD.MOV R2, RZ, RZ, -R2 ;  /* 0x000000ffff02a224 */ /* 0x000fe200078e0a02 */
[----:B------:R-:W3:Y:S01]  /*e710*/  LDS.128 R12, [R3] ;  /* 0x00000000030c7984 */ /* 0x000ee20000000c00 */
[----:B------:R-:W-:Y:S02]  /*e720*/  @!P1 LOP3.LUT R2, RZ, R166, RZ, 0x33, !PT ;  /* 0x000000a6ff029212 */ /* 0x000fe400078e33ff */
[----:B------:R-:W-:Y:S01]  /*e730*/  ISETP.LT.AND P1, PT, R17, R158, P0 ;  /* 0x0000009e1100720c */ /* 0x000fe20000721270 */
[----:B------:R-:W4:Y:S01]  /*e740*/  LDS.128 R4, [R3+0x440] ;  /* 0x0004400003047984 */ /* 0x000f220000000c00 */
[----:B-1----:R-:W-:Y:S01]  /*e750*/  FMUL R20, R20, R160 ;  /* 0x000000a014147220 */ /* 0x002fe20000400000 */
[----:B------:R-:W-:-:S02]  /*e760*/  IMAD.MOV R25, RZ, RZ, -R2 ;  /* 0x000000ffff197224 */ /* 0x000fc400078e0a02 */
[----:B------:R-:W-:Y:S01]  /*e770*/  FMUL R21, R21, R160 ;  /* 0x000000a015157220 */ /* 0x000fe20000400000 */
[--C-:B------:R-:W-:Y:S01]  /*e780*/  IMAD.IADD R33, R33, 0x1, R2.reuse ;  /* 0x0000000121217824 */ /* 0x100fe200078e0202 */
[----:B------:R-:W-:Y:S01]  /*e790*/  ISETP.LT.AND P2, PT, R161, R158, P0 ;  /* 0x0000009ea100720c */ /* 0x000fe20000741270 */
[----:B------:R-:W-:Y:S02]  /*e7a0*/  IMAD R25, R166, R25, R149 ;  /* 0x00000019a6197224 */ /* 0x000fe400078e0295 */
[-C--:B------:R-:W-:Y:S01]  /*e7b0*/  FMUL R22, R22, R160.reuse ;  /* 0x000000a016167220 */ /* 0x080fe20000400000 */
[----:B------:R-:W-:Y:S02]  /*e7c0*/  IMAD.IADD R29, R29, 0x1, R2 ;  /* 0x000000011d1d7824 */ /* 0x000fe400078e0202 */
[----:B------:R-:W-:Y:S01]  /*e7d0*/  FMUL R23, R23, R160 ;  /* 0x000000a017177220 */ /* 0x000fe20000400000 */
[-CC-:B------:R-:W-:Y:S02]  /*e7e0*/  IMAD R36, R36, R166.reuse, R25.reuse ;  /* 0x000000a624247224 */ /* 0x180fe400078e0219 */
[----:B------:R-:W-:-:S02]  /*e7f0*/  IMAD R32, R24, R166, R25 ;  /* 0x000000a618207224 */ /* 0x000fc400078e0219 */
[-C--:B------:R-:W-:Y:S01]  /*e800*/  IMAD R28, R33, R167.reuse, R28 ;  /* 0x000000a7211c7224 */ /* 0x080fe200078e021c */
[----:B------:R-:W-:Y:S01]  /*e810*/  SHF.R.S32.HI R37, RZ, 0x1f, R36 ;  /* 0x0000001fff257819 */ /* 0x000fe20000011424 */
[----:B------:R-:W-:Y:S01]  /*e820*/  IMAD R16, R29, R167, R16 ;  /* 0x000000a71d107224 */ /* 0x000fe200078e0210 */
[----:B------:R-:W-:Y:S01]  /*e830*/  SHF.R.S32.HI R33, RZ, 0x1f, R32 ;  /* 0x0000001fff217819 */ /* 0x000fe20000011420 */
[----:B------:R-:W-:-:S04]  /*e840*/  IMAD.WIDE R28, R28, R165, R36 ;  /* 0x000000a51c1c7225 */ /* 0x000fc800078e0224 */
[-C--:B--2---:R-:W-:Y:S01]  /*e850*/  FMUL R37, R11, R160.reuse ;  /* 0x000000a00b257220 */ /* 0x084fe20000400000 */
[----:B------:R-:W-:Y:S01]  /*e860*/  FMUL R36, R9, R160 ;  /* 0x000000a009247220 */ /* 0x000fe20000400000 */
[----:B------:R-:W-:Y:S01]  /*e870*/  F2FP.F16.F32.PACK_AB R9, R23, R22 ;  /* 0x000000161709723e */ /* 0x000fe200000000ff */
[----:B------:R-:W-:Y:S01]  /*e880*/  IMAD.WIDE R32, R16, R165, R32 ;  /* 0x000000a510207225 */ /* 0x000fe200078e0220 */
[C---:B------:R-:W-:Y:S02]  /*e890*/  SHF.L.U64.HI R16, R28.reuse, 0x1, R29 ;  /* 0x000000011c107819 */ /* 0x040fe4000001021d */
[----:B------:R-:W-:Y:S01]  /*e8a0*/  SHF.L.U32 R28, R28, 0x1, RZ ;  /* 0x000000011c1c7819 */ /* 0x000fe200000006ff */
[C---:B------:R-:W-:Y:S01]  /*e8b0*/  IMAD.SHL.U32 R24, R32.reuse, 0x2, RZ ;  /* 0x0000000220187824 */ /* 0x040fe200078e00ff */
[----:B------:R-:W-:Y:S01]  /*e8c0*/  SHF.L.U64.HI R17, R32, 0x1, R33 ;  /* 0x0000000120117819 */ /* 0x000fe20000010221 */
[-C--:B------:R-:W-:Y:S01]  /*e8d0*/  FMUL R32, R10, R160.reuse ;  /* 0x000000a00a207220 */ /* 0x080fe20000400000 */
[----:B------:R-:W-:Y:S01]  /*e8e0*/  LOP3.LUT R16, R16, 0x1fffffff, RZ, 0xc0, !PT ;  /* 0x1fffffff10107812 */ /* 0x000fe200078ec0ff */
[-C--:B---3--:R-:W-:Y:S01]  /*e8f0*/  FMUL R12, R12, R160.reuse ;  /* 0x000000a00c0c7220 */ /* 0x088fe20000400000 */
[-C--:B------:R-:W-:Y:S01]  /*e900*/  FMUL R13, R13, R160.reuse ;  /* 0x000000a00d0d7220 */ /* 0x080fe20000400000 */
[-C--:B------:R-:W-:Y:S01]  /*e910*/  FMUL R14, R14, R160.reuse ;  /* 0x000000a00e0e7220 */ /* 0x080fe20000400000 */
[-C--:B------:R-:W-:Y:S01]  /*e920*/  FMUL R29, R15, R160.reuse ;  /* 0x000000a00f1d7220 */ /* 0x080fe20000400000 */
[-C--:B----4-:R-:W-:Y:S01]  /*e930*/  FMUL R44, R5, R160.reuse ;  /* 0x000000a0052c7220 */ /* 0x090fe20000400000 */
[----:B------:R-:W-:Y:S01]  /*e940*/  LOP3.LUT R5, R28, 0xfffffffe, RZ, 0xc0, !PT ;  /* 0xfffffffe1c057812 */ /* 0x000fe200078ec0ff */
[----:B------:R-:W-:Y:S01]  /*e950*/  FMUL R15, R8, R160 ;  /* 0x000000a0080f7220 */ /* 0x000fe20000400000 */
[----:B------:R-:W-:Y:S01]  /*e960*/  F2FP.F16.F32.PACK_AB R10, R13, R12 ;  /* 0x0000000c0d0a723e */ /* 0x000fe200000000ff */
[-C--:B------:R-:W-:Y:S01]  /*e970*/  FMUL R33, R4, R160.reuse ;  /* 0x000000a004217220 */ /* 0x080fe20000400000 */
[----:B------:R-:W-:Y:S01]  /*e980*/  LOP3.LUT R13, R24, 0xfffffffe, RZ, 0xc0, !PT ;  /* 0xfffffffe180d7812 */ /* 0x000fe200078ec0ff */
[-C--:B------:R-:W-:Y:S01]  /*e990*/  FMUL R40, R6, R160.reuse ;  /* 0x000000a006287220 */ /* 0x080fe20000400000 */
[----:B------:R-:W-:Y:S01]  /*e9a0*/  IADD3 R12, P4, PT, R156, R5, RZ ;  /* 0x000000059c0c7210 */ /* 0x000fe20007f9e0ff */
[----:B------:R-:W-:Y:S01]  /*e9b0*/  FMUL R7, R7, R160 ;  /* 0x000000a007077220 */ /* 0x000fe20000400000 */
[----:B------:R-:W-:-:S02]  /*e9c0*/  F2FP.F16.F32.PACK_AB R8, R21, R20 ;  /* 0x000000141508723e */ /* 0x000fc400000000ff */
[----:B------:R-:W-:Y:S01]  /*e9d0*/  F2FP.F16.F32.PACK_AB R11, R29, R14 ;  /* 0x0000000e1d0b723e */ /* 0x000fe200000000ff */
[----:B------:R-:W-:Y:S01]  /*e9e0*/  VIADD R29, R161, 0x8 ;  /* 0x00000008a11d7836 */ /* 0x000fe20000000000 */
[----:B------:R-:W-:Y:S02]  /*e9f0*/  LOP3.LUT R14, R17, 0x1fffffff, RZ, 0xc0, !PT ;  /* 0x1fffffff110e7812 */ /* 0x000fe400078ec0ff */
[----:B------:R-:W-:Y:S01]  /*ea00*/  IADD3 R20, P3, PT, R156, R13, RZ ;  /* 0x0000000d9c147210 */ /* 0x000fe20007f7e0ff */
[----:B------:R-:W-:Y:S01]  /*ea10*/  IMAD.X R13, R157, 0x1, R16, P4 ;  /* 0x000000019d0d7824 */ /* 0x000fe200020e0610 */
[----:B------:R-:W-:Y:S01]  /*ea20*/  F2FP.F16.F32.PACK_AB R4, R36, R15 ;  /* 0x0000000f2404723e */ /* 0x000fe200000000ff */
[----:B------:R-:W-:Y:S01]  /*ea30*/  IMAD.HI.U32 R24, R29, -0x55555555, RZ ;  /* 0xaaaaaaab1d187827 */ /* 0x000fe200078e00ff */
[----:B------:R-:W-:Y:S02]  /*ea40*/  F2FP.F16.F32.PACK_AB R5, R37, R32 ;  /* 0x000000202505723e */ /* 0x000fe400000000ff */
[----:B------:R-:W-:Y:S01]  /*ea50*/  F2FP.F16.F32.PACK_AB R6, R44, R33 ;  /* 0x000000212c06723e */ /* 0x000fe200000000ff */
[----:B------:R-:W-:Y:S01]  /*ea60*/  @P2 STG.E.128 desc[UR36][R12.64], R8 ;  /* 0x000000080c002986 */ /* 0x000fe2000c101d24 */
[----:B------:R-:W-:-:S02]  /*ea70*/  IADD3.X R21, PT, PT, R157, R14, RZ, P3, !PT ;  /* 0x0000000e9d157210 */ /* 0x000fc40001ffe4ff */
[----:B------:R-:W-:Y:S02]  /*ea80*/  F2FP.F16.F32.PACK_AB R7, R7, R40 ;  /* 0x000000280707723e */ /* 0x000fe400000000ff */
[----:B------:R-:W-:-:S03]  /*ea90*/  ISETP.LT.AND P2, PT, R29, R158, P0 ;  /* 0x0000009e1d00720c */ /* 0x000fc60000741270 */
[----:B------:R-:W-:Y:S01]  /*eaa0*/  @P1 STG.E.128 desc[UR36][R20.64], R4 ;  /* 0x0000000414001986 */ /* 0x000fe2000c101d24 */
[----:B------:R-:W-:Y:S06]  /*eab0*/  BAR.SYNC.DEFER_BLOCKING 0x0 ;  /* 0x0000000000007b1d */ /* 0x000fec0000010000 */
[----:B------:R1:W-:Y:S04]  /*eac0*/  STS.64 [R164], R18 ;  /* 0x00000012a4007388 */ /* 0x0003e80000000a00 */
[----:B------:R2:W-:Y:S04]  /*ead0*/  STS.64 [R164+0x20], R26 ;  /* 0x0000201aa4007388 */ /* 0x0005e80000000a00 */
[----:B------:R3:W-:Y:S04]  /*eae0*/  STS.64 [R164+0x40], R30 ;  /* 0x0000401ea4007388 */ /* 0x0007e80000000a00 */
[----:B------:R-:W-:Y:S04]  /*eaf0*/  STS.64 [R164+0x60], R34 ;  /* 0x00006022a4007388 */ /* 0x000fe80000000a00 */
[----:B------:R-:W-:Y:S04]  /*eb00*/  STS.64 [R168+0x80], R38 ;  /* 0x00008026a8007388 */ /* 0x000fe80000000a00 */
[----:B------:R-:W-:Y:S04]  /*eb10*/  STS.64 [R168+0xa0], R42 ;  /* 0x0000a02aa8007388 */ /* 0x000fe80000000a00 */
[----:B------:R-:W-:Y:S01]  /*eb20*/  STS.64 [R168+0xc0], R46 ;  /* 0x0000c02ea8007388 */ /* 0x000fe20000000a00 */
[----:B-1----:R-:W-:-:S03]  /*eb30*/  VIADD R19, R161, 0xa ;  /* 0x0000000aa1137836 */ /* 0x002fc60000000000 */
[----:B------:R-:W-:Y:S01]  /*eb40*/  STS.64 [R168+0xe0], R50 ;  /* 0x0000e032a8007388 */ /* 0x000fe20000000a00 */
[----:B------:R-:W-:Y:S01]  /*eb50*/  IMAD.HI.U32 R18, R19, -0x55555555, RZ ;  /* 0xaaaaaaab13127827 */ /* 0x000fe200078e00ff */
[----:B------:R-:W-:Y:S01]  /*eb60*/  BAR.SYNC.DEFER_BLOCKING 0x0 ;  /* 0x0000000000007b1d */ /* 0x000fe20000010000 */
[----:B--2---:R-:W-:Y:S02]  /*eb70*/  SHF.L.U32 R27, R24, 0x3, RZ ;  /* 0x00000003181b7819 */ /* 0x004fe400000006ff */
[----:B---3--:R-:W-:Y:S01]  /*eb80*/  SHF.R.U32.HI R30, RZ, 0x1, R24 ;  /* 0x00000001ff1e7819 */ /* 0x008fe20000011618 */
[----:B------:R-:W-:Y:S01]  /*eb90*/  IMAD.SHL.U32 R17, R18, 0x8, RZ ;  /* 0x0000000812117824 */ /* 0x000fe200078e00ff */
[----:B------:R-:W-:Y:S02]  /*eba0*/  SHF.R.U32.HI R16, RZ, 0x1, R18 ;  /* 0x00000001ff107819 */ /* 0x000fe40000011612 */
[----:B------:R-:W-:Y:S01]  /*ebb0*/  LOP3.LUT R27, R27, 0x70, RZ, 0xc0, !PT ;  /* 0x000000701b1b7812 */ /* 0x000fe200078ec0ff */
[----:B------:R-:W-:Y:S01]  /*ebc0*/  IMAD R30, R30, -0x3, R29 ;  /* 0xfffffffd1e1e7824 */ /* 0x000fe200078e021d */
[----:B------:R-:W-:Y:S01]  /*ebd0*/  LOP3.LUT R17, R17, 0x70, RZ, 0xc0, !PT ;  /* 0x0000007011117812 */ /* 0x000fe200078ec0ff */
[----:B------:R-:W-:Y:S01]  /*ebe0*/  IMAD R16, R16, -0x3, R19 ;  /* 0xfffffffd10107824 */ /* 0x000fe200078e0213 */
[----:B------:R-:W-:Y:S01]  /*ebf0*/  SHF.R.U32.HI R24, RZ, 0x4, R24 ;  /* 0x00000004ff187819 */ /* 0x000fe20000011618 */
[--C-:B------:R-:W-:Y:S01]  /*ec00*/  IMAD R30, R30, R166, R25.reuse ;  /* 0x000000a61e1e7224 */ /* 0x100fe200078e0219 */
[----:B------:R-:W-:Y:S01]  /*ec10*/  SHF.R.U32.HI R18, RZ, 0x4, R18 ;  /* 0x00000004ff127819 */ /* 0x000fe20000011612 */
[----:B------:R-:W-:Y:S01]  /*ec20*/  IMAD.IADD R27, R27, 0x1, R2 ;  /* 0x000000011b1b7824 */ /* 0x000fe200078e0202 */
[----:B------:R-:W-:Y:S01]  /*ec30*/  IADD3 R17, PT, PT, R17, R2, RZ ;  /* 0x0000000211117210 */ /* 0x000fe20007ffe0ff */
[----:B------:R-:W-:Y:S01]  /*ec40*/  IMAD R26, R16, R166, R25 ;  /* 0x000000a6101a7224 */ /* 0x000fe200078e0219 */
[----:B------:R-:W-:Y:S01]  /*ec50*/  SHF.R.S32.HI R31, RZ, 0x1f, R30 ;  /* 0x0000001fff1f7819 */ /* 0x000fe2000001141e */
[-C--:B------:R-:W-:Y:S01]  /*ec60*/  IMAD R24, R27, R167.reuse, R24 ;  /* 0x000000a71b187224 */ /* 0x080fe200078e0218 */
[----:B------:R-:W-:Y:S01]  /*ec70*/  ISETP.LT.AND P1, PT, R19, R158, P0 ;  /* 0x0000009e1300720c */ /* 0x000fe20000721270 */
[----:B------:R-:W-:Y:S01]  /*ec80*/  IMAD R17, R17, R167, R18 ;  /* 0x000000a711117224 */ /* 0x000fe200078e0212 */
[----:B------:R-:W-:Y:S01]  /*ec90*/  SHF.R.S32.HI R27, RZ, 0x1f, R26 ;  /* 0x0000001fff1b7819 */ /* 0x000fe2000001141a */
[-C--:B------:R-:W-:Y:S01]  /*eca0*/  IMAD.WIDE R30, R24, R165.reuse, R30 ;  /* 0x000000a5181e7225 */ /* 0x080fe200078e021e */
[----:B------:R-:W1:Y:S03]  /*ecb0*/  LDS.128 R12, [R3] ;  /* 0x00000000030c7984 */ /* 0x000e660000000c00 */
[----:B------:R-:W-:Y:S01]  /*ecc0*/  IMAD.WIDE R26, R17, R165, R26 ;  /* 0x000000a5111a7225 */ /* 0x000fe200078e021a */
[C---:B------:R-:W-:Y:S01]  /*ecd0*/  SHF.L.U64.HI R16, R30.reuse, 0x1, R31 ;  /* 0x000000011e107819 */ /* 0x040fe2000001021f */
[----:B------:R-:W2:Y:S02]  /*ece0*/  LDS.128 R4, [R3+0x440] ;  /* 0x0004400003047984 */ /* 0x000ea40000000c00 */
[----:B------:R-:W-:Y:S01]  /*ecf0*/  IMAD.SHL.U32 R19, R30, 0x2, RZ ;  /* 0x000000021e137824 */ /* 0x000fe200078e00ff */
[C---:B------:R-:W-:Y:S01]  /*ed00*/  SHF.L.U32 R18, R26.reuse, 0x1, RZ ;  /* 0x000000011a127819 */ /* 0x040fe200000006ff */
[----:B------:R-:W3:Y:S01]  /*ed10*/  LDS.128 R8, [R0+0x440] ;  /* 0x0004400000087984 */ /* 0x000ee20000000c00 */
[----:B------:R-:W-:-:S02]  /*ed20*/  SHF.L.U64.HI R17, R26, 0x1, R27 ;  /* 0x000000011a117819 */ /* 0x000fc4000001021b */
[----:B------:R-:W-:Y:S01]  /*ed30*/  LOP3.LUT R19, R19, 0xfffffffe, RZ, 0xc0, !PT ;  /* 0xfffffffe13137812 */ /* 0x000fe200078ec0ff */
[----:B------:R-:W4:Y:S01]  /*ed40*/  LDS.128 R20, [R0] ;  /* 0x0000000000147984 */ /* 0x000f220000000c00 */
[----:B------:R-:W-:Y:S01]  /*ed50*/  LOP3.LUT R16, R16, 0x1fffffff, RZ, 0xc0, !PT ;  /* 0x1fffffff10107812 */ /* 0x000fe200078ec0ff */
        /* <DEDUP_REMOVED lines=8> */
[----:B---3--:R-:W-:Y:S01]  /*ede0*/  FMUL R24, R10, R160 ;  /* 0x000000a00a187220 */ /* 0x008fe20000400000 */
[----:B------:R-:W-:Y:S01]  /*edf0*/  F2FP.F16.F32.PACK_AB R10, R13, R12 ;  /* 0x0000000c0d0a723e */ /* 0x000fe200000000ff */
[-C--:B------:R-:W-:Y:S01]  /*ee00*/  FMUL R29, R11, R160.reuse ;  /* 0x000000a00b1d7220 */ /* 0x080fe20000400000 */
[----:B------:R-:W-:Y:S01]  /*ee10*/  IADD3 R12, P4, PT, R156, R19, RZ ;  /* 0x000000139c0c7210 */ /* 0x000fe20007f9e0ff */
[-C--:B----4-:R-:W-:Y:S01]  /*ee20*/  FMUL R20, R20, R160.reuse ;  /* 0x000000a014147220 */ /* 0x090fe20000400000 */
[-C--:B------:R-:W-:Y:S01]  /*ee30*/  FMUL R21, R21, R160.reuse ;  /* 0x000000a015157220 */ /* 0x080fe20000400000 */
[-C--:B------:R-:W-:Y:S01]  /*ee40*/  FMUL R22, R22, R160.reuse ;  /* 0x000000a016167220 */ /* 0x080fe20000400000 */
[-C--:B------:R-:W-:Y:S01]  /*ee50*/  FMUL R23, R23, R160.reuse ;  /* 0x000000a017177220 */ /* 0x080fe20000400000 */
[-C--:B------:R-:W-:Y:S01]  /*ee60*/  FMUL R15, R8, R160.reuse ;  /* 0x000000a0080f7220 */ /* 0x080fe20000400000 */
[-C--:B------:R-:W-:Y:S01]  /*ee70*/  FMUL R26, R9, R160.reuse ;  /* 0x000000a0091a7220 */ /* 0x080fe20000400000 */
[----:B------:R-:W-:Y:S01]  /*ee80*/  FMUL R7, R7, R160 ;  /* 0x000000a007077220 */ /* 0x000fe20000400000 */
[----:B------:R-:W-:Y:S01]  /*ee90*/  F2FP.F16.F32.PACK_AB R11, R27, R14 ;  /* 0x0000000e1b0b723e */ /* 0x000fe200000000ff */
[----:B------:R-:W-:Y:S01]  /*eea0*/  IMAD.X R13, R157, 0x1, R16, P4 ;  /* 0x000000019d0d7824 */ /* 0x000fe200020e0610 */
[----:B------:R-:W-:-:S02]  /*eeb0*/  LOP3.LUT R14, R17, 0x1fffffff, RZ, 0xc0, !PT ;  /* 0x1fffffff110e7812 */ /* 0x000fc400078ec0ff */
[----:B------:R-:W-:Y:S02]  /*eec0*/  IADD3 R18, P3, PT, R156, R5, RZ ;  /* 0x000000059c127210 */ /* 0x000fe40007f7e0ff */
[----:B------:R-:W-:Y:S02]  /*eed0*/  F2FP.F16.F32.PACK_AB R8, R21, R20 ;  /* 0x000000141508723e */ /* 0x000fe400000000ff */
[----:B------:R-:W-:Y:S02]  /*eee0*/  F2FP.F16.F32.PACK_AB R9, R23, R22 ;  /* 0x000000161709723e */ /* 0x000fe400000000ff */
[----:B------:R-:W-:Y:S02]  /*eef0*/  F2FP.F16.F32.PACK_AB R4, R26, R15 ;  /* 0x0000000f1a04723e */ /* 0x000fe400000000ff */
[----:B------:R-:W-:Y:S01]  /*ef00*/  F2FP.F16.F32.PACK_AB R5, R29, R24 ;  /* 0x000000181d05723e */ /* 0x000fe200000000ff */
[----:B------:R-:W-:Y:S01]  /*ef10*/  @P2 STG.E.128 desc[UR36][R12.64], R8 ;  /* 0x000000080c002986 */ /* 0x000fe2000c101d24 */
[----:B------:R-:W-:Y:S01]  /*ef20*/  F2FP.F16.F32.PACK_AB R6, R31, R28 ;  /* 0x0000001c1f06723e */ /* 0x000fe200000000ff */
[----:B------:R-:W-:Y:S01]  /*ef30*/  VIADD R29, R161, 0x10 ;  /* 0x00000010a11d7836 */ /* 0x000fe20000000000 */
[----:B------:R-:W-:-:S02]  /*ef40*/  IADD3.X R19, PT, PT, R157, R14, RZ, P3, !PT ;  /* 0x0000000e9d137210 */ /* 0x000fc40001ffe4ff */
[----:B------:R-:W-:Y:S01]  /*ef50*/  F2FP.F16.F32.PACK_AB R7, R7, R30 ;  /* 0x0000001e0707723e */ /* 0x000fe200000000ff */
[----:B------:R-:W-:Y:S01]  /*ef60*/  IMAD.HI.U32 R24, R29, -0x55555555, RZ ;  /* 0xaaaaaaab1d187827 */ /* 0x000fe200078e00ff */
[----:B------:R-:W-:Y:S02]  /*ef70*/  IADD3 R23, PT, PT, R161, 0x12, RZ ;  /* 0x00000012a1177810 */ /* 0x000fe40007ffe0ff */
[-C--:B------:R-:W-:Y:S01]  /*ef80*/  ISETP.LT.AND P2, PT, R29, R158.reuse, P0 ;  /* 0x0000009e1d00720c */ /* 0x080fe20000741270 */
[----:B------:R-:W-:Y:S01]  /*ef90*/  @P1 STG.E.128 desc[UR36][R18.64], R4 ;  /* 0x0000000412001986 */ /* 0x000fe2000c101d24 */
[----:B------:R-:W-:Y:S01]  /*efa0*/  SHF.R.U32.HI R30, RZ, 0x1, R24 ;  /* 0x00000001ff1e7819 */ /* 0x000fe20000011618 */
[C---:B------:R-:W-:Y:S01]  /*efb0*/  IMAD.HI.U32 R22, R23.reuse, -0x55555555, RZ ;  /* 0xaaaaaaab17167827 */ /* 0x040fe200078e00ff */
[----:B------:R-:W-:Y:S01]  /*efc0*/  BAR.SYNC.DEFER_BLOCKING 0x0 ;  /* 0x0000000000007b1d */ /* 0x000fe20000010000 */
[----:B------:R-:W-:Y:S02]  /*efd0*/  ISETP.LT.AND P1, PT, R23, R158, P0 ;  /* 0x0000009e1700720c */ /* 0x000fe40000721270 */
[----:B------:R-:W-:Y:S01]  /*efe0*/  IMAD.SHL.U32 R27, R24, 0x8, RZ ;  /* 0x00000008181b7824 */ /* 0x000fe200078e00ff */
[----:B------:R-:W-:Y:S01]  /*eff0*/  SHF.R.U32.HI R20, RZ, 0x1, R22 ;  /* 0x00000001ff147819 */ /* 0x000fe20000011616 */
[----:B------:R-:W-:Y:S01]  /*f000*/  IMAD R30, R30, -0x3, R29 ;  /* 0xfffffffd1e1e7824 */ /* 0x000fe200078e021d */
[----:B------:R-:W-:-:S02]  /*f010*/  SHF.L.U32 R21, R22, 0x3, RZ ;  /* 0x0000000316157819 */ /* 0x000fc400000006ff */
[----:B------:R-:W-:Y:S01]  /*f020*/  LOP3.LUT R27, R27, 0x70, RZ, 0xc0, !PT ;  /* 0x000000701b1b7812 */ /* 0x000fe200078ec0ff */
[----:B------:R-:W-:Y:S01]  /*f030*/  IMAD R20, R20, -0x3, R23 ;  /* 0xfffffffd14147824 */ /* 0x000fe200078e0217 */
[----:B------:R-:W-:Y:S01]  /*f040*/  LOP3.LUT R21, R21, 0x70, RZ, 0xc0, !PT ;  /* 0x0000007015157812 */ /* 0x000fe200078ec0ff */
[-CC-:B------:R-:W-:Y:S01]  /*f050*/  IMAD R30, R30, R166.reuse, R25.reuse ;  /* 0x000000a61e1e7224 */ /* 0x180fe200078e0219 */
[----:B------:R-:W-:Y:S01]  /*f060*/  SHF.R.U32.HI R24, RZ, 0x4, R24 ;  /* 0x00000004ff187819 */ /* 0x000fe20000011618 */
[----:B------:R-:W-:Y:S01]  /*f070*/  IMAD.IADD R27, R27, 0x1, R2 ;  /* 0x000000011b1b7824 */ /* 0x000fe200078e0202 */
[----:B------:R-:W-:Y:S01]  /*f080*/  SHF.R.U32.HI R22, RZ, 0x4, R22 ;  /* 0x00000004ff167819 */ /* 0x000fe20000011616 */
[----:B------:R-:W-:Y:S01]  /*f090*/  IMAD R26, R20, R166, R25 ;  /* 0x000000a6141a7224 */ /* 0x000fe200078e0219 */
[----:B------:R-:W-:Y:S01]  /*f0a0*/  IADD3 R21, PT, PT, R21, R2, RZ ;  /* 0x0000000215157210 */ /* 0x000fe20007ffe0ff */
[----:B------:R-:W-:Y:S01]  /*f0b0*/  IMAD R24, R27, R167, R24 ;  /* 0x000000a71b187224 */ /* 0x000fe200078e0218 */
[----:B------:R-:W-:-:S02]  /*f0c0*/  SHF.R.S32.HI R31, RZ, 0x1f, R30 ;  /* 0x0000001fff1f7819 */ /* 0x000fc4000001141e */
[----:B------:R-:W-:Y:S01]  /*f0d0*/  SHF.R.S32.HI R27, RZ, 0x1f, R26 ;  /* 0x0000001fff1b7819 */ /* 0x000fe2000001141a */
[----:B------:R-:W-:Y:S02]  /*f0e0*/  IMAD R21, R21, R167, R22 ;  /* 0x000000a715157224 */ /* 0x000fe400078e0216 */
[-C--:B------:R-:W-:Y:S01]  /*f0f0*/  IMAD.WIDE R30, R24, R165.reuse, R30 ;  /* 0x000000a5181e7225 */ /* 0x080fe200078e021e */
[----:B------:R-:W-:Y:S03]  /*f100*/  STS.64 [R164], R80 ;  /* 0x00000050a4007388 */ /* 0x000fe60000000a00 */
[----:B------:R-:W-:Y:S01]  /*f110*/  IMAD.WIDE R26, R21, R165, R26 ;  /* 0x000000a5151a7225 */ /* 0x000fe200078e021a */
[C---:B------:R-:W-:Y:S01]  /*f120*/  SHF.L.U64.HI R20, R30.reuse, 0x1, R31 ;  /* 0x000000011e147819 */ /* 0x040fe2000001021f */
[----:B------:R-:W-:Y:S02]  /*f130*/  STS.64 [R164+0x20], R76 ;  /* 0x0000204ca4007388 */ /* 0x000fe40000000a00 */
[----:B------:R-:W-:Y:S01]  /*f140*/  IMAD.SHL.U32 R23, R30, 0x2, RZ ;  /* 0x000000021e177824 */ /* 0x000fe200078e00ff */
[C---:B------:R-:W-:Y:S01]  /*f150*/  SHF.L.U32 R22, R26.reuse, 0x1, RZ ;  /* 0x000000011a167819 */ /* 0x040fe200000006ff */
[----:B------:R-:W-:Y:S01]  /*f160*/  STS.64 [R164+0x40], R72 ;  /* 0x00004048a4007388 */ /* 0x000fe20000000a00 */
[----:B------:R-:W-:-:S02]  /*f170*/  SHF.L.U64.HI R21, R26, 0x1, R27 ;  /* 0x000000011a157819 */ /* 0x000fc4000001021b */
[----:B------:R-:W-:Y:S01]  /*f180*/  LOP3.LUT R23, R23, 0xfffffffe, RZ, 0xc0, !PT ;  /* 0xfffffffe17177812 */ /* 0x000fe200078ec0ff */
[----:B------:R-:W-:Y:S01]  /*f190*/  STS.64 [R164+0x60], R68 ;  /* 0x00006044a4007388 */ /* 0x000fe20000000a00 */
[----:B------:R-:W-:-:S03]  /*f1a0*/  LOP3.LUT R20, R20, 0x1fffffff, RZ, 0xc0, !PT ;  /* 0x1fffffff14147812 */ /* 0x000fc600078ec0ff */
        /* <DEDUP_REMOVED lines=21> */
[----:B----4-:R-:W-:Y:S01]  /*f300*/  FMUL R24, R10, R160 ;  /* 0x000000a00a187220 */ /* 0x010fe20000400000 */
[----:B------:R-:W-:Y:S01]  /*f310*/  F2FP.F16.F32.PACK_AB R10, R13, R12 ;  /* 0x0000000c0d0a723e */ /* 0x000fe200000000ff */
[-C--:B------:R-:W-:Y:S01]  /*f320*/  FMUL R15, R8, R160.reuse ;  /* 0x000000a0080f7220 */ /* 0x080fe20000400000 */
[-C--:B------:R-:W-:Y:S01]  /*f330*/  FMUL R29, R11, R160.reuse ;  /* 0x000000a00b1d7220 */ /* 0x080fe20000400000 */
[----:B------:R-:W-:Y:S01]  /*f340*/  IADD3 R12, P4, PT, R156, R23, RZ ;  /* 0x000000179c0c7210 */ /* 0x000fe20007f9e0ff */
[-C--:B------:R-:W-:Y:S01]  /*f350*/  FMUL R26, R9, R160.reuse ;  /* 0x000000a0091a7220 */ /* 0x080fe20000400000 */
[----:B------:R-:W-:Y:S01]  /*f360*/  FMUL R7, R7, R160 ;  /* 0x000000a007077220 */ /* 0x000fe20000400000 */
[----:B------:R-:W-:-:S02]  /*f370*/  F2FP.F16.F32.PACK_AB R8, R17, R16 ;  /* 0x000000101108723e */ /* 0x000fc400000000ff */
[----:B------:R-:W-:Y:S01]  /*f380*/  F2FP.F16.F32.PACK_AB R11, R27, R14 ;  /* 0x0000000e1b0b723e */ /* 0x000fe200000000ff */
[----:B------:R-:W-:Y:S01]  /*f390*/  IMAD.X R13, R157, 0x1, R20, P4 ;  /* 0x000000019d0d7824 */ /* 0x000fe200020e0614 */
[----:B------:R-:W-:Y:S02]  /*f3a0*/  LOP3.LUT R14, R21, 0x1fffffff, RZ, 0xc0, !PT ;  /* 0x1fffffff150e7812 */ /* 0x000fe400078ec0ff */
[----:B------:R-:W-:Y:S02]  /*f3b0*/  IADD3 R16, P3, PT, R156, R5, RZ ;  /* 0x000000059c107210 */ /* 0x000fe40007f7e0ff */
        /* <DEDUP_REMOVED lines=312> */
[----:B------:R-:W-:Y:S01]  /*10740*/  F2FP.F16.F32.PACK_AB R8, R17, R16 ;  /* 0x000000101108723e */ /* 0x000fe200000000ff */
[----:B------:R-:W-:Y:S01]  /*10750*/  IMAD.HI.U32 R17, R21, -0x55555555, RZ ;  /* 0xaaaaaaab15117827 */ /* 0x000fe200078e00ff */
[----:B------:R-:W-:-:S02]  /*10760*/  F2FP.F16.F32.PACK_AB R9, R19, R18 ;  /* 0x000000121309723e */ /* 0x000fc400000000ff */
[----:B------:R-:W-:Y:S02]  /*10770*/  F2FP.F16.F32.PACK_AB R4, R26, R15 ;  /* 0x0000000f1a04723e */ /* 0x000fe400000000ff */
[----:B------:R-:W-:Y:S01]  /*10780*/  F2FP.F16.F32.PACK_AB R5, R29, R24 ;  /* 0x000000181d05723e */ /* 0x000fe200000000ff */
[----:B------:R1:W-:Y:S01]  /*10790*/  @P2 STG.E.128 desc[UR36][R12.64], R8 ;  /* 0x000000080c002986 */ /* 0x0003e2000c101d24 */
[----:B------:R-:W-:Y:S02]  /*107a0*/  F2FP.F16.F32.PACK_AB R6, R31, R28 ;  /* 0x0000001c1f06723e */ /* 0x000fe400000000ff */
[----:B------:R-:W-:Y:S02]  /*107b0*/  F2FP.F16.F32.PACK_AB R7, R7, R30 ;  /* 0x0000001e0707723e */ /* 0x000fe400000000ff */
[----:B------:R-:W-:Y:S02]  /*107c0*/  IADD3.X R15, PT, PT, R157, R20, RZ, P3, !PT ;  /* 0x000000149d0f7210 */ /* 0x000fe40001ffe4ff */
[----:B------:R-:W-:-:S02]  /*107d0*/  IADD3 R161, PT, PT, R161, 0x3a, RZ ;  /* 0x0000003aa1a17810 */ /* 0x000fc40007ffe0ff */
[--C-:B------:R-:W-:Y:S01]  /*107e0*/  SHF.R.U32.HI R24, RZ, 0x1, R17.reuse ;  /* 0x00000001ff187819 */ /* 0x100fe20000011611 */
[----:B------:R-:W-:Y:S01]  /*107f0*/  @P1 STG.E.128 desc[UR36][R14.64], R4 ;  /* 0x000000040e001986 */ /* 0x000fe2000c101d24 */
[----:B------:R-:W-:Y:S01]  /*10800*/  SHF.R.U32.HI R22, RZ, 0x4, R17 ;  /* 0x00000004ff167819 */ /* 0x000fe20000011611 */
[----:B------:R-:W-:Y:S01]  /*10810*/  IMAD.HI.U32 R16, R161, -0x55555555, RZ ;  /* 0xaaaaaaaba1107827 */ /* 0x000fe200078e00ff */
[----:B------:R-:W-:Y:S01]  /*10820*/  BAR.SYNC.DEFER_BLOCKING 0x0 ;  /* 0x0000000000007b1d */ /* 0x000fe20000010000 */
[----:B------:R-:W-:Y:S02]  /*10830*/  ISETP.LT.AND P1, PT, R21, R158, P0 ;  /* 0x0000009e1500720c */ /* 0x000fe40000721270 */
[----:B------:R-:W-:Y:S01]  /*10840*/  IMAD R24, R24, -0x3, R21 ;  /* 0xfffffffd18187824 */ /* 0x000fe200078e0215 */
[--C-:B------:R-:W-:Y:S02]  /*10850*/  SHF.R.U32.HI R18, RZ, 0x1, R16.reuse ;  /* 0x00000001ff127819 */ /* 0x100fe40000011610 */
[----:B------:R-:W-:Y:S01]  /*10860*/  SHF.R.U32.HI R23, RZ, 0x4, R16 ;  /* 0x00000004ff177819 */ /* 0x000fe20000011610 */
[----:B------:R-:W-:Y:S01]  /*10870*/  IMAD R24, R24, R166, R25 ;  /* 0x000000a618187224 */ /* 0x000fe200078e0219 */
[----:B------:R-:W-:Y:S01]  /*10880*/  ISETP.LT.AND P0, PT, R161, R158, P0 ;  /* 0x0000009ea100720c */ /* 0x000fe20000701270 */
[----:B------:R-:W-:-:S04]  /*10890*/  IMAD R18, R18, -0x3, R161 ;  /* 0xfffffffd12127824 */ /* 0x000fc800078e02a1 */
[----:B------:R-:W-:Y:S01]  /*108a0*/  IMAD R26, R18, R166, R25 ;  /* 0x000000a6121a7224 */ /* 0x000fe200078e0219 */
[----:B------:R-:W-:-:S04]  /*108b0*/  SHF.R.S32.HI R25, RZ, 0x1f, R24 ;  /* 0x0000001fff197819 */ /* 0x000fc80000011418 */
[----:B------:R-:W-:Y:S01]  /*108c0*/  SHF.R.S32.HI R27, RZ, 0x1f, R26 ;  /* 0x0000001fff1b7819 */ /* 0x000fe2000001141a */
[----:B-1----:R-:W-:Y:S01]  /*108d0*/  IMAD.SHL.U32 R11, R17, 0x8, RZ ;  /* 0x00000008110b7824 */ /* 0x002fe200078e00ff */
[----:B------:R-:W-:Y:S01]  /*108e0*/  SHF.L.U32 R9, R16, 0x3, RZ ;  /* 0x0000000310097819 */ /* 0x000fe200000006ff */
[----:B------:R-:W-:Y:S03]  /*108f0*/  STS.64 [R164], R146 ;  /* 0x00000092a4007388 */ /* 0x000fe60000000a00 */
[----:B------:R-:W-:Y:S02]  /*10900*/  LOP3.LUT R11, R11, 0x70, RZ, 0xc0, !PT ;  /* 0x000000700b0b7812 */ /* 0x000fe400078ec0ff */
[----:B------:R-:W-:Y:S01]  /*10910*/  LOP3.LUT R9, R9, 0x70, RZ, 0xc0, !PT ;  /* 0x0000007009097812 */ /* 0x000fe200078ec0ff */
[----:B------:R-:W-:Y:S02]  /*10920*/  STS.64 [R164+0x20], R142 ;  /* 0x0000208ea4007388 */ /* 0x000fe40000000a00 */
[----:B------:R-:W-:Y:S01]  /*10930*/  IMAD.IADD R20, R11, 0x1, R2 ;  /* 0x000000010b147824 */ /* 0x000fe200078e0202 */
[----:B------:R-:W-:Y:S01]  /*10940*/  IADD3 R2, PT, PT, R9, R2, RZ ;  /* 0x0000000209027210 */ /* 0x000fe20007ffe0ff */
[----:B------:R-:W-:Y:S02]  /*10950*/  STS.64 [R164+0x40], R138 ;  /* 0x0000408aa4007388 */ /* 0x000fe40000000a00 */
[----:B------:R-:W-:-:S02]  /*10960*/  IMAD R20, R20, R167, R22 ;  /* 0x000000a714147224 */ /* 0x000fc400078e0216 */
[----:B------:R-:W-:Y:S01]  /*10970*/  STS.64 [R164+0x60], R134 ;  /* 0x00006086a4007388 */ /* 0x000fe20000000a00 */
[----:B------:R-:W-:Y:S02]  /*10980*/  IMAD R2, R2, R167, R23 ;  /* 0x000000a702027224 */ /* 0x000fe400078e0217 */
[-C--:B------:R-:W-:Y:S01]  /*10990*/  IMAD.WIDE R28, R20, R165.reuse, R24 ;  /* 0x000000a5141c7225 */ /* 0x080fe200078e0218 */
[----:B------:R-:W-:Y:S03]  /*109a0*/  STS.64 [R168+0x80], R130 ;  /* 0x00008082a8007388 */ /* 0x000fe60000000a00 */
[----:B------:R-:W-:Y:S01]  /*109b0*/  IMAD.WIDE R26, R2, R165, R26 ;  /* 0x000000a5021a7225 */ /* 0x000fe200078e021a */
[----:B------:R-:W-:Y:S03]  /*109c0*/  STS.64 [R168+0xa0], R126 ;  /* 0x0000a07ea8007388 */ /* 0x000fe60000000a00 */
[----:B------:R-:W-:Y:S01]  /*109d0*/  IMAD.SHL.U32 R25, R28, 0x2, RZ ;  /* 0x000000021c197824 */ /* 0x000fe200078e00ff */
[----:B------:R-:W-:Y:S01]  /*109e0*/  STS.64 [R168+0xc0], R122 ;  /* 0x0000c07aa8007388 */ /* 0x000fe20000000a00 */
[----:B------:R-:W-:-:S03]  /*109f0*/  SHF.L.U32 R23, R26, 0x1, RZ ;  /* 0x000000011a177819 */ /* 0x000fc600000006ff */
[----:B------:R-:W-:Y:S01]  /*10a00*/  STS.64 [R168+0xe0], R118 ;  /* 0x0000e076a8007388 */ /* 0x000fe20000000a00 */
[----:B------:R-:W-:Y:S02]  /*10a10*/  LOP3.LUT R25, R25, 0xfffffffe, RZ, 0xc0, !PT ;  /* 0xfffffffe19197812 */ /* 0x000fe400078ec0ff */
[----:B------:R-:W-:Y:S01]  /*10a20*/  LOP3.LUT R23, R23, 0xfffffffe, RZ, 0xc0, !PT ;  /* 0xfffffffe17177812 */ /* 0x000fe200078ec0ff */
[----:B------:R-:W-:Y:S01]  /*10a30*/  BAR.SYNC.DEFER_BLOCKING 0x0 ;  /* 0x0000000000007b1d */ /* 0x000fe20000010000 */
[C---:B------:R-:W-:Y:S02]  /*10a40*/  IADD3 R2, P3, PT, R156.reuse, R25, RZ ;  /* 0x000000199c027210 */ /* 0x040fe40007f7e0ff */
[----:B------:R-:W-:-:S03]  /*10a50*/  IADD3 R156, P2, PT, R156, R23, RZ ;  /* 0x000000179c9c7210 */ /* 0x000fc60007f5e0ff */
[----:B------:R-:W1:Y:S04]  /*10a60*/  LDS.128 R4, [R0] ;  /* 0x0000000000047984 */ /* 0x000e680000000c00 */
[----:B------:R-:W2:Y:S04]  /*10a70*/  LDS.128 R8, [R3] ;  /* 0x0000000003087984 */ /* 0x000ea80000000c00 */
[----:B------:R3:W4:Y:S04]  /*10a80*/  LDS.128 R12, [R3+0x440] ;  /* 0x00044000030c7984 */ /* 0x0007280000000c00 */
[----:B------:R5:W4:Y:S01]  /*10a90*/  LDS.128 R16, [R0+0x440] ;  /* 0x0004400000107984 */ /* 0x000b220000000c00 */
[----:B---3--:R-:W-:-:S02]  /*10aa0*/  SHF.L.U64.HI R3, R28, 0x1, R29 ;  /* 0x000000011c037819 */ /* 0x008fc4000001021d */
[----:B-----5:R-:W-:Y:S02]  /*10ab0*/  SHF.L.U64.HI R0, R26, 0x1, R27 ;  /* 0x000000011a007819 */ /* 0x020fe4000001021b */
[----:B------:R-:W-:Y:S02]  /*10ac0*/  LOP3.LUT R20, R3, 0x1fffffff, RZ, 0xc0, !PT ;  /* 0x1fffffff03147812 */ /* 0x000fe400078ec0ff */
[----:B------:R-:W-:Y:S01]  /*10ad0*/  LOP3.LUT R0, R0, 0x1fffffff, RZ, 0xc0, !PT ;  /* 0x1fffffff00007812 */ /* 0x000fe200078ec0ff */
[-C--:B-1----:R-:W-:Y:S01]  /*10ae0*/  FMUL R4, R4, R160.reuse ;  /* 0x000000a004047220 */ /* 0x082fe20000400000 */
[----:B------:R-:W-:Y:S01]  /*10af0*/  FMUL R5, R5, R160 ;  /* 0x000000a005057220 */ /* 0x000fe20000400000 */
[C---:B------:R-:W-:Y:S01]  /*10b00*/  IMAD.X R3, R157.reuse, 0x1, R20, P3 ;  /* 0x000000019d037824 */ /* 0x040fe200018e0614 */
[----:B------:R-:W-:Y:S01]  /*10b10*/  IADD3.X R157, PT, PT, R157, R0, RZ, P2, !PT ;  /* 0x000000009d9d7210 */ /* 0x000fe200017fe4ff */
        /* <DEDUP_REMOVED lines=10> */
[-C--:B------:R-:W-:Y:S01]  /*10bc0*/  FMUL R16, R16, R160.reuse ;  /* 0x000000a010107220 */ /* 0x080fe20000400000 */
        /* <DEDUP_REMOVED lines=13> */
.L_x_2580:
[----:B------:R-:W-:Y:S05]  /*10ca0*/  @!P5 EXIT ;  /* 0x000000000000d94d */ /* 0x000fea0003800000 */
[----:B------:R-:W4:Y:S01]  /*10cb0*/  LDCU UR4, c[0x0][0x394] ;  /* 0x00007280ff0477ac */ /* 0x000f220008000800 */
[----:B------:R-:W-:Y:S01]  /*10cc0*/  VIADD R201, R201, 0x1 ;  /* 0x00000001c9c97836 */ /* 0x000fe20000000000 */
[----:B------:R-:W-:-:S04]  /*10cd0*/  ISETP.NE.AND P0, PT, R159, RZ, PT ;  /* 0x000000ff9f00720c */ /* 0x000fc80003f05270 */
[C---:B----4-:R-:W-:Y:S01]  /*10ce0*/  ISETP.NE.AND P1, PT, R201.reuse, UR4, PT ;  /* 0x00000004c9007c0c */ /* 0x050fe2000bf25270 */
        /* <DEDUP_REMOVED lines=14> */
.L_x_2494:
[----:B------:R-:W-:Y:S01]  /*10dd0*/  IMAD.MOV.U32 R13, RZ, RZ, R2 ;  /* 0x000000ffff0d7224 */ /* 0x000fe200078e0002 */
[----:B------:R-:W-:Y:S01]  /*10de0*/  MOV R11, 0x1f ;  /* 0x0000001f000b7802 */ /* 0x000fe20000000f00 */
[----:B------:R-:W-:Y:S01]  /*10df0*/  IMAD.MOV.U32 R12, RZ, RZ, RZ ;  /* 0x000000ffff0c7224 */ /* 0x000fe200078e00ff */
[----:B------:R-:W-:-:S07]  /*10e00*/  MOV R15, 0xffffffff ;  /* 0xffffffff000f7802 */ /* 0x000fce0000000f00 */
[----:B-----5:R-:W-:Y:S05]  /*10e10*/  WARPSYNC.COLLECTIVE R15, `(.L_x_2581) ;  /* 0x000000000f087348 */ /* 0x020fea0003c00000 */
[----:B------:R1:W2:Y:S02]  /*10e20*/  SHFL.IDX P6, R14, R13, R12, R11 ;  /* 0x0000000c0d0e7389 */ /* 0x0002a400000c000b */
[----:B-12--5:R-:W-:Y:S05]  /*10e30*/  ENDCOLLECTIVE ;  /* 0x000000000000791b */ /* 0x026fea0003800000 */
.L_x_2581:
[----:B------:R-:W-:Y:S05]  /*10e40*/  BRA `(.L_x_2582) ;  /* 0xfffffefc006c7947 */ /* 0x000fea000383ffff */
.L_x_2583:
        /* <DEDUP_REMOVED lines=11> */
.L_x_4328:


//--------------------- .text._ZN7cutlass7Kernel2INS_4gemm6kernel20DefaultGemmUniversalINS_6half_tENS_6layout11ColumnMajorELNS_16ComplexTransformE0ELi8ES4_S6_LS7_0ELi8ES4_NS5_8RowMajorEfNS_4arch15OpClassTensorOpENS9_4Sm80ENS1_9GemmShapeILi128ELi128ELi32EEENSC_ILi64ELi64ELi32EEENSC_ILi16ELi8ELi16EEENS_8epilogue6thread17LinearCombinationIS4_Li8EffLNSH_9ScaleType4KindE0ELNS_15FloatRoundStyleE2ES4_EENS1_11threadblock30GemmIdentityThreadblockSwizzleILi8EEELi4ENS9_13OpMultiplyAddELNS1_23SharedMemoryClearOptionE0ELb0ELb0ELb0ENS5_9NoPermuteENS5_34Tensor4DPermute0213RowMajorInverseILi8ELi4EEESU_vE10SelectBaseISP_vEEEEvNT_6ParamsE --------------------------
	.section	.text._ZN7cutlass7Kernel2INS_4gemm6kernel20DefaultGemmUniversalINS_6half_tENS_6layout11ColumnMajorELNS_16ComplexTransformE0ELi8ES4_S6_LS7_0ELi8ES4_NS5_8RowMajorEfNS_4arch15OpClassTensorOpENS9_4Sm80ENS1_9GemmShapeILi128ELi128ELi32EEENSC_ILi64ELi64ELi32EEENSC_ILi16ELi8ELi16EEENS_8epilogue6thread17LinearCombinationIS4_Li8EffLNSH_9ScaleType4KindE0ELNS_15FloatRoundStyleE2ES4_EENS1_11threadblock30GemmIdentityThreadblockSwizzleILi8EEELi4ENS9_13OpMultiplyAddELNS1_23SharedMemoryClearOptionE0ELb0ELb0ELb0ENS5_9NoPermuteENS5_34Tensor4DPermute0213RowMajorInverseILi8ELi4EEESU_vE10SelectBaseISP_vEEEEvNT_6ParamsE,"ax",@progbits
	.align	128
.text._ZN7cutlass7Kernel2INS_4gemm6kernel20DefaultGemmUniversalINS_6half_tENS_6layout11ColumnMajorELNS_16ComplexTransformE0ELi8ES4_S6_LS7_0ELi8ES4_NS5_8RowMajorEfNS_4arch15OpClassTensorOpENS9_4Sm80ENS1_9GemmShapeILi128ELi128ELi32EEENSC_ILi64ELi64ELi32EEENSC_ILi16ELi8ELi16EEENS_8epilogue6thread17LinearCombinationIS4_Li8EffLNSH_9ScaleType4KindE0ELNS_15FloatRoundStyleE2ES4_EENS1_11threadblock30GemmIdentityThreadblockSwizzleILi8EEELi4ENS9_13OpMultiplyAddELNS1_23SharedMemoryClearOptionE0ELb0ELb0ELb0ENS5_9NoPermuteENS5_34Tensor4DPermute0213RowMajorInverseILi8ELi4EEESU_vE10SelectBaseISP_vEEEEvNT_6ParamsE:
        .type           _ZN7cutlass7Kernel2INS_4gemm6kernel20DefaultGemmUniversalINS_6half_tENS_6layout11ColumnMajorELNS_16ComplexTransformE0ELi8ES4_S6_LS7_0ELi8ES4_NS5_8RowMajorEfNS_4arch15OpClassTensorOpENS9_4Sm80ENS1_9GemmShapeILi128ELi128ELi32EEENSC_ILi64ELi64ELi32EEENSC_ILi16ELi8ELi16EEENS_8epilogue6thread17LinearCombinationIS4_Li8EffLNSH_9ScaleType4KindE0ELNS_15FloatRoundStyleE2ES4_EENS1_11threadblock30GemmIdentityThreadblockSwizzleILi8EEELi4ENS9_13OpMultiplyAddELNS1_23SharedMemoryClearOptionE0ELb0ELb0ELb0ENS5_9NoPermuteENS5_34Tensor4DPermute0213RowMajorInverseILi8ELi4EEESU_vE10SelectBaseISP_vEEEEvNT_6ParamsE,@function
        .size           _ZN7cutlass7Kernel2INS_4gemm6kernel20DefaultGemmUniversalINS_6half_tENS_6layout11ColumnMajorELNS_16ComplexTransformE0ELi8ES4_S6_LS7_0ELi8ES4_NS5_8RowMajorEfNS_4arch15OpClassTensorOpENS9_4Sm80ENS1_9GemmShapeILi128ELi128ELi32EEENSC_ILi64ELi64ELi32EEENSC_ILi16ELi8ELi16EEENS_8epilogue6thread17LinearCombinationIS4_Li8EffLNSH_9ScaleType4KindE0ELNS_15FloatRoundStyleE2ES4_EENS1_11threadblock30GemmIdentityThreadblockSwizzleILi8EEELi4ENS9_13OpMultiplyAddELNS1_23SharedMemoryClearOptionE0ELb0ELb0ELb0ENS5_9NoPermuteENS5_34Tensor4DPermute0213RowMajorInverseILi8ELi4EEESU_vE10SelectBaseISP_vEEEEvNT_6ParamsE,(.L_x_4329 - _ZN7cutlass7Kernel2INS_4gemm6kernel20DefaultGemmUniversalINS_6half_tENS_6layout11ColumnMajorELNS_16ComplexTransformE0ELi8ES4_S6_LS7_0ELi8ES4_NS5_8RowMajorEfNS_4arch15OpClassTensorOpENS9_4Sm80ENS1_9GemmShapeILi128ELi128ELi32EEENSC_ILi64ELi64ELi32EEENSC_ILi16ELi8ELi16EEENS_8epilogue6thread17LinearCombinationIS4_Li8EffLNSH_9ScaleType4KindE0ELNS_15FloatRoundStyleE2ES4_EENS1_11threadblock30GemmIdentityThreadblockSwizzleILi8EEELi4ENS9_13OpMultiplyAddELNS1_23SharedMemoryClearOptionE0ELb0ELb0ELb0ENS5_9NoPermuteENS5_34Tensor4DPermute0213RowMajorInverseILi8ELi4EEESU_vE10SelectBaseISP_vEEEEvNT_6ParamsE)
        .other          _ZN7cutlass7Kernel2INS_4gemm6kernel20DefaultGemmUniversalINS_6half_tENS_6layout11ColumnMajorELNS_16ComplexTransformE0ELi8ES4_S6_LS7_0ELi8ES4_NS5_8RowMajorEfNS_4arch15OpClassTensorOpENS9_4Sm80ENS1_9GemmShapeILi128ELi128ELi32EEENSC_ILi64ELi64ELi32EEENSC_ILi16ELi8ELi16EEENS_8epilogue6thread17LinearCombinationIS4_Li8EffLNSH_9ScaleType4KindE0ELNS_15FloatRoundStyleE2ES4_EENS1_11threadblock30GemmIdentityThreadblockSwizzleILi8EEELi4ENS9_13OpMultiplyAddELNS1_23SharedMemoryClearOptionE0ELb0ELb0ELb0ENS5_9NoPermuteENS5_34Tensor4DPermute0213RowMajorInverseILi8ELi4EEESU_vE10SelectBaseISP_vEEEEvNT_6ParamsE,@"STO_CUDA_ENTRY STV_DEFAULT"
_ZN7cutlass7Kernel2INS_4gemm6kernel20DefaultGemmUniversalINS_6half_tENS_6layout11ColumnMajorELNS_16ComplexTransformE0ELi8ES4_S6_LS7_0ELi8ES4_NS5_8RowMajorEfNS_4arch15OpClassTensorOpENS9_4Sm80ENS1_9GemmShapeILi128ELi128ELi32EEENSC_ILi64ELi64ELi32EEENSC_ILi16ELi8ELi16EEENS_8epilogue6thread17LinearCombinationIS4_Li8EffLNSH_9ScaleType4KindE0ELNS_15FloatRoundStyleE2ES4_EENS1_11threadblock30GemmIdentityThreadblockSwizzleILi8EEELi4ENS9_13OpMultiplyAddELNS1_23SharedMemoryClearOptionE0ELb0ELb0ELb0ENS5_9NoPermuteENS5_34Tensor4DPermute0213RowMajorInverseILi8ELi4EEESU_vE10SelectBaseISP_vEEEEvNT_6ParamsE:
        /* <DEDUP_REMOVED lines=37> */
.L_x_2584:
        /* <DEDUP_REMOVED lines=18> */
.L_x_2586:
[----:B------:R-:W1:Y:S08]  /*0370*/  LDC.64 R202, c[0x0][0x4a0] ;  /* 0x00012800ffca7b82 */ /* 0x000e700000000a00 */
[----:B------:R-:W2:Y:S01]  /*0380*/  LDC.64 R204, c[0x0][0x4a8] ;  /* 0x00012a00ffcc7b82 */ /* 0x000ea20000000a00 */
[----:B-1----:R-:W-:-:S06]  /*0390*/  IMAD.WIDE.U32 R202, R201, 0x8, R202 ;  /* 0x00000008c9ca7825 */ /* 0x002fcc00078e00ca */
[----:B------:R-:W5:Y:S01]  /*03a0*/  LDG.E.64 R202, desc[UR36][R202.64] ;  /* 0x00000024caca7981 */ /* 0x000f62000c1e1b00 */
[----:B--2---:R-:W-:-:S06]  /*03b0*/  IMAD.WIDE.U32 R204, R201, 0x8, R204 ;  /* 0x00000008c9cc7825 */ /* 0x004fcc00078e00cc */
[----:B------:R-:W5:Y:S02]  /*03c0*/  LDG.E.64 R204, desc[UR36][R204.64] ;  /* 0x00000024cccc7981 */ /* 0x000f64000c1e1b00 */
.L_x_2585:
        /* <DEDUP_REMOVED lines=19> */
.L_x_2587:
        /* <DEDUP_REMOVED lines=20> */
.L_x_2588:
        /* <DEDUP_REMOVED lines=38> */
.L_x_2589:
        /* <DEDUP_REMOVED lines=18> */
.L_x_2590:
        /* <DEDUP_REMOVED lines=16> */
[----:B------:R-:W-:Y:S01]  /*0ac0*/  SHF.R.S32.HI R206, RZ, 0x3, R10 ;  /* 0x00000003ffce7819 */ /* 0x000fe2000001140a */
[C---:B------:R-:W-:Y:S01]  /*0ad0*/  VIADD R132, R176.reuse, 0x18 ;  /* 0x00000018b0847836 */ /* 0x040fe20000000000 */
[----:B-1----:R-:W-:-:S02]  /*0ae0*/  ISETP.LT.AND P3, PT, R176, R5, !P0 ;  /* 0x00000005b000720c */ /* 0x002fc40004761270 */
[-C--:B------:R-:W-:Y:S02]  /*0af0*/  ISETP.GE.AND P2, PT, R174, R5.reuse, PT ;  /* 0x00000005ae00720c */ /* 0x080fe40003f46270 */
[----:B------:R-:W-:Y:S02]  /*0b00*/  ISETP.GE.AND P1, PT, R134, R5, PT ;  /* 0x000000058600720c */ /* 0x000fe40003f26270 */
[----:B------:R-:W-:Y:S02]  /*0b10*/  SEL R7, RZ, 0x1, !P3 ;  /* 0x00000001ff077807 */ /* 0x000fe40005800000 */
[----:B------:R-:W-:Y:S02]  /*0b20*/  SEL R8, R8, RZ, !P2 ;  /* 0x000000ff08087207 */ /* 0x000fe40005000000 */
[----:B------:R-:W-:Y:S02]  /*0b30*/  SEL R11, R11, RZ, !P1 ;  /* 0x000000ff0b0b7207 */ /* 0x000fe40004800000 */
[----:B------:R-:W-:-:S02]  /*0b40*/  ISETP.GE.AND P3, PT, R24, R0, PT ;  /* 0x000000001800720c */ /* 0x000fc40003f66270 */
[----:B------:R-:W-:Y:S02]  /*0b50*/  IADD3 R11, PT, PT, R11, R8, R7 ;  /* 0x000000080b0b7210 */ /* 0x000fe40007ffe007 */
[----:B------:R-:W-:Y:S02]  /*0b60*/  SEL R8, RZ, 0x8, P0 ;  /* 0x00000008ff087807 */ /* 0x000fe40000000000 */
[----:B------:R-:W-:Y:S02]  /*0b70*/  ISETP.GE.AND P0, PT, R132, R5, PT ;  /* 0x000000058400720c */ /* 0x000fe40003f06270 */
[----:B------:R-:W-:Y:S02]  /*0b80*/  P2R R7, PR, RZ, 0x8 ;  /* 0x00000008ff077803 */ /* 0x000fe40000000000 */
[----:B------:R-:W-:Y:S02]  /*0b90*/  SEL R8, R8, RZ, !P0 ;  /* 0x000000ff08087207 */ /* 0x000fe40004000000 */
[----:B------:R-:W-:-:S02]  /*0ba0*/  ISETP.GE.AND P3, PT, R17, R0, PT ;  /* 0x000000001100720c */ /* 0x000fc40003f66270 */
[-C--:B------:R-:W-:Y:S01]  /*0bb0*/  ISETP.GE.AND P5, PT, R18, R4.reuse, PT ;  /* 0x000000041200720c */ /* 0x080fe20003fa6270 */
[----:B------:R-:W-:Y:S01]  /*0bc0*/  IMAD.IADD R8, R11, 0x1, R8 ;  /* 0x000000010b087824 */ /* 0x000fe200078e0208 */
[----:B------:R-:W-:Y:S01]  /*0bd0*/  ISETP.GE.AND P4, PT, R16, R4, PT ;  /* 0x000000041000720c */ /* 0x000fe20003f86270 */
[----:B------:R-:W-:-:S12]  /*0be0*/  BRA.DIV UR4, `(.L_x_2591) ;  /* 0x000000da04587947 */ /* 0x000fd8000b800000 */
[----:B------:R1:W2:Y:S02]  /*0bf0*/  SHFL.IDX PT, R14, R26, RZ, 0x1f ;  /* 0x00001fff1a0e7589 */ /* 0x0002a400000e0000 */
.L_x_2675:
[----:B--2---:R-:W-:Y:S01]  /*0c00*/  SHF.R.S32.HI R213, RZ, 0x1f, R14 ;  /* 0x0000001fffd57819 */ /* 0x004fe2000001140e */
[----:B------:R-:W-:Y:S01]  /*0c10*/  VIADD R13, R19, 0x3e ;  /* 0x0000003e130d7836 */ /* 0x000fe20000000000 */
[----:B------:R-:W-:Y:S01]  /*0c20*/  ISETP.LT.AND P6, PT, R24, R0, !P5 ;  /* 0x000000001800720c */ /* 0x000fe20006fc1270 */
[----:B------:R-:W2:Y:S01]  /*0c30*/  LDC R208, c[0x0][0x3b8] ;  /* 0x0000ee00ffd07b82 */ /* 0x000ea20000000800 */
[----:B------:R-:W-:Y:S01]  /*0c40*/  LEA.HI R213, R213, R14, RZ, 0x2 ;  /* 0x0000000ed5d57211 */ /* 0x000fe200078f10ff */
[----:B------:R-:W-:Y:S01]  /*0c50*/  IMAD.SHL.U32 R29, R2, 0x4, RZ ;  /* 0x00000004021d7824 */ /* 0x000fe200078e00ff */
[----:B------:R-:W-:Y:S01]  /*0c60*/  SEL R27, RZ, 0x1, !P6 ;  /* 0x00000001ff1b7807 */ /* 0x000fe20007000000 */
[----:B------:R-:W-:Y:S01]  /*0c70*/  BSSY.RECONVERGENT B0, `(.L_x_2592) ;  /* 0x000005c000007945 */ /* 0x000fe20003800200 */
[----:B------:R-:W-:Y:S02]  /*0c80*/  ISETP.NE.AND P6, PT, R7, RZ, PT ;  /* 0x000000ff0700720c */ /* 0x000fe40003fc5270 */
[----:B------:R-:W-:-:S02]  /*0c90*/  CS2R R20, SRZ ;  /* 0x0000000000147805 */ /* 0x000fc4000001ff00 */
[----:B------:R-:W-:Y:S02]  /*0ca0*/  LOP3.LUT R7, R213, 0xfffc, RZ, 0xc0, !PT ;  /* 0x0000fffcd5077812 */ /* 0x000fe400078ec0ff */
[----:B------:R-:W-:Y:S02]  /*0cb0*/  SEL R11, RZ, 0x4, P5 ;  /* 0x00000004ff0b7807 */ /* 0x000fe40002800000 */
[----:B------:R-:W-:Y:S01]  /*0cc0*/  SEL R10, RZ, 0x2, P4 ;  /* 0x00000002ff0a7807 */ /* 0x000fe20002000000 */
[----:B------:R-:W-:Y:S01]  /*0cd0*/  IMAD.IADD R7, R14, 0x1, -R7 ;  /* 0x000000010e077824 */ /* 0x000fe200078e0a07 */
[----:B------:R-:W-:Y:S02]  /*0ce0*/  SEL R12, R11, RZ, !P3 ;  /* 0x000000ff0b0c7207 */ /* 0x000fe40005800000 */
[----:B------:R-:W-:Y:S02]  /*0cf0*/  SEL R0, R10, RZ, !P6 ;  /* 0x000000ff0a007207 */ /* 0x000fe40007000000 */
[----:B------:R-:W-:-:S02]  /*0d00*/  LOP3.LUT R14, R7, 0x80, RZ, 0xc0, !PT ;  /* 0x00000080070e7812 */ /* 0x000fc400078ec0ff */
[----:B------:R-:W-:Y:S02]  /*0d10*/  IADD3 R27, PT, PT, R12, R0, R27 ;  /* 0x000000000c1b7210 */ /* 0x000fe40007ffe01b */
[----:B------:R-:W-:Y:S02]  /*0d20*/  LEA.HI R211, R14, R7, RZ, 0x19 ;  /* 0x000000070ed37211 */ /* 0x000fe400078fc8ff */
[----:B------:R-:W-:Y:S02]  /*0d30*/  SEL R12, RZ, 0x8, P4 ;  /* 0x00000008ff0c7807 */ /* 0x000fe40002000000 */
[----:B------:R-:W-:Y:S02]  /*0d40*/  LOP3.LUT R212, R211, 0xfffe, RZ, 0xc0, !PT ;  /* 0x0000fffed3d47812 */ /* 0x000fe400078ec0ff */
[----:B------:R-:W-:Y:S02]  /*0d50*/  SEL R0, R12, RZ, !P3 ;  /* 0x000000ff0c007207 */ /* 0x000fe40005800000 */
[----:B------:R-:W-:Y:S01]  /*0d60*/  SHF.R.U32.HI R15, RZ, 0x1, R2 ;  /* 0x00000001ff0f7819 */ /* 0x000fe20000011602 */
[----:B------:R-:W-:Y:S01]  /*0d70*/  IMAD.MOV R212, RZ, RZ, -R212 ;  /* 0x000000ffffd47224 */ /* 0x000fe200078e0ad4 */
[----:B------:R-:W-:Y:S01]  /*0d80*/  ISETP.GE.U32.AND P6, PT, R13, 0x3f, PT ;  /* 0x0000003f0d00780c */ /* 0x000fe20003fc6070 */
[----:B------:R-:W-:Y:S01]  /*0d90*/  IMAD.IADD R27, R0, 0x1, R27 ;  /* 0x00000001001b7824 */ /* 0x000fe200078e021b */
[----:B------:R-:W-:Y:S01]  /*0da0*/  LOP3.LUT R15, R15, 0x8, RZ, 0xc0, !PT ;  /* 0x000000080f0f7812 */ /* 0x000fe200078ec0ff */
[----:B------:R-:W-:Y:S01]  /*0db0*/  VIADD R0, R19, 0x1f ;  /* 0x0000001f13007836 */ /* 0x000fe20000000000 */
[----:B------:R-:W-:-:S02]  /*0dc0*/  PRMT R212, R212, 0x7710, RZ ;  /* 0x00007710d4d47816 */ /* 0x000fc400000000ff */
[----:B------:R-:W-:Y:S02]  /*0dd0*/  SEL R27, R27, RZ, P6 ;  /* 0x000000ff1b1b7207 */ /* 0x000fe40003000000 */
[----:B------:R-:W-:Y:S01]  /*0de0*/  PRMT R211, R211, 0x8880, RZ ;  /* 0x00008880d3d37816 */ /* 0x000fe200000000ff */
[----:B------:R-:W-:Y:S01]  /*0df0*/  IMAD.IADD R212, R7, 0x1, R212 ;  /* 0x0000000107d47824 */ /* 0x000fe200078e02d4 */
[----:B------:R-:W-:Y:S02]  /*0e00*/  LOP3.LUT R214, R15, 0x7, R2, 0xf8, !PT ;  /* 0x000000070fd67812 */ /* 0x000fe400078ef802 */
[----:B------:R-:W-:Y:S02]  /*0e10*/  LOP3.LUT P3, R15, R27, 0x1, RZ, 0xc0, !PT ;  /* 0x000000011b0f7812 */ /* 0x000fe4000786c0ff */
[----:B------:R-:W-:Y:S01]  /*0e20*/  SHF.R.S32.HI R211, RZ, 0x1, R211 ;  /* 0x00000001ffd37819 */ /* 0x000fe200000114d3 */
[----:B------:R-:W-:Y:S01]  /*0e30*/  IMAD.SHL.U32 R214, R214, 0x10, RZ ;  /* 0x00000010d6d67824 */ /* 0x000fe200078e00ff */
[----:B------:R-:W-:-:S02]  /*0e40*/  SHF.R.U32.HI R168, RZ, 0x1, R25 ;  /* 0x00000001ffa87819 */ /* 0x000fc40000011619 */
[----:B------:R-:W-:Y:S02]  /*0e50*/  SHF.R.S32.HI R213, RZ, 0x2, R213 ;  /* 0x00000002ffd57819 */ /* 0x000fe400000114d5 */
[----:B------:R-:W-:Y:S02]  /*0e60*/  PRMT R211, R211, 0x9910, RZ ;  /* 0x00009910d3d37816 */ /* 0x000fe400000000ff */
        /* <DEDUP_REMOVED lines=23> */
[----:B-1----:R-:W1:Y:S01]  /*0fe0*/  I2F.RP R26, R21 ;  /* 0x00000015001a7306 */ /* 0x002e620000209400 */
[----:B------:R-:W-:Y:S02]  /*0ff0*/  IABS R8, R209 ;  /* 0x000000d100087213 */ /* 0x000fe40000000000 */
[----:B------:R-:W-:-:S03]  /*1000*/  SHF.R.S32.HI R29, RZ, 0x1f, R24 ;  /* 0x0000001fff1d7819 */ /* 0x000fc60000011418 */
[----:B------:R-:W-:Y:S02]  /*1010*/  IMAD.MOV R8, RZ, RZ, -R8 ;  /* 0x000000ffff087224 */ /* 0x000fe400078e0a08 */
[----:B-1----:R-:W1:Y:S02]  /*1020*/  MUFU.RCP R30, R26 ;  /* 0x0000001a001e7308 */ /* 0x002e640000001000 */
[----:B-1----:R-:W-:-:S06]  /*1030*/  VIADD R30, R30, 0xffffffe ;  /* 0x0ffffffe1e1e7836 */ /* 0x002fcc0000000000 */
[----:B------:R-:W1:Y:S02]  /*1040*/  F2I.FTZ.U32.TRUNC.NTZ R31, R30 ;  /* 0x0000001e001f7305 */ /* 0x000e64000021f000 */
[----:B-1----:R-:W-:Y:S02]  /*1050*/  IMAD.MOV R20, RZ, RZ, -R31 ;  /* 0x000000ffff147224 */ /* 0x002fe400078e0a1f */
[----:B------:R-:W-:Y:S02]  /*1060*/  IMAD.MOV.U32 R30, RZ, RZ, RZ ;  /* 0x000000ffff1e7224 */ /* 0x000fe400078e00ff */
[----:B------:R-:W-:-:S04]  /*1070*/  IMAD R20, R20, R21, RZ ;  /* 0x0000001514147224 */ /* 0x000fc800078e02ff */
[----:B------:R-:W-:Y:S01]  /*1080*/  IMAD.HI.U32 R31, R31, R20, R30 ;  /* 0x000000141f1f7227 */ /* 0x000fe200078e001e */
[----:B------:R-:W-:-:S04]  /*1090*/  LEA.HI R20, R29, R24, RZ, 0x2 ;  /* 0x000000181d147211 */ /* 0x000fc800078f10ff */
[C---:B------:R-:W-:Y:S01]  /*10a0*/  LOP3.LUT R29, R20.reuse, 0xfffffffc, RZ, 0xc0, !PT ;  /* 0xfffffffc141d7812 */ /* 0x040fe200078ec0ff */
[----:B------:R-:W-:Y:S01]  /*10b0*/  IMAD.HI.U32 R31, R31, R14, RZ ;  /* 0x0000000e1f1f7227 */ /* 0x000fe200078e00ff */
[----:B------:R-:W-:-:S03]  /*10c0*/  SHF.L.U32 R20, R20, 0x1, RZ ;  /* 0x0000000114147819 */ /* 0x000fc600000006ff */
[----:B------:R-:W-:Y:S01]  /*10d0*/  IMAD R8, R31, R8, R14 ;  /* 0x000000081f087224 */ /* 0x000fe200078e020e */
[----:B------:R-:W-:Y:S01]  /*10e0*/  LOP3.LUT R20, R20, 0xfffffff8, RZ, 0xc0, !PT ;  /* 0xfffffff814147812 */ /* 0x000fe200078ec0ff */
[----:B------:R-:W-:-:S03]  /*10f0*/  IMAD.IADD R14, R24, 0x1, -R29 ;  /* 0x00000001180e7824 */ /* 0x000fc600078e0a1d */
        /* <DEDUP_REMOVED lines=8> */
[----:B------:R-:W-:-:S05]  /*1180*/  IMAD.MOV.U32 R21, RZ, RZ, R31 ;  /* 0x000000ffff157224 */ /* 0x000fca00078e001f */
        /* <DEDUP_REMOVED lines=10> */
.L_x_2593:
[----:B------:R-:W-:Y:S05]  /*1230*/  BSYNC.RECONVERGENT B0 ;  /* 0x0000000000007941 */ /* 0x000fea0003800200 */
.L_x_2592:
[----:B------:R-:W2:Y:S01]  /*1240*/  S2UR UR4, SR_CgaCtaId ;  /* 0x00000000000479c3 */ /* 0x000ea20000008800 */
[----:B------:R-:W-:Y:S01]  /*1250*/  UMOV UR5, 0x400 ;  /* 0x0000040000057882 */ /* 0x000fe20000000000 */
[----:B------:R-:W-:Y:S01]  /*1260*/  IMAD.SHL.U32 R15, R15, 0x10, RZ ;  /* 0x000000100f0f7824 */ /* 0x000fe200078e00ff */
[----:B------:R-:W-:Y:S01]  /*1270*/  SHF.L.U32 R29, R23, 0x8, RZ ;  /* 0x00000008171d7819 */ /* 0x000fe200000006ff */
[----:B------:R-:W-:Y:S01]  /*1280*/  IMAD.IADD R8, R7, 0x1, R28 ;  /* 0x0000000107087824 */ /* 0x000fe200078e021c */
[----:B------:R-:W-:Y:S02]  /*1290*/  BSSY.RECONVERGENT B0, `(.L_x_2594) ;  /* 0x0000034000007945 */ /* 0x000fe40003800200 */
[----:B------:R-:W-:Y:S01]  /*12a0*/  ISETP.NE.U32.AND P3, PT, R15, RZ, PT ;  /* 0x000000ff0f00720c */ /* 0x000fe20003f65070 */
[----:B------:R-:W-:Y:S01]  /*12b0*/  IMAD R15, R8, 0x10, R29 ;  /* 0x00000010080f7824 */ /* 0x000fe200078e021d */
[----:B--2---:R-:W-:-:S06]  /*12c0*/  ULEA UR4, UR4, UR5, 0x18 ;  /* 0x0000000504047291 */ /* 0x004fcc000f8ec0ff */
[----:B------:R-:W-:-:S05]  /*12d0*/  MOV R198, UR4 ;  /* 0x0000000400c67c02 */ /* 0x000fca0008000f00 */
[----:B------:R-:W-:Y:S01]  /*12e0*/  IMAD.IADD R8, R15, 0x1, R198 ;  /* 0x000000010f087824 */ /* 0x000fe200078e02c6 */
[----:B------:R-:W-:-:S04]  /*12f0*/  CS2R R14, SRZ ;  /* 0x00000000000e7805 */ /* 0x000fc8000001ff00 */
[----:B------:R-:W-:Y:S01]  /*1300*/  @!PT LDS RZ, [RZ] ;  /* 0x00000000fffff984 */ /* 0x000fe20000000800 */
[----:B------:R-:W-:Y:S01]  /*1310*/  @!PT LDS RZ, [RZ] ;  /* 0x00000000fffff984 */ /* 0x000fe20000000800 */
[----:B------:R-:W-:Y:S01]  /*1320*/  @!PT LDS RZ, [RZ] ;  /* 0x00000000fffff984 */ /* 0x000fe20000000800 */
[----:B------:R2:W-:Y:S01]  /*1330*/  LDGSTS.E.BYPASS.LTC128B.128 [R8], desc[UR36][R20.64], P3 ;  /* 0x0000000014087fae */ /* 0x0005e20009981a24 */
[----:B-1----:R-:W-:-:S13]  /*1340*/  LOP3.LUT P3, R26, R27, 0x2, RZ, 0xc0, !PT ;  /* 0x000000021b1a7812 */ /* 0x002fda000786c0ff */
[----:B------:R-:W-:Y:S05]  /*1350*/  @!P3 BRA `(.L_x_2595) ;  /* 0x00000000009cb947 */ /* 0x000fea0003800000 */
[-C--:B--2---:R-:W-:Y:S02]  /*1360*/  IABS R21, R209.reuse ;  /* 0x000000d100157213 */ /* 0x084fe40000000000 */
        /* <DEDUP_REMOVED lines=13> */
[----:B------:R-:W-:-:S04]  /*1440*/  SHF.R.S32.HI R15, RZ, 0x1f, R24 ;  /* 0x0000001fff0f7819 */ /* 0x000fc80000011418 */
        /* <DEDUP_REMOVED lines=8> */
[----:B------:R-:W-:Y:S01]  /*14d0*/  LOP3.LUT R15, R14, 0xfffffffc, RZ, 0xc0, !PT ;  /* 0xfffffffc0e0f7812 */ /* 0x000fe200078ec0ff */
        /* <DEDUP_REMOVED lines=15> */
.L_x_2595:
[----:B------:R-:W-:Y:S05]  /*15d0*/  BSYNC.RECONVERGENT B0 ;  /* 0x0000000000007941 */ /* 0x000fea0003800200 */
.L_x_2594:
        /* <DEDUP_REMOVED lines=51> */
.L_x_2597:
[----:B------:R-:W-:Y:S05]  /*1910*/  BSYNC.RECONVERGENT B0 ;  /* 0x0000000000007941 */ /* 0x000fea0003800200 */
.L_x_2596:
[----:B------:R-:W-:Y:S01]  /*1920*/  IMAD.SHL.U32 R24, R24, 0x4, RZ ;  /* 0x0000000418187824 */ /* 0x000fe200078e00ff */
[----:B------:R-:W-:Y:S01]  /*1930*/  BSSY.RECONVERGENT B0, `(.L_x_2598) ;  /* 0x0000035000007945 */ /* 0x000fe20003800200 */
[----:B------:R-:W-:Y:S02]  /*1940*/  IMAD.SHL.U32 R25, R25, 0x10, RZ ;  /* 0x0000001019197824 */ /* 0x000fe400078e00ff */
[----:B-1----:R-:W-:Y:S01]  /*1950*/  IMAD.MOV.U32 R20, RZ, RZ, RZ ;  /* 0x000000ffff147224 */ /* 0x002fe200078e00ff */
[----:B------:R-:W-:Y:S02]  /*1960*/  ISETP.NE.U32.AND P3, PT, R24, RZ, PT ;  /* 0x000000ff1800720c */ /* 0x000fe40003f65070 */
[----:B------:R-:W-:-:S04]  /*1970*/  LOP3.LUT R25, R25, 0x40, RZ, 0xc, !PT ;  /* 0x0000004019197812 */ /* 0x000fc800078e0cff */
[----:B------:R-:W-:-:S04]  /*1980*/  LEA R25, R28, R25, 0x4 ;  /* 0x000000191c197211 */ /* 0x000fc800078e20ff */
[----:B------:R-:W-:-:S05]  /*1990*/  IADD3 R29, PT, PT, R198, R29, R25 ;  /* 0x0000001dc61d7210 */ /* 0x000fca0007ffe019 */
[----:B------:R-:W-:Y:S01]  /*19a0*/  @!PT LDS RZ, [RZ] ;  /* 0x00000000fffff984 */ /* 0x000fe20000000800 */
[----:B------:R-:W-:Y:S01]  /*19b0*/  @!PT LDS RZ, [RZ] ;  /* 0x00000000fffff984 */ /* 0x000fe20000000800 */
[----:B------:R-:W-:Y:S01]  /*19c0*/  @!PT LDS RZ, [RZ] ;  /* 0x00000000fffff984 */ /* 0x000fe20000000800 */
[----:B------:R1:W-:Y:S01]  /*19d0*/  LDGSTS.E.BYPASS.LTC128B.128 [R29+0x400], desc[UR36][R14.64], P3 ;  /* 0x004000000e1d7fae */ /* 0x0003e20009981a24 */
[----:B------:R-:W-:Y:S02]  /*19e0*/  LOP3.LUT P3, R27, R27, 0x8, RZ, 0xc0, !PT ;  /* 0x000000081b1b7812 */ /* 0x000fe4000786c0ff */
[----:B-1----:R-:W-:-:S11]  /*19f0*/  MOV R15, RZ ;  /* 0x000000ff000f7202 */ /* 0x002fd60000000f00 */
        /* <DEDUP_REMOVED lines=40> */
.L_x_2599:
[----:B------:R-:W-:Y:S05]  /*1c80*/  BSYNC.RECONVERGENT B0 ;  /* 0x0000000000007941 */ /* 0x000fea0003800200 */
.L_x_2598:
[----:B------:R-:W-:Y:S01]  /*1c90*/  IMAD.SHL.U32 R27, R27, 0x2, RZ ;  /* 0x000000021b1b7824 */ /* 0x000fe200078e00ff */
[----:B------:R-:W1:Y:S01]  /*1ca0*/  LDC R14, c[0x0][0x3d8] ;  /* 0x0000f600ff0e7b82 */ /* 0x000e620000000800 */
[----:B------:R-:W-:Y:S01]  /*1cb0*/  IMAD.MOV.U32 R26, RZ, RZ, R20 ;  /* 0x000000ffff1a7224 */ /* 0x000fe200078e0014 */
[----:B------:R-:W-:Y:S01]  /*1cc0*/  BSSY.RECONVERGENT B0, `(.L_x_2600) ;  /* 0x0000034000007945 */ /* 0x000fe20003800200 */
[----:B------:R-:W-:Y:S01]  /*1cd0*/  IMAD.MOV.U32 R24, RZ, RZ, RZ ;  /* 0x000000ffff187224 */ /* 0x000fe200078e00ff */
[----:B------:R-:W-:Y:S02]  /*1ce0*/  ISETP.NE.U32.AND P3, PT, R27, RZ, PT ;  /* 0x000000ff1b00720c */ /* 0x000fe40003f65070 */
[----:B------:R-:W-:Y:S02]  /*1cf0*/  MOV R27, R15 ;  /* 0x0000000f001b7202 */ /* 0x000fe40000000f00 */
[----:B------:R-:W-:-:S09]  /*1d00*/  MOV R15, RZ ;  /* 0x000000ff000f7202 */ /* 0x000fd20000000f00 */
[----:B------:R-:W-:Y:S01]  /*1d10*/  @!PT LDS RZ, [RZ] ;  /* 0x00000000fffff984 */ /* 0x000fe20000000800 */
[----:B------:R-:W-:Y:S01]  /*1d20*/  @!PT LDS RZ, [RZ] ;  /* 0x00000000fffff984 */ /* 0x000fe20000000800 */
[----:B------:R-:W-:Y:S01]  /*1d30*/  @!PT LDS RZ, [RZ] ;  /* 0x00000000fffff984 */ /* 0x000fe20000000800 */
[----:B------:R2:W-:Y:S01]  /*1d40*/  LDGSTS.E.BYPASS.LTC128B.128 [R29+0x480], desc[UR36][R26.64], P3 ;  /* 0x004800001a1d7fae */ /* 0x0005e20009981a24 */
[----:B------:R-:W-:Y:S02]  /*1d50*/  LOP3.LUT P3, R20, R13, 0x1, RZ, 0xc0, !PT ;  /* 0x000000010d147812 */ /* 0x000fe4000786c0ff */
[----:B-1----:R-:W-:-:S04]  /*1d60*/  LEA.HI R207, R14, R14, RZ, 0x1 ;  /* 0x0000000e0ecf7211 */ /* 0x002fc800078f08ff */
[----:B------:R-:W-:-:S07]  /*1d70*/  SHF.R.S32.HI R207, RZ, 0x1, R207 ;  /* 0x00000001ffcf7819 */ /* 0x000fce00000114cf */
[----:B--2---:R-:W-:Y:S05]  /*1d80*/  @!P3 BRA `(.L_x_2601) ;  /* 0x00000000009cb947 */ /* 0x004fea0003800000 */
[-C--:B------:R-:W-:Y:S01]  /*1d90*/  IABS R24, R206.reuse ;  /* 0x000000ce00187213 */ /* 0x080fe20000000000 */
[----:B------:R-:W-:Y:S01]  /*1da0*/  IMAD.MOV.U32 R26, RZ, RZ, RZ ;  /* 0x000000ffff1a7224 */ /* 0x000fe200078e00ff */
        /* <DEDUP_REMOVED lines=8> */
[----:B------:R-:W-:-:S04]  /*1e30*/  IMAD R21, R21, R24, RZ ;  /* 0x0000001815157224 */ /* 0x000fc800078e02ff */
[----:B------:R-:W-:Y:S01]  /*1e40*/  IMAD.HI.U32 R26, R27, R21, R26 ;  /* 0x000000151b1a7227 */ /* 0x000fe200078e001a */
[----:B------:R-:W-:-:S04]  /*1e50*/  SHF.R.S32.HI R21, RZ, 0x1f, R176 ;  /* 0x0000001fff157819 */ /* 0x000fc800000114b0 */
[----:B------:R-:W-:Y:S01]  /*1e60*/  LEA.HI R21, R21, R176, RZ, 0x2 ;  /* 0x000000b015157211 */ /* 0x000fe200078f10ff */
        /* <DEDUP_REMOVED lines=8> */
[----:B------:R-:W-:Y:S02]  /*1ef0*/  ISETP.GE.U32.AND P6, PT, R15, R24, PT ;  /* 0x000000180f00720c */ /* 0x000fe40003fc6070 */
[C---:B------:R-:W-:Y:S02]  /*1f00*/  LOP3.LUT R15, R21.reuse, 0xfffffffc, RZ, 0xc0, !PT ;  /* 0xfffffffc150f7812 */ /* 0x040fe400078ec0ff */
[----:B------:R-:W-:-:S03]  /*1f10*/  SHF.L.U32 R21, R21, 0x1, RZ ;  /* 0x0000000115157819 */ /* 0x000fc600000006ff */
[----:B------:R-:W-:Y:S01]  /*1f20*/  IMAD.IADD R15, R176, 0x1, -R15 ;  /* 0x00000001b00f7824 */ /* 0x000fe200078e0a0f */
[----:B------:R-:W-:-:S05]  /*1f30*/  LOP3.LUT R21, R21, 0xfffffff8, RZ, 0xc0, !PT ;  /* 0xfffffff815157812 */ /* 0x000fca00078ec0ff */
        /* <DEDUP_REMOVED lines=12> */
.L_x_2601:
[----:B------:R-:W-:Y:S05]  /*2000*/  BSYNC.RECONVERGENT B0 ;  /* 0x0000000000007941 */ /* 0x000fea0003800200 */
.L_x_2600:
[----:B------:R-:W-:Y:S01]  /*2010*/  SHF.R.U32.HI R21, RZ, 0x1, R6 ;  /* 0x00000001ff157819 */ /* 0x000fe20000011606 */
[----:B------:R-:W-:Y:S01]  /*2020*/  IMAD.SHL.U32 R20, R20, 0x10, RZ ;  /* 0x0000001014147824 */ /* 0x000fe200078e00ff */
[----:B------:R-:W-:Y:S01]  /*2030*/  MOV R27, R15 ;  /* 0x0000000f001b7202 */ /* 0x000fe20000000f00 */
[----:B------:R-:W-:Y:S01]  /*2040*/  IMAD.MOV.U32 R26, RZ, RZ, R24 ;  /* 0x000000ffff1a7224 */ /* 0x000fe200078e0018 */
[----:B------:R-:W-:Y:S01]  /*2050*/  LOP3.LUT R14, R21, 0x3, R2, 0x48, !PT ;  /* 0x00000003150e7812 */ /* 0x000fe200078e4802 */
[----:B------:R-:W-:Y:S01]  /*2060*/  BSSY.RECONVERGENT B0, `(.L_x_2602) ;  /* 0x0000034000007945 */ /* 0x000fe20003800200 */
[----:B------:R-:W-:Y:S01]  /*2070*/  ISETP.NE.U32.AND P3, PT, R20, RZ, PT ;  /* 0x000000ff1400720c */ /* 0x000fe20003f65070 */
[----:B------:R-:W-:Y:S01]  /*2080*/  IMAD.MOV.U32 R20, RZ, RZ, RZ ;  /* 0x000000ffff147224 */ /* 0x000fe200078e00ff */
[----:B------:R-:W-:Y:S01]  /*2090*/  MOV R15, RZ ;  /* 0x000000ff000f7202 */ /* 0x000fe20000000f00 */
[----:B------:R-:W-:-:S05]  /*20a0*/  IMAD.IADD R14, R7, 0x1, R14 ;  /* 0x00000001070e7824 */ /* 0x000fca00078e020e */
[----:B------:R-:W-:-:S05]  /*20b0*/  LEA R21, R21, R14, 0x5 ;  /* 0x0000000e15157211 */ /* 0x000fca00078e28ff */
[----:B------:R-:W-:-:S05]  /*20c0*/  IMAD.U32 R14, R21, 0x10, R198 ;  /* 0x00000010150e7824 */ /* 0x000fca00078e00c6 */
        /* <DEDUP_REMOVED lines=45> */
.L_x_2603:
[----:B------:R-:W-:Y:S05]  /*23a0*/  BSYNC.RECONVERGENT B0 ;  /* 0x0000000000007941 */ /* 0x000fea0003800200 */
.L_x_2602:
[----:B------:R-:W-:Y:S01]  /*23b0*/  VIADD R21, R6, 0x8 ;  /* 0x0000000806157836 */ /* 0x000fe20000000000 */
[----:B-1----:R-:W-:Y:S01]  /*23c0*/  MOV R27, R15 ;  /* 0x0000000f001b7202 */ /* 0x002fe20000000f00 */
[----:B------:R-:W-:Y:S01]  /*23d0*/  IMAD.SHL.U32 R25, R25, 0x8, RZ ;  /* 0x0000000819197824 */ /* 0x000fe200078e00ff */
[----:B------:R-:W-:Y:S01]  /*23e0*/  BSSY.RECONVERGENT B0, `(.L_x_2604) ;  /* 0x0000037000007945 */ /* 0x000fe20003800200 */
[----:B------:R-:W-:Y:S01]  /*23f0*/  IMAD.MOV.U32 R26, RZ, RZ, R20 ;  /* 0x000000ffff1a7224 */ /* 0x000fe200078e0014 */
[----:B------:R-:W-:Y:S01]  /*2400*/  SHF.R.U32.HI R21, RZ, 0x1, R21 ;  /* 0x00000001ff157819 */ /* 0x000fe20000011615 */
[----:B------:R-:W-:Y:S01]  /*2410*/  IMAD.MOV.U32 R20, RZ, RZ, RZ ;  /* 0x000000ffff147224 */ /* 0x000fe200078e00ff */
[----:B------:R-:W-:Y:S02]  /*2420*/  ISETP.NE.U32.AND P3, PT, R25, RZ, PT ;  /* 0x000000ff1900720c */ /* 0x000fe40003f65070 */
[----:B------:R-:W-:Y:S02]  /*2430*/  LOP3.LUT R6, R21, 0x3, R2, 0x48, !PT ;  /* 0x0000000315067812 */ /* 0x000fe400078e4802 */
[----:B------:R-:W-:-:S02]  /*2440*/  MOV R15, RZ ;  /* 0x000000ff000f7202 */ /* 0x000fc40000000f00 */
[----:B------:R-:W-:-:S05]  /*2450*/  IADD3 R6, PT, PT, R7, R6, RZ ;  /* 0x0000000607067210 */ /* 0x000fca0007ffe0ff */
[----:B------:R-:W-:-:S05]  /*2460*/  IMAD R21, R21, 0x20, R6 ;  /* 0x0000002015157824 */ /* 0x000fca00078e0206 */
[----:B------:R-:W-:-:S05]  /*2470*/  LEA R6, R21, R198, 0x4 ;  /* 0x000000c615067211 */ /* 0x000fca00078e20ff */
        /* <DEDUP_REMOVED lines=45> */
.L_x_2605:
[----:B------:R-:W-:Y:S05]  /*2750*/  BSYNC.RECONVERGENT B0 ;  /* 0x0000000000007941 */ /* 0x000fea0003800200 */
.L_x_2604:
[----:B------:R-:W-:Y:S01]  /*2760*/  IMAD.SHL.U32 R25, R25, 0x4, RZ ;  /* 0x0000000419197824 */ /* 0x000fe200078e00ff */
[----:B-1----:R-:W-:Y:S01]  /*2770*/  MOV R26, R20 ;  /* 0x00000014001a7202 */ /* 0x002fe20000000f00 */
[----:B------:R-:W-:Y:S01]  /*2780*/  IMAD.MOV.U32 R27, RZ, RZ, R15 ;  /* 0x000000ffff1b7224 */ /* 0x000fe200078e000f */
[----:B------:R-:W-:Y:S01]  /*2790*/  BSSY.RECONVERGENT B0, `(.L_x_2606) ;  /* 0x0000031000007945 */ /* 0x000fe20003800200 */
[----:B------:R-:W-:Y:S02]  /*27a0*/  MOV R20, RZ ;  /* 0x000000ff00147202 */ /* 0x000fe40000000f00 */
[----:B------:R-:W-:-:S13]  /*27b0*/  ISETP.NE.U32.AND P3, PT, R25, RZ, PT ;  /* 0x000000ff1900720c */ /* 0x000fda0003f65070 */
[----:B------:R-:W-:Y:S01]  /*27c0*/  @!PT LDS RZ, [RZ] ;  /* 0x00000000fffff984 */ /* 0x000fe20000000800 */
[----:B------:R-:W-:Y:S01]  /*27d0*/  @!PT LDS RZ, [RZ] ;  /* 0x00000000fffff984 */ /* 0x000fe20000000800 */
[----:B------:R-:W-:Y:S01]  /*27e0*/  @!PT LDS RZ, [RZ] ;  /* 0x00000000fffff984 */ /* 0x000fe20000000800 */
[----:B------:R1:W-:Y:S01]  /*27f0*/  LDGSTS.E.BYPASS.LTC128B.128 [R14+0x9000], desc[UR36][R26.64], P3 ;  /* 0x090000001a0e7fae */ /* 0x0003e20009981a24 */
[----:B------:R-:W-:Y:S01]  /*2800*/  LOP3.LUT P3, R24, R13, 0x8, RZ, 0xc0, !PT ;  /* 0x000000080d187812 */ /* 0x000fe2000786c0ff */
[----:B------:R-:W-:-:S12]  /*2810*/  IMAD.MOV.U32 R13, RZ, RZ, RZ ;  /* 0x000000ffff0d7224 */ /* 0x000fd800078e00ff */
        /* <DEDUP_REMOVED lines=22> */
[----:B------:R-:W-:-:S13]  /*2980*/  ISETP.GE.U32.AND P6, PT, R26, R21, PT ;  /* 0x000000151a00720c */ /* 0x000fda0003fc6070 */
[----:B------:R-:W-:-:S04]  /*2990*/  @P6 VIADD R20, R20, 0x1 ;  /* 0x0000000114146836 */ /* 0x000fc80000000000 */
[----:B------:R-:W-:Y:S01]  /*29a0*/  IMAD.MOV.U32 R21, RZ, RZ, R20 ;  /* 0x000000ffff157224 */ /* 0x000fe200078e0014 */
[----:B------:R-:W-:-:S04]  /*29b0*/  LEA.HI R20, R13, R132, RZ, 0x2 ;  /* 0x000000840d147211 */ /* 0x000fc800078f10ff */
[----:B------:R-:W-:Y:S02]  /*29c0*/  @!P4 IADD3 R21, PT, PT, -R21, RZ, RZ ;  /* 0x000000ff1515c210 */ /* 0x000fe40007ffe1ff */
        /* <DEDUP_REMOVED lines=13> */
.L_x_2607:
[----:B------:R-:W-:Y:S05]  /*2aa0*/  BSYNC.RECONVERGENT B0 ;  /* 0x0000000000007941 */ /* 0x000fea0003800200 */
.L_x_2606:
[----:B------:R-:W-:Y:S01]  /*2ab0*/  SEL R21, RZ, 0x1, P5 ;  /* 0x00000001ff157807 */ /* 0x000fe20002800000 */
[----:B------:R-:W-:Y:S01]  /*2ac0*/  VIADD R15, R19, 0xffffffff ;  /* 0xffffffff130f7836 */ /* 0x000fe20000000000 */
[----:B------:R-:W-:Y:S01]  /*2ad0*/  ISETP.GE.AND P5, PT, R176, R5, PT ;  /* 0x00000005b000720c */ /* 0x000fe20003fa6270 */
[----:B------:R-:W-:Y:S01]  /*2ae0*/  IMAD.SHL.U32 R24, R24, 0x2, RZ ;  /* 0x0000000218187824 */ /* 0x000fe200078e00ff */
[----:B------:R-:W-:Y:S01]  /*2af0*/  IADD3 R21, PT, PT, R11, R10, R21 ;  /* 0x0000000a0b157210 */ /* 0x000fe20007ffe015 */
[----:B------:R-:W-:Y:S01]  /*2b00*/  IMAD.MOV.U32 R25, RZ, RZ, R13 ;  /* 0x000000ffff197224 */ /* 0x000fe200078e000d */
[----:B------:R-:W-:Y:S01]  /*2b10*/  ISETP.GE.U32.AND P4, PT, R15, 0x20, PT ;  /* 0x000000200f00780c */ /* 0x000fe20003f86070 */
[----:B------:R-:W-:Y:S01]  /*2b20*/  BSSY.RECONVERGENT B0, `(.L_x_2608) ;  /* 0x000003d000007945 */ /* 0x000fe20003800200 */
[----:B------:R-:W-:Y:S01]  /*2b30*/  SEL R10, RZ, 0x2, P2 ;  /* 0x00000002ff0a7807 */ /* 0x000fe20001000000 */
[----:B------:R-:W-:Y:S01]  /*2b40*/  IMAD.IADD R21, R12, 0x1, R21 ;  /* 0x000000010c157824 */ /* 0x000fe200078e0215 */
[----:B------:R-:W-:Y:S01]  /*2b50*/  SEL R5, RZ, 0x4, P1 ;  /* 0x00000004ff057807 */ /* 0x000fe20000800000 */
[----:B------:R-:W-:Y:S01]  /*2b60*/  IMAD.IADD R228, R210, 0x1, R23 ;  /* 0x00000001d2e47824 */ /* 0x000fe200078e0217 */
[----:B------:R-:W-:Y:S01]  /*2b70*/  SEL R11, RZ, 0x1, P5 ;  /* 0x00000001ff0b7807 */ /* 0x000fe20002800000 */
[----:B------:R-:W-:Y:S01]  /*2b80*/  IMAD.IADD R9, R22, 0x1, R9 ;  /* 0x0000000116097824 */ /* 0x000fe200078e0209 */
[----:B------:R-:W-:-:S02]  /*2b90*/  SEL R225, R21, RZ, P4 ;  /* 0x000000ff15e17207 */ /* 0x000fc40002000000 */
[----:B------:R-:W-:Y:S01]  /*2ba0*/  ISETP.NE.U32.AND P3, PT, R24, RZ, PT ;  /* 0x000000ff1800720c */ /* 0x000fe20003f65070 */
[----:B------:R-:W-:Y:S01]  /*2bb0*/  IMAD.MOV.U32 R24, RZ, RZ, R20 ;  /* 0x000000ffff187224 */ /* 0x000fe200078e0014 */
[----:B------:R-:W-:Y:S02]  /*2bc0*/  IADD3 R10, PT, PT, R5, R10, R11 ;  /* 0x0000000a050a7210 */ /* 0x000fe40007ffe00b */
[----:B------:R-:W-:Y:S02]  /*2bd0*/  SEL R11, RZ, 0x8, P0 ;  /* 0x00000008ff0b7807 */ /* 0x000fe40000000000 */
[----:B------:R-:W-:-:S03]  /*2be0*/  LOP3.LUT P0, R5, R225, 0x1, RZ, 0xc0, !PT ;  /* 0x00000001e1057812 */ /* 0x000fc6000780c0ff */
[----:B------:R-:W-:Y:S01]  /*2bf0*/  IMAD.IADD R226, R10, 0x1, R11 ;  /* 0x000000010ae27824 */ /* 0x000fe200078e020b */
[----:B------:R-:W-:-:S03]  /*2c00*/  CS2R R10, SRZ ;  /* 0x00000000000a7805 */ /* 0x000fc6000001ff00 */
[----:B------:R-:W-:Y:S01]  /*2c10*/  @!PT LDS RZ, [RZ] ;  /* 0x00000000fffff984 */ /* 0x000fe20000000800 */
[----:B------:R-:W-:Y:S01]  /*2c20*/  @!PT LDS RZ, [RZ] ;  /* 0x00000000fffff984 */ /* 0x000fe20000000800 */
[----:B------:R-:W-:Y:S01]  /*2c30*/  @!PT LDS RZ, [RZ] ;  /* 0x00000000fffff984 */ /* 0x000fe20000000800 */
[----:B------:R2:W-:Y:S01]  /*2c40*/  LDGSTS.E.BYPASS.LTC128B.128 [R6+0x9000], desc[UR36][R24.64], P3 ;  /* 0x0900000018067fae */ /* 0x0005e20009981a24 */
[----:B------:R-:W-:-:S03]  /*2c50*/  SEL R226, R226, RZ, P4 ;  /* 0x000000ffe2e27207 */ /* 0x000fc60002000000 */
        /* <DEDUP_REMOVED lines=41> */
.L_x_2609:
[----:B------:R-:W-:Y:S05]  /*2ef0*/  BSYNC.RECONVERGENT B0 ;  /* 0x0000000000007941 */ /* 0x000fea0003800200 */
.L_x_2608:
[----:B------:R-:W-:Y:S01]  /*2f00*/  IMAD.SHL.U32 R5, R5, 0x10, RZ ;  /* 0x0000001005057824 */ /* 0x000fe200078e00ff */
[----:B------:R-:W-:Y:S04]  /*2f10*/  BSSY.RECONVERGENT B0, `(.L_x_2610) ;  /* 0x0000031000007945 */ /* 0x000fe80003800200 */
[----:B------:R-:W-:Y:S01]  /*2f20*/  ISETP.NE.U32.AND P0, PT, R5, RZ, PT ;  /* 0x000000ff0500720c */ /* 0x000fe20003f05070 */
[----:B------:R-:W-:-:S12]  /*2f30*/  IMAD.MOV.U32 R5, RZ, RZ, RZ ;  /* 0x000000ffff057224 */ /* 0x000fd800078e00ff */
        /* <DEDUP_REMOVED lines=46> */
.L_x_2611:
[----:B------:R-:W-:Y:S05]  /*3220*/  BSYNC.RECONVERGENT B0 ;  /* 0x0000000000007941 */ /* 0x000fea0003800200 */
.L_x_2610:
        /* <DEDUP_REMOVED lines=16> */
[----:B------:R-:W-:-:S04]  /*3330*/  IABS R5, R209 ;  /* 0x000000d100057213 */ /* 0x000fc80000000000 */
[----:B------:R-:W-:-:S03]  /*3340*/  IADD3 R5, PT, PT, RZ, -R5, RZ ;  /* 0x80000005ff057210 */ /* 0x000fc60007ffe0ff */
        /* <DEDUP_REMOVED lines=13> */
[----:B------:R-:W-:Y:S02]  /*3420*/  ISETP.GE.U32.AND P2, PT, R5, R12, PT ;  /* 0x0000000c0500720c */ /* 0x000fe40003f46070 */
[----:B------:R-:W-:-:S04]  /*3430*/  LOP3.LUT R5, R18, R209, RZ, 0x3c, !PT ;  /* 0x000000d112057212 */ /* 0x000fc800078e3cff */
[----:B------:R-:W-:Y:S01]  /*3440*/  ISETP.GE.AND P1, PT, R5, RZ, PT ;  /* 0x000000ff0500720c */ /* 0x000fe20003f26270 */
[----:B------:R-:W-:-:S05]  /*3450*/  IMAD.IADD R5, R22, 0x1, R17 ;  /* 0x0000000116057824 */ /* 0x000fca00078e0211 */
[----:B------:R-:W-:Y:S02]  /*3460*/  SHF.R.S32.HI R10, RZ, 0x1f, R5 ;  /* 0x0000001fff0a7819 */ /* 0x000fe40000011405 */
[----:B------:R-:W-:-:S05]  /*3470*/  @P2 IADD3 R11, PT, PT, R11, 0x1, RZ ;  /* 0x000000010b0b2810 */ /* 0x000fca0007ffe0ff */
[----:B------:R-:W-:Y:S01]  /*3480*/  IMAD.MOV.U32 R15, RZ, RZ, R11 ;  /* 0x000000ffff0f7224 */ /* 0x000fe200078e000b */
[----:B------:R-:W-:-:S04]  /*3490*/  LEA.HI R11, R10, R5, RZ, 0x2 ;  /* 0x000000050a0b7211 */ /* 0x000fc800078f10ff */
[----:B------:R-:W-:Y:S02]  /*34a0*/  @!P1 IADD3 R15, PT, PT, -R15, RZ, RZ ;  /* 0x000000ff0f0f9210 */ /* 0x000fe40007ffe1ff */
[----:B------:R-:W-:Y:S02]  /*34b0*/  @!P0 LOP3.LUT R15, RZ, R209, RZ, 0x33, !PT ;  /* 0x000000d1ff0f8212 */ /* 0x000fe400078e33ff */
[C---:B------:R-:W-:Y:S02]  /*34c0*/  LOP3.LUT R12, R11.reuse, 0xfffffffc, RZ, 0xc0, !PT ;  /* 0xfffffffc0b0c7812 */ /* 0x040fe400078ec0ff */
[----:B------:R-:W-:Y:S01]  /*34d0*/  SHF.L.U32 R11, R11, 0x1, RZ ;  /* 0x000000010b0b7819 */ /* 0x000fe200000006ff */
[----:B------:R-:W-:Y:S02]  /*34e0*/  IMAD.MOV R10, RZ, RZ, -R15 ;  /* 0x000000ffff0a7224 */ /* 0x000fe400078e0a0f */
[----:B------:R-:W-:Y:S02]  /*34f0*/  IMAD.IADD R12, R5, 0x1, -R12 ;  /* 0x00000001050c7824 */ /* 0x000fe400078e0a0c */
        /* <DEDUP_REMOVED lines=8> */
.L_x_2613:
[----:B------:R-:W-:Y:S05]  /*3580*/  BSYNC.RECONVERGENT B0 ;  /* 0x0000000000007941 */ /* 0x000fea0003800200 */
.L_x_2612:
        /* <DEDUP_REMOVED lines=14> */
[----:B------:R-:W-:Y:S01]  /*3670*/  IMAD.IADD R17, R22, 0x1, R17 ;  /* 0x0000000116117824 */ /* 0x000fe200078e0211 */
        /* <DEDUP_REMOVED lines=14> */
[----:B------:R-:W-:-:S13]  /*3760*/  ISETP.GT.U32.AND P0, PT, R12, R5, PT ;  /* 0x000000050c00720c */ /* 0x000fda0003f04070 */
[----:B------:R-:W-:Y:S02]  /*3770*/  @!P0 IMAD.IADD R5, R5, 0x1, -R12 ;  /* 0x0000000105058824 */ /* 0x000fe400078e0a0c */
[----:B------:R-:W-:Y:S01]  /*3780*/  @!P0 VIADD R11, R11, 0x1 ;  /* 0x000000010b0b8836 */ /* 0x000fe20000000000 */
[----:B------:R-:W-:Y:S02]  /*3790*/  ISETP.NE.AND P0, PT, R209, RZ, PT ;  /* 0x000000ffd100720c */ /* 0x000fe40003f05270 */
[----:B------:R-:W-:Y:S02]  /*37a0*/  ISETP.GE.U32.AND P2, PT, R5, R12, PT ;  /* 0x0000000c0500720c */ /* 0x000fe40003f46070 */
[----:B------:R-:W-:-:S04]  /*37b0*/  LOP3.LUT R5, R16, R209, RZ, 0x3c, !PT ;  /* 0x000000d110057212 */ /* 0x000fc800078e3cff */
[----:B------:R-:W-:-:S07]  /*37c0*/  ISETP.GE.AND P1, PT, R5, RZ, PT ;  /* 0x000000ff0500720c */ /* 0x000fce0003f26270 */
        /* <DEDUP_REMOVED lines=17> */
.L_x_2615:
[----:B------:R-:W-:Y:S05]  /*38e0*/  BSYNC.RECONVERGENT B0 ;  /* 0x0000000000007941 */ /* 0x000fea0003800200 */
.L_x_2614:
        /* <DEDUP_REMOVED lines=52> */
.L_x_2617:
[----:B------:R-:W-:Y:S05]  /*3c30*/  BSYNC.RECONVERGENT B0 ;  /* 0x0000000000007941 */ /* 0x000fea0003800200 */
.L_x_2616:
        /* <DEDUP_REMOVED lines=52> */
.L_x_2619:
[----:B------:R-:W-:Y:S05]  /*3f80*/  BSYNC.RECONVERGENT B0 ;  /* 0x0000000000007941 */ /* 0x000fea0003800200 */
.L_x_2618:
        /* <DEDUP_REMOVED lines=52> */
.L_x_2621:
[----:B------:R-:W-:Y:S05]  /*42d0*/  BSYNC.RECONVERGENT B0 ;  /* 0x0000000000007941 */ /* 0x000fea0003800200 */
.L_x_2620:
        /* <DEDUP_REMOVED lines=52> */
.L_x_2623:
[----:B------:R-:W-:Y:S05]  /*4620*/  BSYNC.RECONVERGENT B0 ;  /* 0x0000000000007941 */ /* 0x000fea0003800200 */
.L_x_2622:
[----:B------:R-:W-:Y:S01]  /*4630*/  IMAD.SHL.U32 R13, R13, 0x2, RZ ;  /* 0x000000020d0d7824 */ /* 0x000fe200078e00ff */
[----:B---3--:R-:W-:Y:S01]  /*4640*/  MOV R21, R5 ;  /* 0x0000000500157202 */ /* 0x008fe20000000f00 */
        /* <DEDUP_REMOVED lines=26> */
[----:B---3--:R-:W-:-:S04]  /*47f0*/  IMAD.MOV R20, RZ, RZ, -R21 ;  /* 0x000000ffff147224 */ /* 0x008fc800078e0a15 */
[----:B------:R-:W-:Y:S02]  /*4800*/  IMAD R13, R20, R15, RZ ;  /* 0x0000000f140d7224 */ /* 0x000fe400078e02ff */
[----:B------:R-:W-:-:S04]  /*4810*/  IMAD.MOV.U32 R20, RZ, RZ, RZ ;  /* 0x000000ffff147224 */ /* 0x000fc800078e00ff */
        /* <DEDUP_REMOVED lines=10> */
[----:B------:R-:W-:-:S11]  /*48c0*/  SHF.R.S32.HI R12, RZ, 0x1f, R5 ;  /* 0x0000001fff0c7819 */ /* 0x000fd60000011405 */
        /* <DEDUP_REMOVED lines=17> */
.L_x_2625:
[----:B------:R-:W-:Y:S05]  /*49e0*/  BSYNC.RECONVERGENT B0 ;  /* 0x0000000000007941 */ /* 0x000fea0003800200 */
.L_x_2624:
[----:B------:R-:W-:Y:S01]  /*49f0*/  IMAD.SHL.U32 R10, R10, 0x10, RZ ;  /* 0x000000100a0a7824 */ /* 0x000fe200078e00ff */
[----:B------:R-:W-:Y:S01]  /*4a00*/  BSSY.RECONVERGENT B0, `(.L_x_2626) ;  /* 0x0000031000007945 */ /* 0x000fe20003800200 */
[----:B------:R-:W-:-:S03]  /*4a10*/  IMAD.MOV.U32 R13, RZ, RZ, R11 ;  /* 0x000000ffff0d7224 */ /* 0x000fc600078e000b */
        /* <DEDUP_REMOVED lines=47> */
.L_x_2627:
[----:B------:R-:W-:Y:S05]  /*4d10*/  BSYNC.RECONVERGENT B0 ;  /* 0x0000000000007941 */ /* 0x000fea0003800200 */
.L_x_2626:
        /* <DEDUP_REMOVED lines=8> */
[----:B----4-:R-:W-:Y:S02]  /*4da0*/  LOP3.LUT P0, R12, R225, 0x4, RZ, 0xc0, !PT ;  /* 0x00000004e10c7812 */ /* 0x010fe4000780c0ff */
[----:B-1----:R-:W-:-:S11]  /*4db0*/  MOV R10, RZ ;  /* 0x000000ff000a7202 */ /* 0x002fd60000000f00 */
[----:B------:R-:W-:Y:S05]  /*4dc0*/  @!P0 BRA `(.L_x_2629) ;  /* 0x00000000009c8947 */ /* 0x000fea0003800000 */
[-C--:B------:R-:W-:Y:S02]  /*4dd0*/  IABS R11, R209.reuse ;  /* 0x000000d1000b7213 */ /* 0x080fe40000000000 */
[----:B------:R-:W-:Y:S02]  /*4de0*/  IABS R8, R18 ;  /* 0x0000001200087213 */ /* 0x000fe40000000000 */
[----:B------:R-:W3:Y:S01]  /*4df0*/  I2F.RP R13, R11 ;  /* 0x0000000b000d7306 */ /* 0x000ee20000209400 */
[----:B------:R-:W-:-:S05]  /*4e00*/  IABS R5, R209 ;  /* 0x000000d100057213 */ /* 0x000fca0000000000 */
[----:B------:R-:W-:Y:S02]  /*4e10*/  IMAD.MOV R5, RZ, RZ, -R5 ;  /* 0x000000ffff057224 */ /* 0x000fe400078e0a05 */
[----:B---3--:R-:W1:Y:S02]  /*4e20*/  MUFU.RCP R20, R13 ;  /* 0x0000000d00147308 */ /* 0x008e640000001000 */
        /* <DEDUP_REMOVED lines=10> */
[----:B------:R-:W-:Y:S01]  /*4ed0*/  ISETP.GE.AND P1, PT, R5, RZ, PT ;  /* 0x000000ff0500720c */ /* 0x000fe20003f26270 */
[----:B------:R-:W-:-:S10]  /*4ee0*/  VIADD R5, R228, 0x24 ;  /* 0x00000024e4057836 */ /* 0x000fd40000000000 */
        /* <DEDUP_REMOVED lines=21> */
.L_x_2629:
[----:B------:R-:W-:Y:S05]  /*5040*/  BSYNC.RECONVERGENT B0 ;  /* 0x0000000000007941 */ /* 0x000fea0003800200 */
.L_x_2628:
        /* <DEDUP_REMOVED lines=51> */
.L_x_2631:
[----:B------:R-:W-:Y:S05]  /*5380*/  BSYNC.RECONVERGENT B0 ;  /* 0x0000000000007941 */ /* 0x000fea0003800200 */
.L_x_2630:
        /* <DEDUP_REMOVED lines=40> */
[----:B------:R-:W-:-:S05]  /*5610*/  @P2 VIADD R10, R10, 0x1 ;  /* 0x000000010a0a2836 */ /* 0x000fca0000000000 */
        /* <DEDUP_REMOVED lines=10> */
.L_x_2633:
[----:B------:R-:W-:Y:S05]  /*56c0*/  BSYNC.RECONVERGENT B0 ;  /* 0x0000000000007941 */ /* 0x000fea0003800200 */
.L_x_2632:
        /* <DEDUP_REMOVED lines=51> */
.L_x_2635:
[----:B------:R-:W-:Y:S05]  /*5a00*/  BSYNC.RECONVERGENT B0 ;  /* 0x0000000000007941 */ /* 0x000fea0003800200 */
.L_x_2634:
        /* <DEDUP_REMOVED lines=51> */
.L_x_2637:
[----:B------:R-:W-:Y:S05]  /*5d40*/  BSYNC.RECONVERGENT B0 ;  /* 0x0000000000007941 */ /* 0x000fea0003800200 */
.L_x_2636:
        /* <DEDUP_REMOVED lines=40> */
[----:B------:R-:W-:-:S04]  /*5fd0*/  @P2 VIADD R15, R15, 0x1 ;  /* 0x000000010f0f2836 */ /* 0x000fc80000000000 */
[----:B------:R-:W-:-:S05]  /*5fe0*/  IMAD.MOV.U32 R11, RZ, RZ, R15 ;  /* 0x000000ffff0b7224 */ /* 0x000fca00078e000f */
        /* <DEDUP_REMOVED lines=10> */
.L_x_2639:
[----:B------:R-:W-:Y:S05]  /*6090*/  BSYNC.RECONVERGENT B0 ;  /* 0x0000000000007941 */ /* 0x000fea0003800200 */
.L_x_2638:
[----:B------:R-:W-:Y:S01]  /*60a0*/  IMAD.SHL.U32 R12, R12, 0x2, RZ ;  /* 0x000000020c0c7824 */ /* 0x000fe200078e00ff */
[----:B------:R-:W-:Y:S01]  /*60b0*/  LOP3.LUT R135, R135, 0x2, RZ, 0xfc, !PT ;  /* 0x0000000287877812 */ /* 0x000fe200078efcff */
[----:B------:R-:W-:Y:S01]  /*60c0*/  IMAD.MOV.U32 R9, RZ, RZ, R5 ;  /* 0x000000ffff097224 */ /* 0x000fe200078e0005 */
[----:B------:R-:W-:Y:S01]  /*60d0*/  LOP3.LUT R5, RZ, 0x4, R2, 0x44, !PT ;  /* 0x00000004ff057812 */ /* 0x000fe200078e4402 */
[----:B------:R-:W-:Y:S01]  /*60e0*/  IMAD R199, R199, 0x10, R198 ;  /* 0x00000010c7c77824 */ /* 0x000fe200078e02c6 */
[----:B------:R-:W-:Y:S02]  /*60f0*/  ISETP.NE.U32.AND P0, PT, R12, RZ, PT ;  /* 0x000000ff0c00720c */ /* 0x000fe40003f05070 */
[----:B------:R-:W-:Y:S02]  /*6100*/  CS2R R102, SRZ ;  /* 0x0000000000667805 */ /* 0x000fe4000001ff00 */
[----:B------:R-:W-:Y:S01]  /*6110*/  LOP3.LUT R135, R135, 0x3, R2, 0x78, !PT ;  /* 0x0000000387877812 */ /* 0x000fe200078e7802 */
[----:B------:R-:W-:Y:S01]  /*6120*/  IMAD R4, R4, 0x10, R199 ;  /* 0x0000001004047824 */ /* 0x000fe200078e02c7 */
[----:B-1----:R-:W-:-:S02]  /*6130*/  IADD3 R11, PT, PT, R214, R169, R7 ;  /* 0x000000a9d60b7210 */ /* 0x002fc40007ffe007 */
[----:B------:R-:W-:Y:S02]  /*6140*/  CS2R R100, SRZ ;  /* 0x0000000000647805 */ /* 0x000fe4000001ff00 */
[----:B------:R-:W-:Y:S02]  /*6150*/  IADD3 R7, PT, PT, R214, R135, R7 ;  /* 0x00000087d6077210 */ /* 0x000fe40007ffe007 */
[----:B------:R-:W-:Y:S02]  /*6160*/  CS2R R98, SRZ ;  /* 0x0000000000627805 */ /* 0x000fe4000001ff00 */
[----:B------:R-:W-:Y:S01]  /*6170*/  CS2R R96, SRZ ;  /* 0x0000000000607805 */ /* 0x000fe2000001ff00 */
[--C-:B------:R-:W-:Y:S01]  /*6180*/  IMAD R11, R11, 0x10, R198.reuse ;  /* 0x000000100b0b7824 */ /* 0x100fe200078e02c6 */
[----:B------:R-:W-:Y:S01]  /*6190*/  CS2R R38, SRZ ;  /* 0x0000000000267805 */ /* 0x000fe2000001ff00 */
[----:B------:R-:W-:Y:S01]  /*61a0*/  IMAD R7, R7, 0x10, R198 ;  /* 0x0000001007077824 */ /* 0x000fe200078e02c6 */
[----:B------:R-:W-:Y:S01]  /*61b0*/  CS2R R36, SRZ ;  /* 0x0000000000247805 */ /* 0x000fe2000001ff00 */
[----:B------:R-:W-:Y:S01]  /*61c0*/  @!PT LDS RZ, [RZ] ;  /* 0x00000000fffff984 */ /* 0x000fe20000000800 */
[----:B------:R-:W-:Y:S01]  /*61d0*/  @!PT LDS RZ, [RZ] ;  /* 0x00000000fffff984 */ /* 0x000fe20000000800 */
[----:B------:R-:W-:Y:S01]  /*61e0*/  @!PT LDS RZ, [RZ] ;  /* 0x00000000fffff984 */ /* 0x000fe20000000800 */
[----:B------:R1:W-:Y:S01]  /*61f0*/  LDGSTS.E.BYPASS.LTC128B.128 [R6+0x9100], desc[UR36][R8.64], P0 ;  /* 0x0910000008067fae */ /* 0x0003e20008181a24 */
[----:B------:R-:W-:Y:S01]  /*6200*/  ISETP.GE.AND P0, PT, R0, 0x20, PT ;  /* 0x000000200000780c */ /* 0x000fe20003f06270 */
[C---:B------:R-:W-:Y:S01]  /*6210*/  IMAD.IADD R164, R200.reuse, 0x1, R11 ;  /* 0x00000001c8a47824 */ /* 0x040fe200078e020b */
[----:B------:R-:W-:Y:S01]  /*6220*/  CS2R R34, SRZ ;  /* 0x0000000000227805 */ /* 0x000fe2000001ff00 */
[----:B------:R-:W0:Y:S01]  /*6230*/  LDGDEPBAR ;  /* 0x00000000000079af */ /* 0x000e220000000000 */
        /* <DEDUP_REMOVED lines=17> */
[----:B--2---:R-:W-:Y:S02]  /*6350*/  CS2R R24, SRZ ;  /* 0x0000000000187805 */ /* 0x004fe4000001ff00 */
[----:B------:R-:W-:Y:S02]  /*6360*/  CS2R R114, SRZ ;  /* 0x0000000000727805 */ /* 0x000fe4000001ff00 */
[----:B------:R-:W-:-:S02]  /*6370*/  CS2R R112, SRZ ;  /* 0x0000000000707805 */ /* 0x000fc4000001ff00 */
[----:B------:R-:W-:Y:S02]  /*6380*/  CS2R R86, SRZ ;  /* 0x0000000000567805 */ /* 0x000fe4000001ff00 */
[----:B------:R-:W-:Y:S02]  /*6390*/  CS2R R84, SRZ ;  /* 0x0000000000547805 */ /* 0x000fe4000001ff00 */
[----:B-1----:R-:W-:Y:S01]  /*63a0*/  IADD3 R9, PT, PT, R214, R169, R5 ;  /* 0x000000a9d6097210 */ /* 0x002fe20007ffe005 */
[----:B------:R-:W-:-:S06]  /*63b0*/  DEPBAR.LE SB0, 0x2 ;  /* 0x000080800000791a */ /* 0x000fcc0000000000 */
[----:B------:R-:W-:Y:S05]  /*63c0*/  WARPSYNC.ALL ;  /* 0x0000000000007948 */ /* 0x000fea0003800000 */
[----:B------:R-:W-:Y:S01]  /*63d0*/  BAR.SYNC.DEFER_BLOCKING 0x0 ;  /* 0x0000000000007b1d */ /* 0x000fe20000010000 */
[----:B------:R-:W-:Y:S01]  /*63e0*/  IADD3 R5, PT, PT, R214, R135, R5 ;  /* 0x00000087d6057210 */ /* 0x000fe20007ffe005 */
[----:B------:R-:W-:Y:S01]  /*63f0*/  IMAD R9, R9, 0x10, R198 ;  /* 0x0000001009097824 */ /* 0x000fe200078e02c6 */
[----:B------:R-:W-:Y:S02]  /*6400*/  CS2R R50, SRZ ;  /* 0x0000000000327805 */ /* 0x000fe4000001ff00 */
[----:B------:R-:W-:-:S02]  /*6410*/  CS2R R48, SRZ ;  /* 0x0000000000307805 */ /* 0x000fc4000001ff00 */
[----:B------:R-:W-:Y:S01]  /*6420*/  CS2R R22, SRZ ;  /* 0x0000000000167805 */ /* 0x000fe2000001ff00 */
[----:B------:R-:W-:Y:S01]  /*6430*/  IMAD R5, R5, 0x10, R198 ;  /* 0x0000001005057824 */ /* 0x000fe200078e02c6 */
[----:B---3--:R-:W-:Y:S01]  /*6440*/  CS2R R20, SRZ ;  /* 0x0000000000147805 */ /* 0x008fe2000001ff00 */
[C---:B------:R-:W-:Y:S01]  /*6450*/  IMAD.IADD R156, R200.reuse, 0x1, R9 ;  /* 0x00000001c89c7824 */ /* 0x040fe200078e0209 */
[----:B------:R-:W-:Y:S01]  /*6460*/  CS2R R118, SRZ ;  /* 0x0000000000767805 */ /* 0x000fe2000001ff00 */
[----:B------:R-:W-:Y:S01]  /*6470*/  IMAD.IADD R160, R200, 0x1, R5 ;  /* 0x00000001c8a07824 */ /* 0x000fe200078e0205 */
        /* <DEDUP_REMOVED lines=12> */
[----:B------:R-:W-:Y:S01]  /*6540*/  CS2R R56, SRZ ;  /* 0x0000000000387805 */ /* 0x000fe2000001ff00 */
[----:B------:R-:W1:Y:S01]  /*6550*/  LDSM.16.MT88.4 R164, [R164] ;  /* 0x00000000a4a4783b */ /* 0x000e620000004200 */
[----:B------:R-:W-:Y:S02]  /*6560*/  CS2R R14, SRZ ;  /* 0x00000000000e7805 */ /* 0x000fe4000001ff00 */
[----:B------:R-:W-:-:S02]  /*6570*/  CS2R R12, SRZ ;  /* 0x00000000000c7805 */ /* 0x000fc4000001ff00 */
[----:B------:R-:W-:Y:S01]  /*6580*/  CS2R R126, SRZ ;  /* 0x00000000007e7805 */ /* 0x000fe2000001ff00 */
[----:B------:R-:W2:Y:S01]  /*6590*/  LDSM.16.MT88.4 R152, [R152] ;  /* 0x000000009898783b */ /* 0x000ea20000004200 */
[----:B------:R-:W-:Y:S02]  /*65a0*/  CS2R R124, SRZ ;  /* 0x00000000007c7805 */ /* 0x000fe4000001ff00 */
[----:B------:R-:W-:Y:S02]  /*65b0*/  CS2R R74, SRZ ;  /* 0x00000000004a7805 */ /* 0x000fe4000001ff00 */
[----:B------:R-:W-:Y:S01]  /*65c0*/  CS2R R72, SRZ ;  /* 0x0000000000487805 */ /* 0x000fe2000001ff00 */
[----:B------:R-:W3:Y:S01]  /*65d0*/  LDSM.16.MT88.4 R156, [R156] ;  /* 0x000000009c9c783b */ /* 0x000ee20000004200 */
[----:B------:R-:W-:Y:S02]  /*65e0*/  CS2R R62, SRZ ;  /* 0x00000000003e7805 */ /* 0x000fe4000001ff00 */
[----:B------:R-:W-:-:S02]  /*65f0*/  CS2R R60, SRZ ;  /* 0x00000000003c7805 */ /* 0x000fc4000001ff00 */
[----:B------:R-:W-:Y:S01]  /*6600*/  CS2R R10, SRZ ;  /* 0x00000000000a7805 */ /* 0x000fe2000001ff00 */
[----:B------:R-:W4:Y:S01]  /*6610*/  LDSM.16.MT88.4 R160, [R160] ;  /* 0x00000000a0a0783b */ /* 0x000f220000004200 */
[----:B------:R-:W-:Y:S02]  /*6620*/  CS2R R8, SRZ ;  /* 0x0000000000087805 */ /* 0x000fe4000001ff00 */
[----:B------:R-:W-:Y:S02]  /*6630*/  CS2R R130, SRZ ;  /* 0x0000000000827805 */ /* 0x000fe4000001ff00 */
[----:B------:R-:W-:Y:S01]  /*6640*/  CS2R R128, SRZ ;  /* 0x0000000000807805 */ /* 0x000fe2000001ff00 */
[----:B------:R-:W1:Y:S01]  /*6650*/  LDSM.16.M88.4 R136, [R4+0x8000] ;  /* 0x008000000488783b */ /* 0x000e620000000200 */
[----:B------:R-:W-:Y:S02]  /*6660*/  CS2R R70, SRZ ;  /* 0x0000000000467805 */ /* 0x000fe4000001ff00 */
[----:B------:R-:W-:-:S02]  /*6670*/  CS2R R68, SRZ ;  /* 0x0000000000447805 */ /* 0x000fc4000001ff00 */
[----:B------:R-:W-:Y:S01]  /*6680*/  CS2R R66, SRZ ;  /* 0x0000000000427805 */ /* 0x000fe2000001ff00 */
[----:B------:R-:W1:Y:S01]  /*6690*/  LDSM.16.M88.4 R140, [R4+0x9000] ;  /* 0x00900000048c783b */ /* 0x000e620000000200 */
[----:B------:R-:W-:Y:S02]  /*66a0*/  CS2R R64, SRZ ;  /* 0x0000000000407805 */ /* 0x000fe4000001ff00 */
[----:B------:R-:W-:Y:S01]  /*66b0*/  CS2R R6, SRZ ;  /* 0x0000000000067805 */ /* 0x000fe2000001ff00 */
[----:B------:R-:W1:Y:S04]  /*66c0*/  LDSM.16.M88.4 R144, [R4+0xa000] ;  /* 0x00a000000490783b */ /* 0x000e680000000200 */
[----:B------:R2:W1:Y:S02]  /*66d0*/  LDSM.16.M88.4 R148, [R4+0xb000] ;  /* 0x00b000000494783b */ /* 0x0004640000000200 */
[----:B--2---:R-:W-:Y:S01]  /*66e0*/  CS2R R4, SRZ ;  /* 0x0000000000047805 */ /* 0x004fe2000001ff00 */
[----:B---34-:R-:W-:Y:S06]  /*66f0*/  @!P0 BRA `(.L_x_2640) ;  /* 0x0000002800208947 */ /* 0x018fec0003800000 */
[----:B------:R-:W2:Y:S01]  /*6700*/  S2R R103, SR_TID.X ;  /* 0x0000000000677919 */ /* 0x000ea20000002100 */
[----:B------:R-:W-:Y:S01]  /*6710*/  IMAD.IADD R210, R210, 0x1, R3 ;  /* 0x00000001d2d27824 */ /* 0x000fe200078e0203 */
[C-C-:B------:R-:W-:Y:S01]  /*6720*/  LOP3.LUT R171, R169.reuse, 0x4, R2.reuse, 0xf8, !PT ;  /* 0x00000004a9ab7812 */ /* 0x140fe200078ef802 */
[----:B------:R-:W3:Y:S01]  /*6730*/  S2UR UR4, SR_CgaCtaId ;  /* 0x00000000000479c3 */ /* 0x000ee20000008800 */
[--C-:B------:R-:W-:Y:S01]  /*6740*/  LOP3.LUT R3, R169, 0x4, R2.reuse, 0xf4, !PT ;  /* 0x00000004a9037812 */ /* 0x100fe200078ef402 */
[----:B------:R-:W-:Y:S01]  /*6750*/  VIADD R199, R199, 0x8000 ;  /* 0x00008000c7c77836 */ /* 0x000fe20000000000 */
[----:B------:R-:W-:Y:S01]  /*6760*/  LOP3.LUT R168, R168, 0x1, R133, 0x78, !PT ;  /* 0x00000001a8a87812 */ /* 0x000fe200078e7885 */
[----:B------:R-:W-:Y:S01]  /*6770*/  VIADD R228, R228, 0x40 ;  /* 0x00000040e4e47836 */ /* 0x000fe20000000000 */
[----:B------:R-:W-:Y:S01]  /*6780*/  LOP3.LUT R133, R135, 0x4, R2, 0xf8, !PT ;  /* 0x0000000487857812 */ /* 0x000fe200078ef802 */
[----:B------:R-:W-:Y:S01]  /*6790*/  UMOV UR5, 0x400 ;  /* 0x0000040000057882 */ /* 0x000fe20000000000 */
[----:B------:R-:W-:Y:S01]  /*67a0*/  SHF.R.S32.HI R173, RZ, 0x1f, R0 ;  /* 0x0000001fffad7819 */ /* 0x000fe20000011400 */
[----:B------:R-:W-:Y:S01]  /*67b0*/  IMAD.MOV.U32 R224, RZ, RZ, RZ ;  /* 0x000000ffffe07224 */ /* 0x000fe200078e00ff */
[----:B------:R-:W-:Y:S01]  /*67c0*/  LOP3.LUT R133, R214, R133, RZ, 0xfc, !PT ;  /* 0x00000085d6857212 */ /* 0x000fe200078efcff */
[----:B------:R-:W-:Y:S01]  /*67d0*/  UMOV UR9, 0x6000 ;  /* 0x0000600000097882 */ /* 0x000fe20000000000 */
[----:B------:R-:W-:Y:S01]  /*67e0*/  LEA.HI R0, R173, R0, RZ, 0x5 ;  /* 0x00000000ad007211 */ /* 0x000fe200078f28ff */
[----:B------:R-:W-:Y:S01]  /*67f0*/  UMOV UR8, 0x180 ;  /* 0x0000018000087882 */ /* 0x000fe20000000000 */
[----:B------:R-:W-:Y:S01]  /*6800*/  SHF.R.S32.HI R173, RZ, 0x1f, R176 ;  /* 0x0000001fffad7819 */ /* 0x000fe200000114b0 */
[----:B------:R-:W-:Y:S01]  /*6810*/  IMAD R196, R133, 0x10, R198 ;  /* 0x0000001085c47824 */ /* 0x000fe200078e02c6 */
[----:B------:R-:W-:-:S02]  /*6820*/  SHF.R.S32.HI R133, RZ, 0x1f, R134 ;  /* 0x0000001fff857819 */ /* 0x000fc40000011486 */
[----:B------:R-:W-:Y:S02]  /*6830*/  LEA.HI R173, R173, R176, RZ, 0x2 ;  /* 0x000000b0adad7211 */ /* 0x000fe400078f10ff */
[----:B------:R-:W-:Y:S01]  /*6840*/  LEA.HI R170, R133, R134, RZ, 0x2 ;  /* 0x0000008685aa7211 */ /* 0x000fe200078f10ff */
[----:B-1----:R-:W-:Y:S01]  /*6850*/  IMAD.MOV.U32 R133, RZ, RZ, R165 ;  /* 0x000000ffff857224 */ /* 0x002fe200078e00a5 */
[----:B------:R-:W-:Y:S01]  /*6860*/  LOP3.LUT R3, R214, R3, RZ, 0xfc, !PT ;  /* 0x00000003d6037212 */ /* 0x000fe200078efcff */
[C---:B------:R-:W-:Y:S01]  /*6870*/  IMAD.SHL.U32 R219, R173.reuse, 0x2, RZ ;  /* 0x00000002addb7824 */ /* 0x040fe200078e00ff */
[----:B------:R-:W-:Y:S01]  /*6880*/  SHF.R.S32.HI R0, RZ, 0x5, R0 ;  /* 0x00000005ff007819 */ /* 0x000fe20000011400 */
[C---:B------:R-:W-:Y:S01]  /*6890*/  IMAD.SHL.U32 R217, R170.reuse, 0x2, RZ ;  /* 0x00000002aad97824 */ /* 0x040fe200078e00ff */
[----:B------:R-:W-:Y:S01]  /*68a0*/  LOP3.LUT R223, R173, 0xfffffffc, RZ, 0xc0, !PT ;  /* 0xfffffffcaddf7812 */ /* 0x000fe200078ec0ff */
[----:B------:R-:W-:Y:S01]  /*68b0*/  IMAD R3, R3, 0x10, R198 ;  /* 0x0000001003037824 */ /* 0x000fe200078e02c6 */
[----:B------:R-:W-:Y:S01]  /*68c0*/  LOP3.LUT R221, R170, 0xfffffffc, RZ, 0xc0, !PT ;  /* 0xfffffffcaadd7812 */ /* 0x000fe200078ec0ff */
[C---:B------:R-:W-:Y:S01]  /*68d0*/  VIADD R227, R0.reuse, 0xfffffffc ;  /* 0xfffffffc00e37836 */ /* 0x040fe20000000000 */
[----:B------:R-:W-:Y:S01]  /*68e0*/  ISETP.NE.AND P0, PT, R0, 0x3, PT ;  /* 0x000000030000780c */ /* 0x000fe20003f05270 */
[----:B--2---:R-:W-:Y:S01]  /*68f0*/  IMAD.SHL.U32 R169, R103, 0x4, RZ ;  /* 0x0000000467a97824 */ /* 0x004fe200078e00ff */
[----:B------:R-:W-:Y:S01]  /*6900*/  LOP3.LUT R103, R135, 0x4, R2, 0xf4, !PT ;  /* 0x0000000487677812 */ /* 0x000fe200078ef402 */
[----:B------:R-:W-:Y:S01]  /*6910*/  IMAD.IADD R223, R176, 0x1, -R223 ;  /* 0x00000001b0df7824 */ /* 0x000fe200078e0adf */
[----:B------:R-:W-:Y:S01]  /*6920*/  LOP3.LUT R135, R214, R171, RZ, 0xfc, !PT ;  /* 0x000000abd6877212 */ /* 0x000fe200078efcff */
[----:B------:R-:W-:Y:S01]  /*6930*/  IMAD.IADD R221, R134, 0x1, -R221 ;  /* 0x0000000186dd7824 */ /* 0x000fe200078e0add */
[----:B------:R-:W-:Y:S01]  /*6940*/  LOP3.LUT R103, R214, R103, RZ, 0xfc, !PT ;  /* 0x00000067d6677212 */ /* 0x000fe200078efcff */
[----:B------:R-:W-:Y:S01]  /*6950*/  IMAD.MOV.U32 R134, RZ, RZ, R166 ;  /* 0x000000ffff867224 */ /* 0x000fe200078e00a6 */
[----:B------:R-:W-:Y:S01]  /*6960*/  LOP3.LUT R169, R168, 0x4, R169, 0xf8, !PT ;  /* 0x00000004a8a97812 */ /* 0x000fe200078ef8a9 */
[----:B------:R-:W-:Y:S01]  /*6970*/  IMAD R197, R135, 0x10, R198 ;  /* 0x0000001087c57824 */ /* 0x000fe200078e02c6 */
[----:B------:R-:W-:Y:S01]  /*6980*/  SHF.R.S32.HI R135, RZ, 0x1f, R174 ;  /* 0x0000001fff877819 */ /* 0x000fe200000114ae */
[----:B------:R-:W-:Y:S01]  /*6990*/  IMAD R2, R103, 0x10, R198 ;  /* 0x0000001067027824 */ /* 0x000fe200078e02c6 */
[----:B------:R-:W-:Y:S01]  /*69a0*/  SHF.R.S32.HI R103, RZ, 0x1f, R132 ;  /* 0x0000001fff677819 */ /* 0x000fe20000011484 */
[----:B------:R-:W-:Y:S01]  /*69b0*/  IMAD R223, R206, R223, RZ ;  /* 0x000000dfcedf7224 */ /* 0x000fe200078e02ff */
[----:B------:R-:W-:Y:S01]  /*69c0*/  LEA.HI R172, R135, R174, RZ, 0x2 ;  /* 0x000000ae87ac7211 */ /* 0x000fe200078f10ff */
[----:B------:R-:W-:Y:S01]  /*69d0*/  IMAD.MOV.U32 R135, RZ, RZ, R167 ;  /* 0x000000ffff877224 */ /* 0x000fe200078e00a7 */
[----:B------:R-:W-:Y:S01]  /*69e0*/  LEA.HI R168, R103, R132, RZ, 0x2 ;  /* 0x0000008467a87211 */ /* 0x000fe200078f10ff */
[----:B------:R-:W-:Y:S01]  /*69f0*/  IMAD.MOV.U32 R103, RZ, RZ, RZ ;  /* 0x000000ffff677224 */ /* 0x000fe200078e00ff */
[----:B------:R-:W-:Y:S01]  /*6a00*/  LOP3.LUT R214, R169, 0xe0, R214, 0xf8, !PT ;  /* 0x000000e0a9d67812 */ /* 0x000fe200078ef8d6 */
[C---:B------:R-:W-:Y:S01]  /*6a10*/  IMAD.SHL.U32 R218, R172.reuse, 0x2, RZ ;  /* 0x00000002acda7824 */ /* 0x040fe200078e00ff */
[----:B------:R-:W-:Y:S01]  /*6a20*/  LOP3.LUT R171, R172, 0xfffffffc, RZ, 0xc0, !PT ;  /* 0xfffffffcacab7812 */ /* 0x000fe200078ec0ff */
[C---:B------:R-:W-:Y:S01]  /*6a30*/  IMAD.SHL.U32 R216, R168.reuse, 0x2, RZ ;  /* 0x00000002a8d87824 */ /* 0x040fe200078e00ff */
[----:B------:R-:W-:Y:S01]  /*6a40*/  LOP3.LUT R169, R168, 0xfffffffc, RZ, 0xc0, !PT ;  /* 0xfffffffca8a97812 */ /* 0x000fe200078ec0ff */
        /* <DEDUP_REMOVED lines=8> */
[----:B------:R-:W-:Y:S01]  /*6ad0*/  IMAD R222, R206, R171, RZ ;  /* 0x000000abcede7224 */ /* 0x000fe200078e02ff */
[----:B------:R-:W-:Y:S01]  /*6ae0*/  SEL R226, R226, RZ, P0 ;  /* 0x000000ffe2e27207 */ /* 0x000fe20000000000 */
[C---:B------:R-:W-:Y:S01]  /*6af0*/  IMAD R221, R206.reuse, R221, RZ ;  /* 0x000000ddcedd7224 */ /* 0x040fe200078e02ff */
[----:B------:R-:W-:Y:S01]  /*6b00*/  SEL R225, R225, RZ, P0 ;  /* 0x000000ffe1e17207 */ /* 0x000fe20000000000 */
[----:B------:R-:W-:Y:S01]  /*6b10*/  IMAD R220, R206, R169, RZ ;  /* 0x000000a9cedc7224 */ /* 0x000fe200078e02ff */
[----:B------:R-:W-:Y:S01]  /*6b20*/  LOP3.LUT R0, R0, 0x20, RZ, 0x3c, !PT ;  /* 0x0000002000007812 */ /* 0x000fe200078e3cff */
[----:B---3--:R-:W-:-:S03]  /*6b30*/  ULEA UR4, UR4, UR5, 0x18 ;  /* 0x0000000504047291 */ /* 0x008fc6000f8ec0ff */
[----:B------:R-:W-:-:S09]  /*6b40*/  UMOV UR5, 0x3 ;  /* 0x0000000300057882 */ /* 0x000fd20000000000 */
.L_x_2657:
[C---:B--2---:R-:W-:Y:S01]  /*6b50*/  HMMA.16816.F32 R4, R132.reuse, R136, R4 ;  /* 0x000000888404723c */ /* 0x044fe20000001804 */
        /* <DEDUP_REMOVED lines=11> */
[----:B------:R-:W1:Y:S01]  /*6c10*/  LDSM.16.MT88.4 R164, [R164+0x1000] ;  /* 0x00100000a4a4783b */ /* 0x000e620000004200 */
[----:B------:R-:W-:Y:S01]  /*6c20*/  ISETP.NE.U32.AND P0, PT, R215, 0x1, PT ;  /* 0x00000001d700780c */ /* 0x000fe20003f05070 */
[----:B------:R-:W-:Y:S03]  /*6c30*/  IMAD.MOV.U32 R215, RZ, RZ, RZ ;  /* 0x000000ffffd77224 */ /* 0x000fe600078e00ff */
        /* <DEDUP_REMOVED lines=36> */
[----:B----4-:R-:W-:Y:S11]  /*6e80*/  @P0 BRA `(.L_x_2642) ;  /* 0x0000000000b40947 */ /* 0x010ff60003800000 */
        /* <DEDUP_REMOVED lines=8> */
[----:B------:R-:W-:Y:S02]  /*6f10*/  LOP3.LUT R135, R132, 0x38, RZ, 0xc0, !PT ;  /* 0x0000003884877812 */ /* 0x000fe400078ec0ff */
[----:B------:R-:W-:Y:S03]  /*6f20*/  IABS R132, R209 ;  /* 0x000000d100847213 */ /* 0x000fe60000000000 */
[----:B------:R-:W-:Y:S01]  /*6f30*/  IMAD R138, R138, 0x80, R135 ;  /* 0x000000808a8a7824 */ /* 0x000fe200078e0287 */
[----:B------:R-:W-:Y:S01]  /*6f40*/  IADD3 R132, PT, PT, RZ, -R132, RZ ;  /* 0x80000084ff847210 */ /* 0x000fe20007ffe0ff */
[----:B-1----:R-:W-:Y:S04]  /*6f50*/  VIADD R140, R133, 0xffffffe ;  /* 0x0ffffffe858c7836 */ /* 0x002fe80000000000 */
[----:B------:R-:W1:Y:S02]  /*6f60*/  F2I.FTZ.U32.TRUNC.NTZ R141, R140 ;  /* 0x0000008c008d7305 */ /* 0x000e64000021f000 */
        /* <DEDUP_REMOVED lines=14> */
[----:B------:R-:W-:Y:S04]  /*7050*/  SHF.R.S32.HI R133, RZ, 0x1f, R228 ;  /* 0x0000001fff857819 */ /* 0x000fe800000114e4 */
[----:B------:R-:W-:Y:S04]  /*7060*/  LEA.HI R133, R133, R228, RZ, 0x2 ;  /* 0x000000e485857211 */ /* 0x000fe800078f10ff */
[C---:B------:R-:W-:Y:S02]  /*7070*/  LOP3.LUT R139, R133.reuse, 0xfffffffc, RZ, 0xc0, !PT ;  /* 0xfffffffc858b7812 */ /* 0x040fe400078ec0ff */
[----:B------:R-:W-:Y:S02]  /*7080*/  SHF.L.U32 R133, R133, 0x1, RZ ;  /* 0x0000000185857819 */ /* 0x000fe400000006ff */
[----:B------:R-:W-:Y:S01]  /*7090*/  @P2 IADD3 R141, PT, PT, R141, 0x1, RZ ;  /* 0x000000018d8d2810 */ /* 0x000fe20007ffe0ff */
[----:B------:R-:W-:Y:S04]  /*70a0*/  IMAD.IADD R139, R228, 0x1, -R139 ;  /* 0x00000001e48b7824 */ /* 0x000fe800078e0a8b */
[----:B------:R-:W-:Y:S01]  /*70b0*/  @!P1 IMAD.MOV R141, RZ, RZ, -R141 ;  /* 0x000000ffff8d9224 */ /* 0x000fe200078e0a8d */
[-C--:B------:R-:W-:Y:S05]  /*70c0*/  @!P0 LOP3.LUT R141, RZ, R209.reuse, RZ, 0x33, !PT ;  /* 0x000000d1ff8d8212 */ /* 0x080fea00078e33ff */
[----:B------:R-:W-:Y:S04]  /*70d0*/  IMAD.MOV R132, RZ, RZ, -R141 ;  /* 0x000000ffff847224 */ /* 0x000fe800078e0a8d */
[----:B------:R-:W-:Y:S01]  /*70e0*/  IMAD R138, R209, R132, R138 ;  /* 0x00000084d18a7224 */ /* 0x000fe200078e028a */
[----:B------:R-:W-:Y:S03]  /*70f0*/  LOP3.LUT R132, R133, 0xfffffff8, RZ, 0xc0, !PT ;  /* 0xfffffff885847812 */ /* 0x000fe600078ec0ff */
[----:B------:R-:W-:Y:S02]  /*7100*/  IMAD R138, R139, R209, R138 ;  /* 0x000000d18b8a7224 */ /* 0x000fe400078e028a */
[----:B------:R-:W-:Y:S03]  /*7110*/  IMAD.IADD R141, R141, 0x1, R132 ;  /* 0x000000018d8d7824 */ /* 0x000fe600078e0284 */
[--C-:B------:R-:W-:Y:S03]  /*7120*/  SHF.R.S32.HI R139, RZ, 0x1f, R138.reuse ;  /* 0x0000001fff8b7819 */ /* 0x100fe6000001148a */
[----:B------:R-:W-:Y:S03]  /*7130*/  IMAD.WIDE R138, R141, R208, R138 ;  /* 0x000000d08d8a7225 */ /* 0x000fe600078e028a */
[C---:B-----5:R-:W-:Y:S04]  /*7140*/  LEA R230, P0, R138.reuse, R202, 0x1 ;  /* 0x000000ca8ae67211 */ /* 0x060fe800078008ff */
[----:B------:R-:W-:Y:S09]  /*7150*/  LEA.HI.X R215, R138, R203, R139, 0x1, P0 ;  /* 0x000000cb8ad77211 */ /* 0x000ff200000f0c8b */
.L_x_2642:
[----:B------:R-:W-:Y:S05]  /*7160*/  BSYNC.RECONVERGENT B0 ;  /* 0x0000000000007941 */ /* 0x000fea0003800200 */
.L_x_2641:
[----:B------:R-:W-:Y:S01]  /*7170*/  R2P PR, R225, 0x3 ;  /* 0x00000003e1007804 */ /* 0x000fe20000000000 */
[----:B------:R-:W3:Y:S01]  /*7180*/  S2R R137, SR_TID.X ;  /* 0x0000000000897919 */ /* 0x000ee20000002100 */
[----:B------:R-:W-:Y:S01]  /*7190*/  IMAD.MOV.U32 R231, RZ, RZ, R215 ;  /* 0x000000ffffe77224 */ /* 0x000fe200078e00d7 */
[----:B------:R-:W-:Y:S01]  /*71a0*/  BSSY.RECONVERGENT B0, `(.L_x_2643) ;  /* 0x0000040000007945 */ /* 0x000fe20003800200 */
[----:B--2---:R-:W-:Y:S02]  /*71b0*/  IMAD.U32 R198, RZ, RZ, UR4 ;  /* 0x00000004ffc67e24 */ /* 0x004fe4000f8e00ff */
[----:B------:R-:W-:Y:S01]  /*71c0*/  IMAD.MOV.U32 R139, RZ, RZ, RZ ;  /* 0x000000ffff8b7224 */ /* 0x000fe200078e00ff */
[--C-:B---3--:R-:W-:Y:S01]  /*71d0*/  SHF.R.U32.HI R132, RZ, 0x3, R137.reuse ;  /* 0x00000003ff847819 */ /* 0x108fe20000011689 */
[C---:B------:R-:W-:Y:S02]  /*71e0*/  IMAD.SHL.U32 R141, R137.reuse, 0x40, RZ ;  /* 0x00000040898d7824 */ /* 0x040fe400078e00ff */
[C---:B------:R-:W-:Y:S01]  /*71f0*/  IMAD.SHL.U32 R134, R137.reuse, 0x20, RZ ;  /* 0x0000002089867824 */ /* 0x040fe200078e00ff */
[----:B------:R-:W-:Y:S02]  /*7200*/  LOP3.LUT R135, R137, R132, RZ, 0x3c, !PT ;  /* 0x0000008489877212 */ /* 0x000fe400078e3cff */
[----:B------:R-:W-:Y:S02]  /*7210*/  LOP3.LUT R141, R141, 0xf800, RZ, 0xc0, !PT ;  /* 0x0000f8008d8d7812 */ /* 0x000fe400078ec0ff */
[----:B------:R-:W-:Y:S02]  /*7220*/  LOP3.LUT R132, R135, 0x3, RZ, 0xc0, !PT ;  /* 0x0000000387847812 */ /* 0x000fe400078ec0ff */
[----:B------:R-:W-:Y:S02]  /*7230*/  LOP3.LUT R141, R141, 0x300, R134, 0xf8, !PT ;  /* 0x000003008d8d7812 */ /* 0x000fe400078ef886 */
[----:B------:R-:W-:Y:S05]  /*7240*/  LOP3.LUT R132, R132, 0x4, R137, 0xf8, !PT ;  /* 0x0000000484847812 */ /* 0x000fea00078ef889 */
[----:B------:R-:W-:Y:S02]  /*7250*/  IMAD R133, R132, 0x10, R141 ;  /* 0x0000001084857824 */ /* 0x000fe400078e028d */
[----:B------:R-:W-:Y:S03]  /*7260*/  IMAD.MOV.U32 R132, RZ, RZ, RZ ;  /* 0x000000ffff847224 */ /* 0x000fe600078e00ff */
[----:B------:R-:W-:Y:S05]  /*7270*/  IADD3 R140, PT, PT, R198, UR9, R133 ;  /* 0x00000009c68c7c10 */ /* 0x000fea000fffe085 */
[----:B------:R-:W-:Y:S01]  /*7280*/  @!PT LDS RZ, [RZ] ;  /* 0x00000000fffff984 */ /* 0x000fe20000000800 */
[----:B------:R-:W-:Y:S01]  /*7290*/  @!PT LDS RZ, [RZ] ;  /* 0x00000000fffff984 */ /* 0x000fe20000000800 */
[----:B------:R-:W-:Y:S01]  /*72a0*/  @!PT LDS RZ, [RZ] ;  /* 0x00000000fffff984 */ /* 0x000fe20000000800 */
[----:B------:R2:W-:Y:S01]  /*72b0*/  @P0 LDGSTS.E.BYPASS.LTC128B.128 [R140], desc[UR36][R230.64] ;  /* 0x00000000e68c0fae */ /* 0x0005e2000b981a24 */
        /* <DEDUP_REMOVED lines=9> */
[----:B------:R-:W3:Y:S01]  /*7350*/  F2I.FTZ.U32.TRUNC.NTZ R143, R142 ;  /* 0x0000008e008f7305 */ /* 0x000ee2000021f000 */
[----:B------:R-:W-:Y:S02]  /*7360*/  LOP3.LUT R139, R132, 0x38, RZ, 0xc0, !PT ;  /* 0x00000038848b7812 */ /* 0x000fe400078ec0ff */
[----:B------:R-:W-:Y:S03]  /*7370*/  IABS R132, R209 ;  /* 0x000000d100847213 */ /* 0x000fe60000000000 */
[----:B------:R-:W-:Y:S01]  /*7380*/  IMAD R138, R138, 0x80, R139 ;  /* 0x000000808a8a7824 */ /* 0x000fe200078e028b */
[----:B------:R-:W-:Y:S03]  /*7390*/  IADD3 R132, PT, PT, RZ, -R132, RZ ;  /* 0x80000084ff847210 */ /* 0x000fe60007ffe0ff */
[----:B------:R-:W-:Y:S02]  /*73a0*/  VIADD R138, R138, 0x40 ;  /* 0x000000408a8a7836 */ /* 0x000fe40000000000 */
        /* <DEDUP_REMOVED lines=21> */
[----:B------:R-:W-:Y:S05]  /*7500*/  @!P0 LOP3.LUT R134, RZ, R209, RZ, 0x33, !PT ;  /* 0x000000d1ff868212 */ /* 0x000fea00078e33ff */
        /* <DEDUP_REMOVED lines=9> */
.L_x_2644:
[----:B------:R-:W-:Y:S05]  /*75a0*/  BSYNC.RECONVERGENT B0 ;  /* 0x0000000000007941 */ /* 0x000fea0003800200 */
.L_x_2643:
        /* <DEDUP_REMOVED lines=13> */
[----:B---3--:R-:W-:Y:S01]  /*7680*/  VIADD R139, R210, 0x40 ;  /* 0x00000040d28b7836 */ /* 0x008fe20000000000 */
        /* <DEDUP_REMOVED lines=17> */
[----:B------:R-:W-:Y:S01]  /*77a0*/  @!P0 IADD3 R143, PT, PT, R143, 0x1, RZ ;  /* 0x000000018f8f8810 */ /* 0x000fe20007ffe0ff */
[----:B------:R-:W-:Y:S01]  /*77b0*/  @!P0 IMAD.IADD R133, R133, 0x1, -R136 ;  /* 0x0000000185858824 */ /* 0x000fe200078e0a88 */
[C---:B------:R-:W-:Y:S04]  /*77c0*/  ISETP.NE.AND P0, PT, R206.reuse, RZ, PT ;  /* 0x000000ffce00720c */ /* 0x040fe80003f05270 */
        /* <DEDUP_REMOVED lines=13> */
.L_x_2646:
[----:B------:R-:W-:Y:S05]  /*78a0*/  BSYNC.RECONVERGENT B0 ;  /* 0x0000000000007941 */ /* 0x000fea0003800200 */
.L_x_2645:
[----:B------:R-:W-:Y:S01]  /*78b0*/  LOP3.LUT R134, R137, 0xffff, RZ, 0xc0, !PT ;  /* 0x0000ffff89867812 */ /* 0x000fe200078ec0ff */
[----:B------:R-:W-:Y:S01]  /*78c0*/  BSSY.RECONVERGENT B0, `(.L_x_2647) ;  /* 0x0000033000007945 */ /* 0x000fe20003800200 */
[----:B------:R-:W-:Y:S02]  /*78d0*/  R2P PR, R226, 0x3 ;  /* 0x00000003e2007804 */ /* 0x000fe40000000000 */
[----:B------:R-:W-:Y:S04]  /*78e0*/  SHF.R.U32.HI R134, RZ, 0x2, R134 ;  /* 0x00000002ff867819 */ /* 0x000fe80000011686 */
[----:B------:R-:W-:Y:S04]  /*78f0*/  LOP3.LUT R136, R134, 0x6, RZ, 0xc0, !PT ;  /* 0x0000000686887812 */ /* 0x000fe800078ec0ff */
[--C-:B------:R-:W-:Y:S04]  /*7900*/  LOP3.LUT R136, R136, 0x3e0, R137.reuse, 0xf8, !PT ;  /* 0x000003e088887812 */ /* 0x100fe800078ef889 */
[----:B------:R-:W-:Y:S04]  /*7910*/  SHF.R.U32.HI R136, RZ, 0x1, R136 ;  /* 0x00000001ff887819 */ /* 0x000fe80000011688 */
[--C-:B------:R-:W-:Y:S04]  /*7920*/  LOP3.LUT R134, R136, 0x3, R137.reuse, 0x48, !PT ;  /* 0x0000000388867812 */ /* 0x100fe800078e4889 */
[----:B------:R-:W-:Y:S05]  /*7930*/  LOP3.LUT R134, R134, 0x4, R137, 0xf8, !PT ;  /* 0x0000000486867812 */ /* 0x000fea00078ef889 */
[----:B---3--:R-:W-:Y:S04]  /*7940*/  IMAD R139, R136, 0x20, R134 ;  /* 0x00000020888b7824 */ /* 0x008fe800078e0286 */
[----:B------:R-:W-:Y:S04]  /*7950*/  IMAD.U32 R139, R139, 0x10, R198 ;  /* 0x000000108b8b7824 */ /* 0x000fe800078e00c6 */
[----:B--2---:R-:W-:Y:S05]  /*7960*/  VIADD R140, R139, UR8 ;  /* 0x000000088b8c7c36 */ /* 0x004fea0008000000 */
[----:B------:R-:W-:Y:S01]  /*7970*/  @!PT LDS RZ, [RZ] ;  /* 0x00000000fffff984 */ /* 0x000fe20000000800 */
[----:B------:R-:W-:Y:S01]  /*7980*/  @!PT LDS RZ, [RZ] ;  /* 0x00000000fffff984 */ /* 0x000fe20000000800 */
[----:B------:R-:W-:Y:S01]  /*7990*/  @!PT LDS RZ, [RZ] ;  /* 0x00000000fffff984 */ /* 0x000fe20000000800 */
[----:B------:R2:W-:Y:S02]  /*79a0*/  @P0 LDGSTS.E.BYPASS.LTC128B.128 [R140+0x8000], desc[UR36][R132.64] ;  /* 0x08000000848c0fae */ /* 0x0005e4000b981a24 */
[----:B--2---:R-:W-:Y:S01]  /*79b0*/  CS2R R132, SRZ ;  /* 0x0000000000847805 */ /* 0x004fe2000001ff00 */
[----:B------:R-:W-:Y:S06]  /*79c0*/  @!P1 BRA `(.L_x_2648) ;  /* 0x0000000000889947 */ /* 0x000fec0003800000 */
        /* <DEDUP_REMOVED lines=34> */
.L_x_2648:
[----:B------:R-:W-:Y:S05]  /*7bf0*/  BSYNC.RECONVERGENT B0 ;  /* 0x0000000000007941 */ /* 0x000fea0003800200 */
.L_x_2647:
[--C-:B------:R-:W-:Y:S01]  /*7c00*/  SHF.R.U32.HI R215, RZ, 0x2, R137.reuse ;  /* 0x00000002ffd77819 */ /* 0x100fe20000011689 */
[----:B------:R-:W-:Y:S01]  /*7c10*/  BSSY.RECONVERGENT B0, `(.L_x_2649) ;  /* 0x0000042000007945 */ /* 0x000fe20003800200 */
[----:B------:R-:W-:Y:S02]  /*7c20*/  SHF.R.U32.HI R138, RZ, 0x1, R226 ;  /* 0x00000001ff8a7819 */ /* 0x000fe400000116e2 */
[----:B------:R-:W-:Y:S02]  /*7c30*/  LOP3.LUT R136, R215, 0x6, RZ, 0xc0, !PT ;  /* 0x00000006d7887812 */ /* 0x000fe400078ec0ff */
[----:B------:R-:W-:Y:S02]  /*7c40*/  LOP3.LUT P0, RZ, R138, 0x1, RZ, 0xc0, !PT ;  /* 0x000000018aff7812 */ /* 0x000fe4000780c0ff */
[--C-:B------:R-:W-:Y:S04]  /*7c50*/  LOP3.LUT R136, R136, 0x3e0, R137.reuse, 0xf8, !PT ;  /* 0x000003e088887812 */ /* 0x100fe800078ef889 */
[----:B------:R-:W-:Y:S04]  /*7c60*/  LOP3.LUT R136, R136, 0x8, RZ, 0xfc, !PT ;  /* 0x0000000888887812 */ /* 0x000fe800078efcff */
[----:B------:R-:W-:Y:S04]  /*7c70*/  SHF.R.U32.HI R136, RZ, 0x1, R136 ;  /* 0x00000001ff887819 */ /* 0x000fe80000011688 */
[--C-:B------:R-:W-:Y:S04]  /*7c80*/  LOP3.LUT R134, R136, 0x3, R137.reuse, 0x48, !PT ;  /* 0x0000000388867812 */ /* 0x100fe800078e4889 */
[----:B------:R-:W-:Y:S05]  /*7c90*/  LOP3.LUT R134, R134, 0x4, R137, 0xf8, !PT ;  /* 0x0000000486867812 */ /* 0x000fea00078ef889 */
[----:B------:R-:W-:Y:S04]  /*7ca0*/  IMAD R139, R136, 0x20, R134 ;  /* 0x00000020888b7824 */ /* 0x000fe800078e0286 */
[----:B------:R-:W-:Y:S04]  /*7cb0*/  IMAD.U32 R139, R139, 0x10, R198 ;  /* 0x000000108b8b7824 */ /* 0x000fe800078e00c6 */
[----:B------:R-:W-:Y:S02]  /*7cc0*/  VIADD R230, R139, UR8 ;  /* 0x000000088be67c36 */ /* 0x000fe40008000000 */
[----:B------:R-:W-:Y:S03]  /*7cd0*/  IMAD.MOV.U32 R139, RZ, RZ, RZ ;  /* 0x000000ffff8b7224 */ /* 0x000fe600078e00ff */
[----:B------:R-:W-:Y:S01]  /*7ce0*/  @!PT LDS RZ, [RZ] ;  /* 0x00000000fffff984 */ /* 0x000fe20000000800 */
[----:B------:R-:W-:Y:S01]  /*7cf0*/  @!PT LDS RZ, [RZ] ;  /* 0x00000000fffff984 */ /* 0x000fe20000000800 */
[----:B------:R-:W-:Y:S01]  /*7d00*/  @!PT LDS RZ, [RZ] ;  /* 0x00000000fffff984 */ /* 0x000fe20000000800 */
[----:B------:R2:W-:Y:S01]  /*7d10*/  @P0 LDGSTS.E.BYPASS.LTC128B.128 [R230+0x8000], desc[UR36][R132.64] ;  /* 0x0800000084e60fae */ /* 0x0005e2000b981a24 */
[----:B------:R-:W-:Y:S01]  /*7d20*/  LOP3.LUT P0, RZ, R225, 0x4, RZ, 0xc0, !PT ;  /* 0x00000004e1ff7812 */ /* 0x000fe2000780c0ff */
[----:B--2---:R-:W-:Y:S11]  /*7d30*/  IMAD.MOV.U32 R132, RZ, RZ, RZ ;  /* 0x000000ffff847224 */ /* 0x004ff600078e00ff */
[----:B------:R-:W-:Y:S01]  /*7d40*/  @!UPT UIADD3 URZ, UPT, UPT, URZ, URZ, URZ ;  /* 0x000000fffffff290 */ /* 0x000fe2000fffe0ff */
[----:B------:R-:W-:Y:S05]  /*7d50*/  @!P0 BRA `(.L_x_2650) ;  /* 0x0000000000b48947 */ /* 0x000fea0003800000 */
[-C--:B------:R-:W-:Y:S01]  /*7d60*/  IABS R136, R209.reuse ;  /* 0x000000d100887213 */ /* 0x080fe20000000000 */
[----:B------:R-:W2:Y:S01]  /*7d70*/  S2R R139, SR_CTAID.X ;  /* 0x00000000008b7919 */ /* 0x000ea20000002500 */
[----:B------:R-:W2:Y:S02]  /*7d80*/  LDC R138, c[0x0][0x398] ;  /* 0x0000e600ff8a7b82 */ /* 0x000ea40000000800 */
[----:B------:R-:W3:Y:S01]  /*7d90*/  I2F.RP R134, R136 ;  /* 0x0000008800867306 */ /* 0x000ee20000209400 */
[----:B--2---:R-:W-:Y:S09]  /*7da0*/  SHF.R.U32.HI R138, RZ, R138, R139 ;  /* 0x0000008aff8a7219 */ /* 0x004ff2000001168b */
[----:B---3--:R-:W2:Y:S02]  /*7db0*/  MUFU.RCP R132, R134 ;  /* 0x0000008600847308 */ /* 0x008ea40000001000 */
[----:B--2---:R-:W-:Y:S02]  /*7dc0*/  VIADD R142, R132, 0xffffffe ;  /* 0x0ffffffe848e7836 */ /* 0x004fe40000000000 */
[----:B------:R-:W-:Y:S06]  /*7dd0*/  IMAD.SHL.U32 R132, R137, 0x8, RZ ;  /* 0x0000000889847824 */ /* 0x000fec00078e00ff */
[----:B------:R-:W2:Y:S01]  /*7de0*/  F2I.FTZ.U32.TRUNC.NTZ R143, R142 ;  /* 0x0000008e008f7305 */ /* 0x000ea2000021f000 */
[----:B------:R-:W-:Y:S02]  /*7df0*/  LOP3.LUT R139, R132, 0x38, RZ, 0xc0, !PT ;  /* 0x00000038848b7812 */ /* 0x000fe400078ec0ff */
[----:B------:R-:W-:Y:S03]  /*7e00*/  IABS R132, R209 ;  /* 0x000000d100847213 */ /* 0x000fe60000000000 */
[----:B------:R-:W-:Y:S02]  /*7e10*/  IMAD R138, R138, 0x80, R139 ;  /* 0x000000808a8a7824 */ /* 0x000fe400078e028b */
        /* <DEDUP_REMOVED lines=33> */
.L_x_2650:
[----:B------:R-:W-:Y:S05]  /*8030*/  BSYNC.RECONVERGENT B0 ;  /* 0x0000000000007941 */ /* 0x000fea0003800200 */
.L_x_2649:
[----:B------:R-:W-:Y:S01]  /*8040*/  SHF.R.U32.HI R136, RZ, 0x2, R225 ;  /* 0x00000002ff887819 */ /* 0x000fe200000116e1 */
[----:B------:R-:W-:Y:S01]  /*8050*/  IMAD.SHL.U32 R134, R137, 0x10, RZ ;  /* 0x0000001089867824 */ /* 0x000fe200078e00ff */
[----:B------:R-:W-:Y:S01]  /*8060*/  BSSY.RECONVERGENT B0, `(.L_x_2651) ;  /* 0x000003f000007945 */ /* 0x000fe20003800200 */
[----:B------:R-:W-:Y:S01]  /*8070*/  IMAD.SHL.U32 R135, R135, 0x10, RZ ;  /* 0x0000001087877824 */ /* 0x000fe200078e00ff */
[----:B------:R-:W-:Y:S01]  /*8080*/  LOP3.LUT P0, RZ, R136, 0x1, RZ, 0xc0, !PT ;  /* 0x0000000188ff7812 */ /* 0x000fe2000780c0ff */
[----:B------:R-:W-:Y:S01]  /*8090*/  IMAD.MOV.U32 R138, RZ, RZ, R132 ;  /* 0x000000ffff8a7224 */ /* 0x000fe200078e0084 */
[----:B------:R-:W-:Y:S04]  /*80a0*/  LOP3.LUT R134, R134, 0x40, RZ, 0xc, !PT ;  /* 0x0000004086867812 */ /* 0x000fe800078e0cff */
[----:B------:R-:W-:Y:S04]  /*80b0*/  LOP3.LUT R134, R134, 0x30, R135, 0xf8, !PT ;  /* 0x0000003086867812 */ /* 0x000fe800078ef887 */
[----:B------:R-:W-:Y:S02]  /*80c0*/  LOP3.LUT R141, R141, R134, RZ, 0xfc, !PT ;  /* 0x000000868d8d7212 */ /* 0x000fe400078efcff */
[----:B------:R-:W-:Y:S02]  /*80d0*/  CS2R R134, SRZ ;  /* 0x0000000000867805 */ /* 0x000fe4000001ff00 */
        /* <DEDUP_REMOVED lines=9> */
[-C--:B------:R-:W-:Y:S01]  /*8170*/  IABS R132, R209.reuse ;  /* 0x000000d100847213 */ /* 0x080fe20000000000 */
[----:B------:R-:W3:Y:S01]  /*8180*/  S2R R135, SR_CTAID.X ;  /* 0x0000000000877919 */ /* 0x000ee20000002500 */
[----:B------:R-:W3:Y:S02]  /*8190*/  LDC R134, c[0x0][0x398] ;  /* 0x0000e600ff867b82 */ /* 0x000ee40000000800 */
[----:B------:R-:W4:Y:S01]  /*81a0*/  I2F.RP R141, R132 ;  /* 0x00000084008d7306 */ /* 0x000f220000209400 */
[----:B---3--:R-:W-:Y:S09]  /*81b0*/  SHF.R.U32.HI R134, RZ, R134, R135 ;  /* 0x00000086ff867219 */ /* 0x008ff20000011687 */
[----:B----4-:R-:W2:Y:S01]  /*81c0*/  MUFU.RCP R136, R141 ;  /* 0x0000008d00887308 */ /* 0x010ea20000001000 */
[----:B------:R-:W-:Y:S01]  /*81d0*/  LOP3.LUT R135, R137, 0x38, RZ, 0xc0, !PT ;  /* 0x0000003889877812 */ /* 0x000fe200078ec0ff */
[----:B--2---:R-:W-:Y:S04]  /*81e0*/  VIADD R138, R136, 0xffffffe ;  /* 0x0ffffffe888a7836 */ /* 0x004fe80000000000 */
[----:B------:R-:W-:Y:S01]  /*81f0*/  IMAD R136, R134, 0x80, R135 ;  /* 0x0000008086887824 */ /* 0x000fe200078e0287 */
[----:B------:R-:W-:Y:S03]  /*8200*/  IABS R134, R209 ;  /* 0x000000d100867213 */ /* 0x000fe60000000000 */
[----:B------:R-:W2:Y:S01]  /*8210*/  F2I.FTZ.U32.TRUNC.NTZ R139, R138 ;  /* 0x0000008a008b7305 */ /* 0x000ea2000021f000 */
[----:B------:R-:W-:Y:S01]  /*8220*/  IADD3 R136, PT, PT, R136, 0x40, RZ ;  /* 0x0000004088887810 */ /* 0x000fe20007ffe0ff */
[----:B------:R-:W-:Y:S03]  /*8230*/  IMAD.MOV R134, RZ, RZ, -R134 ;  /* 0x000000ffff867224 */ /* 0x000fe600078e0a86 */
[----:B------:R-:W-:Y:S01]  /*8240*/  IABS R135, R136 ;  /* 0x0000008800877213 */ /* 0x000fe20000000000 */
[--C-:B--2---:R-:W-:Y:S02]  /*8250*/  IMAD.MOV R137, RZ, RZ, -R139.reuse ;  /* 0x000000ffff897224 */ /* 0x104fe400078e0a8b */
        /* <DEDUP_REMOVED lines=11> */
[-C--:B------:R-:W-:Y:S04]  /*8310*/  LOP3.LUT R132, R136, R209.reuse, RZ, 0x3c, !PT ;  /* 0x000000d188847212 */ /* 0x080fe800078e3cff */
[----:B------:R-:W-:Y:S01]  /*8320*/  ISETP.GE.AND P1, PT, R132, RZ, PT ;  /* 0x000000ff8400720c */ /* 0x000fe20003f26270 */
[----:B------:R-:W-:Y:S05]  /*8330*/  VIADD R132, R228, 0x4 ;  /* 0x00000004e4847836 */ /* 0x000fea0000000000 */
[----:B------:R-:W-:Y:S01]  /*8340*/  SHF.R.S32.HI R135, RZ, 0x1f, R132 ;  /* 0x0000001fff877819 */ /* 0x000fe20000011484 */
[----:B------:R-:W-:Y:S03]  /*8350*/  @P2 VIADD R139, R139, 0x1 ;  /* 0x000000018b8b2836 */ /* 0x000fe60000000000 */
[----:B------:R-:W-:Y:S03]  /*8360*/  LEA.HI R134, R135, R132, RZ, 0x2 ;  /* 0x0000008487867211 */ /* 0x000fe600078f10ff */
[----:B------:R-:W-:Y:S02]  /*8370*/  @!P1 IADD3 R139, PT, PT, -R139, RZ, RZ ;  /* 0x000000ff8b8b9210 */ /* 0x000fe40007ffe1ff */
[----:B------:R-:W-:Y:S02]  /*8380*/  @!P0 LOP3.LUT R139, RZ, R209, RZ, 0x33, !PT ;  /* 0x000000d1ff8b8212 */ /* 0x000fe400078e33ff */
        /* <DEDUP_REMOVED lines=12> */
.L_x_2652:
[----:B------:R-:W-:Y:S05]  /*8450*/  BSYNC.RECONVERGENT B0 ;  /* 0x0000000000007941 */ /* 0x000fea0003800200 */
.L_x_2651:
[----:B------:R-:W-:Y:S01]  /*8460*/  SHF.R.U32.HI R132, RZ, 0x3, R225 ;  /* 0x00000003ff847819 */ /* 0x000fe200000116e1 */
        /* <DEDUP_REMOVED lines=11> */
[----:B---3--:R-:W-:Y:S01]  /*8520*/  VIADD R135, R210, 0x40 ;  /* 0x00000040d2877836 */ /* 0x008fe20000000000 */
[-C--:B------:R-:W-:Y:S04]  /*8530*/  IABS R136, R206.reuse ;  /* 0x000000ce00887213 */ /* 0x080fe80000000000 */
[----:B------:R-:W3:Y:S10]  /*8540*/  I2F.RP R137, R136 ;  /* 0x0000008800897306 */ /* 0x000ef40000209400 */
[----:B---3--:R-:W2:Y:S02]  /*8550*/  MUFU.RCP R132, R137 ;  /* 0x0000008900847308 */ /* 0x008ea40000001000 */
        /* <DEDUP_REMOVED lines=30> */
.L_x_2654:
[----:B------:R-:W-:Y:S05]  /*8740*/  BSYNC.RECONVERGENT B0 ;  /* 0x0000000000007941 */ /* 0x000fea0003800200 */
.L_x_2653:
[----:B------:R-:W-:Y:S01]  /*8750*/  SHF.R.U32.HI R132, RZ, 0x2, R226 ;  /* 0x00000002ff847819 */ /* 0x000fe200000116e2 */
[----:B------:R-:W-:Y:S01]  /*8760*/  BSSY.RECONVERGENT B0, `(.L_x_2655) ;  /* 0x000002e000007945 */ /* 0x000fe20003800200 */
[----:B------:R-:W-:Y:S02]  /*8770*/  IMAD.MOV.U32 R232, RZ, RZ, RZ ;  /* 0x000000ffffe87224 */ /* 0x000fe400078e00ff */
        /* <DEDUP_REMOVED lines=11> */
[-C--:B----4-:R-:W-:Y:S04]  /*8830*/  IABS R136, R206.reuse ;  /* 0x000000ce00887213 */ /* 0x090fe80000000000 */
        /* <DEDUP_REMOVED lines=32> */
.L_x_2656:
[----:B------:R-:W-:Y:S05]  /*8a40*/  BSYNC.RECONVERGENT B0 ;  /* 0x0000000000007941 */ /* 0x000fea0003800200 */
.L_x_2655:
[C---:B-1----:R-:W-:Y:S01]  /*8a50*/  HMMA.16816.F32 R4, R164.reuse, R168, R4 ;  /* 0x000000a8a404723c */ /* 0x042fe20000001804 */
[----:B------:R-:W-:Y:S02]  /*8a60*/  UIADD3 UR5, UPT, UPT, UR5, 0x1, URZ ;  /* 0x0000000105057890 */ /* 0x000fe4000fffe0ff */
[----:B------:R-:W-:Y:S02]  /*8a70*/  UIADD3 UR7, UPT, UPT, UR9, -0x6000, URZ ;  /* 0xffffa00009077890 */ /* 0x000fe4000fffe0ff */
[----:B------:R-:W-:Y:S01]  /*8a80*/  IMAD.MOV.U32 R233, RZ, RZ, R229 ;  /* 0x000000ffffe97224 */ /* 0x000fe200078e00e5 */
[----:B------:R-:W-:Y:S01]  /*8a90*/  SHF.R.U32.HI R231, RZ, 0x3, R226 ;  /* 0x00000003ffe77819 */ /* 0x000fe200000116e2 */
[----:B------:R-:W-:Y:S01]  /*8aa0*/  VIADD R224, R224, 0x1 ;  /* 0x00000001e0e07836 */ /* 0x000fe20000000000 */
[C---:B------:R-:W-:Y:S01]  /*8ab0*/  HMMA.16816.F32 R8, R164.reuse, R170, R8 ;  /* 0x000000aaa408723c */ /* 0x040fe20000001808 */
[----:B------:R-:W-:Y:S02]  /*8ac0*/  UISETP.NE.AND UP0, UPT, UR5, 0x4, UPT ;  /* 0x000000040500788c */ /* 0x000fe4000bf05270 */
[----:B------:R-:W-:Y:S01]  /*8ad0*/  LOP3.LUT P0, RZ, R231, 0x1, RZ, 0xc0, !PT ;  /* 0x00000001e7ff7812 */ /* 0x000fe2000780c0ff */
[C---:B------:R-:W-:Y:S01]  /*8ae0*/  VIADD R231, R199.reuse, 0x80 ;  /* 0x00000080c7e77836 */ /* 0x040fe20000000000 */
[----:B------:R-:W-:Y:S01]  /*8af0*/  ISETP.NE.AND P1, PT, R224, 0x4, PT ;  /* 0x00000004e000780c */ /* 0x000fe20003f25270 */
[----:B------:R-:W-:Y:S01]  /*8b00*/  VIADD R210, R210, 0x20 ;  /* 0x00000020d2d27836 */ /* 0x000fe20000000000 */
[----:B------:R-:W-:Y:S01]  /*8b10*/  IADD3 R229, PT, PT, R200, 0x2000, RZ ;  /* 0x00002000c8e57810 */ /* 0x000fe20007ffe0ff */
[C---:B------:R-:W-:Y:S01]  /*8b20*/  HMMA.16816.F32 R12, R164.reuse, R172, R12 ;  /* 0x000000aca40c723c */ /* 0x040fe2000000180c */
[----:B------:R-:W-:Y:S02]  /*8b30*/  UIADD3 UR6, UPT, UPT, UR8, -0x180, URZ ;  /* 0xfffffe8008067890 */ /* 0x000fe4000fffe0ff */
[----:B------:R-:W-:Y:S01]  /*8b40*/  IADD3 R228, PT, PT, R228, 0x20, RZ ;  /* 0x00000020e4e47810 */ /* 0x000fe20007ffe0ff */
[----:B------:R-:W-:Y:S02]  /*8b50*/  @UP0 UIADD3 UR7, UPT, UPT, UR9, 0x2000, URZ ;  /* 0x0000200009070890 */ /* 0x000fe4000fffe0ff */
[----:B------:R-:W-:Y:S02]  /*8b60*/  @UP0 UIADD3 UR6, UPT, UPT, UR8, 0x80, URZ ;  /* 0x0000008008060890 */ /* 0x000fe4000fffe0ff */
[C---:B------:R-:W-:Y:S01]  /*8b70*/  HMMA.16816.F32 R16, R164.reuse, R174, R16 ;  /* 0x000000aea410723c */ /* 0x040fe20000001810 */
[----:B------:R-:W-:Y:S01]  /*8b80*/  @!PT LDS RZ, [RZ] ;  /* 0x00000000fffff984 */ /* 0x000fe20000000800 */
[----:B------:R-:W-:Y:S01]  /*8b90*/  @!PT LDS RZ, [RZ] ;  /* 0x00000000fffff984 */ /* 0x000fe20000000800 */
[----:B------:R-:W-:Y:S01]  /*8ba0*/  @!PT LDS RZ, [RZ] ;  /* 0x00000000fffff984 */ /* 0x000fe20000000800 */
[----:B--2---:R2:W-:Y:S01]  /*8bb0*/  @P0 LDGSTS.E.BYPASS.LTC128B.128 [R230+0x9000], desc[UR36][R232.64] ;  /* 0x09000000e8e60fae */ /* 0x0045e2000b981a24 */
[----:B------:R-:W-:Y:S01]  /*8bc0*/  USEL UR5, UR5, URZ, UP0 ;  /* 0x000000ff05057287 */ /* 0x000fe20008000000 */
[----:B------:R-:W-:Y:S01]  /*8bd0*/  @!P1 IADD3 R231, PT, PT, R199, -0x180, RZ ;  /* 0xfffffe80c7e79810 */ /* 0x000fe20007ffe0ff */
[----:B------:R-:W-:Y:S01]  /*8be0*/  @!P1 VIADD R229, R200, 0xffffa000 ;  /* 0xffffa000c8e59836 */ /* 0x000fe20000000000 */
[----:B------:R-:W-:Y:S01]  /*8bf0*/  ISETP.NE.AND P0, PT, R227, RZ, PT ;  /* 0x000000ffe300720c */ /* 0x000fe20003f05270 */
[----:B------:R-:W-:Y:S01]  /*8c00*/  @!P1 IMAD.MOV.U32 R224, RZ, RZ, RZ ;  /* 0x000000ffffe09224 */ /* 0x000fe200078e00ff */
[----:B------:R-:W-:Y:S01]  /*8c10*/  UMOV UR9, UR7 ;  /* 0x0000000700097c82 */ /* 0x000fe20008000000 */
[C---:B------:R-:W-:Y:S01]  /*8c20*/  HMMA.16816.F32 R20, R164.reuse, R176, R20 ;  /* 0x000000b0a414723c */ /* 0x040fe20000001814 */
[----:B------:R-:W0:Y:S01]  /*8c30*/  LDGDEPBAR ;  /* 0x00000000000079af */ /* 0x000e220000000000 */
[----:B------:R-:W-:Y:S01]  /*8c40*/  UMOV UR8, UR6 ;  /* 0x0000000600087c82 */ /* 0x000fe20008000000 */
[----:B------:R-:W-:Y:S01]  /*8c50*/  IMAD.IADD R235, R197, 0x1, R229 ;  /* 0x00000001c5eb7824 */ /* 0x000fe200078e02e5 */
[-C--:B------:R-:W-:Y:S01]  /*8c60*/  IADD3 R234, PT, PT, R196, R229.reuse, RZ ;  /* 0x000000e5c4ea7210 */ /* 0x080fe20007ffe0ff */
[----:B------:R-:W-:Y:S01]  /*8c70*/  IMAD.MOV.U32 R199, RZ, RZ, R231 ;  /* 0x000000ffffc77224 */ /* 0x000fe200078e00e7 */
[----:B------:R-:W-:Y:S02]  /*8c80*/  SEL R225, R225, RZ, P0 ;  /* 0x000000ffe1e17207 */ /* 0x000fe40000000000 */
[C---:B------:R-:W-:Y:S03]  /*8c90*/  HMMA.16816.F32 R24, R164.reuse, R178, R24 ;  /* 0x000000b2a418723c */ /* 0x040fe60000001818 */
[----:B------:R-:W-:Y:S02]  /*8ca0*/  SEL R226, R226, RZ, P0 ;  /* 0x000000ffe2e27207 */ /* 0x000fe40000000000 */
[----:B------:R-:W-:Y:S03]  /*8cb0*/  MOV R200, R229 ;  /* 0x000000e500c87202 */ /* 0x000fe60000000f00 */
[C---:B------:R-:W-:Y:S03]  /*8cc0*/  HMMA.16816.F32 R28, R164.reuse, R180, R28 ;  /* 0x000000b4a41c723c */ /* 0x040fe6000000181c */
[----:B--2---:R-:W-:Y:S01]  /*8cd0*/  LEA R230, R214, R231, 0x4 ;  /* 0x000000e7d6e67211 */ /* 0x004fe200078e20ff */
[--C-:B------:R-:W-:Y:S02]  /*8ce0*/  IMAD.IADD R233, R3, 0x1, R229.reuse ;  /* 0x0000000103e97824 */ /* 0x100fe400078e02e5 */
[----:B------:R-:W-:Y:S02]  /*8cf0*/  IMAD.IADD R232, R2, 0x1, R229 ;  /* 0x0000000102e87824 */ /* 0x000fe400078e02e5 */
[-C--:B------:R-:W-:Y:S01]  /*8d00*/  HMMA.16816.F32 R32, R164, R182.reuse, R32 ;  /* 0x000000b6a420723c */ /* 0x080fe20000001820 */
        /* <DEDUP_REMOVED lines=8> */
[C---:B------:R-:W-:Y:S01]  /*8d90*/  HMMA.16816.F32 R60, R184.reuse, R170, R60 ;  /* 0x000000aab83c723c */ /* 0x040fe2000000183c */
[----:B----4-:R-:W2:Y:S07]  /*8da0*/  LDSM.16.M88.4 R136, [R230] ;  /* 0x00000000e688783b */ /* 0x010eae0000000200 */
[-C--:B------:R-:W-:Y:S01]  /*8db0*/  HMMA.16816.F32 R64, R184, R168.reuse, R64 ;  /* 0x000000a8b840723c */ /* 0x080fe20000001840 */
[----:B------:R-:W2:Y:S07]  /*8dc0*/  LDSM.16.M88.4 R140, [R230+0x1000] ;  /* 0x00100000e68c783b */ /* 0x000eae0000000200 */
[C---:B------:R-:W-:Y:S01]  /*8dd0*/  HMMA.16816.F32 R68, R188.reuse, R168, R68 ;  /* 0x000000a8bc44723c */ /* 0x040fe20000001844 */
[----:B------:R-:W2:Y:S07]  /*8de0*/  LDSM.16.M88.4 R144, [R230+0x2000] ;  /* 0x00200000e690783b */ /* 0x000eae0000000200 */
[C---:B------:R-:W-:Y:S01]  /*8df0*/  HMMA.16816.F32 R72, R188.reuse, R170, R72 ;  /* 0x000000aabc48723c */ /* 0x040fe20000001848 */
[----:B---3--:R3:W2:Y:S07]  /*8e00*/  LDSM.16.M88.4 R148, [R230+0x3000] ;  /* 0x00300000e694783b */ /* 0x0086ae0000000200 */
[C---:B------:R-:W-:Y:S01]  /*8e10*/  HMMA.16816.F32 R76, R188.reuse, R172, R76 ;  /* 0x000000acbc4c723c */ /* 0x040fe2000000184c */
[----:B------:R4:W2:Y:S07]  /*8e20*/  LDSM.16.MT88.4 R132, [R235] ;  /* 0x00000000eb84783b */ /* 0x0008ae0000004200 */
[C---:B------:R-:W-:Y:S01]  /*8e30*/  HMMA.16816.F32 R80, R188.reuse, R174, R80 ;  /* 0x000000aebc50723c */ /* 0x040fe20000001850 */
[----:B------:R4:W2:Y:S07]  /*8e40*/  LDSM.16.MT88.4 R152, [R234] ;  /* 0x00000000ea98783b */ /* 0x0008ae0000004200 */
[C---:B------:R-:W-:Y:S01]  /*8e50*/  HMMA.16816.F32 R84, R188.reuse, R176, R84 ;  /* 0x000000b0bc54723c */ /* 0x040fe20000001854 */
[----:B------:R4:W2:Y:S02]  /*8e60*/  LDSM.16.MT88.4 R156, [R233] ;  /* 0x00000000e99c783b */ /* 0x0008a40000004200 */
[C---:B---3--:R-:W-:Y:S01]  /*8e70*/  VIADD R230, R227.reuse, 0x1 ;  /* 0x00000001e3e67836 */ /* 0x048fe20000000000 */
[----:B------:R-:W-:Y:S04]  /*8e80*/  IADD3 R227, PT, PT, R227, -0x1, RZ ;  /* 0xffffffffe3e37810 */ /* 0x000fe80007ffe0ff */
[C---:B------:R-:W-:Y:S01]  /*8e90*/  HMMA.16816.F32 R88, R188.reuse, R178, R88 ;  /* 0x000000b2bc58723c */ /* 0x040fe20000001858 */
[----:B------:R4:W2:Y:S02]  /*8ea0*/  LDSM.16.MT88.4 R160, [R232] ;  /* 0x00000000e8a0783b */ /* 0x0008a40000004200 */
        /* <DEDUP_REMOVED lines=13> */
.L_x_2640:
[----:B------:R-:W0:Y:S01]  /*8f80*/  LDGDEPBAR ;  /* 0x00000000000079af */ /* 0x000e220000000000 */
[----:B------:R-:W3:Y:S03]  /*8f90*/  LDCU.64 UR4, c[0x0][0x490] ;  /* 0x00009200ff0477ac */ /* 0x000ee60008000a00 */
[----:B------:R-:W0:Y:S01]  /*8fa0*/  LDGDEPBAR ;  /* 0x00000000000079af */ /* 0x000e220000000000 */
[----:B---3--:R-:W-:-:S04]  /*8fb0*/  UISETP.NE.U32.AND UP0, UPT, UR4, URZ, UPT ;  /* 0x000000ff0400728c */ /* 0x008fc8000bf05070 */
[----:B------:R-:W-:Y:S01]  /*8fc0*/  UISETP.NE.AND.EX UP0, UPT, UR5, URZ, UPT, UP0 ;  /* 0x000000ff0500728c */ /* 0x000fe2000bf05300 */
[----:B------:R-:W-:-:S04]  /*8fd0*/  DEPBAR.LE SB0, 0x0 ;  /* 0x000080000000791a */ /* 0x000fc80000000000 */
[----:B------:R-:W-:Y:S06]  /*8fe0*/  BAR.SYNC.DEFER_BLOCKING 0x0 ;  /* 0x0000000000007b1d */ /* 0x000fec0000010000 */
        /* <DEDUP_REMOVED lines=8> */
.L_x_2658:
[----:B------:R-:W3:Y:S02]  /*9070*/  LDCU.64 UR4, c[0x0][0x480] ;  /* 0x00009000ff0477ac */ /* 0x000ee40008000a00 */
[----:B---3--:R-:W-:-:S04]  /*9080*/  UISETP.NE.U32.AND UP0, UPT, UR4, URZ, UPT ;  /* 0x000000ff0400728c */ /* 0x008fc8000bf05070 */
[----:B------:R-:W-:-:S09]  /*9090*/  UISETP.NE.AND.EX UP0, UPT, UR5, URZ, UPT, UP0 ;  /* 0x000000ff0500728c */ /* 0x000fd2000bf05300 */
[----:B------:R-:W-:Y:S05]  /*90a0*/  BRA.U !UP0, `(.L_x_2660) ;  /* 0x00000001080c7547 */ /* 0x000fea000b800000 */
[----:B------:R-:W3:Y:S02]  /*90b0*/  LDC.64 R2, c[0x0][0x480] ;  /* 0x00012000ff027b82 */ /* 0x000ee40000000a00 */
[----:B---3--:R3:W5:Y:S01]  /*90c0*/  LDG.E R0, desc[UR36][R2.64] ;  /* 0x0000002402007981 */ /* 0x008762000c1e1900 */
[----:B------:R-:W-:Y:S05]  /*90d0*/  BRA `(.L_x_2659) ;  /* 0x0000000000087947 */ /* 0x000fea0003800000 */
.L_x_2660:
[----:B------:R-:W3:Y:S02]  /*90e0*/  LDCU UR4, c[0x0][0x478] ;  /* 0x00008f00ff0477ac */ /* 0x000ee40008000800 */
[----:B---3--:R-:W-:-:S07]  /*90f0*/  MOV R0, UR4 ;  /* 0x0000000400007c02 */ /* 0x008fce0008000f00 */
.L_x_2659:
        /* <DEDUP_REMOVED lines=11> */
.L_x_2661:
[----:B------:R-:W1:Y:S02]  /*91b0*/  LDCU.64 UR4, c[0x0][0x488] ;  /* 0x00009100ff0477ac */ /* 0x000e640008000a00 */
[----:B-1----:R-:W-:-:S04]  /*91c0*/  UISETP.NE.U32.AND UP0, UPT, UR4, URZ, UPT ;  /* 0x000000ff0400728c */ /* 0x002fc8000bf05070 */
[----:B------:R-:W-:-:S09]  /*91d0*/  UISETP.NE.AND.EX UP0, UPT, UR5, URZ, UPT, UP0 ;  /* 0x000000ff0500728c */ /* 0x000fd2000bf05300 */
[----:B------:R-:W-:Y:S05]  /*91e0*/  BRA.U !UP0, `(.L_x_2663) ;  /* 0x00000001080c7547 */ /* 0x000fea000b800000 */
[----:B--2---:R-:W1:Y:S02]  /*91f0*/  LDC.64 R162, c[0x0][0x488] ;  /* 0x00012200ffa27b82 */ /* 0x004e640000000a00 */
[----:B-1----:R1:W5:Y:S01]  /*9200*/  LDG.E R162, desc[UR36][R162.64] ;  /* 0x00000024a2a27981 */ /* 0x002362000c1e1900 */
[----:B------:R-:W-:Y:S05]  /*9210*/  BRA `(.L_x_2662) ;  /* 0x0000000000087947 */ /* 0x000fea0003800000 */
.L_x_2663:
[----:B------:R-:W2:Y:S02]  /*9220*/  LDCU UR4, c[0x0][0x47c] ;  /* 0x00008f80ff0477ac */ /* 0x000ea40008000800 */
[----:B--2---:R-:W-:-:S07]  /*9230*/  MOV R162, UR4 ;  /* 0x0000000400a27c02 */ /* 0x004fce0008000f00 */
.L_x_2662:
[----:B---3--:R-:W3:Y:S01]  /*9240*/  S2R R3, SR_CTAID.Y ;  /* 0x0000000000037919 */ /* 0x008ee20000002600 */
[----:B------:R-:W4:Y:S01]  /*9250*/  LDC.64 R138, c[0x0][0x398] ;  /* 0x0000e600ff8a7b82 */ /* 0x000f220000000a00 */
[----:B------:R-:W1:Y:S01]  /*9260*/  LDCU UR4, c[0x0][0x38c] ;  /* 0x00007180ff0477ac */ /* 0x000e620008000800 */
[----:B------:R-:W-:Y:S01]  /*9270*/  IMAD.MOV.U32 R133, RZ, RZ, -0x1 ;  /* 0xffffffffff857424 */ /* 0x000fe200078e00ff */
[----:B------:R-:W2:Y:S05]  /*9280*/  S2R R159, SR_CTAID.X ;  /* 0x00000000009f7919 */ /* 0x000eaa0000002500 */
[----:B------:R-:W1:Y:S01]  /*9290*/  LDC.64 R156, c[0x0][0x3b0] ;  /* 0x0000ec00ff9c7b82 */ /* 0x000e620000000a00 */
[----:B----4-:R-:W-:-:S02]  /*92a0*/  SHF.L.U32 R2, R133, R138, RZ ;  /* 0x0000008a85027219 */ /* 0x010fc400000006ff */
[----:B------:R-:W-:Y:S02]  /*92b0*/  ISETP.NE.AND P0, PT, R139, RZ, PT ;  /* 0x000000ff8b00720c */ /* 0x000fe40003f05270 */
[----:B---3--:R-:W-:Y:S02]  /*92c0*/  SHF.L.U32 R140, R3, R138, RZ ;  /* 0x0000008a038c7219 */ /* 0x008fe400000006ff */
[----:B--2---:R-:W-:Y:S02]  /*92d0*/  LOP3.LUT R3, R159, R2, RZ, 0x30, !PT ;  /* 0x000000029f037212 */ /* 0x004fe400078e30ff */
        /* <DEDUP_REMOVED lines=29> */
.L_x_2664:
[----:B------:R-:W-:Y:S02]  /*94b0*/  ISETP.NE.AND P0, PT, R139, 0x3, PT ;  /* 0x000000038b00780c */ /* 0x000fe40003f05270 */
[----:B------:R-:W-:-:S11]  /*94c0*/  MOV R138, 0xffffffff ;  /* 0xffffffff008a7802 */ /* 0x000fd60000000f00 */
[----:B------:R-:W-:Y:S05]  /*94d0*/  @!P0 BRA `(.L_x_2666) ;  /* 0x00000000008c8947 */ /* 0x000fea0003800000 */
[----:B------:R-:W-:-:S13]  /*94e0*/  ISETP.NE.AND P0, PT, R139, 0x2, PT ;  /* 0x000000028b00780c */ /* 0x000fda0003f05270 */
[----:B------:R-:W-:Y:S05]  /*94f0*/  @!P0 BRA `(.L_x_2667) ;  /* 0x0000000000408947 */ /* 0x000fea0003800000 */
[----:B------:R-:W2:Y:S01]  /*9500*/  LDC R134, c[0x0][0x4b0] ;  /* 0x00012c00ff867b82 */ /* 0x000ea20000000800 */
[----:B------:R-:W-:-:S07]  /*9510*/  ISETP.NE.AND P0, PT, R139, 0x1, PT ;  /* 0x000000018b00780c */ /* 0x000fce0003f05270 */
[----:B------:R-:W3:Y:S08]  /*9520*/  LDC R135, c[0x0][0x4b4] ;  /* 0x00012d00ff877b82 */ /* 0x000ef00000000800 */
[----:B------:R-:W4:Y:S08]  /*9530*/  LDC R2, c[0x0][0x4b8] ;  /* 0x00012e00ff027b82 */ /* 0x000f300000000800 */
[----:B------:R-:W1:Y:S01]  /*9540*/  LDC R3, c[0x0][0x4bc] ;  /* 0x00012f00ff037b82 */ /* 0x000e620000000800 */
[----:B------:R-:W-:Y:S05]  /*9550*/  @P0 BRA `(.L_x_2665) ;  /* 0x00000000008c0947 */ /* 0x000fea0003800000 */
        /* <DEDUP_REMOVED lines=10> */
.L_x_2667:
        /* <DEDUP_REMOVED lines=17> */
.L_x_2666:
        /* <DEDUP_REMOVED lines=8> */
.L_x_2665:
[----:B------:R-:W3:Y:S01]  /*9790*/  S2R R136, SR_TID.X ;  /* 0x0000000000887919 */ /* 0x000ee20000002100 */
[----:B------:R-:W3:Y:S01]  /*97a0*/  LDCU UR4, c[0x0][0x384] ;  /* 0x00007080ff0477ac */ /* 0x000ee20008000800 */
[----:B------:R-:W-:Y:S01]  /*97b0*/  LOP3.LUT R215, R215, 0x7, RZ, 0xc0, !PT ;  /* 0x00000007d7d77812 */ /* 0x000fe200078ec0ff */
[----:B------:R-:W-:Y:S01]  /*97c0*/  IMAD R212, R213, 0x2, R212 ;  /* 0x00000002d5d47824 */ /* 0x000fe200078e02d4 */
[----:B----45:R-:W-:Y:S01]  /*97d0*/  ISETP.NE.U32.AND P0, PT, R2, RZ, PT ;  /* 0x000000ff0200720c */ /* 0x030fe20003f05070 */
[----:B------:R-:W4:Y:S01]  /*97e0*/  LDCU.64 UR10, c[0x0][0x3f8] ;  /* 0x00007f00ff0a77ac */ /* 0x000f220008000a00 */
[----:B------:R-:W-:Y:S01]  /*97f0*/  IMAD.SHL.U32 R211, R211, 0x20, RZ ;  /* 0x00000020d3d37824 */ /* 0x000fe200078e00ff */
[----:B--2---:R-:W-:Y:S01]  /*9800*/  ISETP.NE.U32.AND P5, PT, R134, RZ, PT ;  /* 0x000000ff8600720c */ /* 0x004fe20003fa5070 */
[----:B------:R-:W-:Y:S01]  /*9810*/  IMAD R215, R215, 0x44, RZ ;  /* 0x00000044d7d77824 */ /* 0x000fe200078e02ff */
[----:B------:R-:W2:Y:S01]  /*9820*/  LDCU.64 UR8, c[0x0][0x438] ;  /* 0x00008700ff0877ac */ /* 0x000ea20008000a00 */
[----:B------:R-:W-:Y:S01]  /*9830*/  IMAD.SHL.U32 R212, R212, 0x8, RZ ;  /* 0x00000008d4d47824 */ /* 0x000fe200078e00ff */
[----:B------:R-:W2:Y:S03]  /*9840*/  LDCU.64 UR6, c[0x0][0x400] ;  /* 0x00008000ff0677ac */ /* 0x000ea60008000a00 */
[----:B------:R-:W-:Y:S01]  /*9850*/  IMAD R211, R212, 0x44, R211 ;  /* 0x00000044d4d37824 */ /* 0x000fe200078e02d3 */
[----:B---3--:R-:W-:Y:S01]  /*9860*/  SHF.R.U32.HI R132, RZ, 0x4, R136 ;  /* 0x00000004ff847819 */ /* 0x008fe20000011688 */
[C---:B------:R-:W-:Y:S01]  /*9870*/  IMAD.SHL.U32 R133, R136.reuse, 0x8, RZ ;  /* 0x0000000888857824 */ /* 0x040fe200078e00ff */
[----:B------:R-:W-:-:S02]  /*9880*/  LOP3.LUT R137, R136, 0x3c0, RZ, 0xc0, !PT ;  /* 0x000003c088897812 */ /* 0x000fc400078ec0ff */
[----:B------:R-:W-:Y:S02]  /*9890*/  SHF.R.U32.HI R142, RZ, 0x3, R136 ;  /* 0x00000003ff8e7819 */ /* 0x000fe40000011688 */
[----:B------:R-:W-:Y:S02]  /*98a0*/  LOP3.LUT R137, R137, 0x1, R132, 0xf8, !PT ;  /* 0x0000000189897812 */ /* 0x000fe400078ef884 */
[----:B------:R-:W3:Y:S01]  /*98b0*/  LDC R132, c[0x0][0x394] ;  /* 0x0000e500ff847b82 */ /* 0x000ee20000000800 */
[----:B------:R-:W-:Y:S02]  /*98c0*/  LOP3.LUT R133, R133, 0x78, RZ, 0xc0, !PT ;  /* 0x0000007885857812 */ /* 0x000fe400078ec0ff */
[----:B------:R-:W-:-:S03]  /*98d0*/  LOP3.LUT R142, R137, 0x4, R142, 0xf8, !PT ;  /* 0x00000004898e7812 */ /* 0x000fc600078ef88e */
[----:B------:R-:W-:Y:S01]  /*98e0*/  IMAD R140, R140, 0x80, R133 ;  /* 0x000000808c8c7824 */ /* 0x000fe200078e0285 */
[----:B------:R-:W-:Y:S01]  /*98f0*/  LOP3.LUT R133, R136, 0x2, RZ, 0xc, !PT ;  /* 0x0000000288857812 */ /* 0x000fe200078e0cff */
[----:B------:R-:W-:Y:S01]  /*9900*/  IMAD R159, R159, 0x80, R142 ;  /* 0x000000809f9f7824 */ /* 0x000fe200078e028e */
[--C-:B------:R-:W-:Y:S01]  /*9910*/  LOP3.LUT R142, R215, 0x3, R136.reuse, 0xf8, !PT ;  /* 0x00000003d78e7812 */ /* 0x100fe200078ef888 */
[C---:B------:R-:W-:Y:S01]  /*9920*/  IMAD.WIDE R146, R140.reuse, 0x2, RZ ;  /* 0x000000028c927825 */ /* 0x040fe200078e02ff */
[----:B------:R-:W-:Y:S01]  /*9930*/  ISETP.GE.AND P3, PT, R140, UR4, PT ;  /* 0x000000048c007c0c */ /* 0x000fe2000bf66270 */
[----:B------:R-:W2:Y:S01]  /*9940*/  LDCU.64 UR4, c[0x0][0x418] ;  /* 0x00008300ff0477ac */ /* 0x000ea20008000a00 */
[----:B------:R-:W-:Y:S01]  /*9950*/  LOP3.LUT R144, R133, 0x1, R136, 0xf8, !PT ;  /* 0x0000000185907812 */ /* 0x000fe200078ef888 */
[----:B------:R-:W-:Y:S01]  /*9960*/  IMAD.IADD R133, R142, 0x1, R211 ;  /* 0x000000018e857824 */ /* 0x000fe200078e02d3 */
[----:B------:R-:W-:Y:S02]  /*9970*/  LOP3.LUT R146, R146, 0xfffffff0, RZ, 0xc0, !PT ;  /* 0xfffffff092927812 */ /* 0x000fe400078ec0ff */
[----:B------:R-:W-:-:S02]  /*9980*/  LOP3.LUT R147, R147, 0x1fffffff, RZ, 0xc0, !PT ;  /* 0x1fffffff93937812 */ /* 0x000fc400078ec0ff */
[----:B------:R-:W-:Y:S02]  /*9990*/  LOP3.LUT R144, R215, R144, RZ, 0xfc, !PT ;  /* 0x00000090d7907212 */ /* 0x000fe400078efcff */
[----:B------:R-:W-:Y:S01]  /*99a0*/  LEA R158, R133, R198, 0x3 ;  /* 0x000000c6859e7211 */ /* 0x000fe200078e18ff */
[--C-:B----4-:R-:W-:Y:S01]  /*99b0*/  IMAD.WIDE.U32 R140, R159, UR10, R146.reuse ;  /* 0x0000000a9f8c7c25 */ /* 0x110fe2000f8e0092 */
[----:B-1----:R-:W-:Y:S02]  /*99c0*/  ISETP.NE.AND.EX P0, PT, R3, RZ, !P3, P0 ;  /* 0x000000ff0300720c */ /* 0x002fe40005f05300 */
[----:B---3--:R-:W-:Y:S01]  /*99d0*/  ISETP.GT.AND P6, PT, R132, 0x1, PT ;  /* 0x000000018400780c */ /* 0x008fe20003fc4270 */
[----:B--2---:R-:W-:Y:S01]  /*99e0*/  IMAD.WIDE.U32 R146, R159, UR8, R146 ;  /* 0x000000089f927c25 */ /* 0x004fe2000f8e0092 */
[----:B------:R-:W-:Y:S02]  /*99f0*/  IADD3 R169, P2, PT, R134, R140, RZ ;  /* 0x0000008c86a97210 */ /* 0x000fe40007f5e0ff */
[----:B------:R-:W-:Y:S01]  /*9a00*/  ISETP.EQ.AND P6, PT, R139, RZ, P6 ;  /* 0x000000ff8b00720c */ /* 0x000fe200037c2270 */
[----:B------:R-:W-:Y:S01]  /*9a10*/  IMAD.IADD R161, R144, 0x1, R211 ;  /* 0x0000000190a17824 */ /* 0x000fe200078e02d3 */
[----:B------:R-:W-:Y:S01]  /*9a20*/  IADD3 R166, P1, PT, R2, R146, RZ ;  /* 0x0000009202a67210 */ /* 0x000fe20007f3e0ff */
[C---:B------:R-:W-:Y:S01]  /*9a30*/  IMAD R146, R159.reuse, UR9, R147 ;  /* 0x000000099f927c24 */ /* 0x040fe2000f8e0293 */
[----:B------:R-:W-:Y:S01]  /*9a40*/  MOV R133, UR7 ;  /* 0x0000000700857c02 */ /* 0x000fe20008000f00 */
[----:B------:R-:W-:Y:S01]  /*9a50*/  IMAD R140, R159, UR11, R141 ;  /* 0x0000000b9f8c7c24 */ /* 0x000fe2000f8e028d */
[----:B------:R-:W-:Y:S01]  /*9a60*/  ISETP.NE.AND.EX P5, PT, R135, RZ, !P3, P5 ;  /* 0x000000ff8700720c */ /* 0x000fe20005fa5350 */
[----:B------:R-:W-:-:S02]  /*9a70*/  IMAD.X R167, R3, 0x1, R146, P1 ;  /* 0x0000000103a77824 */ /* 0x000fc400008e0692 */
[----:B------:R-:W-:Y:S02]  /*9a80*/  IMAD.U32 R132, RZ, RZ, UR6 ;  /* 0x00000006ff847e24 */ /* 0x000fe4000f8e00ff */
[----:B------:R-:W-:Y:S02]  /*9a90*/  IMAD.U32 R2, RZ, RZ, UR4 ;  /* 0x00000004ff027e24 */ /* 0x000fe4000f8e00ff */
[----:B------:R-:W-:Y:S02]  /*9aa0*/  IMAD.U32 R3, RZ, RZ, UR5 ;  /* 0x00000005ff037e24 */ /* 0x000fe4000f8e00ff */
[----:B------:R-:W-:Y:S02]  /*9ab0*/  IMAD R161, R161, 0x8, R198 ;  /* 0x00000008a1a17824 */ /* 0x000fe400078e02c6 */
[----:B------:R-:W-:Y:S01]  /*9ac0*/  IMAD.X R168, R135, 0x1, R140, P2 ;  /* 0x0000000187a87824 */ /* 0x000fe200010e068c */
[----:B------:R-:W-:Y:S06]  /*9ad0*/  @!P6 BRA `(.L_x_2668) ;  /* 0x000000000080e947 */ /* 0x000fec0003800000 */
[----:B------:R-:W1:Y:S02]  /*9ae0*/  S2UR UR5, SR_CTAID.Z ;  /* 0x00000000000579c3 */ /* 0x000e640000002700 */
[----:B-1----:R-:W-:-:S13]  /*9af0*/  ISETP.NE.AND P1, PT, R138, UR5, PT ;  /* 0x000000058a007c0c */ /* 0x002fda000bf25270 */
[----:B------:R-:W-:Y:S06]  /*9b00*/  BAR.RED.AND.DEFER_BLOCKING 0x0, P1 ;  /* 0x0000000000007b1d */ /* 0x000fec0000814400 */
[----:B------:R-:W1:Y:S02]  /*9b10*/  B2R.RESULT RZ, P1 ;  /* 0x0000000000ff731c */ /* 0x000e640000024000 */
[----:B-1----:R-:W-:Y:S05]  /*9b20*/  @!P1 BRA `(.L_x_2669) ;  /* 0x0000000000289947 */ /* 0x002fea0003800000 */
[----:B------:R-:W-:-:S13]  /*9b30*/  ISETP.NE.AND P2, PT, R136, RZ, PT ;  /* 0x000000ff8800720c */ /* 0x000fda0003f45270 */
.L_x_2671:
[----:B------:R-:W-:Y:S05]  /*9b40*/  YIELD ;  /* 0x0000000000007946 */ /* 0x000fea0003800000 */
[----:B-1----:R-:W-:Y:S05]  /*9b50*/  @P2 BRA `(.L_x_2670) ;  /* 0x0000000000082947 */ /* 0x002fea0003800000 */
[----:B------:R1:W2:Y:S04]  /*9b60*/  LDG.E.STRONG.GPU R138, desc[UR36][R156.64] ;  /* 0x000000249c8a7981 */ /* 0x0002a8000c1ef900 */
[----:B--2---:R-:W-:Y:S01]  /*9b70*/  CCTL.IVALL ;  /* 0x00000000ff00798f */ /* 0x004fe20002000000 */
.L_x_2670:
[----:B------:R-:W-:Y:S01]  /*9b80*/  ISETP.NE.AND P1, PT, R138, UR5, PT ;  /* 0x000000058a007c0c */ /* 0x000fe2000bf25270 */
[----:B------:R-:W-:-:S12]  /*9b90*/  WARPSYNC.ALL ;  /* 0x0000000000007948 */ /* 0x000fd80003800000 */
[----:B------:R-:W-:Y:S06]  /*9ba0*/  BAR.RED.AND.DEFER_BLOCKING 0x0, P1 ;  /* 0x0000000000007b1d */ /* 0x000fec0000814400 */
[----:B------:R-:W2:Y:S02]  /*9bb0*/  B2R.RESULT RZ, P1 ;  /* 0x0000000000ff731c */ /* 0x000ea40000024000 */
[----:B--2---:R-:W-:Y:S05]  /*9bc0*/  @P1 BRA `(.L_x_2671) ;  /* 0xfffffffc00dc1947 */ /* 0x004fea000383ffff */
.L_x_2669:
        /* <DEDUP_REMOVED lines=17> */
.L_x_2668:
        /* <DEDUP_REMOVED lines=65> */
[--C-:B------:R-:W-:Y:S02]  /*a0f0*/  HADD2.F32 R13, -RZ, R139.reuse.H0_H0 ;  /* 0x2000008bff0d7230 */ /* 0x100fe40000004100 */
[-C--:B------:R-:W-:Y:S01]  /*a100*/  FMUL R4, R9, R162.reuse ;  /* 0x000000a209047220 */ /* 0x080fe20000400000 */
[----:B------:R-:W-:Y:S01]  /*a110*/  FMUL R5, R5, R162 ;  /* 0x000000a205057220 */ /* 0x000fe20000400000 */
[----:B------:R-:W-:Y:S02]  /*a120*/  HADD2.F32 R9, -RZ, R139.H1_H1 ;  /* 0x3000008bff097230 */ /* 0x000fe40000004100 */
[-C--:B------:R-:W-:Y:S01]  /*a130*/  FFMA R155, R155, R0.reuse, R8 ;  /* 0x000000009b9b7223 */ /* 0x080fe20000000008 */
[-C--:B------:R-:W-:Y:S01]  /*a140*/  FFMA R149, R149, R0.reuse, R4 ;  /* 0x0000000095957223 */ /* 0x080fe20000000004 */
[----:B------:R-:W-:Y:S01]  /*a150*/  FFMA R148, R148, R0, R5 ;  /* 0x0000000094947223 */ /* 0x000fe20000000005 */
[----:B--2---:R-:W-:-:S02]  /*a160*/  HADD2.F32 R5, -RZ, R132.H0_H0 ;  /* 0x20000084ff057230 */ /* 0x004fc40000004100 */
[-C--:B------:R-:W-:Y:S01]  /*a170*/  FMUL R13, R13, R162.reuse ;  /* 0x000000a20d0d7220 */ /* 0x080fe20000400000 */
[-C--:B------:R-:W-:Y:S01]  /*a180*/  FMUL R4, R9, R162.reuse ;  /* 0x000000a209047220 */ /* 0x080fe20000400000 */
[----:B------:R-:W-:Y:S02]  /*a190*/  HADD2.F32 R9, -RZ, R132.H1_H1 ;  /* 0x30000084ff097230 */ /* 0x000fe40000004100 */
[-C--:B------:R-:W-:Y:S01]  /*a1a0*/  FMUL R17, R17, R162.reuse ;  /* 0x000000a211117220 */ /* 0x080fe20000400000 */
[----:B------:R-:W-:Y:S01]  /*a1b0*/  FMUL R5, R5, R162 ;  /* 0x000000a205057220 */ /* 0x000fe20000400000 */
[-C--:B------:R-:W-:Y:S01]  /*a1c0*/  FFMA R150, R150, R0.reuse, R13 ;  /* 0x0000000096967223 */ /* 0x080fe2000000000d */
[--C-:B------:R-:W-:Y:S02]  /*a1d0*/  HADD2.F32 R13, -RZ, R133.reuse.H0_H0 ;  /* 0x20000085ff0d7230 */ /* 0x100fe40000004100 */
[-C--:B------:R-:W-:Y:S01]  /*a1e0*/  FFMA R151, R151, R0.reuse, R4 ;  /* 0x0000000097977223 */ /* 0x080fe20000000004 */
[----:B------:R-:W-:Y:S01]  /*a1f0*/  FFMA R4, R144, R0, R5 ;  /* 0x0000000090047223 */ /* 0x000fe20000000005 */
[----:B------:R-:W-:-:S02]  /*a200*/  HADD2.F32 R5, -RZ, R133.H1_H1 ;  /* 0x30000085ff057230 */ /* 0x000fc40000004100 */
[-C--:B------:R-:W-:Y:S01]  /*a210*/  FMUL R8, R9, R162.reuse ;  /* 0x000000a209087220 */ /* 0x080fe20000400000 */
[----:B------:R-:W-:Y:S01]  /*a220*/  FMUL R13, R13, R162 ;  /* 0x000000a20d0d7220 */ /* 0x000fe20000400000 */
[----:B------:R-:W-:Y:S01]  /*a230*/  FFMA R154, R154, R0, R17 ;  /* 0x000000009a9a7223 */ /* 0x000fe20000000011 */
[--C-:B------:R-:W-:Y:S02]  /*a240*/  HADD2.F32 R17, -RZ, R134.reuse.H0_H0 ;  /* 0x20000086ff117230 */ /* 0x100fe40000004100 */
[----:B------:R-:W-:Y:S01]  /*a250*/  FMUL R16, R5, R162 ;  /* 0x000000a205107220 */ /* 0x000fe20000400000 */
[-C--:B------:R-:W-:Y:S01]  /*a260*/  FFMA R9, R145, R0.reuse, R8 ;  /* 0x0000000091097223 */ /* 0x080fe20000000008 */
[----:B------:R-:W-:Y:S02]  /*a270*/  HADD2.F32 R5, -RZ, R135.H1_H1 ;  /* 0x30000087ff057230 */ /* 0x000fe40000004100 */
[----:B------:R-:W-:Y:S01]  /*a280*/  FFMA R8, R146, R0, R13 ;  /* 0x0000000092087223 */ /* 0x000fe2000000000d */
[----:B------:R-:W-:-:S02]  /*a290*/  HADD2.F32 R13, -RZ, R134.H1_H1 ;  /* 0x30000086ff0d7230 */ /* 0x000fc40000004100 */
        /* <DEDUP_REMOVED lines=36> */
[----:B-1----:R-:W-:-:S04]  /*a4e0*/  IADD3 R28, P2, PT, R166, UR4, RZ ;  /* 0x00000004a61c7c10 */ /* 0x002fc8000ff5e0ff */
[----:B------:R-:W-:Y:S01]  /*a4f0*/  IADD3.X R29, PT, PT, R167, UR5, RZ, P2, !PT ;  /* 0x00000005a71d7c10 */ /* 0x000fe200097fe4ff */
        /* <DEDUP_REMOVED lines=9> */
[----:B------:R-:W4:Y:S04]  /*a590*/  LDS.128 R148, [R163] ;  /* 0x00000000a3947984 */ /* 0x000f280000000c00 */
[----:B------:R-:W5:Y:S04]  /*a5a0*/  LDS.128 R144, [R165] ;  /* 0x00000000a5907984 */ /* 0x000f680000000c00 */
[----:B------:R-:W3:Y:S01]  /*a5b0*/  LDS.128 R140, [R163+0x440] ;  /* 0x00044000a38c7984 */ /* 0x000ee20000000c00 */
[----:B-1----:R-:W-:Y:S01]  /*a5c0*/  IADD3 R31, PT, PT, R159, 0x12, RZ ;  /* 0x000000129f1f7810 */ /* 0x002fe20007ffe0ff */
[----:B--2---:R-:W-:-:S02]  /*a5d0*/  HADD2.F32 R7, -RZ, R136.H0_H0 ;  /* 0x20000088ff077230 */ /* 0x004fc40000004100 */
[----:B------:R-:W-:Y:S02]  /*a5e0*/  HADD2.F32 R11, -RZ, R136.H1_H1 ;  /* 0x30000088ff0b7230 */ /* 0x000fe40000004100 */
[----:B------:R-:W-:Y:S02]  /*a5f0*/  HADD2.F32 R19, -RZ, R137.H1_H1 ;  /* 0x30000089ff137230 */ /* 0x000fe40000004100 */
[-C--:B------:R-:W-:Y:S01]  /*a600*/  FMUL R7, R7, R162.reuse ;  /* 0x000000a207077220 */ /* 0x080fe20000400000 */
[--C-:B------:R-:W-:Y:S02]  /*a610*/  HADD2.F32 R15, -RZ, R138.reuse.H0_H0 ;  /* 0x2000008aff0f7230 */ /* 0x100fe40000004100 */
[----:B------:R-:W-:Y:S01]  /*a620*/  FMUL R10, R11, R162 ;  /* 0x000000a20b0a7220 */ /* 0x000fe20000400000 */
[----:B------:R-:W-:Y:S02]  /*a630*/  HADD2.F32 R11, -RZ, R138.H1_H1 ;  /* 0x3000008aff0b7230 */ /* 0x000fe40000004100 */
[----:B----4-:R-:W-:Y:S01]  /*a640*/  FFMA R8, R148, R0, R7 ;  /* 0x0000000094087223 */ /* 0x010fe20000000007 */
[-C--:B------:R-:W-:Y:S01]  /*a650*/  FMUL R22, R19, R162.reuse ;  /* 0x000000a213167220 */ /* 0x080fe20000400000 */
[----:B------:R-:W1:Y:S01]  /*a660*/  LDS.128 R4, [R165+0x440] ;  /* 0x00044000a5047984 */ /* 0x000e620000000c00 */
[----:B------:R-:W-:Y:S01]  /*a670*/  FMUL R15, R15, R162 ;  /* 0x000000a20f0f7220 */ /* 0x000fe20000400000 */
[----:B------:R-:W-:-:S02]  /*a680*/  HADD2.F32 R19, -RZ, R139.H1_H1 ;  /* 0x3000008bff137230 */ /* 0x000fc40000004100 */
[----:B------:R-:W-:Y:S01]  /*a690*/  FFMA R149, R149, R0, R10 ;  /* 0x0000000095957223 */ /* 0x000fe2000000000a */
[----:B------:R-:W-:Y:S01]  /*a6a0*/  FMUL R14, R11, R162 ;  /* 0x000000a20b0e7220 */ /* 0x000fe20000400000 */
[----:B-----5:R-:W-:Y:S01]  /*a6b0*/  FFMA R10, R144, R0, R15 ;  /* 0x00000000900a7223 */ /* 0x020fe2000000000f */
        /* <DEDUP_REMOVED lines=23> */
[----:B------:R-:W-:Y:S01]  /*a830*/  IADD3 R25, PT, PT, R159, 0x10, RZ ;  /* 0x000000109f197810 */ /* 0x000fe20007ffe0ff */
[----:B------:R-:W-:Y:S01]  /*a840*/  FMUL R11, R11, R162 ;  /* 0x000000a20b0b7220 */ /* 0x000fe20000400000 */
[-C--:B------:R-:W-:Y:S01]  /*a850*/  FFMA R9, R150, R0.reuse, R9 ;  /* 0x0000000096097223 */ /* 0x080fe20000000009 */
[----:B------:R-:W-:Y:S01]  /*a860*/  FFMA R22, R151, R0, R22 ;  /* 0x0000000097167223 */ /* 0x000fe20000000016 */
[-C--:B------:R-:W-:Y:S01]  /*a870*/  FMUL R15, R15, R162.reuse ;  /* 0x000000a20f0f7220 */ /* 0x080fe20000400000 */
[----:B------:R-:W-:Y:S01]  /*a880*/  FMUL R18, R23, R162 ;  /* 0x000000a217127220 */ /* 0x000fe20000400000 */
[-C--:B------:R-:W-:Y:S01]  /*a890*/  FFMA R11, R146, R0.reuse, R11 ;  /* 0x00000000920b7223 */ /* 0x080fe2000000000b */
[----:B------:R-:W-:Y:S01]  /*a8a0*/  FFMA R24, R147, R0, R24 ;  /* 0x0000000093187223 */ /* 0x000fe20000000018 */
[----:B------:R-:W-:-:S02]  /*a8b0*/  F2FP.F16.F32.PACK_AB R9, R22, R9 ;  /* 0x000000091609723e */ /* 0x000fc400000000ff */
[----:B------:R-:W-:Y:S01]  /*a8c0*/  IADD3 R22, P2, PT, R2, R12, RZ ;  /* 0x0000000c02167210 */ /* 0x000fe20007f5e0ff */
        /* <DEDUP_REMOVED lines=16> */
[----:B------:R1:W-:Y:S04]  /*a9d0*/  @P3 STG.E.128 desc[UR36][R26.64], R4 ;  /* 0x000000041a003986 */ /* 0x0003e8000c101d24 */
[----:B------:R-:W1:Y:S01]  /*a9e0*/  @P1 LDG.E.LTC128B.128 R136, desc[UR36][R22.64] ;  /* 0x0000002416881981 */ /* 0x000e62000c1e1d20 */
[----:B------:R-:W-:Y:S02]  /*a9f0*/  ISETP.LT.AND P2, PT, R31, R164, P5 ;  /* 0x000000a41f00720c */ /* 0x000fe40002f41270 */
[----:B------:R-:W-:-:S04]  /*aa00*/  IADD3 R20, P1, PT, R2, R20, RZ ;  /* 0x0000001402147210 */ /* 0x000fc80007f3e0ff */
[----:B------:R-:W-:-:S07]  /*aa10*/  IADD3.X R21, PT, PT, R3, R21, RZ, P1, !PT ;  /* 0x0000001503157210 */ /* 0x000fce0000ffe4ff */
        /* <DEDUP_REMOVED lines=16> */
[----:B-1----:R-:W-:-:S02]  /*ab20*/  HADD2.F32 R5, -RZ, R136.H0_H0 ;  /* 0x20000088ff057230 */ /* 0x002fc40000004100 */
[----:B------:R-:W-:Y:S02]  /*ab30*/  HADD2.F32 R31, -RZ, R136.H1_H1 ;  /* 0x30000088ff1f7230 */ /* 0x000fe40000004100 */
[--C-:B------:R-:W-:Y:S02]  /*ab40*/  HADD2.F32 R35, -RZ, R137.reuse.H0_H0 ;  /* 0x20000089ff237230 */ /* 0x100fe40000004100 */
[-C--:B------:R-:W-:Y:S01]  /*ab50*/  FMUL R25, R5, R162.reuse ;  /* 0x000000a205197220 */ /* 0x080fe20000400000 */
[----:B---3--:R-:W-:Y:S01]  /*ab60*/  HADD2.F32 R37, -RZ, R137.H1_H1 ;  /* 0x30000089ff257230 */ /* 0x008fe20000004100 */
[----:B------:R-:W1:Y:S01]  /*ab70*/  LDS.128 R4, [R165+0x440] ;  /* 0x00044000a5047984 */ /* 0x000e620000000c00 */
[--C-:B------:R-:W-:Y:S02]  /*ab80*/  HADD2.F32 R33, -RZ, R138.reuse.H0_H0 ;  /* 0x2000008aff217230 */ /* 0x100fe40000004100 */
[-C--:B------:R-:W-:Y:S01]  /*ab90*/  FMUL R30, R31, R162.reuse ;  /* 0x000000a21f1e7220 */ /* 0x080fe20000400000 */
[----:B------:R-:W-:Y:S01]  /*aba0*/  FMUL R35, R35, R162 ;  /* 0x000000a223237220 */ /* 0x000fe20000400000 */
[----:B------:R-:W-:-:S02]  /*abb0*/  HADD2.F32 R31, -RZ, R138.H1_H1 ;  /* 0x3000008aff1f7230 */ /* 0x000fc40000004100 */
[----:B----4-:R-:W-:Y:S01]  /*abc0*/  FFMA R25, R16, R0, R25 ;  /* 0x0000000010197223 */ /* 0x010fe20000000019 */
[----:B------:R-:W-:Y:S01]  /*abd0*/  FMUL R16, R37, R162 ;  /* 0x000000a225107220 */ /* 0x000fe20000400000 */
[-C--:B------:R-:W-:Y:S01]  /*abe0*/  FFMA R30, R17, R0.reuse, R30 ;  /* 0x00000000111e7223 */ /* 0x080fe2000000001e */
[----:B------:R-:W-:Y:S01]  /*abf0*/  FFMA R18, R18, R0, R35 ;  /* 0x0000000012127223 */ /* 0x000fe20000000023 */
[-C--:B------:R-:W-:Y:S01]  /*ac00*/  FMUL R17, R33, R162.reuse ;  /* 0x000000a221117220 */ /* 0x080fe20000400000 */
[--C-:B------:R-:W-:Y:S02]  /*ac10*/  HADD2.F32 R35, -RZ, R139.reuse.H0_H0 ;  /* 0x2000008bff237230 */ /* 0x100fe40000004100 */
[----:B------:R-:W-:Y:S01]  /*ac20*/  FMUL R24, R31, R162 ;  /* 0x000000a21f187220 */ /* 0x000fe20000400000 */
[-C--:B------:R-:W-:Y:S01]  /*ac30*/  FFMA R19, R19, R0.reuse, R16 ;  /* 0x0000000013137223 */ /* 0x080fe20000000010 */
[----:B--2---:R-:W-:Y:S02]  /*ac40*/  HADD2.F32 R31, -RZ, R132.H1_H1 ;  /* 0x30000084ff1f7230 */ /* 0x004fe40000004100 */
[----:B-----5:R-:W-:Y:S01]  /*ac50*/  FFMA R16, R12, R0, R17 ;  /* 0x000000000c107223 */ /* 0x020fe20000000011 */
[----:B------:R-:W-:-:S02]  /*ac60*/  HADD2.F32 R37, -RZ, R139.H1_H1 ;  /* 0x3000008bff257230 */ /* 0x000fc40000004100 */
[----:B------:R-:W-:Y:S01]  /*ac70*/  FMUL R35, R35, R162 ;  /* 0x000000a223237220 */ /* 0x000fe20000400000 */
[----:B------:R-:W-:Y:S02]  /*ac80*/  HADD2.F32 R17, -RZ, R132.H0_H0 ;  /* 0x20000084ff117230 */ /* 0x000fe40000004100 */
[----:B------:R-:W-:Y:S01]  /*ac90*/  FFMA R33, R13, R0, R24 ;  /* 0x000000000d217223 */ /* 0x000fe20000000018 */
[-C--:B------:R-:W-:Y:S01]  /*aca0*/  FMUL R24, R31, R162.reuse ;  /* 0x000000a21f187220 */ /* 0x080fe20000400000 */
[----:B------:R-:W-:Y:S01]  /*acb0*/  FMUL R12, R37, R162 ;  /* 0x000000a2250c7220 */ /* 0x000fe20000400000 */
[----:B------:R-:W-:Y:S01]  /*acc0*/  FFMA R14, R14, R0, R35 ;  /* 0x000000000e0e7223 */ /* 0x000fe20000000023 */
[----:B------:R-:W-:Y:S02]  /*acd0*/  HADD2.F32 R31, -RZ, R134.H0_H0 ;  /* 0x20000086ff1f7230 */ /* 0x000fe40000004100 */
[----:B------:R-:W-:Y:S01]  /*ace0*/  FMUL R17, R17, R162 ;  /* 0x000000a211117220 */ /* 0x000fe20000400000 */
[----:B------:R-:W-:-:S02]  /*acf0*/  HADD2.F32 R35, -RZ, R133.H1_H1 ;  /* 0x30000085ff237230 */ /* 0x000fc40000004100 */
[-C--:B------:R-:W-:Y:S01]  /*ad00*/  FFMA R15, R15, R0.reuse, R12 ;  /* 0x000000000f0f7223 */ /* 0x080fe2000000000c */
[----:B------:R-:W-:Y:S02]  /*ad10*/  HADD2.F32 R37, -RZ, R134.H1_H1 ;  /* 0x30000086ff257230 */ /* 0x000fe40000004100 */
[----:B------:R-:W-:Y:S01]  /*ad20*/  FFMA R12, R8, R0, R17 ;  /* 0x00000000080c7223 */ /* 0x000fe20000000011 */
[----:B------:R-:W-:Y:S01]  /*ad30*/  FMUL R31, R31, R162 ;  /* 0x000000a21f1f7220 */ /* 0x000fe20000400000 */
[----:B------:R-:W-:Y:S01]  /*ad40*/  FFMA R17, R9, R0, R24 ;  /* 0x0000000009117223 */ /* 0x000fe20000000018 */
[-C--:B------:R-:W-:Y:S01]  /*ad50*/  FMUL R34, R35, R162.reuse ;  /* 0x000000a223227220 */ /* 0x080fe20000400000 */
[----:B------:R-:W-:Y:S01]  /*ad60*/  FMUL R8, R37, R162 ;  /* 0x000000a225087220 */ /* 0x000fe20000400000 */
[----:B------:R-:W-:Y:S01]  /*ad70*/  HADD2.F32 R13, -RZ, R133.H0_H0 ;  /* 0x20000085ff0d7230 */ /* 0x000fe20000004100 */
[----:B------:R-:W-:Y:S01]  /*ad80*/  IADD3 R24, P1, PT, R28, UR4, RZ ;  /* 0x000000041c187c10 */ /* 0x000fe2000ff3e0ff */
[----:B------:R-:W-:-:S02]  /*ad90*/  HADD2.F32 R35, -RZ, R135.H0_H0 ;  /* 0x20000087ff237230 */ /* 0x000fc40000004100 */
[----:B------:R-:W-:Y:S01]  /*ada0*/  FFMA R34, R11, R0, R34 ;  /* 0x000000000b227223 */ /* 0x000fe20000000022 */
[----:B------:R-:W-:Y:S02]  /*adb0*/  HADD2.F32 R9, -RZ, R135.H1_H1 ;  /* 0x30000087ff097230 */ /* 0x000fe40000004100 */
[----:B------:R-:W-:Y:S01]  /*adc0*/  FMUL R13, R13, R162 ;  /* 0x000000a20d0d7220 */ /* 0x000fe20000400000 */
[----:B------:R-:W-:Y:S01]  /*add0*/  F2FP.F16.F32.PACK_AB R11, R15, R14 ;  /* 0x0000000e0f0b723e */ /* 0x000fe200000000ff */
[----:B------:R-:W-:Y:S01]  /*ade0*/  FMUL R35, R35, R162 ;  /* 0x000000a223237220 */ /* 0x000fe20000400000 */
[-C--:B-1----:R-:W-:Y:S01]  /*adf0*/  FFMA R32, R4, R0.reuse, R31 ;  /* 0x0000000004207223 */ /* 0x082fe2000000001f */
[----:B------:R-:W-:Y:S01]  /*ae00*/  FFMA R37, R5, R0, R8 ;  /* 0x0000000005257223 */ /* 0x000fe20000000008 */
[----:B------:R-:W-:Y:S01]  /*ae10*/  IADD3 R31, PT, PT, R159, 0x18, RZ ;  /* 0x000000189f1f7810 */ /* 0x000fe20007ffe0ff */
[----:B------:R-:W-:Y:S01]  /*ae20*/  FMUL R4, R9, R162 ;  /* 0x000000a209047220 */ /* 0x000fe20000400000 */
[----:B------:R-:W-:Y:S01]  /*ae30*/  F2FP.F16.F32.PACK_AB R8, R30, R25 ;  /* 0x000000191e08723e */ /* 0x000fe200000000ff */
[-C--:B------:R-:W-:Y:S01]  /*ae40*/  FFMA R13, R10, R0.reuse, R13 ;  /* 0x000000000a0d7223 */ /* 0x080fe2000000000d */
[----:B------:R-:W-:Y:S01]  /*ae50*/  IADD3.X R25, PT, PT, R29, UR5, RZ, P1, !PT ;  /* 0x000000051d197c10 */ /* 0x000fe20008ffe4ff */
[-C--:B------:R-:W-:Y:S01]  /*ae60*/  FFMA R35, R6, R0.reuse, R35 ;  /* 0x0000000006237223 */ /* 0x080fe20000000023 */
[----:B------:R-:W-:Y:S01]  /*ae70*/  IADD3 R26, P1, PT, R26, UR4, RZ ;  /* 0x000000041a1a7c10 */ /* 0x000fe2000ff3e0ff */
[----:B------:R-:W-:Y:S01]  /*ae80*/  FFMA R28, R7, R0, R4 ;  /* 0x00000000071c7223 */ /* 0x000fe20000000004 */
        /* <DEDUP_REMOVED lines=37> */
[----:B------:R-:W-:Y:S01]  /*b0e0*/  FMUL R35, R35, R162 ;  /* 0x000000a223237220 */ /* 0x000fe20000400000 */
[----:B------:R-:W-:-:S03]  /*b0f0*/  HADD2.F32 R29, -RZ, R137.H0_H0 ;  /* 0x20000089ff1d7230 */ /* 0x000fc60000004100 */
[----:B-1----:R-:W-:Y:S01]  /*b100*/  FFMA R28, R16, R0, R35 ;  /* 0x00000000101c7223 */ /* 0x002fe20000000023 */
[-C--:B------:R-:W-:Y:S01]  /*b110*/  FMUL R16, R33, R162.reuse ;  /* 0x000000a221107220 */ /* 0x080fe20000400000 */
[--C-:B------:R-:W-:Y:S02]  /*b120*/  HADD2.F32 R35, -RZ, R138.reuse.H0_H0 ;  /* 0x2000008aff237230 */ /* 0x100fe40000004100 */
[----:B------:R-:W-:Y:S01]  /*b130*/  FMUL R30, R31, R162 ;  /* 0x000000a21f1e7220 */ /* 0x000fe20000400000 */
[----:B------:R-:W-:Y:S02]  /*b140*/  HADD2.F32 R33, -RZ, R138.H1_H1 ;  /* 0x3000008aff217230 */ /* 0x000fe40000004100 */
[----:B------:R-:W-:Y:S01]  /*b150*/  FFMA R31, R17, R0, R16 ;  /* 0x00000000111f7223 */ /* 0x000fe20000000010 */
[----:B------:R-:W-:Y:S01]  /*b160*/  FMUL R29, R29, R162 ;  /* 0x000000a21d1d7220 */ /* 0x000fe20000400000 */
[----:B------:R-:W-:Y:S01]  /*b170*/  FFMA R30, R19, R0, R30 ;  /* 0x00000000131e7223 */ /* 0x000fe2000000001e */
[-C--:B------:R-:W-:Y:S01]  /*b180*/  FMUL R19, R35, R162.reuse ;  /* 0x000000a223137220 */ /* 0x080fe20000400000 */
[----:B------:R-:W-:Y:S01]  /*b190*/  FMUL R34, R33, R162 ;  /* 0x000000a221227220 */ /* 0x000fe20000400000 */
[----:B------:R-:W-:-:S02]  /*b1a0*/  HADD2.F32 R33, -RZ, R139.H0_H0 ;  /* 0x2000008bff217230 */ /* 0x000fc40000004100 */
[-C--:B------:R-:W-:Y:S01]  /*b1b0*/  FFMA R29, R18, R0.reuse, R29 ;  /* 0x00000000121d7223 */ /* 0x080fe2000000001d */
[----:B------:R-:W-:Y:S02]  /*b1c0*/  HADD2.F32 R35, -RZ, R139.H1_H1 ;  /* 0x3000008bff237230 */ /* 0x000fe40000004100 */
[----:B----4-:R-:W-:Y:S01]  /*b1d0*/  FFMA R19, R12, R0, R19 ;  /* 0x000000000c137223 */ /* 0x010fe20000000013 */
[--C-:B---3--:R-:W-:Y:S02]  /*b1e0*/  HADD2.F32 R17, -RZ, R132.reuse.H0_H0 ;  /* 0x20000084ff117230 */ /* 0x108fe40000004100 */
[----:B------:R-:W-:Y:S01]  /*b1f0*/  FMUL R33, R33, R162 ;  /* 0x000000a221217220 */ /* 0x000fe20000400000 */
[----:B------:R-:W-:Y:S01]  /*b200*/  FFMA R34, R13, R0, R34 ;  /* 0x000000000d227223 */ /* 0x000fe20000000022 */
[----:B------:R-:W-:Y:S01]  /*b210*/  FMUL R12, R35, R162 ;  /* 0x000000a2230c7220 */ /* 0x000fe20000400000 */
[----:B------:R-:W-:Y:S02]  /*b220*/  HADD2.F32 R35, -RZ, R132.H1_H1 ;  /* 0x30000084ff237230 */ /* 0x000fe40000004100 */
[----:B------:R-:W-:Y:S01]  /*b230*/  FFMA R32, R14, R0, R33 ;  /* 0x000000000e207223 */ /* 0x000fe20000000021 */
[----:B------:R-:W-:Y:S01]  /*b240*/  FMUL R17, R17, R162 ;  /* 0x000000a211117220 */ /* 0x000fe20000400000 */
[----:B------:R-:W-:Y:S01]  /*b250*/  FFMA R33, R15, R0, R12 ;  /* 0x000000000f217223 */ /* 0x000fe2000000000c */
[----:B------:R-:W-:-:S02]  /*b260*/  HADD2.F32 R13, -RZ, R133.H0_H0 ;  /* 0x20000085ff0d7230 */ /* 0x000fc40000004100 */
[----:B------:R-:W-:Y:S01]  /*b270*/  FMUL R12, R35, R162 ;  /* 0x000000a2230c7220 */ /* 0x000fe20000400000 */
[-C--:B-----5:R-:W-:Y:S01]  /*b280*/  FFMA R14, R8, R0.reuse, R17 ;  /* 0x00000000080e7223 */ /* 0x0a0fe20000000011 */
[----:B------:R-:W-:Y:S02]  /*b290*/  HADD2.F32 R15, -RZ, R133.H1_H1 ;  /* 0x30000085ff0f7230 */ /* 0x000fe40000004100 */
[----:B------:R-:W-:Y:S01]  /*b2a0*/  FFMA R17, R9, R0, R12 ;  /* 0x0000000009117223 */ /* 0x000fe2000000000c */
[--C-:B------:R-:W-:Y:S02]  /*b2b0*/  HADD2.F32 R9, -RZ, R135.reuse.H0_H0 ;  /* 0x20000087ff097230 */ /* 0x100fe40000004100 */
[-C--:B------:R-:W-:Y:S01]  /*b2c0*/  FMUL R13, R13, R162.reuse ;  /* 0x000000a20d0d7220 */ /* 0x080fe20000400000 */
[-C--:B------:R-:W-:Y:S01]  /*b2d0*/  FMUL R8, R15, R162.reuse ;  /* 0x000000a20f087220 */ /* 0x080fe20000400000 */
[----:B------:R-:W-:Y:S02]  /*b2e0*/  HADD2.F32 R35, -RZ, R135.H1_H1 ;  /* 0x30000087ff237230 */ /* 0x000fe40000004100 */
[----:B------:R-:W-:Y:S01]  /*b2f0*/  FMUL R9, R9, R162 ;  /* 0x000000a209097220 */ /* 0x000fe20000400000 */
[-C--:B------:R-:W-:Y:S01]  /*b300*/  FFMA R12, R10, R0.reuse, R13 ;  /* 0x000000000a0c7223 */ /* 0x080fe2000000000d */
[----:B------:R-:W-:Y:S01]  /*b310*/  FFMA R15, R11, R0, R8 ;  /* 0x000000000b0f7223 */ /* 0x000fe20000000008 */
[----:B------:R-:W-:-:S02]  /*b320*/  HADD2.F32 R13, -RZ, R134.H0_H0 ;  /* 0x20000086ff0d7230 */ /* 0x000fc40000004100 */
[----:B------:R-:W-:Y:S01]  /*b330*/  FMUL R8, R35, R162 ;  /* 0x000000a223087220 */ /* 0x000fe20000400000 */
[----:B------:R-:W-:Y:S02]  /*b340*/  HADD2.F32 R37, -RZ, R134.H1_H1 ;  /* 0x30000086ff257230 */ /* 0x000fe40000004100 */
[-C--:B------:R-:W-:Y:S01]  /*b350*/  FFMA R16, R6, R0.reuse, R9 ;  /* 0x0000000006107223 */ /* 0x080fe20000000009 */
[----:B------:R-:W-:Y:S01]  /*b360*/  F2FP.F16.F32.PACK_AB R9, R30, R29 ;  /* 0x0000001d1e09723e */ /* 0x000fe200000000ff */
[----:B------:R-:W-:Y:S01]  /*b370*/  FFMA R7, R7, R0, R8 ;  /* 0x0000000007077223 */ /* 0x000fe20000000008 */
[----:B------:R-:W-:Y:S01]  /*b380*/  IADD3 R30, P2, PT, R24, UR4, RZ ;  /* 0x00000004181e7c10 */ /* 0x000fe2000ff5e0ff */
[-C--:B------:R-:W-:Y:S01]  /*b390*/  FMUL R13, R13, R162.reuse ;  /* 0x000000a20d0d7220 */ /* 0x080fe20000400000 */
[----:B------:R-:W-:Y:S01]  /*b3a0*/  IADD3 R29, PT, PT, R159, 0x20, RZ ;  /* 0x000000209f1d7810 */ /* 0x000fe20007ffe0ff */
[----:B------:R-:W-:Y:S01]  /*b3b0*/  FMUL R18, R37, R162 ;  /* 0x000000a225127220 */ /* 0x000fe20000400000 */
[----:B------:R-:W-:Y:S01]  /*b3c0*/  F2FP.F16.F32.PACK_AB R8, R31, R28 ;  /* 0x0000001c1f08723e */ /* 0x000fe200000000ff */
[-C--:B------:R-:W-:Y:S01]  /*b3d0*/  FFMA R13, R4, R0.reuse, R13 ;  /* 0x00000000040d7223 */ /* 0x080fe2000000000d */
[----:B------:R-:W-:Y:S01]  /*b3e0*/  IADD3 R24, P1, PT, R26, UR4, RZ ;  /* 0x000000041a187c10 */ /* 0x000fe2000ff3e0ff */
[----:B------:R-:W-:Y:S01]  /*b3f0*/  FFMA R18, R5, R0, R18 ;  /* 0x0000000005127223 */ /* 0x000fe20000000012 */
[----:B------:R-:W-:-:S02]  /*b400*/  IADD3.X R31, PT, PT, R25, UR5, RZ, P2, !PT ;  /* 0x00000005191f7c10 */ /* 0x000fc400097fe4ff */
[----:B------:R-:W-:Y:S02]  /*b410*/  ISETP.LT.AND P2, PT, R29, R164, P5 ;  /* 0x000000a41d00720c */ /* 0x000fe40002f41270 */
[----:B------:R-:W-:Y:S02]  /*b420*/  IADD3.X R25, PT, PT, R27, UR5, RZ, P1, !PT ;  /* 0x000000051b197c10 */ /* 0x000fe40008ffe4ff */
        /* <DEDUP_REMOVED lines=37> */
[--C-:B------:R-:W-:Y:S02]  /*b680*/  HADD2.F32 R33, -RZ, R138.reuse.H0_H0 ;  /* 0x2000008aff217230 */ /* 0x100fe40000004100 */
[-C--:B------:R-:W-:Y:S01]  /*b690*/  FMUL R28, R29, R162.reuse ;  /* 0x000000a21d1c7220 */ /* 0x080fe20000400000 */
[----:B------:R-:W-:Y:S01]  /*b6a0*/  FMUL R35, R35, R162 ;  /* 0x000000a223237220 */ /* 0x000fe20000400000 */
[----:B------:R-:W-:-:S02]  /*b6b0*/  HADD2.F32 R29, -RZ, R138.H1_H1 ;  /* 0x3000008aff1d7230 */ /* 0x000fc40000004100 */
[----:B---3--:R-:W-:Y:S01]  /*b6c0*/  FFMA R27, R16, R0, R27 ;  /* 0x00000000101b7223 */ /* 0x008fe2000000001b */
        /* <DEDUP_REMOVED lines=8> */
[----:B----4-:R-:W-:Y:S01]  /*b750*/  FFMA R16, R12, R0, R17 ;  /* 0x000000000c107223 */ /* 0x010fe20000000011 */
        /* <DEDUP_REMOVED lines=12> */
[----:B-----5:R-:W-:Y:S01]  /*b820*/  FFMA R12, R8, R0, R17 ;  /* 0x00000000080c7223 */ /* 0x020fe20000000011 */
        /* <DEDUP_REMOVED lines=29> */
[----:B------:R1:W-:Y:S01]  /*ba00*/  @P4 STG.E.128 desc[UR36][R26.64], R8 ;  /* 0x000000081a004986 */ /* 0x0003e2000c101d24 */
[----:B------:R-:W-:-:S02]  /*ba10*/  F2FP.F16.F32.PACK_AB R6, R37, R32 ;  /* 0x000000202506723e */ /* 0x000fc400000000ff */
[----:B------:R-:W-:Y:S02]  /*ba20*/  F2FP.F16.F32.PACK_AB R7, R30, R35 ;  /* 0x000000231e07723e */ /* 0x000fe400000000ff */
[----:B------:R-:W-:-:S03]  /*ba30*/  IADD3.X R23, PT, PT, R3, R23, RZ, P1, !PT ;  /* 0x0000001703177210 */ /* 0x000fc60000ffe4ff */
[----:B------:R2:W-:Y:S04]  /*ba40*/  @P3 STG.E.128 desc[UR36][R24.64], R4 ;  /* 0x0000000418003986 */ /* 0x0005e8000c101d24 */
[----:B------:R3:W4:Y:S01]  /*ba50*/  @P2 LDG.E.LTC128B.128 R136, desc[UR36][R22.64] ;  /* 0x0000002416882981 */ /* 0x000722000c1e1d20 */
[----:B------:R-:W-:Y:S02]  /*ba60*/  IADD3 R31, PT, PT, R159, 0x2a, RZ ;  /* 0x0000002a9f1f7810 */ /* 0x000fe40007ffe0ff */
[----:B------:R-:W-:Y:S02]  /*ba70*/  IADD3 R20, P1, PT, R2, R20, RZ ;  /* 0x0000001402147210 */ /* 0x000fe40007f3e0ff */
[----:B------:R-:W-:Y:S02]  /*ba80*/  ISETP.LT.AND P2, PT, R31, R164, P5 ;  /* 0x000000a41f00720c */ /* 0x000fe40002f41270 */
[----:B------:R-:W-:-:S11]  /*ba90*/  IADD3.X R21, PT, PT, R3, R21, RZ, P1, !PT ;  /* 0x0000001503157210 */ /* 0x000fd60000ffe4ff */
[----:B------:R5:W4:Y:S01]  /*baa0*/  @P2 LDG.E.LTC128B.128 R132, desc[UR36][R20.64] ;  /* 0x0000002414842981 */ /* 0x000b22000c1e1d20 */
[----:B------:R-:W-:Y:S01]  /*bab0*/  BAR.SYNC.DEFER_BLOCKING 0x0 ;  /* 0x0000000000007b1d */ /* 0x000fe20000010000 */
[-C--:B------:R-:W-:Y:S02]  /*bac0*/  ISETP.LT.AND P3, PT, R31, R164.reuse, P0 ;  /* 0x000000a41f00720c */ /* 0x080fe40000761270 */
[----:B------:R-:W-:Y:S02]  /*bad0*/  ISETP.LT.AND P4, PT, R29, R164, P0 ;  /* 0x000000a41d00720c */ /* 0x000fe40000781270 */
[----:B-1----:R-:W-:Y:S02]  /*bae0*/  IADD3 R26, P2, PT, R26, UR4, RZ ;  /* 0x000000041a1a7c10 */ /* 0x002fe4000ff5e0ff */
[----:B--2---:R-:W-:Y:S02]  /*baf0*/  IADD3 R24, P1, PT, R24, UR4, RZ ;  /* 0x0000000418187c10 */ /* 0x004fe4000ff3e0ff */
[----:B------:R-:W-:-:S02]  /*bb00*/  IADD3.X R27, PT, PT, R27, UR5, RZ, P2, !PT ;  /* 0x000000051b1b7c10 */ /* 0x000fc400097fe4ff */
[----:B------:R-:W-:Y:S02]  /*bb10*/  IADD3.X R25, PT, PT, R25, UR5, RZ, P1, !PT ;  /* 0x0000000519197c10 */ /* 0x000fe40008ffe4ff */
[----:B---3--:R-:W-:-:S04]  /*bb20*/  IADD3 R22, P1, PT, R2, R22, RZ ;  /* 0x0000001602167210 */ /* 0x008fc80007f3e0ff */
        /* <DEDUP_REMOVED lines=34> */
[----:B--2---:R-:W-:Y:S01]  /*bd50*/  FFMA R19, R12, R0, R19 ;  /* 0x000000000c137223 */ /* 0x004fe20000000013 */
[--C-:B------:R-:W-:Y:S02]  /*bd60*/  HADD2.F32 R17, -RZ, R132.reuse.H0_H0 ;  /* 0x20000084ff117230 */ /* 0x100fe40000004100 */
        /* <DEDUP_REMOVED lines=9> */
[-C--:B---3--:R-:W-:Y:S01]  /*be00*/  FFMA R14, R8, R0.reuse, R17 ;  /* 0x00000000080e7223 */ /* 0x088fe20000000011 */
[----:B------:R-:W-:Y:S02]  /*be10*/  HADD2.F32 R15, -RZ, R133.H1_H1 ;  /* 0x30000085ff0f7230 */ /* 0x000fe40000004100 */
[----:B------:R-:W-:Y:S01]  /*be20*/  FFMA R17, R9, R0, R12 ;  /* 0x0000000009117223 */ /* 0x000fe2000000000c */
[----:B------:R-:W-:Y:S02]  /*be30*/  HADD2.F32 R9, -RZ, R135.H0_H0 ;  /* 0x20000087ff097230 */ /* 0x000fe40000004100 */
[-C--:B------:R-:W-:Y:S01]  /*be40*/  FMUL R13, R13, R162.reuse ;  /* 0x000000a20d0d7220 */ /* 0x080fe20000400000 */
[-C--:B------:R-:W-:Y:S01]  /*be50*/  FMUL R8, R15, R162.reuse ;  /* 0x000000a20f087220 */ /* 0x080fe20000400000 */
[--C-:B------:R-:W-:Y:S02]  /*be60*/  HADD2.F32 R37, -RZ, R134.reuse.H1_H1 ;  /* 0x30000086ff257230 */ /* 0x100fe40000004100 */
[----:B------:R-:W-:Y:S01]  /*be70*/  FMUL R9, R9, R162 ;  /* 0x000000a209097220 */ /* 0x000fe20000400000 */
[----:B------:R-:W-:Y:S01]  /*be80*/  FFMA R12, R10, R0, R13 ;  /* 0x000000000a0c7223 */ /* 0x000fe2000000000d */
[----:B------:R-:W-:-:S02]  /*be90*/  HADD2.F32 R13, -RZ, R134.H0_H0 ;  /* 0x20000086ff0d7230 */ /* 0x000fc40000004100 */
[-C--:B------:R-:W-:Y:S01]  /*bea0*/  FFMA R15, R11, R0.reuse, R8 ;  /* 0x000000000b0f7223 */ /* 0x080fe20000000008 */
[----:B------:R-:W-:Y:S02]  /*beb0*/  HADD2.F32 R35, -RZ, R135.H1_H1 ;  /* 0x30000087ff237230 */ /* 0x000fe40000004100 */
[----:B------:R-:W-:Y:S01]  /*bec0*/  FFMA R16, R6, R0, R9 ;  /* 0x0000000006107223 */ /* 0x000fe20000000009 */
[----:B------:R-:W-:Y:S01]  /*bed0*/  F2FP.F16.F32.PACK_AB R9, R30, R29 ;  /* 0x0000001d1e09723e */ /* 0x000fe200000000ff */
[-C--:B------:R-:W-:Y:S01]  /*bee0*/  FMUL R13, R13, R162.reuse ;  /* 0x000000a20d0d7220 */ /* 0x080fe20000400000 */
[----:B------:R-:W-:Y:S01]  /*bef0*/  IADD3 R29, PT, PT, R159, 0x30, RZ ;  /* 0x000000309f1d7810 */ /* 0x000fe20007ffe0ff */
[-C--:B------:R-:W-:Y:S01]  /*bf00*/  FMUL R18, R37, R162.reuse ;  /* 0x000000a225127220 */ /* 0x080fe20000400000 */
[----:B------:R-:W-:Y:S01]  /*bf10*/  FMUL R8, R35, R162 ;  /* 0x000000a223087220 */ /* 0x000fe20000400000 */
[----:B------:R-:W-:Y:S01]  /*bf20*/  FFMA R13, R4, R0, R13 ;  /* 0x00000000040d7223 */ /* 0x000fe2000000000d */
[----:B------:R-:W-:Y:S01]  /*bf30*/  ISETP.LT.AND P2, PT, R29, R164, P5 ;  /* 0x000000a41d00720c */ /* 0x000fe20002f41270 */
[-C--:B------:R-:W-:Y:S01]  /*bf40*/  FFMA R18, R5, R0.reuse, R18 ;  /* 0x0000000005127223 */ /* 0x080fe20000000012 */
[----:B------:R-:W-:Y:S01]  /*bf50*/  FFMA R7, R7, R0, R8 ;  /* 0x0000000007077223 */ /* 0x000fe20000000008 */
[----:B------:R-:W-:-:S02]  /*bf60*/  F2FP.F16.F32.PACK_AB R8, R31, R28 ;  /* 0x0000001c1f08723e */ /* 0x000fc400000000ff */
[----:B------:R-:W-:Y:S02]  /*bf70*/  F2FP.F16.F32.PACK_AB R10, R34, R19 ;  /* 0x00000013220a723e */ /* 0x000fe400000000ff */
[----:B------:R-:W-:Y:S02]  /*bf80*/  F2FP.F16.F32.PACK_AB R11, R33, R32 ;  /* 0x00000020210b723e */ /* 0x000fe400000000ff */
        /* <DEDUP_REMOVED lines=27> */
[--C-:B------:R-:W-:Y:S02]  /*c140*/  HADD2.F32 R37, -RZ, R137.reuse.H1_H1 ;  /* 0x30000089ff257230 */ /* 0x100fe40000004100 */
[-C--:B------:R-:W-:Y:S01]  /*c150*/  FMUL R29, R5, R162.reuse ;  /* 0x000000a2051d7220 */ /* 0x080fe20000400000 */
[--C-:B------:R-:W-:Y:S01]  /*c160*/  HADD2.F32 R33, -RZ, R138.reuse.H0_H0 ;  /* 0x2000008aff217230 */ /* 0x100fe20000004100 */
[----:B------:R-:W1:Y:S01]  /*c170*/  LDS.128 R4, [R165+0x440] ;  /* 0x00044000a5047984 */ /* 0x000e620000000c00 */
[----:B------:R-:W-:Y:S01]  /*c180*/  FMUL R30, R31, R162 ;  /* 0x000000a21f1e7220 */ /* 0x000fe20000400000 */
[----:B---3--:R-:W-:Y:S01]  /*c190*/  FFMA R29, R16, R0, R29 ;  /* 0x00000000101d7223 */ /* 0x008fe2000000001d */
[----:B------:R-:W-:Y:S02]  /*c1a0*/  HADD2.F32 R31, -RZ, R138.H1_H1 ;  /* 0x3000008aff1f7230 */ /* 0x000fe40000004100 */
[----:B------:R-:W-:Y:S01]  /*c1b0*/  FMUL R16, R37, R162 ;  /* 0x000000a225107220 */ /* 0x000fe20000400000 */
[----:B------:R-:W-:Y:S01]  /*c1c0*/  FFMA R30, R17, R0, R30 ;  /* 0x00000000111e7223 */ /* 0x000fe2000000001e */
[----:B------:R-:W-:Y:S01]  /*c1d0*/  FMUL R17, R33, R162 ;  /* 0x000000a221117220 */ /* 0x000fe20000400000 */
[----:B------:R-:W-:-:S02]  /*c1e0*/  HADD2.F32 R35, -RZ, R137.H0_H0 ;  /* 0x20000089ff237230 */ /* 0x000fc40000004100 */
[----:B------:R-:W-:Y:S01]  /*c1f0*/  FFMA R19, R19, R0, R16 ;  /* 0x0000000013137223 */ /* 0x000fe20000000010 */
[----:B------:R-:W-:Y:S01]  /*c200*/  FMUL R16, R31, R162 ;  /* 0x000000a21f107220 */ /* 0x000fe20000400000 */
[--C-:B------:R-:W-:Y:S02]  /*c210*/  HADD2.F32 R33, -RZ, R139.reuse.H0_H0 ;  /* 0x2000008bff217230 */ /* 0x100fe40000004100 */
[-C--:B----4-:R-:W-:Y:S01]  /*c220*/  FFMA R12, R12, R0.reuse, R17 ;  /* 0x000000000c0c7223 */ /* 0x090fe20000000011 */
[----:B------:R-:W-:Y:S02]  /*c230*/  HADD2.F32 R17, -RZ, R139.H1_H1 ;  /* 0x3000008bff117230 */ /* 0x000fe40000004100 */
[----:B------:R-:W-:Y:S01]  /*c240*/  FFMA R31, R13, R0, R16 ;  /* 0x000000000d1f7223 */ /* 0x000fe20000000010 */
[-C--:B------:R-:W-:Y:S01]  /*c250*/  FMUL R35, R35, R162.reuse ;  /* 0x000000a223237220 */ /* 0x080fe20000400000 */
[--C-:B--2---:R-:W-:Y:S02]  /*c260*/  HADD2.F32 R13, -RZ, R132.reuse.H0_H0 ;  /* 0x20000084ff0d7230 */ /* 0x104fe40000004100 */
[-C--:B------:R-:W-:Y:S01]  /*c270*/  FMUL R33, R33, R162.reuse ;  /* 0x000000a221217220 */ /* 0x080fe20000400000 */
[----:B------:R-:W-:Y:S01]  /*c280*/  FMUL R16, R17, R162 ;  /* 0x000000a211107220 */ /* 0x000fe20000400000 */
[----:B------:R-:W-:Y:S01]  /*c290*/  FFMA R28, R18, R0, R35 ;  /* 0x00000000121c7223 */ /* 0x000fe20000000023 */
[----:B------:R-:W-:-:S02]  /*c2a0*/  HADD2.F32 R35, -RZ, R132.H1_H1 ;  /* 0x30000084ff237230 */ /* 0x000fc40000004100 */
[----:B------:R-:W-:Y:S01]  /*c2b0*/  FMUL R13, R13, R162 ;  /* 0x000000a20d0d7220 */ /* 0x000fe20000400000 */
[-C--:B------:R-:W-:Y:S01]  /*c2c0*/  FFMA R14, R14, R0.reuse, R33 ;  /* 0x000000000e0e7223 */ /* 0x080fe20000000021 */
[--C-:B------:R-:W-:Y:S02]  /*c2d0*/  HADD2.F32 R17, -RZ, R133.reuse.H0_H0 ;  /* 0x20000085ff117230 */ /* 0x100fe40000004100 */
[-C--:B------:R-:W-:Y:S01]  /*c2e0*/  FFMA R33, R15, R0.reuse, R16 ;  /* 0x000000000f217223 */ /* 0x080fe20000000010 */
[----:B-----5:R-:W-:Y:S01]  /*c2f0*/  FFMA R15, R8, R0, R13 ;  /* 0x00000000080f7223 */ /* 0x020fe2000000000d */
[-C--:B------:R-:W-:Y:S01]  /*c300*/  FMUL R34, R35, R162.reuse ;  /* 0x000000a223227220 */ /* 0x080fe20000400000 */
[----:B------:R-:W-:Y:S02]  /*c310*/  HADD2.F32 R13, -RZ, R133.H1_H1 ;  /* 0x30000085ff0d7230 */ /* 0x000fe40000004100 */
[----:B------:R-:W-:Y:S01]  /*c320*/  FMUL R17, R17, R162 ;  /* 0x000000a211117220 */ /* 0x000fe20000400000 */
[----:B------:R-:W-:-:S02]  /*c330*/  HADD2.F32 R35, -RZ, R134.H0_H0 ;  /* 0x20000086ff237230 */ /* 0x000fc40000004100 */
[----:B------:R-:W-:Y:S01]  /*c340*/  FFMA R34, R9, R0, R34 ;  /* 0x0000000009227223 */ /* 0x000fe20000000022 */
[--C-:B------:R-:W-:Y:S02]  /*c350*/  HADD2.F32 R9, -RZ, R135.reuse.H0_H0 ;  /* 0x20000087ff097230 */ /* 0x100fe40000004100 */
[-C--:B------:R-:W-:Y:S01]  /*c360*/  FMUL R8, R13, R162.reuse ;  /* 0x000000a20d087220 */ /* 0x080fe20000400000 */
[----:B------:R-:W-:Y:S02]  /*c370*/  HADD2.F32 R13, -RZ, R135.H1_H1 ;  /* 0x30000087ff0d7230 */ /* 0x000fe40000004100 */
[----:B------:R-:W-:Y:S01]  /*c380*/  FMUL R35, R35, R162 ;  /* 0x000000a223237220 */ /* 0x000fe20000400000 */
[----:B------:R-:W-:Y:S01]  /*c390*/  FFMA R32, R10, R0, R17 ;  /* 0x000000000a207223 */ /* 0x000fe20000000011 */
[----:B------:R-:W-:Y:S01]  /*c3a0*/  HADD2.F32 R17, -RZ, R134.H1_H1 ;  /* 0x30000086ff117230 */ /* 0x000fe20000004100 */
[----:B------:R-:W-:Y:S01]  /*c3b0*/  IADD3 R16, P1, PT, R26, UR4, RZ ;  /* 0x000000041a107c10 */ /* 0x000fe2000ff3e0ff */
[----:B------:R-:W-:Y:S01]  /*c3c0*/  FMUL R9, R9, R162 ;  /* 0x000000a209097220 */ /* 0x000fe20000400000 */
[-C--:B------:R-:W-:Y:S01]  /*c3d0*/  FFMA R37, R11, R0.reuse, R8 ;  /* 0x000000000b257223 */ /* 0x080fe20000000008 */
[----:B------:R-:W-:Y:S01]  /*c3e0*/  F2FP.F16.F32.PACK_AB R8, R30, R29 ;  /* 0x0000001d1e08723e */ /* 0x000fe200000000ff */
[----:B-1----:R-:W-:Y:S01]  /*c3f0*/  FFMA R35, R4, R0, R35 ;  /* 0x0000000004237223 */ /* 0x002fe20000000023 */
[-C--:B------:R-:W-:Y:S01]  /*c400*/  FMUL R4, R13, R162.reuse ;  /* 0x000000a20d047220 */ /* 0x080fe20000400000 */
[----:B------:R-:W-:Y:S01]  /*c410*/  IADD3 R13, PT, PT, R159, 0x38, RZ ;  /* 0x000000389f0d7810 */ /* 0x000fe20007ffe0ff */
[----:B------:R-:W-:Y:S01]  /*c420*/  FMUL R38, R17, R162 ;  /* 0x000000a211267220 */ /* 0x000fe20000400000 */
[----:B------:R-:W-:Y:S01]  /*c430*/  IADD3.X R17, PT, PT, R27, UR5, RZ, P1, !PT ;  /* 0x000000051b117c10 */ /* 0x000fe20008ffe4ff */
[-C--:B------:R-:W-:Y:S01]  /*c440*/  FFMA R36, R6, R0.reuse, R9 ;  /* 0x0000000006247223 */ /* 0x080fe20000000009 */
[----:B------:R-:W-:Y:S01]  /*c450*/  IADD3 R18, P1, PT, R24, UR4, RZ ;  /* 0x0000000418127c10 */ /* 0x000fe2000ff3e0ff */
[----:B------:R-:W-:Y:S01]  /*c460*/  FFMA R38, R5, R0, R38 ;  /* 0x0000000005267223 */ /* 0x000fe20000000026 */
[----:B------:R-:W-:Y:S01]  /*c470*/  ISETP.LT.AND P2, PT, R13, R164, P5 ;  /* 0x000000a40d00720c */ /* 0x000fe20002f41270 */
        /* <DEDUP_REMOVED lines=99> */
.L_x_2672:
        /* <DEDUP_REMOVED lines=407> */
.L_x_2673:
        /* <DEDUP_REMOVED lines=19> */
.L_x_2591:
[----:B------:R-:W-:Y:S01]  /*e550*/  IMAD.MOV.U32 R13, RZ, RZ, R26 ;  /* 0x000000ffff0d7224 */ /* 0x000fe200078e001a */
[----:B------:R-:W-:Y:S01]  /*e560*/  MOV R11, 0x1f ;  /* 0x0000001f000b7802 */ /* 0x000fe20000000f00 */
[----:B------:R-:W-:Y:S01]  /*e570*/  IMAD.MOV.U32 R12, RZ, RZ, RZ ;  /* 0x000000ffff0c7224 */ /* 0x000fe200078e00ff */
[----:B------:R-:W-:-:S07]  /*e580*/  MOV R15, 0xffffffff ;  /* 0xffffffff000f7802 */ /* 0x000fce0000000f00 */
[----:B-----5:R-:W-:Y:S05]  /*e590*/  WARPSYNC.COLLECTIVE R15, `(.L_x_2674) ;  /* 0x000000000f087348 */ /* 0x020fea0003c00000 */
[----:B------:R1:W2:Y:S02]  /*e5a0*/  SHFL.IDX P6, R14, R13, R12, R11 ;  /* 0x0000000c0d0e7389 */ /* 0x0002a400000c000b */
[----:B-12--5:R-:W-:Y:S05]  /*e5b0*/  ENDCOLLECTIVE ;  /* 0x000000000000791b */ /* 0x026fea0003800000 */
.L_x_2674:
[----:B------:R-:W-:Y:S05]  /*e5c0*/  BRA `(.L_x_2675) ;  /* 0xffffff24008c7947 */ /* 0x000fea000383ffff */
.L_x_2676:
        /* <DEDUP_REMOVED lines=11> */
.L_x_4329:


//--------------------- .text._ZN7cutlass7Kernel2INS_4gemm6kernel20DefaultGemmUniversalINS_6half_tENS_6layout11ColumnMajorELNS_16ComplexTransformE0ELi8ES4_S6_LS7_0ELi8ES4_NS5_8RowMajorEfNS_4arch15OpClassTensorOpENS9_4Sm80ENS1_9GemmShapeILi128ELi128ELi32EEENSC_ILi64ELi64ELi32EEENSC_ILi16ELi8ELi16EEENS_8epilogue6thread17LinearCombinationIS4_Li8EffLNSH_9ScaleType4KindE0ELNS_15FloatRoundStyleE2ES4_EENS1_11threadblock30GemmIdentityThreadblockSwizzleILi8EEELi4ENS9_13OpMultiplyAddELNS1_23SharedMemoryClearOptionE0ELb0ELb0ELb0ENS5_31Tensor5DPermute02413ColumnMajorILi16ELi3ELi8EEENS5_9NoPermuteESU_vE10SelectBaseISP_vEEEEvNT_6ParamsE --------------------------
	.section	.text._ZN7cutlass7Kernel2INS_4gemm6kernel20DefaultGemmUniversalINS_6half_tENS_6layout11ColumnMajorELNS_16ComplexTransformE0ELi8ES4_S6_LS7_0ELi8ES4_NS5_8RowMajorEfNS_4arch15OpClassTensorOpENS9_4Sm80ENS1_9GemmShapeILi128ELi128ELi32EEENSC_ILi64ELi64ELi32EEENSC_ILi16ELi8ELi16EEENS_8epilogue6thread17LinearCombinationIS4_Li8EffLNSH_9ScaleType4KindE0ELNS_15FloatRoundStyleE2ES4_EENS1_11threadblock30GemmIdentityThreadblockSwizzleILi8EEELi4ENS9_13OpMultiplyAddELNS1_23SharedMemoryClearOptionE0ELb0ELb0ELb0ENS5_31Tensor5DPermute02413ColumnMajorILi16ELi3ELi8EEENS5_9NoPermuteESU_vE10SelectBaseISP_vEEEEvNT_6ParamsE,"ax",@progbits
	.align	128
.text._ZN7cutlass7Kernel2INS_4gemm6kernel20DefaultGemmUniversalINS_6half_tENS_6layout11ColumnMajorELNS_16ComplexTransformE0ELi8ES4_S6_LS7_0ELi8ES4_NS5_8RowMajorEfNS_4arch15OpClassTensorOpENS9_4Sm80ENS1_9GemmShapeILi128ELi128ELi32EEENSC_ILi64ELi64ELi32EEENSC_ILi16ELi8ELi16EEENS_8epilogue6thread17LinearCombinationIS4_Li8EffLNSH_9ScaleType4KindE0ELNS_15FloatRoundStyleE2ES4_EENS1_11threadblock30GemmIdentityThreadblockSwizzleILi8EEELi4ENS9_13OpMultiplyAddELNS1_23SharedMemoryClearOptionE0ELb0ELb0ELb0ENS5_31Tensor5DPermute02413ColumnMajorILi16ELi3ELi8EEENS5_9NoPermuteESU_vE10SelectBaseISP_vEEEEvNT_6ParamsE:
        .type           _ZN7cutlass7Kernel2INS_4gemm6kernel20DefaultGemmUniversalINS_6half_tENS_6layout11ColumnMajorELNS_16ComplexTransformE0ELi8ES4_S6_LS7_0ELi8ES4_NS5_8RowMajorEfNS_4arch15OpClassTensorOpENS9_4Sm80ENS1_9GemmShapeILi128ELi128ELi32EEENSC_ILi64ELi64ELi32EEENSC_ILi16ELi8ELi16EEENS_8epilogue6thread17LinearCombinationIS4_Li8EffLNSH_9ScaleType4KindE0ELNS_15FloatRoundStyleE2ES4_EENS1_11threadblock30GemmIdentityThreadblockSwizzleILi8EEELi4ENS9_13OpMultiplyAddELNS1_23SharedMemoryClearOptionE0ELb0ELb0ELb0ENS5_31Tensor5DPermute02413ColumnMajorILi16ELi3ELi8EEENS5_9NoPermuteESU_vE10SelectBaseISP_vEEEEvNT_6ParamsE,@function
        .size           _ZN7cutlass7Kernel2INS_4gemm6kernel20DefaultGemmUniversalINS_6half_tENS_6layout11ColumnMajorELNS_16ComplexTransformE0ELi8ES4_S6_LS7_0ELi8ES4_NS5_8RowMajorEfNS_4arch15OpClassTensorOpENS9_4Sm80ENS1_9GemmShapeILi128ELi128ELi32EEENSC_ILi64ELi64ELi32EEENSC_ILi16ELi8ELi16EEENS_8epilogue6thread17LinearCombinationIS4_Li8EffLNSH_9ScaleType4KindE0ELNS_15FloatRoundStyleE2ES4_EENS1_11threadblock30GemmIdentityThreadblockSwizzleILi8EEELi4ENS9_13OpMultiplyAddELNS1_23SharedMemoryClearOptionE0ELb0ELb0ELb0ENS5_31Tensor5DPermute02413ColumnMajorILi16ELi3ELi8EEENS5_9NoPermuteESU_vE10SelectBaseISP_vEEEEvNT_6ParamsE,(.L_x_4330 - _ZN7cutlass7Kernel2INS_4gemm6kernel20DefaultGemmUniversalINS_6half_tENS_6layout11ColumnMajorELNS_16ComplexTransformE0ELi8ES4_S6_LS7_0ELi8ES4_NS5_8RowMajorEfNS_4arch15OpClassTensorOpENS9_4Sm80ENS1_9GemmShapeILi128ELi128ELi32EEENSC_ILi64ELi64ELi32EEENSC_ILi16ELi8ELi16EEENS_8epilogue6thread17LinearCombinationIS4_Li8EffLNSH_9ScaleType4KindE0ELNS_15FloatRoundStyleE2ES4_EENS1_11threadblock30GemmIdentityThreadblockSwizzleILi8EEELi4ENS9_13OpMultiplyAddELNS1_23SharedMemoryClearOptionE0ELb0ELb0ELb0ENS5_31Tensor5DPermute02413ColumnMajorILi16ELi3ELi8EEENS5_9NoPermuteESU_vE10SelectBaseISP_vEEEEvNT_6ParamsE)
        .other          _ZN7cutlass7Kernel2INS_4gemm6kernel20DefaultGemmUniversalINS_6half_tENS_6layout11ColumnMajorELNS_16ComplexTransformE0ELi8ES4_S6_LS7_0ELi8ES4_NS5_8RowMajorEfNS_4arch15OpClassTensorOpENS9_4Sm80ENS1_9GemmShapeILi128ELi128ELi32EEENSC_ILi64ELi64ELi32EEENSC_ILi16ELi8ELi16EEENS_8epilogue6thread17LinearCombinationIS4_Li8EffLNSH_9ScaleType4KindE0ELNS_15FloatRoundStyleE2ES4_EENS1_11threadblock30GemmIdentityThreadblockSwizzleILi8EEELi4ENS9_13OpMultiplyAddELNS1_23SharedMemoryClearOptionE0ELb0ELb0ELb0ENS5_31Tensor5DPermute02413ColumnMajorILi16ELi3ELi8EEENS5_9NoPermuteESU_vE10SelectBaseISP_vEEEEvNT_6ParamsE,@"STO_CUDA_ENTRY STV_DEFAULT"
_ZN7cutlass7Kernel2INS_4gemm6kernel20DefaultGemmUniversalINS_6half_tENS_6layout11ColumnMajorELNS_16ComplexTransformE0ELi8ES4_S6_LS7_0ELi8ES4_NS5_8RowMajorEfNS_4arch15OpClassTensorOpENS9_4Sm80ENS1_9GemmShapeILi128ELi128ELi32EEENSC_ILi64ELi64ELi32EEENSC_ILi16ELi8ELi16EEENS_8epilogue6thread17LinearCombinationIS4_Li8EffLNSH_9ScaleType4KindE0ELNS_15FloatRoundStyleE2ES4_EENS1_11threadblock30GemmIdentityThreadblockSwizzleILi8EEELi4ENS9_13OpMultiplyAddELNS1_23SharedMemoryClearOptionE0ELb0ELb0ELb0ENS5_31Tensor5DPermute02413ColumnMajorILi16ELi3ELi8EEENS5_9NoPermuteESU_vE10SelectBaseISP_vEEEEvNT_6ParamsE:
        /* <DEDUP_REMOVED lines=37> */
.L_x_2677:
        /* <DEDUP_REMOVED lines=18> */
.L_x_2679:
[----:B------:R-:W1:Y:S08]  /*0370*/  LDC.64 R12, c[0x0][0x4a0] ;  /* 0x00012800ff0c7b82 */ /* 0x000e700000000a00 */
[----:B------:R-:W2:Y:S01]  /*0380*/  LDC.64 R2, c[0x0][0x4a8] ;  /* 0x00012a00ff027b82 */ /* 0x000ea20000000a00 */
[----:B-1----:R-:W-:-:S06]  /*0390*/  IMAD.WIDE.U32 R12, R199, 0x8, R12 ;  /* 0x00000008c70c7825 */ /* 0x002fcc00078e000c */
[----:B------:R-:W5:Y:S01]  /*03a0*/  LDG.E.64 R12, desc[UR40][R12.64] ;  /* 0x000000280c0c7981 */ /* 0x000f62000c1e1b00 */
[----:B--2---:R-:W-:-:S06]  /*03b0*/  IMAD.WIDE.U32 R2, R199, 0x8, R2 ;  /* 0x00000008c7027825 */ /* 0x004fcc00078e0002 */
[----:B------:R-:W5:Y:S02]  /*03c0*/  LDG.E.64 R2, desc[UR40][R2.64] ;  /* 0x0000002802027981 */ /* 0x000f64000c1e1b00 */
.L_x_2678:
[----:B------:R-:W2:Y:S01]  /*03d0*/  S2R R207, SR_TID.X ;  /* 0x0000000000cf7919 */ /* 0x000ea20000002100 */
[----:B-1----:R-:W-:Y:S01]  /*03e0*/  IMAD.IADD R6, R16, 0x1, -R25 ;  /* 0x0000000110067824 */ /* 0x002fe200078e0a19 */
[----:B------:R-:W1:Y:S01]  /*03f0*/  LDCU.64 UR6, c[0x0][0x380] ;  /* 0x00007000ff0677ac */ /* 0x000e620008000a00 */
[----:B------:R-:W3:Y:S01]  /*0400*/  S2UR UR13, SR_CgaCtaId ;  /* 0x00000000000d79c3 */ /* 0x000ee20000008800 */
[----:B------:R-:W-:Y:S01]  /*0410*/  CS2R R118, SRZ ;  /* 0x0000000000767805 */ /* 0x000fe2000001ff00 */
[C---:B------:R-:W-:Y:S01]  /*0420*/  VIADD R5, R6.reuse, 0x3e ;  /* 0x0000003e06057836 */ /* 0x040fe20000000000 */
[----:B------:R-:W4:Y:S01]  /*0430*/  LDCU.64 UR8, c[0x0][0x3b8] ;  /* 0x00007700ff0877ac */ /* 0x000f220008000a00 */
[----:B------:R-:W-:Y:S01]  /*0440*/  VIADD R0, R6, 0xffffffff ;  /* 0xffffffff06007836 */ /* 0x000fe20000000000 */
[----:B------:R-:W-:Y:S02]  /*0450*/  CS2R R116, SRZ ;  /* 0x0000000000747805 */ /* 0x000fe4000001ff00 */
[----:B------:R-:W-:-:S02]  /*0460*/  CS2R R114, SRZ ;  /* 0x0000000000727805 */ /* 0x000fc4000001ff00 */
[----:B------:R-:W-:Y:S01]  /*0470*/  ISETP.GE.U32.AND P1, PT, R5, 0x3f, PT ;  /* 0x0000003f0500780c */ /* 0x000fe20003f26070 */
[----:B------:R-:W-:Y:S01]  /*0480*/  VIADD R5, R6, 0xffffffdf ;  /* 0xffffffdf06057836 */ /* 0x000fe20000000000 */
[----:B------:R-:W-:Y:S01]  /*0490*/  ISETP.GE.U32.AND P5, PT, R0, 0x20, PT ;  /* 0x000000200000780c */ /* 0x000fe20003fa6070 */
[----:B------:R-:W3:Y:S01]  /*04a0*/  LDCU.64 UR4, c[0x0][0x3d8] ;  /* 0x00007b00ff0477ac */ /* 0x000ee20008000a00 */
[----:B------:R-:W3:Y:S01]  /*04b0*/  LDC.64 R204, c[0x0][0x3e0] ;  /* 0x0000f800ffcc7b82 */ /* 0x000ee20000000a00 */
[----:B------:R-:W-:Y:S02]  /*04c0*/  CS2R R112, SRZ ;  /* 0x0000000000707805 */ /* 0x000fe4000001ff00 */
[----:B------:R-:W-:Y:S01]  /*04d0*/  ISETP.GE.U32.AND P6, PT, R5, 0x20, PT ;  /* 0x000000200500780c */ /* 0x000fe20003fc6070 */
[----:B------:R-:W3:Y:S01]  /*04e0*/  LDCU.64 UR10, c[0x0][0x3c0] ;  /* 0x00007800ff0a77ac */ /* 0x000ee20008000a00 */
        /* <DEDUP_REMOVED lines=14> */
[--C-:B--2---:R-:W-:Y:S01]  /*05d0*/  SHF.R.U32.HI R7, RZ, 0x5, R207.reuse ;  /* 0x00000005ff077819 */ /* 0x104fe200000116cf */
[C---:B------:R-:W-:Y:S01]  /*05e0*/  IMAD.SHL.U32 R26, R207.reuse, 0x8, RZ ;  /* 0x00000008cf1a7824 */ /* 0x040fe200078e00ff */
[--C-:B------:R-:W-:Y:S01]  /*05f0*/  SHF.R.U32.HI R0, RZ, 0x3, R207.reuse ;  /* 0x00000003ff007819 */ /* 0x100fe200000116cf */
[C---:B------:R-:W-:Y:S01]  /*0600*/  IMAD.SHL.U32 R5, R207.reuse, 0x10, RZ ;  /* 0x00000010cf057824 */ /* 0x040fe200078e00ff */
[----:B------:R-:W-:Y:S01]  /*0610*/  SHF.R.U32.HI R24, RZ, 0x2, R207 ;  /* 0x00000002ff187819 */ /* 0x000fe200000116cf */
[----:B------:R2:W3:Y:S01]  /*0620*/  SHFL.IDX PT, R4, R7, RZ, 0x1f ;  /* 0x00001fff07047589 */ /* 0x0004e200000e0000 */
[----:B------:R-:W-:Y:S02]  /*0630*/  LOP3.LUT R8, R207, R0, RZ, 0x3c, !PT ;  /* 0x00000000cf087212 */ /* 0x000fe400078e3cff */
[----:B------:R-:W-:Y:S02]  /*0640*/  CS2R R106, SRZ ;  /* 0x00000000006a7805 */ /* 0x000fe4000001ff00 */
[----:B------:R-:W-:-:S02]  /*0650*/  LOP3.LUT R10, R0, 0x3, RZ, 0xc0, !PT ;  /* 0x00000003000a7812 */ /* 0x000fc400078ec0ff */
[----:B------:R-:W-:Y:S02]  /*0660*/  CS2R R104, SRZ ;  /* 0x0000000000687805 */ /* 0x000fe4000001ff00 */
[----:B------:R-:W-:Y:S01]  /*0670*/  LOP3.LUT R19, R26, 0x38, RZ, 0xc0, !PT ;  /* 0x000000381a137812 */ /* 0x000fe200078ec0ff */
[----:B------:R-:W-:Y:S01]  /*0680*/  IMAD.SHL.U32 R8, R8, 0x10, RZ ;  /* 0x0000001008087824 */ /* 0x000fe200078e00ff */
[----:B------:R-:W-:Y:S01]  /*0690*/  LOP3.LUT R5, R5, 0x40, RZ, 0xc, !PT ;  /* 0x0000004005057812 */ /* 0x000fe200078e0cff */
[----:B------:R-:W-:Y:S01]  /*06a0*/  IMAD R10, R7, 0x8, R10 ;  /* 0x00000008070a7824 */ /* 0x000fe200078e020a */
[----:B------:R-:W-:Y:S01]  /*06b0*/  LOP3.LUT R24, R24, 0x7, RZ, 0xc0, !PT ;  /* 0x0000000718187812 */ /* 0x000fe200078ec0ff */
[----:B------:R-:W-:Y:S01]  /*06c0*/  IMAD R18, R18, 0x80, R19 ;  /* 0x0000008012127824 */ /* 0x000fe200078e0213 */
[----:B------:R-:W-:Y:S01]  /*06d0*/  LOP3.LUT R26, R26, 0x18, RZ, 0xc0, !PT ;  /* 0x000000181a1a7812 */ /* 0x000fe200078ec0ff */
[----:B------:R-:W-:Y:S01]  /*06e0*/  IMAD.SHL.U32 R15, R10, 0x100, RZ ;  /* 0x000001000a0f7824 */ /* 0x000fe200078e00ff */
[----:B------:R-:W-:Y:S01]  /*06f0*/  LOP3.LUT R24, R24, 0x3e0, R207, 0xf8, !PT ;  /* 0x000003e018187812 */ /* 0x000fe200078ef8cf */
[--C-:B------:R-:W-:Y:S01]  /*0700*/  IMAD.IADD R10, R10, 0x1, R25.reuse ;  /* 0x000000010a0a7824 */ /* 0x100fe200078e0219 */
[----:B-1----:R-:W-:Y:S01]  /*0710*/  ISETP.GE.AND P4, PT, R18, UR6, PT ;  /* 0x0000000612007c0c */ /* 0x002fe2000bf86270 */
[----:B------:R-:W-:Y:S01]  /*0720*/  IMAD.MOV.U32 R19, RZ, RZ, RZ ;  /* 0x000000ffff137224 */ /* 0x000fe200078e00ff */
[--C-:B------:R-:W-:Y:S01]  /*0730*/  SHF.R.U32.HI R22, RZ, 0x1, R24.reuse ;  /* 0x00000001ff167819 */ /* 0x100fe20000011618 */
[----:B------:R-:W-:Y:S01]  /*0740*/  IMAD R9, R9, 0x80, R24 ;  /* 0x0000008009097824 */ /* 0x000fe200078e0218 */
[----:B------:R-:W-:Y:S01]  /*0750*/  SHF.R.S32.HI R11, RZ, 0x1f, R10 ;  /* 0x0000001fff0b7819 */ /* 0x000fe2000001140a */
[----:B------:R-:W-:Y:S01]  /*0760*/  IMAD.IADD R26, R26, 0x1, R25 ;  /* 0x000000011a1a7824 */ /* 0x000fe200078e0219 */
[----:B------:R-:W-:-:S02]  /*0770*/  SEL R23, RZ, 0x4, P4 ;  /* 0x00000004ff177807 */ /* 0x000fc40002000000 */
[----:B------:R-:W-:Y:S02]  /*0780*/  CS2R R62, SRZ ;  /* 0x00000000003e7805 */ /* 0x000fe4000001ff00 */
[----:B--2---:R-:W-:Y:S01]  /*0790*/  SHF.R.S32.HI R7, RZ, 0x1f, R6 ;  /* 0x0000001fff077819 */ /* 0x004fe20000011406 */
[----:B----4-:R-:W-:Y:S01]  /*07a0*/  IMAD R11, R11, UR8, RZ ;  /* 0x000000080b0b7c24 */ /* 0x010fe2000f8e02ff */
[----:B---3--:R-:W-:Y:S02]  /*07b0*/  R2UR UR12, R4 ;  /* 0x00000000040c72ca */ /* 0x008fe400000e0000 */
[----:B------:R-:W-:Y:S02]  /*07c0*/  CS2R R60, SRZ ;  /* 0x00000000003c7805 */ /* 0x000fe4000001ff00 */
[----:B------:R-:W-:Y:S01]  /*07d0*/  LOP3.LUT R4, R5, 0x30, R8, 0xf8, !PT ;  /* 0x0000003005047812 */ /* 0x000fe200078ef808 */
[----:B------:R-:W-:Y:S01]  /*07e0*/  VIADD R5, R18, 0x40 ;  /* 0x0000004012057836 */ /* 0x000fe20000000000 */
[----:B------:R-:W-:Y:S01]  /*07f0*/  LOP3.LUT R8, R207, 0x3, R0, 0x48, !PT ;  /* 0x00000003cf087812 */ /* 0x000fe200078e4800 */
[----:B------:R-:W-:Y:S01]  /*0800*/  IMAD.WIDE.U32 R18, R10, UR8, R18 ;  /* 0x000000080a127c25 */ /* 0x000fe2000f8e0012 */
[----:B------:R-:W-:-:S02]  /*0810*/  LEA.HI R7, R7, R6, RZ, 0x5 ;  /* 0x0000000607077211 */ /* 0x000fc400078f28ff */
[----:B------:R-:W-:Y:S02]  /*0820*/  CS2R R42, SRZ ;  /* 0x00000000002a7805 */ /* 0x000fe4000001ff00 */
[----:B------:R-:W-:Y:S01]  /*0830*/  LOP3.LUT R8, R8, 0x4, R207, 0xf8, !PT ;  /* 0x0000000408087812 */ /* 0x000fe200078ef8cf */
[----:B------:R-:W-:Y:S01]  /*0840*/  IMAD R11, R10, UR9, R11 ;  /* 0x000000090a0b7c24 */ /* 0x000fe2000f8e020b */
[----:B------:R-:W-:Y:S02]  /*0850*/  LOP3.LUT R7, R7, 0xffffffe0, RZ, 0xc0, !PT ;  /* 0xffffffe007077812 */ /* 0x000fe400078ec0ff */
[----:B------:R-:W-:Y:S02]  /*0860*/  CS2R R40, SRZ ;  /* 0x0000000000287805 */ /* 0x000fe4000001ff00 */
[----:B------:R-:W-:Y:S01]  /*0870*/  ISETP.GE.AND P3, PT, R5, UR6, PT ;  /* 0x0000000605007c0c */ /* 0x000fe2000bf66270 */
[----:B------:R-:W-:Y:S01]  /*0880*/  IMAD R5, R8, 0x10, R15 ;  /* 0x0000001008057824 */ /* 0x000fe200078e020f */
[----:B-----5:R-:W-:Y:S01]  /*0890*/  LEA R12, P2, R18, R12, 0x1 ;  /* 0x0000000c120c7211 */ /* 0x020fe200078408ff */
[----:B------:R-:W-:Y:S01]  /*08a0*/  IMAD.IADD R8, R6, 0x1, -R7 ;  /* 0x0000000106087824 */ /* 0x000fe200078e0a07 */
[----:B------:R-:W-:Y:S01]  /*08b0*/  LOP3.LUT R4, R15, R4, RZ, 0xfc, !PT ;  /* 0x000000040f047212 */ /* 0x000fe200078efcff */
[----:B------:R-:W-:Y:S01]  /*08c0*/  IMAD.IADD R14, R19, 0x1, R11 ;  /* 0x00000001130e7824 */ /* 0x000fe200078e020b */
[----:B------:R-:W-:Y:S01]  /*08d0*/  SEL R11, RZ, 0x2, P3 ;  /* 0x00000002ff0b7807 */ /* 0x000fe20001800000 */
[C---:B------:R-:W-:Y:S01]  /*08e0*/  VIADD R7, R9.reuse, 0x8 ;  /* 0x0000000809077836 */ /* 0x040fe20000000000 */
[----:B------:R-:W-:Y:S01]  /*08f0*/  ISETP.NE.AND P0, PT, R8, RZ, PT ;  /* 0x000000ff0800720c */ /* 0x000fe20003f05270 */
[----:B------:R-:W-:Y:S01]  /*0900*/  VIADD R15, R9, 0x10 ;  /* 0x00000010090f7836 */ /* 0x000fe20000000000 */
[----:B------:R-:W-:Y:S01]  /*0910*/  LEA.HI.X R13, R18, R13, R14, 0x1, P2 ;  /* 0x0000000d120d7211 */ /* 0x000fe200010f0c0e */
[----:B------:R-:W-:Y:S01]  /*0920*/  USHF.R.S32.HI UR38, URZ, 0x1f, UR12 ;  /* 0x0000001fff267899 */ /* 0x000fe2000801140c */
[----:B------:R-:W-:-:S02]  /*0930*/  SEL R8, R8, 0x20, P0 ;  /* 0x0000002008087807 */ /* 0x000fc40000000000 */
[----:B------:R-:W-:Y:S02]  /*0940*/  CS2R R130, SRZ ;  /* 0x0000000000827805 */ /* 0x000fe4000001ff00 */
[----:B------:R-:W-:Y:S01]  /*0950*/  SEL R19, RZ, 0x8, P3 ;  /* 0x00000008ff137807 */ /* 0x000fe20001800000 */
[----:B------:R-:W-:Y:S01]  /*0960*/  ULEA.HI UR38, UR38, UR12, URZ, 0x2 ;  /* 0x0000000c26267291 */ /* 0x000fe2000f8f10ff */
[----:B------:R-:W-:Y:S02]  /*0970*/  VIADDMNMX R25, R25, R8, R16, PT ;  /* 0x0000000819197246 */ /* 0x000fe40003800110 */
[----:B------:R-:W-:Y:S02]  /*0980*/  CS2R R128, SRZ ;  /* 0x0000000000807805 */ /* 0x000fe4000001ff00 */
[----:B------:R-:W-:Y:S01]  /*0990*/  ISETP.GE.AND P0, PT, R7, UR7, PT ;  /* 0x0000000707007c0c */ /* 0x000fe2000bf06270 */
[----:B------:R-:W-:Y:S01]  /*09a0*/  VIADD R7, R9, 0x18 ;  /* 0x0000001809077836 */ /* 0x000fe20000000000 */
[----:B------:R-:W-:-:S02]  /*09b0*/  ISETP.GE.AND P2, PT, R10, R25, PT ;  /* 0x000000190a00720c */ /* 0x000fc40003f46270 */
[----:B------:R-:W-:Y:S02]  /*09c0*/  CS2R R102, SRZ ;  /* 0x0000000000667805 */ /* 0x000fe4000001ff00 */
[----:B------:R-:W-:Y:S02]  /*09d0*/  ISETP.GE.AND P3, PT, R26, R25, PT ;  /* 0x000000191a00720c */ /* 0x000fe40003f66270 */
[----:B------:R-:W-:Y:S02]  /*09e0*/  CS2R R100, SRZ ;  /* 0x0000000000647805 */ /* 0x000fe4000001ff00 */
[----:B------:R-:W-:Y:S02]  /*09f0*/  SEL R18, R11, RZ, !P2 ;  /* 0x000000ff0b127207 */ /* 0x000fe40005000000 */
[----:B------:R-:W-:Y:S02]  /*0a00*/  CS2R R66, SRZ ;  /* 0x0000000000427805 */ /* 0x000fe4000001ff00 */
[----:B------:R-:W-:-:S02]  /*0a10*/  SEL R14, RZ, 0x1, P4 ;  /* 0x00000001ff0e7807 */ /* 0x000fc40002000000 */
[----:B------:R-:W-:Y:S02]  /*0a20*/  CS2R R64, SRZ ;  /* 0x0000000000407805 */ /* 0x000fe4000001ff00 */
[----:B------:R-:W-:Y:S02]  /*0a30*/  ISETP.LT.AND P2, PT, R9, UR7, !P3 ;  /* 0x0000000709007c0c */ /* 0x000fe4000df41270 */
[----:B------:R-:W-:Y:S02]  /*0a40*/  CS2R R38, SRZ ;  /* 0x0000000000267805 */ /* 0x000fe4000001ff00 */
[C---:B------:R-:W-:Y:S01]  /*0a50*/  ISETP.LT.AND P4, PT, R10.reuse, R25, !P4 ;  /* 0x000000190a00720c */ /* 0x040fe20006781270 */
[----:B------:R-:W-:Y:S01]  /*0a60*/  VIADD R10, R10, 0x4 ;  /* 0x000000040a0a7836 */ /* 0x000fe20000000000 */
[----:B------:R-:W-:Y:S02]  /*0a70*/  SHF.R.S32.HI R30, RZ, 0x1f, R9 ;  /* 0x0000001fff1e7819 */ /* 0x000fe40000011409 */
[----:B------:R-:W-:-:S02]  /*0a80*/  CS2R R36, SRZ ;  /* 0x0000000000247805 */ /* 0x000fc4000001ff00 */
[----:B------:R-:W-:Y:S02]  /*0a90*/  LOP3.LUT R28, R22, 0x3, R207, 0x48, !PT ;  /* 0x00000003161c7812 */ /* 0x000fe400078e48cf */
[----:B------:R-:W-:Y:S02]  /*0aa0*/  CS2R R134, SRZ ;  /* 0x0000000000867805 */ /* 0x000fe4000001ff00 */
[----:B------:R-:W-:Y:S01]  /*0ab0*/  SEL R16, RZ, 0x2, P3 ;  /* 0x00000002ff107807 */ /* 0x000fe20001800000 */
[----:B------:R-:W-:Y:S01]  /*0ac0*/  IMAD R30, R30, UR4, RZ ;  /* 0x000000041e1e7c24 */ /* 0x000fe2000f8e02ff */
[----:B------:R-:W-:Y:S02]  /*0ad0*/  SHF.R.S32.HI R27, RZ, 0x1f, R26 ;  /* 0x0000001fff1b7819 */ /* 0x000fe4000001141a */
[----:B------:R-:W-:Y:S02]  /*0ae0*/  CS2R R132, SRZ ;  /* 0x0000000000847805 */ /* 0x000fe4000001ff00 */
[----:B------:R-:W-:-:S02]  /*0af0*/  SEL R17, RZ, 0x1, !P2 ;  /* 0x00000001ff117807 */ /* 0x000fc40005000000 */
[----:B------:R-:W-:Y:S02]  /*0b00*/  CS2R R98, SRZ ;  /* 0x0000000000627805 */ /* 0x000fe4000001ff00 */
[----:B------:R-:W-:Y:S01]  /*0b10*/  SEL R21, RZ, 0x1, !P4 ;  /* 0x00000001ff157807 */ /* 0x000fe20006000000 */
[----:B------:R-:W-:Y:S01]  /*0b20*/  IMAD.WIDE.U32 R26, R9, UR4, R26 ;  /* 0x00000004091a7c25 */ /* 0x000fe2000f8e001a */
[----:B------:R-:W-:Y:S02]  /*0b30*/  ISETP.GE.AND P2, PT, R7, UR7, PT ;  /* 0x0000000707007c0c */ /* 0x000fe4000bf46270 */
[----:B------:R-:W-:Y:S02]  /*0b40*/  CS2R R96, SRZ ;  /* 0x0000000000607805 */ /* 0x000fe4000001ff00 */
[----:B------:R-:W-:Y:S02]  /*0b50*/  ISETP.GE.AND P4, PT, R15, UR7, PT ;  /* 0x000000070f007c0c */ /* 0x000fe4000bf86270 */
[----:B------:R-:W-:-:S02]  /*0b60*/  CS2R R70, SRZ ;  /* 0x0000000000467805 */ /* 0x000fc4000001ff00 */
[----:B------:R-:W-:Y:S02]  /*0b70*/  LOP3.LUT R7, R28, 0x4, R207, 0xf8, !PT ;  /* 0x000000041c077812 */ /* 0x000fe400078ef8cf */
[----:B------:R-:W-:Y:S02]  /*0b80*/  CS2R R68, SRZ ;  /* 0x0000000000447805 */ /* 0x000fe4000001ff00 */
[----:B------:R-:W-:Y:S02]  /*0b90*/  SEL R16, R16, RZ, !P0 ;  /* 0x000000ff10107207 */ /* 0x000fe40004000000 */
[----:B------:R-:W-:Y:S02]  /*0ba0*/  CS2R R34, SRZ ;  /* 0x0000000000227805 */ /* 0x000fe4000001ff00 */
[----:B------:R-:W-:Y:S01]  /*0bb0*/  SEL R20, RZ, 0x2, P0 ;  /* 0x00000002ff147807 */ /* 0x000fe20000000000 */
[----:B------:R-:W-:Y:S01]  /*0bc0*/  IMAD R7, R22, 0x20, R7 ;  /* 0x0000002016077824 */ /* 0x000fe200078e0207 */
[----:B------:R-:W-:-:S02]  /*0bd0*/  SEL R15, RZ, 0x4, P3 ;  /* 0x00000004ff0f7807 */ /* 0x000fc40001800000 */
[----:B------:R-:W-:Y:S02]  /*0be0*/  CS2R R32, SRZ ;  /* 0x0000000000207805 */ /* 0x000fe4000001ff00 */
[C---:B------:R-:W-:Y:S01]  /*0bf0*/  ISETP.GE.AND P0, PT, R9.reuse, UR7, PT ;  /* 0x0000000709007c0c */ /* 0x040fe2000bf06270 */
[----:B------:R-:W-:Y:S01]  /*0c00*/  IMAD R9, R9, UR5, R30 ;  /* 0x0000000509097c24 */ /* 0x000fe2000f8e021e */
[----:B------:R-:W-:Y:S01]  /*0c10*/  IADD3 R14, PT, PT, R23, R11, R14 ;  /* 0x0000000b170e7210 */ /* 0x000fe20007ffe00e */
[----:B------:R-:W1:Y:S01]  /*0c20*/  LDCU.64 UR6, c[0x0][0x3c8] ;  /* 0x00007900ff0677ac */ /* 0x000e620008000a00 */
[----:B------:R-:W-:Y:S02]  /*0c30*/  SEL R15, R15, RZ, !P4 ;  /* 0x000000ff0f0f7207 */ /* 0x000fe40006000000 */
[----:B------:R-:W-:Y:S02]  /*0c40*/  CS2R R138, SRZ ;  /* 0x00000000008a7805 */ /* 0x000fe4000001ff00 */
[----:B------:R-:W-:Y:S01]  /*0c50*/  SEL R11, RZ, 0x4, P4 ;  /* 0x00000004ff0b7807 */ /* 0x000fe20002000000 */
[----:B------:R-:W1:Y:S01]  /*0c60*/  LDCU.64 UR4, c[0x0][0x3d0] ;  /* 0x00007a00ff0477ac */ /* 0x000e620008000a00 */
[----:B------:R-:W-:Y:S01]  /*0c70*/  ISETP.GE.AND P4, PT, R10, R25, PT ;  /* 0x000000190a00720c */ /* 0x000fe20003f86270 */
[----:B------:R-:W-:Y:S01]  /*0c80*/  IMAD.IADD R14, R19, 0x1, R14 ;  /* 0x00000001130e7824 */ /* 0x000fe200078e020e */
[----:B------:R-:W-:-:S02]  /*0c90*/  SEL R22, RZ, 0x1, P0 ;  /* 0x00000001ff167807 */ /* 0x000fc40000000000 */
[----:B------:R-:W-:Y:S02]  /*0ca0*/  CS2R R136, SRZ ;  /* 0x0000000000887805 */ /* 0x000fe4000001ff00 */
[----:B------:R-:W-:Y:S01]  /*0cb0*/  LEA R10, P0, R26, R2, 0x1 ;  /* 0x000000021a0a7211 */ /* 0x000fe200078008ff */
[----:B------:R-:W-:Y:S01]  /*0cc0*/  IMAD.IADD R2, R27, 0x1, R9 ;  /* 0x000000011b027824 */ /* 0x000fe200078e0209 */
[----:B------:R-:W-:Y:S02]  /*0cd0*/  SEL R23, R23, RZ, !P4 ;  /* 0x000000ff17177207 */ /* 0x000fe40006000000 */
[----:B------:R-:W-:Y:S02]  /*0ce0*/  CS2R R94, SRZ ;  /* 0x00000000005e7805 */ /* 0x000fe4000001ff00 */
[----:B------:R-:W-:Y:S02]  /*0cf0*/  IADD3 R20, PT, PT, R11, R20, R22 ;  /* 0x000000140b147210 */ /* 0x000fe40007ffe016 */
[----:B------:R-:W-:-:S02]  /*0d00*/  CS2R R92, SRZ ;  /* 0x00000000005c7805 */ /* 0x000fc4000001ff00 */
[----:B------:R-:W-:Y:S02]  /*0d10*/  LEA.HI.X R11, R26, R3, R2, 0x1, P0 ;  /* 0x000000031a0b7211 */ /* 0x000fe400000f0c02 */
[----:B------:R-:W-:Y:S02]  /*0d20*/  CS2R R74, SRZ ;  /* 0x00000000004a7805 */ /* 0x000fe4000001ff00 */
[----:B------:R-:W-:Y:S02]  /*0d30*/  SHF.R.S32.HI R2, RZ, 0x1f, R8 ;  /* 0x0000001fff027819 */ /* 0x000fe40000011408 */
[----:B------:R-:W-:Y:S02]  /*0d40*/  CS2R R72, SRZ ;  /* 0x0000000000487805 */ /* 0x000fe4000001ff00 */
[----:B------:R-:W-:Y:S01]  /*0d50*/  IADD3 R18, PT, PT, R23, R18, R21 ;  /* 0x0000001217127210 */ /* 0x000fe20007ffe015 */
[----:B------:R-:W-:Y:S01]  /*0d60*/  IMAD.WIDE.U32 R22, R8, UR8, RZ ;  /* 0x0000000808167c25 */ /* 0x000fe2000f8e00ff */
[----:B------:R-:W-:Y:S01]  /*0d70*/  SEL R19, R19, RZ, !P4 ;  /* 0x000000ff13137207 */ /* 0x000fe20006000000 */
[----:B-1----:R-:W-:Y:S01]  /*0d80*/  UIADD3 UR4, UP0, UPT, UR6, -UR4, URZ ;  /* 0x8000000406047290 */ /* 0x002fe2000ff1e0ff */
[----:B------:R-:W-:Y:S01]  /*0d90*/  IADD3 R16, PT, PT, R15, R16, R17 ;  /* 0x000000100f107210 */ /* 0x000fe20007ffe011 */
[----:B------:R-:W-:Y:S01]  /*0da0*/  IMAD R3, R2, UR8, RZ ;  /* 0x0000000802037c24 */ /* 0x000fe2000f8e02ff */
[----:B------:R-:W-:Y:S01]  /*0db0*/  SEL R17, RZ, 0x8, P3 ;  /* 0x00000008ff117807 */ /* 0x000fe20001800000 */
[----:B------:R-:W-:Y:S01]  /*0dc0*/  IMAD.IADD R2, R18, 0x1, R19 ;  /* 0x0000000112027824 */ /* 0x000fe200078e0213 */
[----:B------:R-:W-:Y:S01]  /*0dd0*/  UIADD3.X UR5, UPT, UPT, UR7, ~UR5, URZ, UP0, !UPT ;  /* 0x8000000507057290 */ /* 0x000fe200087fe4ff */
[----:B------:R-:W-:Y:S01]  /*0de0*/  IMAD R3, R8, UR9, R3 ;  /* 0x0000000908037c24 */ /* 0x000fe2000f8e0203 */
[----:B------:R-:W-:-:S02]  /*0df0*/  SEL R17, R17, RZ, !P2 ;  /* 0x000000ff11117207 */ /* 0x000fc40005000000 */
[----:B------:R-:W-:Y:S02]  /*0e00*/  CS2R R30, SRZ ;  /* 0x00000000001e7805 */ /* 0x000fe4000001ff00 */
[----:B------:R-:W-:Y:S01]  /*0e10*/  SEL R2, R2, RZ, P1 ;  /* 0x000000ff02027207 */ /* 0x000fe20000800000 */
[----:B------:R-:W-:Y:S01]  /*0e20*/  IMAD.IADD R3, R23, 0x1, R3 ;  /* 0x0000000117037824 */ /* 0x000fe200078e0203 */
[----:B------:R-:W-:Y:S01]  /*0e30*/  LEA R19, P0, R22, UR4, 0x1 ;  /* 0x0000000416137c11 */ /* 0x000fe2000f8008ff */
[----:B------:R-:W-:Y:S01]  /*0e40*/  IMAD.IADD R17, R16, 0x1, R17 ;  /* 0x0000000110117824 */ /* 0x000fe200078e0211 */
[----:B------:R-:W-:Y:S01]  /*0e50*/  SEL R21, RZ, 0x8, P2 ;  /* 0x00000008ff157807 */ /* 0x000fe20001000000 */
[----:B------:R-:W-:Y:S01]  /*0e60*/  IMAD.SHL.U32 R15, R2, 0x10, RZ ;  /* 0x00000010020f7824 */ /* 0x000fe200078e00ff */
[----:B------:R-:W-:Y:S01]  /*0e70*/  UMOV UR4, 0x400 ;  /* 0x0000040000047882 */ /* 0x000fe20000000000 */
[----:B------:R-:W-:Y:S01]  /*0e80*/  LEA.HI.X R3, R22, UR5, R3, 0x1, P0 ;  /* 0x0000000516037c11 */ /* 0x000fe200080f0c03 */
[----:B------:R-:W-:Y:S01]  /*0e90*/  IMAD.SHL.U32 R16, R2, 0x8, RZ ;  /* 0x0000000802107824 */ /* 0x000fe200078e00ff */
[----:B------:R-:W-:Y:S01]  /*0ea0*/  IADD3 R22, P3, PT, R12, UR10, RZ ;  /* 0x0000000a0c167c10 */ /* 0x000fe2000ff7e0ff */
[----:B------:R-:W-:Y:S01]  /*0eb0*/  ULEA UR13, UR13, UR4, 0x18 ;  /* 0x000000040d0d7291 */ /* 0x000fe2000f8ec0ff */
[----:B------:R-:W-:Y:S01]  /*0ec0*/  LOP3.LUT P2, RZ, R15, 0x10, RZ, 0xc0, !PT ;  /* 0x000000100fff7812 */ /* 0x000fe2000784c0ff */
[----:B------:R-:W-:Y:S01]  /*0ed0*/  IMAD.SHL.U32 R15, R2, 0x4, RZ ;  /* 0x00000004020f7824 */ /* 0x000fe200078e00ff */
[----:B------:R-:W-:Y:S01]  /*0ee0*/  LOP3.LUT P0, RZ, R16, 0x10, RZ, 0xc0, !PT ;  /* 0x0000001010ff7812 */ /* 0x000fe2000780c0ff */
[----:B------:R-:W-:Y:S01]  /*0ef0*/  IMAD.SHL.U32 R2, R2, 0x2, RZ ;  /* 0x0000000202027824 */ /* 0x000fe200078e00ff */
[----:B------:R-:W-:Y:S01]  /*0f00*/  IADD3.X R23, PT, PT, R13, UR11, RZ, P3, !PT ;  /* 0x0000000b0d177c10 */ /* 0x000fe20009ffe4ff */
[----:B------:R-:W-:Y:S01]  /*0f10*/  VIADD R16, R4, UR13 ;  /* 0x0000000d04107c36 */ /* 0x000fe20008000000 */
[----:B------:R-:W-:Y:S01]  /*0f20*/  LOP3.LUT P3, RZ, R15, 0x10, RZ, 0xc0, !PT ;  /* 0x000000100fff7812 */ /* 0x000fe2000786c0ff */
[----:B------:R-:W-:Y:S01]  /*0f30*/  VIADD R15, R5, UR13 ;  /* 0x0000000d050f7c36 */ /* 0x000fe20008000000 */
[----:B------:R-:W-:Y:S01]  /*0f40*/  BAR.SYNC.DEFER_BLOCKING 0x0 ;  /* 0x0000000000007b1d */ /* 0x000fe20000010000 */
[----:B------:R-:W-:Y:S01]  /*0f50*/  SEL R17, R17, RZ, P1 ;  /* 0x000000ff11117207 */ /* 0x000fe20000800000 */
[----:B------:R-:W-:Y:S01]  /*0f60*/  IMAD.IADD R20, R20, 0x1, R21 ;  /* 0x0000000114147824 */ /* 0x000fe200078e0215 */
[----:B------:R-:W-:Y:S01]  /*0f70*/  LOP3.LUT R24, R24, 0x8, RZ, 0xfc, !PT ;  /* 0x0000000818187812 */ /* 0x000fe200078efcff */
[----:B------:R-:W-:Y:S01]  /*0f80*/  ULOP3.LUT UR4, UR38, 0xfffc, URZ, 0xc0, !UPT ;  /* 0x0000fffc26047892 */ /* 0x000fe2000f8ec0ff */
[----:B------:R-:W-:Y:S01]  /*0f90*/  LOP3.LUT P1, RZ, R2, 0x10, RZ, 0xc0, !PT ;  /* 0x0000001002ff7812 */ /* 0x000fe2000782c0ff */
[C---:B------:R-:W-:Y:S01]  /*0fa0*/  IMAD.SHL.U32 R2, R17.reuse, 0x10, RZ ;  /* 0x0000001011027824 */ /* 0x040fe200078e00ff */
[----:B------:R-:W-:Y:S01]  /*0fb0*/  SHF.R.U32.HI R24, RZ, 0x1, R24 ;  /* 0x00000001ff187819 */ /* 0x000fe20000011618 */
[----:B------:R-:W-:Y:S01]  /*0fc0*/  IMAD.SHL.U32 R5, R17, 0x8, RZ ;  /* 0x0000000811057824 */ /* 0x000fe200078e00ff */
[----:B------:R-:W-:Y:S01]  /*0fd0*/  LEA R7, R7, UR13, 0x4 ;  /* 0x0000000d07077c11 */ /* 0x000fe2000f8e20ff */
[C---:B------:R-:W-:Y:S01]  /*0fe0*/  IMAD.SHL.U32 R21, R17.reuse, 0x4, RZ ;  /* 0x0000000411157824 */ /* 0x040fe200078e00ff */
[--C-:B------:R-:W-:Y:S01]  /*0ff0*/  LOP3.LUT R28, R24, 0x3, R207.reuse, 0x48, !PT ;  /* 0x00000003181c7812 */ /* 0x100fe200078e48cf */
[----:B------:R-:W-:Y:S01]  /*1000*/  IMAD.SHL.U32 R17, R17, 0x2, RZ ;  /* 0x0000000211117824 */ /* 0x000fe200078e00ff */
[----:B------:R-:W-:Y:S01]  /*1010*/  SEL R14, R14, RZ, P5 ;  /* 0x000000ff0e0e7207 */ /* 0x000fe20002800000 */
[----:B------:R-:W-:Y:S01]  /*1020*/  UIADD3 UR12, UPT, UPT, UR12, -UR4, URZ ;  /* 0x800000040c0c7290 */ /* 0x000fe2000fffe0ff */
[----:B------:R-:W-:Y:S01]  /*1030*/  LOP3.LUT R25, R28, 0x4, R207, 0xf8, !PT ;  /* 0x000000041c197812 */ /* 0x000fe200078ef8cf */
[----:B------:R-:W-:Y:S01]  /*1040*/  USHF.R.S32.HI UR38, URZ, 0x2, UR38 ;  /* 0x00000002ff267899 */ /* 0x000fe20008011426 */
[----:B------:R-:W-:Y:S01]  /*1050*/  SEL R20, R20, RZ, P5 ;  /* 0x000000ff14147207 */ /* 0x000fe20002800000 */
[----:B------:R-:W-:Y:S01]  /*1060*/  UIADD3 UR4, UPT, UPT, UR13, 0x8000, URZ ;  /* 0x000080000d047890 */ /* 0x000fe2000fffe0ff */
[----:B------:R-:W-:Y:S01]  /*1070*/  SEL R214, R14, RZ, P6 ;  /* 0x000000ff0ed67207 */ /* 0x000fe20003000000 */
[----:B------:R-:W-:Y:S01]  /*1080*/  IMAD R9, R24, 0x20, R25 ;  /* 0x0000002018097824 */ /* 0x000fe200078e0219 */
[----:B------:R-:W-:-:S02]  /*1090*/  SEL R215, R20, RZ, P6 ;  /* 0x000000ff14d77207 */ /* 0x000fc40003000000 */
[----:B------:R-:W-:Y:S02]  /*10a0*/  CS2R R28, SRZ ;  /* 0x00000000001c7805 */ /* 0x000fe4000001ff00 */
[----:B------:R-:W-:Y:S01]  /*10b0*/  LOP3.LUT R167, R207, 0x7, RZ, 0xc0, !PT ;  /* 0x00000007cfa77812 */ /* 0x000fe200078ec0ff */
[----:B------:R-:W-:Y:S01]  /*10c0*/  @!PT LDS RZ, [RZ] ;  /* 0x00000000fffff984 */ /* 0x000fe20000000800 */
[----:B------:R-:W-:Y:S01]  /*10d0*/  @!PT LDS RZ, [RZ] ;  /* 0x00000000fffff984 */ /* 0x000fe20000000800 */
[----:B------:R-:W-:Y:S01]  /*10e0*/  @!PT LDS RZ, [RZ] ;  /* 0x00000000fffff984 */ /* 0x000fe20000000800 */
[----:B------:R-:W-:Y:S01]  /*10f0*/  LDGSTS.E.BYPASS.LTC128B.128 [R15], desc[UR40][R12.64], P2 ;  /* 0x000000000c0f7fae */ /* 0x000fe20009181a28 */
[----:B------:R-:W-:Y:S02]  /*1100*/  IADD3 R18, P2, PT, R19, R22, RZ ;  /* 0x0000001613127210 */ /* 0x000fe40007f5e0ff */
[----:B------:R-:W-:Y:S02]  /*1110*/  CS2R R142, SRZ ;  /* 0x00000000008e7805 */ /* 0x000fe4000001ff00 */
[----:B------:R-:W-:Y:S01]  /*1120*/  LEA R9, R9, UR13, 0x4 ;  /* 0x0000000d09097c11 */ /* 0x000fe2000f8e20ff */
[----:B------:R1:W-:Y:S01]  /*1130*/  LDGSTS.E.BYPASS.LTC128B.128 [R15+0x80], desc[UR40][R12.64+0x80], P0 ;  /* 0x000800800c0f7fae */ /* 0x0003e20008181a28 */
[----:B------:R-:W-:Y:S01]  /*1140*/  LOP3.LUT P0, RZ, R2, 0x10, RZ, 0xc0, !PT ;  /* 0x0000001002ff7812 */ /* 0x000fe2000780c0ff */
[----:B------:R-:W-:Y:S01]  /*1150*/  IMAD.X R19, R3, 0x1, R23, P2 ;  /* 0x0000000103137824 */ /* 0x000fe200010e0617 */
[----:B------:R-:W-:Y:S01]  /*1160*/  LOP3.LUT P2, RZ, R5, 0x10, RZ, 0xc0, !PT ;  /* 0x0000001005ff7812 */ /* 0x000fe2000784c0ff */
[----:B------:R-:W2:Y:S01]  /*1170*/  LDC.64 R2, c[0x0][0x3e8] ;  /* 0x0000fa00ff027b82 */ /* 0x000ea20000000a00 */
[----:B------:R-:W-:Y:S01]  /*1180*/  LDGSTS.E.BYPASS.LTC128B.128 [R16+0x400], desc[UR40][R22.64], P3 ;  /* 0x0040000016107fae */ /* 0x000fe20009981a28 */
[----:B------:R-:W-:-:S02]  /*1190*/  LOP3.LUT P3, RZ, R21, 0x10, RZ, 0xc0, !PT ;  /* 0x0000001015ff7812 */ /* 0x000fc4000786c0ff */
[----:B------:R-:W-:Y:S02]  /*11a0*/  CS2R R140, SRZ ;  /* 0x00000000008c7805 */ /* 0x000fe4000001ff00 */
[----:B------:R-:W-:Y:S01]  /*11b0*/  LOP3.LUT R168, R0, 0x1, RZ, 0xc0, !PT ;  /* 0x0000000100a87812 */ /* 0x000fe200078ec0ff */
[----:B------:R3:W-:Y:S01]  /*11c0*/  LDGSTS.E.BYPASS.LTC128B.128 [R16+0x480], desc[UR40][R22.64+0x80], P1 ;  /* 0x0048008016107fae */ /* 0x0007e20008981a28 */
[-C--:B------:R-:W-:Y:S02]  /*11d0*/  IADD3 R24, P1, PT, R10, R204.reuse, RZ ;  /* 0x000000cc0a187210 */ /* 0x080fe40007f3e0ff */
[----:B------:R-:W-:Y:S01]  /*11e0*/  CS2R R90, SRZ ;  /* 0x00000000005a7805 */ /* 0x000fe2000001ff00 */
[----:B------:R-:W2:Y:S01]  /*11f0*/  LDC.64 R4, c[0x0][0x3f0] ;  /* 0x0000fc00ff047b82 */ /* 0x000ea20000000a00 */
[----:B------:R-:W-:Y:S01]  /*1200*/  LOP3.LUT R160, R168, 0x2, RZ, 0xfc, !PT ;  /* 0x00000002a8a07812 */ /* 0x000fe200078efcff */
[----:B------:R4:W-:Y:S01]  /*1210*/  LDGSTS.E.BYPASS.LTC128B.128 [R7+0x8000], desc[UR40][R10.64], P0 ;  /* 0x080000000a077fae */ /* 0x0009e20008181a28 */
[----:B------:R-:W-:Y:S01]  /*1220*/  IADD3 R26, P0, PT, R24, R204, RZ ;  /* 0x000000cc181a7210 */ /* 0x000fe20007f1e0ff */
[----:B------:R-:W-:Y:S01]  /*1230*/  IMAD.X R25, R11, 0x1, R205, P1 ;  /* 0x000000010b197824 */ /* 0x000fe200008e06cd */
[----:B------:R-:W-:-:S02]  /*1240*/  LOP3.LUT R160, R160, 0x3, R207, 0x78, !PT ;  /* 0x00000003a0a07812 */ /* 0x000fc400078e78cf */
[----:B------:R-:W-:Y:S02]  /*1250*/  CS2R R88, SRZ ;  /* 0x0000000000587805 */ /* 0x000fe4000001ff00 */
[----:B------:R-:W-:Y:S01]  /*1260*/  LOP3.LUT R164, R168, 0x3, R207, 0x78, !PT ;  /* 0x00000003a8a47812 */ /* 0x000fe200078e78cf */
[----:B------:R-:W-:Y:S01]  /*1270*/  IMAD.X R27, R25, 0x1, R205, P0 ;  /* 0x00000001191b7824 */ /* 0x000fe200000e06cd */
[----:B------:R-:W-:Y:S01]  /*1280*/  LDGSTS.E.BYPASS.LTC128B.128 [R9+0x8000], desc[UR40][R24.64], P2 ;  /* 0x0800000018097fae */ /* 0x000fe20009181a28 */
[----:B------:R-:W-:Y:S02]  /*1290*/  LOP3.LUT P2, RZ, R17, 0x10, RZ, 0xc0, !PT ;  /* 0x0000001011ff7812 */ /* 0x000fe4000784c0ff */
[----:B------:R-:W-:Y:S02]  /*12a0*/  CS2R R78, SRZ ;  /* 0x00000000004e7805 */ /* 0x000fe4000001ff00 */
[--C-:B------:R-:W-:Y:S01]  /*12b0*/  LOP3.LUT R152, R160, 0x4, R207.reuse, 0xf8, !PT ;  /* 0x00000004a0987812 */ /* 0x100fe200078ef8cf */
[----:B------:R4:W-:Y:S01]  /*12c0*/  LDGSTS.E.BYPASS.LTC128B.128 [R7+0x9000], desc[UR40][R26.64], P3 ;  /* 0x090000001a077fae */ /* 0x0009e20009981a28 */
[--C-:B------:R-:W-:Y:S01]  /*12d0*/  LOP3.LUT R156, R164, 0x4, R207.reuse, 0xf4, !PT ;  /* 0x00000004a49c7812 */ /* 0x100fe200078ef4cf */
[----:B-1----:R-:W-:Y:S01]  /*12e0*/  IMAD.SHL.U32 R12, R14, 0x10, RZ ;  /* 0x000000100e0c7824 */ /* 0x002fe200078e00ff */
[----:B------:R-:W-:-:S02]  /*12f0*/  LOP3.LUT R160, R160, 0x4, R207, 0xf4, !PT ;  /* 0x00000004a0a07812 */ /* 0x000fc400078ef4cf */
[----:B------:R-:W-:Y:S02]  /*1300*/  CS2R R76, SRZ ;  /* 0x00000000004c7805 */ /* 0x000fe4000001ff00 */
[----:B------:R-:W-:Y:S02]  /*1310*/  CS2R R146, SRZ ;  /* 0x0000000000927805 */ /* 0x000fe4000001ff00 */
[----:B------:R-:W-:Y:S02]  /*1320*/  CS2R R144, SRZ ;  /* 0x0000000000907805 */ /* 0x000fe4000001ff00 */
[----:B------:R-:W-:Y:S01]  /*1330*/  LOP3.LUT P1, RZ, R12, 0x10, RZ, 0xc0, !PT ;  /* 0x000000100cff7812 */ /* 0x000fe2000782c0ff */
[----:B------:R-:W-:Y:S01]  /*1340*/  IMAD.SHL.U32 R12, R14, 0x8, RZ ;  /* 0x000000080e0c7824 */ /* 0x000fe200078e00ff */
[----:B------:R-:W-:Y:S02]  /*1350*/  CS2R R86, SRZ ;  /* 0x0000000000567805 */ /* 0x000fe4000001ff00 */
[----:B------:R-:W-:-:S02]  /*1360*/  CS2R R84, SRZ ;  /* 0x0000000000547805 */ /* 0x000fc4000001ff00 */
[----:B---3--:R-:W-:Y:S02]  /*1370*/  IADD3 R22, P4, PT, R26, R204, RZ ;  /* 0x000000cc1a167210 */ /* 0x008fe40007f9e0ff */
[----:B------:R-:W-:Y:S02]  /*1380*/  CS2R R82, SRZ ;  /* 0x0000000000527805 */ /* 0x000fe4000001ff00 */
[----:B------:R-:W-:Y:S02]  /*1390*/  LOP3.LUT P0, RZ, R12, 0x10, RZ, 0xc0, !PT ;  /* 0x000000100cff7812 */ /* 0x000fe4000780c0ff */
[----:B------:R-:W-:Y:S02]  /*13a0*/  CS2R R80, SRZ ;  /* 0x0000000000507805 */ /* 0x000fe4000001ff00 */
[----:B--2---:R-:W-:Y:S01]  /*13b0*/  IADD3 R12, P3, PT, R2, -R4, RZ ;  /* 0x80000004020c7210 */ /* 0x004fe20007f7e0ff */
[C---:B------:R-:W-:Y:S02]  /*13c0*/  IMAD.SHL.U32 R4, R14.reuse, 0x4, RZ ;  /* 0x000000040e047824 */ /* 0x040fe400078e00ff */
[----:B----4-:R-:W-:-:S02]  /*13d0*/  IMAD.SHL.U32 R10, R14, 0x2, RZ ;  /* 0x000000020e0a7824 */ /* 0x010fc400078e00ff */
[----:B------:R-:W-:Y:S01]  /*13e0*/  IMAD.X R23, R27, 0x1, R205, P4 ;  /* 0x000000011b177824 */ /* 0x000fe200020e06cd */
[----:B------:R-:W-:Y:S01]  /*13f0*/  LOP3.LUT P4, RZ, R4, 0x10, RZ, 0xc0, !PT ;  /* 0x0000001004ff7812 */ /* 0x000fe2000788c0ff */
[----:B------:R-:W-:Y:S01]  /*1400*/  IMAD.X R13, R3, 0x1, ~R5, P3 ;  /* 0x00000001030d7824 */ /* 0x000fe200018e0e05 */
[----:B------:R-:W-:Y:S01]  /*1410*/  LOP3.LUT P3, RZ, R10, 0x10, RZ, 0xc0, !PT ;  /* 0x000000100aff7812 */ /* 0x000fe2000786c0ff */
[----:B------:R-:W-:Y:S01]  /*1420*/  IMAD.SHL.U32 R4, R20, 0x10, RZ ;  /* 0x0000001014047824 */ /* 0x000fe200078e00ff */
[----:B------:R1:W-:Y:S01]  /*1430*/  LDGSTS.E.BYPASS.LTC128B.128 [R9+0x9000], desc[UR40][R22.64], P2 ;  /* 0x0900000016097fae */ /* 0x0003e20009181a28 */
[----:B------:R-:W-:Y:S01]  /*1440*/  IMAD.WIDE R12, R8, 0x2, R12 ;  /* 0x00000002080c7825 */ /* 0x000fe200078e020c */
[----:B------:R-:W-:Y:S02]  /*1450*/  CS2R R26, SRZ ;  /* 0x00000000001a7805 */ /* 0x000fe4000001ff00 */
[----:B------:R-:W-:Y:S01]  /*1460*/  CS2R R24, SRZ ;  /* 0x0000000000187805 */ /* 0x000fe2000001ff00 */
[----:B------:R-:W0:Y:S01]  /*1470*/  LDGDEPBAR ;  /* 0x00000000000079af */ /* 0x000e220000000000 */
[----:B------:R-:W-:Y:S01]  /*1480*/  LOP3.LUT P2, RZ, R4, 0x10, RZ, 0xc0, !PT ;  /* 0x0000001004ff7812 */ /* 0x000fe2000784c0ff */
[----:B------:R-:W-:-:S02]  /*1490*/  IMAD.SHL.U32 R8, R20, 0x8, RZ ;  /* 0x0000000814087824 */ /* 0x000fc400078e00ff */
[----:B------:R-:W-:Y:S01]  /*14a0*/  LDGSTS.E.BYPASS.LTC128B.128 [R15+0x2000], desc[UR40][R18.64], P1 ;  /* 0x02000000120f7fae */ /* 0x000fe20008981a28 */
[----:B------:R-:W-:Y:S01]  /*14b0*/  IADD3 R10, P1, PT, R18, UR10, RZ ;  /* 0x0000000a120a7c10 */ /* 0x000fe2000ff3e0ff */
[----:B------:R-:W-:Y:S02]  /*14c0*/  IMAD.SHL.U32 R5, R20, 0x4, RZ ;  /* 0x0000000414057824 */ /* 0x000fe400078e00ff */
[----:B------:R2:W-:Y:S01]  /*14d0*/  LDGSTS.E.BYPASS.LTC128B.128 [R15+0x2080], desc[UR40][R18.64+0x80], P0 ;  /* 0x02080080120f7fae */ /* 0x0005e20008181a28 */
[----:B------:R-:W-:Y:S01]  /*14e0*/  IADD3 R12, P0, PT, R12, R22, RZ ;  /* 0x000000160c0c7210 */ /* 0x000fe20007f1e0ff */
[----:B------:R-:W-:Y:S01]  /*14f0*/  IMAD.SHL.U32 R4, R20, 0x2, RZ ;  /* 0x0000000214047824 */ /* 0x000fe200078e00ff */
[----:B------:R-:W-:Y:S02]  /*1500*/  IADD3.X R11, PT, PT, R19, UR11, RZ, P1, !PT ;  /* 0x0000000b130b7c10 */ /* 0x000fe40008ffe4ff */
[----:B------:R-:W-:Y:S01]  /*1510*/  LOP3.LUT P1, RZ, R8, 0x10, RZ, 0xc0, !PT ;  /* 0x0000001008ff7812 */ /* 0x000fe2000782c0ff */
[----:B------:R-:W-:Y:S01]  /*1520*/  IMAD.X R13, R13, 0x1, R23, P0 ;  /* 0x000000010d0d7824 */ /* 0x000fe200000e0617 */
[----:B------:R-:W-:Y:S01]  /*1530*/  LOP3.LUT P0, RZ, R5, 0x10, RZ, 0xc0, !PT ;  /* 0x0000001005ff7812 */ /* 0x000fe2000780c0ff */
[----:B------:R-:W-:Y:S01]  /*1540*/  LDGSTS.E.BYPASS.LTC128B.128 [R16+0x2400], desc[UR40][R10.64], P4 ;  /* 0x024000000a107fae */ /* 0x000fe2000a181a28 */
[----:B------:R-:W-:Y:S01]  /*1550*/  LOP3.LUT P5, RZ, R4, 0x10, RZ, 0xc0, !PT ;  /* 0x0000001004ff7812 */ /* 0x000fe200078ac0ff */
[----:B------:R-:W-:-:S02]  /*1560*/  IMAD.SHL.U32 R4, R214, 0x10, RZ ;  /* 0x00000010d6047824 */ /* 0x000fc400078e00ff */
[----:B------:R3:W-:Y:S01]  /*1570*/  LDGSTS.E.BYPASS.LTC128B.128 [R16+0x2480], desc[UR40][R10.64+0x80], P3 ;  /* 0x024800800a107fae */ /* 0x0007e20009981a28 */
[----:B------:R-:W-:Y:S01]  /*1580*/  IMAD.SHL.U32 R5, R214, 0x8, RZ ;  /* 0x00000008d6057824 */ /* 0x000fe200078e00ff */
[----:B-1----:R-:W-:Y:S02]  /*1590*/  IADD3 R22, P3, PT, R12, R204, RZ ;  /* 0x000000cc0c167210 */ /* 0x002fe40007f7e0ff */
[----:B------:R-:W-:Y:S01]  /*15a0*/  LDGSTS.E.BYPASS.LTC128B.128 [R7+0x8080], desc[UR40][R12.64], P2 ;  /* 0x080800000c077fae */ /* 0x000fe20009181a28 */
[----:B------:R-:W-:Y:S01]  /*15b0*/  LOP3.LUT P4, RZ, R4, 0x10, RZ, 0xc0, !PT ;  /* 0x0000001004ff7812 */ /* 0x000fe2000788c0ff */
[----:B------:R-:W-:Y:S02]  /*15c0*/  IMAD.SHL.U32 R4, R214, 0x4, RZ ;  /* 0x00000004d6047824 */ /* 0x000fe400078e00ff */
[----:B------:R-:W-:Y:S01]  /*15d0*/  IMAD.X R23, R13, 0x1, R205, P3 ;  /* 0x000000010d177824 */ /* 0x000fe200018e06cd */
[----:B------:R-:W-:Y:S01]  /*15e0*/  IADD3 R170, P3, PT, R10, UR6, RZ ;  /* 0x000000060aaa7c10 */ /* 0x000fe2000ff7e0ff */
[----:B------:R-:W-:Y:S01]  /*15f0*/  IMAD.SHL.U32 R8, R214, 0x2, RZ ;  /* 0x00000002d6087824 */ /* 0x000fe200078e00ff */
[----:B------:R-:W-:-:S02]  /*1600*/  ULOP3.LUT UR6, UR12, 0x80, URZ, 0xc0, !UPT ;  /* 0x000000800c067892 */ /* 0x000fc4000f8ec0ff */
[----:B------:R-:W-:Y:S01]  /*1610*/  LDGSTS.E.BYPASS.LTC128B.128 [R9+0x8080], desc[UR40][R22.64], P1 ;  /* 0x0808000016097fae */ /* 0x000fe20008981a28 */
[----:B------:R-:W-:Y:S01]  /*1620*/  LOP3.LUT P1, RZ, R4, 0x10, RZ, 0xc0, !PT ;  /* 0x0000001004ff7812 */ /* 0x000fe2000782c0ff */
[----:B------:R-:W-:Y:S01]  /*1630*/  ULEA.HI UR6, UR6, UR12, URZ, 0x19 ;  /* 0x0000000c06067291 */ /* 0x000fe2000f8fc8ff */
[-C--:B--2---:R-:W-:Y:S02]  /*1640*/  IADD3 R18, P2, PT, R22, R204.reuse, RZ ;  /* 0x000000cc16127210 */ /* 0x084fe40007f5e0ff */
[----:B------:R-:W-:Y:S01]  /*1650*/  IADD3.X R171, PT, PT, R11, UR7, RZ, P3, !PT ;  /* 0x000000070bab7c10 */ /* 0x000fe20009ffe4ff */
[----:B------:R-:W-:Y:S01]  /*1660*/  UPRMT UR36, UR6, 0x8880, URZ ;  /* 0x0000888006247896 */ /* 0x000fe200080000ff */
[----:B------:R-:W-:Y:S01]  /*1670*/  IADD3 R20, P3, PT, R170, UR10, RZ ;  /* 0x0000000aaa147c10 */ /* 0x000fe2000ff7e0ff */
[--C-:B------:R-:W-:Y:S01]  /*1680*/  IMAD.X R19, R23, 0x1, R205.reuse, P2 ;  /* 0x0000000117137824 */ /* 0x100fe200010e06cd */
[----:B------:R-:W-:Y:S01]  /*1690*/  LOP3.LUT P2, RZ, R5, 0x10, RZ, 0xc0, !PT ;  /* 0x0000001005ff7812 */ /* 0x000fe2000784c0ff */
[----:B------:R-:W-:Y:S01]  /*16a0*/  ULOP3.LUT UR6, UR6, 0xfffe, URZ, 0xc0, !UPT ;  /* 0x0000fffe06067892 */ /* 0x000fe2000f8ec0ff */
[----:B------:R-:W-:Y:S01]  /*16b0*/  IADD3.X R21, PT, PT, R171, UR11, RZ, P3, !PT ;  /* 0x0000000bab157c10 */ /* 0x000fe20009ffe4ff */
[----:B------:R-:W-:Y:S01]  /*16c0*/  USHF.R.S32.HI UR36, URZ, 0x1, UR36 ;  /* 0x00000001ff247899 */ /* 0x000fe20008011424 */
[----:B------:R1:W-:Y:S01]  /*16d0*/  LDGSTS.E.BYPASS.LTC128B.128 [R7+0x9080], desc[UR40][R18.64], P0 ;  /* 0x0908000012077fae */ /* 0x0003e20008181a28 */
[----:B------:R-:W-:Y:S01]  /*16e0*/  IADD3 R4, P0, PT, R18, R204, RZ ;  /* 0x000000cc12047210 */ /* 0x000fe20007f1e0ff */
[----:B---3--:R-:W-:Y:S01]  /*16f0*/  IMAD.SHL.U32 R10, R215, 0x10, RZ ;  /* 0x00000010d70a7824 */ /* 0x008fe200078e00ff */
[----:B------:R-:W-:Y:S01]  /*1700*/  UIADD3 UR6, UPT, UPT, URZ, -UR6, URZ ;  /* 0x80000006ff067290 */ /* 0x000fe2000fffe0ff */
[----:B------:R-:W-:Y:S01]  /*1710*/  VIADD R11, R6, 0x1f ;  /* 0x0000001f060b7836 */ /* 0x000fe20000000000 */
[----:B------:R-:W-:Y:S01]  /*1720*/  UPRMT UR36, UR36, 0x9910, URZ ;  /* 0x0000991024247896 */ /* 0x000fe200080000ff */
[----:B------:R-:W-:Y:S01]  /*1730*/  IMAD.X R5, R19, 0x1, R205, P0 ;  /* 0x0000000113057824 */ /* 0x000fe200000e06cd */
[----:B------:R-:W-:Y:S01]  /*1740*/  LOP3.LUT P0, RZ, R8, 0x10, RZ, 0xc0, !PT ;  /* 0x0000001008ff7812 */ /* 0x000fe2000780c0ff */
[C---:B------:R-:W-:Y:S01]  /*1750*/  IMAD.SHL.U32 R8, R215.reuse, 0x8, RZ ;  /* 0x00000008d7087824 */ /* 0x040fe200078e00ff */
[----:B------:R-:W-:Y:S01]  /*1760*/  LOP3.LUT P6, RZ, R10, 0x10, RZ, 0xc0, !PT ;  /* 0x000000100aff7812 */ /* 0x000fe200078cc0ff */
[C---:B------:R-:W-:Y:S01]  /*1770*/  IMAD.SHL.U32 R10, R215.reuse, 0x4, RZ ;  /* 0x00000004d70a7824 */ /* 0x040fe200078e00ff */
[----:B------:R2:W-:Y:S01]  /*1780*/  LDGSTS.E.BYPASS.LTC128B.128 [R9+0x9080], desc[UR40][R4.64], P5 ;  /* 0x0908000004097fae */ /* 0x0005e2000a981a28 */
[----:B------:R-:W-:Y:S01]  /*1790*/  SHF.R.S32.HI R216, RZ, 0x1f, R11 ;  /* 0x0000001fffd87819 */ /* 0x000fe2000001140b */
[----:B------:R-:W-:Y:S01]  /*17a0*/  UPRMT UR6, UR6, 0x7710, URZ ;  /* 0x0000771006067896 */ /* 0x000fe200080000ff */
[----:B------:R-:W-:Y:S01]  /*17b0*/  LOP3.LUT P5, RZ, R8, 0x10, RZ, 0xc0, !PT ;  /* 0x0000001008ff7812 */ /* 0x000fe200078ac0ff */
[----:B------:R-:W0:Y:S01]  /*17c0*/  LDGDEPBAR ;  /* 0x00000000000079af */ /* 0x000e220000000000 */
[----:B------:R-:W-:Y:S01]  /*17d0*/  IMAD.SHL.U32 R8, R215, 0x2, RZ ;  /* 0x00000002d7087824 */ /* 0x000fe200078e00ff */
[----:B------:R-:W-:Y:S01]  /*17e0*/  LEA.HI R216, R216, R11, RZ, 0x5 ;  /* 0x0000000bd8d87211 */ /* 0x000fe200078f28ff */
[----:B------:R-:W-:Y:S01]  /*17f0*/  UIADD3 UR6, UPT, UPT, UR12, UR6, URZ ;  /* 0x000000060c067290 */ /* 0x000fe2000fffe0ff */
[----:B------:R-:W-:Y:S01]  /*1800*/  LDGSTS.E.BYPASS.LTC128B.128 [R15+0x4000], desc[UR40][R170.64], P4 ;  /* 0x04000000aa0f7fae */ /* 0x000fe2000a181a28 */
[----:B------:R-:W-:Y:S01]  /*1810*/  LOP3.LUT P4, RZ, R10, 0x10, RZ, 0xc0, !PT ;  /* 0x000000100aff7812 */ /* 0x000fe2000788c0ff */
[----:B------:R-:W-:Y:S01]  /*1820*/  ULEA UR7, UR36, UR38, 0x7 ;  /* 0x0000002624077291 */ /* 0x000fe2000f8e38ff */
[----:B------:R-:W-:Y:S01]  /*1830*/  LOP3.LUT P3, RZ, R8, 0x10, RZ, 0xc0, !PT ;  /* 0x0000001008ff7812 */ /* 0x000fe2000786c0ff */
[----:B------:R3:W-:Y:S01]  /*1840*/  LDGSTS.E.BYPASS.LTC128B.128 [R15+0x4080], desc[UR40][R170.64+0x80], P2 ;  /* 0x04080080aa0f7fae */ /* 0x0007e20009181a28 */
[----:B------:R-:W-:Y:S01]  /*1850*/  ISETP.GE.AND P2, PT, R11, 0x20, PT ;  /* 0x000000200b00780c */ /* 0x000fe20003f46270 */
[----:B------:R-:W-:Y:S01]  /*1860*/  UPRMT UR5, UR6, 0x8880, URZ ;  /* 0x0000888006057896 */ /* 0x000fe200080000ff */
[----:B------:R-:W-:Y:S01]  /*1870*/  LEA.HI.SX32 R216, R216, 0xfffffffd, 0x1b ;  /* 0xfffffffdd8d87811 */ /* 0x000fe200078fdaff */
[----:B------:R-:W-:Y:S01]  /*1880*/  LDGSTS.E.BYPASS.LTC128B.128 [R16+0x4400], desc[UR40][R20.64], P1 ;  /* 0x0440000014107fae */ /* 0x000fe20008981a28 */
[----:B------:R-:W-:Y:S01]  /*1890*/  IADD3 R212, P1, PT, R4, R2, RZ ;  /* 0x0000000204d47210 */ /* 0x000fe20007f3e0ff */
[----:B------:R-:W-:Y:S01]  /*18a0*/  USHF.L.U32 UR7, UR7, 0x3, URZ ;  /* 0x0000000307077899 */ /* 0x000fe200080006ff */
[----:B-1----:R-:W-:Y:S01]  /*18b0*/  CS2R R18, SRZ ;  /* 0x0000000000127805 */ /* 0x002fe2000001ff00 */
[----:B------:R1:W-:Y:S01]  /*18c0*/  LDGSTS.E.BYPASS.LTC128B.128 [R16+0x4480], desc[UR40][R20.64+0x80], P0 ;  /* 0x0448008014107fae */ /* 0x0003e20008181a28 */
[----:B------:R-:W-:Y:S01]  /*18d0*/  IADD3 R12, P0, PT, R212, R204, RZ ;  /* 0x000000ccd40c7210 */ /* 0x000fe20007f1e0ff */
[----:B------:R-:W-:Y:S01]  /*18e0*/  IMAD.X R213, R5, 0x1, R3, P1 ;  /* 0x0000000105d57824 */ /* 0x000fe200008e0603 */
[----:B------:R-:W-:-:S02]  /*18f0*/  ULEA UR5, UR38, UR5, 0x6 ;  /* 0x0000000526057291 */ /* 0x000fc4000f8e30ff */
[-C--:B------:R-:W-:Y:S01]  /*1900*/  IADD3 R10, P1, PT, R12, R204.reuse, RZ ;  /* 0x000000cc0c0a7210 */ /* 0x080fe20007f3e0ff */
[----:B------:R-:W-:Y:S01]  /*1910*/  IMAD.X R13, R213, 0x1, R205, P0 ;  /* 0x00000001d50d7824 */ /* 0x000fe200000e06cd */
[----:B------:R-:W-:Y:S01]  /*1920*/  LDGSTS.E.BYPASS.LTC128B.128 [R7+0x8100], desc[UR40][R212.64], P6 ;  /* 0x08100000d4077fae */ /* 0x000fe2000b181a28 */
[----:B--2---:R-:W-:Y:S01]  /*1930*/  SHF.R.U32.HI R5, RZ, 0x1, R167 ;  /* 0x00000001ff057819 */ /* 0x004fe200000116a7 */
[----:B------:R-:W-:Y:S01]  /*1940*/  IMAD.SHL.U32 R4, R207, 0x4, RZ ;  /* 0x00000004cf047824 */ /* 0x000fe200078e00ff */
[----:B------:R-:W-:Y:S01]  /*1950*/  IADD3 R14, P0, PT, R10, R204, RZ ;  /* 0x000000cc0a0e7210 */ /* 0x000fe20007f1e0ff */
[--C-:B------:R-:W-:Y:S01]  /*1960*/  IMAD.X R11, R13, 0x1, R205.reuse, P1 ;  /* 0x000000010d0b7824 */ /* 0x100fe200008e06cd */
[----:B------:R-:W-:Y:S01]  /*1970*/  LDGSTS.E.BYPASS.LTC128B.128 [R9+0x8100], desc[UR40][R12.64], P5 ;  /* 0x081000000c097fae */ /* 0x000fe2000a981a28 */
[----:B------:R-:W-:Y:S01]  /*1980*/  LOP3.LUT R5, R5, 0x1, R0, 0x78, !PT ;  /* 0x0000000105057812 */ /* 0x000fe200078e7800 */
[----:B------:R-:W-:Y:S02]  /*1990*/  ULEA UR4, UR7, UR4, 0x4 ;  /* 0x0000000407047291 */ /* 0x000fe4000f8e20ff */
[----:B------:R2:W-:Y:S01]  /*19a0*/  LDGSTS.E.BYPASS.LTC128B.128 [R7+0x9100], desc[UR40][R10.64], P4 ;  /* 0x091000000a077fae */ /* 0x0005e2000a181a28 */
[----:B------:R-:W-:Y:S01]  /*19b0*/  USHF.L.U32 UR5, UR5, 0x7, URZ ;  /* 0x0000000705057899 */ /* 0x000fe200080006ff */
[----:B---3--:R-:W-:Y:S01]  /*19c0*/  IMAD.X R15, R11, 0x1, R205, P0 ;  /* 0x000000010b0f7824 */ /* 0x008fe200000e06cd */
[----:B------:R-:W-:-:S04]  /*19d0*/  ULOP3.LUT UR37, UR6, 0xffff, URZ, 0xc0, !UPT ;  /* 0x0000ffff06257892 */ /* 0x000fc8000f8ec0ff */
[----:B------:R3:W-:Y:S01]  /*19e0*/  LDGSTS.E.BYPASS.LTC128B.128 [R9+0x9100], desc[UR40][R14.64], P3 ;  /* 0x091000000e097fae */ /* 0x0007e20009981a28 */
[----:B------:R-:W-:Y:S01]  /*19f0*/  UPRMT UR37, UR37, 0x8880, URZ ;  /* 0x0000888025257896 */ /* 0x000fe200080000ff */
[----:B-1----:R-:W-:Y:S02]  /*1a00*/  LOP3.LUT R16, R5, 0x4, R4, 0xf8, !PT ;  /* 0x0000000405107812 */ /* 0x002fe400078ef804 */
[----:B------:R-:W0:Y:S01]  /*1a10*/  LDGDEPBAR ;  /* 0x00000000000079af */ /* 0x000e220000000000 */
[----:B------:R-:W-:-:S04]  /*1a20*/  SHF.R.U32.HI R4, RZ, 0x1, R207 ;  /* 0x00000001ff047819 */ /* 0x000fc800000116cf */
[----:B------:R-:W-:-:S04]  /*1a30*/  LOP3.LUT R4, R4, 0x8, RZ, 0xc0, !PT ;  /* 0x0000000804047812 */ /* 0x000fc800078ec0ff */
[--C-:B------:R-:W-:Y:S02]  /*1a40*/  LOP3.LUT R165, R4, 0x7, R207.reuse, 0xf8, !PT ;  /* 0x0000000704a57812 */ /* 0x100fe400078ef8cf */
[----:B------:R-:W-:-:S03]  /*1a50*/  LOP3.LUT R4, R164, 0x4, R207, 0xf8, !PT ;  /* 0x00000004a4047812 */ /* 0x000fc600078ef8cf */
[----:B------:R-:W-:-:S05]  /*1a60*/  IMAD.SHL.U32 R165, R165, 0x10, RZ ;  /* 0x00000010a5a57824 */ /* 0x000fca00078e00ff */
[C---:B------:R-:W-:Y:S02]  /*1a70*/  LOP3.LUT R4, R165.reuse, R4, RZ, 0xfc, !PT ;  /* 0x00000004a5047212 */ /* 0x040fe400078efcff */
[C---:B------:R-:W-:Y:S02]  /*1a80*/  LOP3.LUT R156, R165.reuse, R156, RZ, 0xfc, !PT ;  /* 0x0000009ca59c7212 */ /* 0x040fe400078efcff */
[----:B------:R-:W-:Y:S01]  /*1a90*/  LOP3.LUT R152, R165, R152, RZ, 0xfc, !PT ;  /* 0x00000098a5987212 */ /* 0x000fe200078efcff */
[----:B------:R-:W-:-:S04]  /*1aa0*/  DEPBAR.LE SB0, 0x2 ;  /* 0x000080800000791a */ /* 0x000fc80000000000 */
[----:B------:R-:W-:Y:S02]  /*1ab0*/  LOP3.LUT R160, R165, R160, RZ, 0xfc, !PT ;  /* 0x000000a0a5a07212 */ /* 0x000fe400078efcff */
[----:B------:R-:W-:Y:S02]  /*1ac0*/  LOP3.LUT R16, R16, 0xe0, R165, 0xf8, !PT ;  /* 0x000000e010107812 */ /* 0x000fe400078ef8a5 */
[----:B------:R-:W-:Y:S01]  /*1ad0*/  LEA R4, R4, UR13, 0x4 ;  /* 0x0000000d04047c11 */ /* 0x000fe2000f8e20ff */
[----:B------:R-:W-:Y:S01]  /*1ae0*/  BAR.SYNC.DEFER_BLOCKING 0x0 ;  /* 0x0000000000007b1d */ /* 0x000fe20000010000 */
[----:B------:R-:W-:Y:S02]  /*1af0*/  LEA R156, R156, UR13, 0x4 ;  /* 0x0000000d9c9c7c11 */ /* 0x000fe4000f8e20ff */
[----:B------:R-:W-:Y:S02]  /*1b00*/  LEA R152, R152, UR13, 0x4 ;  /* 0x0000000d98987c11 */ /* 0x000fe4000f8e20ff */
[----:B------:R-:W-:-:S02]  /*1b10*/  LEA R160, R160, UR13, 0x4 ;  /* 0x0000000da0a07c11 */ /* 0x000fc4000f8e20ff */
[----:B------:R-:W-:Y:S01]  /*1b20*/  LEA R16, R16, UR4, 0x4 ;  /* 0x0000000410107c11 */ /* 0x000fe2000f8e20ff */
[----:B--2---:R-:W1:Y:S04]  /*1b30*/  LDSM.16.MT88.4 R4, [R4+UR5] ;  /* 0x000000050404783b */ /* 0x004e680008004200 */
[----:B------:R-:W2:Y:S04]  /*1b40*/  LDSM.16.MT88.4 R152, [R152+UR5] ;  /* 0x000000059898783b */ /* 0x000ea80008004200 */
[----:B------:R-:W4:Y:S04]  /*1b50*/  LDSM.16.MT88.4 R156, [R156+UR5] ;  /* 0x000000059c9c783b */ /* 0x000f280008004200 */
[----:B------:R-:W1:Y:S04]  /*1b60*/  LDSM.16.MT88.4 R160, [R160+UR5] ;  /* 0x00000005a0a0783b */ /* 0x000e680008004200 */
[----:B---3--:R-:W3:Y:S04]  /*1b70*/  LDSM.16.M88.4 R8, [R16] ;  /* 0x000000001008783b */ /* 0x008ee80000000200 */
[----:B------:R-:W1:Y:S04]  /*1b80*/  LDSM.16.M88.4 R12, [R16+0x1000] ;  /* 0x00100000100c783b */ /* 0x000e680000000200 */
[----:B------:R-:W1:Y:S04]  /*1b90*/  LDSM.16.M88.4 R20, [R16+0x2000] ;  /* 0x002000001014783b */ /* 0x000e680000000200 */
[----:B------:R2:W1:Y:S02]  /*1ba0*/  LDSM.16.M88.4 R148, [R16+0x3000] ;  /* 0x003000001094783b */ /* 0x0004640000000200 */
[----:B--2---:R-:W-:Y:S01]  /*1bb0*/  CS2R R16, SRZ ;  /* 0x0000000000107805 */ /* 0x004fe2000001ff00 */
[----:B----4-:R-:W-:Y:S06]  /*1bc0*/  @!P2 BRA `(.L_x_2680) ;  /* 0x0000000c0084a947 */ /* 0x010fec0003800000 */
[----:B------:R-:W2:Y:S01]  /*1bd0*/  S2R R197, SR_CgaCtaId ;  /* 0x0000000000c57919 */ /* 0x000ea20000008800 */
[C---:B------:R-:W-:Y:S01]  /*1be0*/  LEA R119, P0, R204.reuse, R2, 0x1 ;  /* 0x00000002cc777211 */ /* 0x040fe200078008ff */
[----:B------:R-:W4:Y:S01]  /*1bf0*/  LDC.64 R202, c[0x0][0x3c0] ;  /* 0x0000f000ffca7b82 */ /* 0x000f220000000a00 */
[----:B------:R-:W-:Y:S01]  /*1c00*/  SHF.R.U32.HI R172, RZ, 0x2, R207 ;  /* 0x00000002ffac7819 */ /* 0x000fe200000116cf */
[C---:B------:R-:W-:Y:S01]  /*1c10*/  IMAD.SHL.U32 R208, R207.reuse, 0x10, RZ ;  /* 0x00000010cfd07824 */ /* 0x040fe200078e00ff */
[--C-:B------:R-:W-:Y:S01]  /*1c20*/  LEA.HI.X R2, R204, R3, R205.reuse, 0x1, P0 ;  /* 0x00000003cc027211 */ /* 0x100fe200000f0ccd */
[----:B------:R-:W-:Y:S01]  /*1c30*/  IMAD.SHL.U32 R3, R207, 0x40, RZ ;  /* 0x00000040cf037824 */ /* 0x000fe200078e00ff */
[----:B------:R-:W-:Y:S01]  /*1c40*/  IADD3 R206, P0, PT, R119, R204, RZ ;  /* 0x000000cc77ce7210 */ /* 0x000fe20007f1e0ff */
[C---:B------:R-:W-:Y:S01]  /*1c50*/  IMAD.SHL.U32 R204, R207.reuse, 0x4, RZ ;  /* 0x00000004cfcc7824 */ /* 0x040fe200078e00ff */
[----:B------:R-:W-:Y:S01]  /*1c60*/  LOP3.LUT R172, R172, 0x7, RZ, 0xc0, !PT ;  /* 0x00000007acac7812 */ /* 0x000fe200078ec0ff */
[----:B------:R-:W1:Y:S01]  /*1c70*/  LDC.64 R200, c[0x0][0x3c8] ;  /* 0x0000f200ffc87b82 */ /* 0x000e620000000a00 */
[----:B------:R-:W-:Y:S01]  /*1c80*/  MOV R166, 0x400 ;  /* 0x0000040000a67802 */ /* 0x000fe20000000f00 */
[----:B------:R-:W-:Y:S01]  /*1c90*/  IMAD.X R205, R2, 0x1, R205, P0 ;  /* 0x0000000102cd7824 */ /* 0x000fe200000e06cd */
[----:B------:R-:W-:Y:S01]  /*1ca0*/  LOP3.LUT R172, R172, 0x3e0, R207, 0xf8, !PT ;  /* 0x000003e0acac7812 */ /* 0x000fe200078ef8cf */
[----:B------:R-:W-:Y:S01]  /*1cb0*/  IMAD.SHL.U32 R2, R207, 0x20, RZ ;  /* 0x00000020cf027824 */ /* 0x000fe200078e00ff */
[----:B------:R-:W-:Y:S01]  /*1cc0*/  SHF.R.U32.HI R167, RZ, 0x1, R167 ;  /* 0x00000001ffa77819 */ /* 0x000fe200000116a7 */
[----:B------:R-:W-:Y:S01]  /*1cd0*/  IMAD.MOV.U32 R211, RZ, RZ, R170 ;  /* 0x000000ffffd37224 */ /* 0x000fe200078e00aa */
[----:B------:R-:W-:Y:S01]  /*1ce0*/  LOP3.LUT R3, R3, 0xf800, RZ, 0xc0, !PT ;  /* 0x0000f80003037812 */ /* 0x000fe200078ec0ff */
[----:B------:R-:W-:Y:S01]  /*1cf0*/  IMAD.MOV.U32 R210, RZ, RZ, R171 ;  /* 0x000000ffffd27224 */ /* 0x000fe200078e00ab */
[----:B------:R-:W-:Y:S01]  /*1d00*/  LOP3.LUT R174, R172, 0x8, RZ, 0xfc, !PT ;  /* 0x00000008acae7812 */ /* 0x000fe200078efcff */
[----:B------:R-:W-:Y:S01]  /*1d10*/  UMOV UR15, 0x6000 ;  /* 0x00006000000f7882 */ /* 0x000fe20000000000 */
[----:B------:R-:W-:Y:S01]  /*1d20*/  LOP3.LUT R168, R168, 0x2, RZ, 0xfc, !PT ;  /* 0x00000002a8a87812 */ /* 0x000fe200078efcff */
[----:B------:R-:W1:Y:S01]  /*1d30*/  LDCU.64 UR6, c[0x0][0x3e0] ;  /* 0x00007c00ff0677ac */ /* 0x000e620008000a00 */
[----:B------:R-:W-:-:S02]  /*1d40*/  LOP3.LUT R167, R167, 0x1, R0, 0x78, !PT ;  /* 0x00000001a7a77812 */ /* 0x000fc400078e7800 */
[----:B------:R-:W-:Y:S01]  /*1d50*/  LOP3.LUT R3, R3, 0x300, R2, 0xf8, !PT ;  /* 0x0000030003037812 */ /* 0x000fe200078ef802 */
[----:B------:R-:W-:Y:S01]  /*1d60*/  UMOV UR14, 0x180 ;  /* 0x00000180000e7882 */ /* 0x000fe20000000000 */
[----:B------:R-:W-:Y:S01]  /*1d70*/  SHF.R.U32.HI R172, RZ, 0x1, R172 ;  /* 0x00000001ffac7819 */ /* 0x000fe200000116ac */
[----:B------:R-:W-:Y:S01]  /*1d80*/  UMOV UR8, 0x3 ;  /* 0x0000000300087882 */ /* 0x000fe20000000000 */
[C-C-:B------:R-:W-:Y:S01]  /*1d90*/  LOP3.LUT R2, R164.reuse, 0x4, R207.reuse, 0xf4, !PT ;  /* 0x00000004a4027812 */ /* 0x140fe200078ef4cf */
[----:B------:R-:W-:Y:S01]  /*1da0*/  UMOV UR13, URZ ;  /* 0x000000ff000d7c82 */ /* 0x000fe20008000000 */
[----:B------:R-:W-:Y:S02]  /*1db0*/  SHF.R.U32.HI R174, RZ, 0x1, R174 ;  /* 0x00000001ffae7819 */ /* 0x000fe400000116ae */
[----:B--2---:R-:W-:Y:S02]  /*1dc0*/  LEA R197, R197, R166, 0x18 ;  /* 0x000000a6c5c57211 */ /* 0x004fe400078ec0ff */
[----:B------:R-:W-:-:S02]  /*1dd0*/  LOP3.LUT R166, R164, 0x4, R207, 0xf8, !PT ;  /* 0x00000004a4a67812 */ /* 0x000fc400078ef8cf */
[C---:B------:R-:W-:Y:S02]  /*1de0*/  LOP3.LUT R119, R207.reuse, R0, RZ, 0x3c, !PT ;  /* 0x00000000cf777212 */ /* 0x040fe400078e3cff */
[----:B------:R-:W-:Y:S02]  /*1df0*/  LOP3.LUT R164, R207, 0x3, R0, 0x48, !PT ;  /* 0x00000003cfa47812 */ /* 0x000fe400078e4800 */
[--C-:B------:R-:W-:Y:S01]  /*1e00*/  LOP3.LUT R0, R168, 0x3, R207.reuse, 0x78, !PT ;  /* 0x00000003a8007812 */ /* 0x100fe200078e78cf */
[----:B------:R-:W-:Y:S01]  /*1e10*/  IMAD.SHL.U32 R119, R119, 0x10, RZ ;  /* 0x0000001077777824 */ /* 0x000fe200078e00ff */
[----:B------:R-:W-:Y:S02]  /*1e20*/  LOP3.LUT R204, R167, 0x4, R204, 0xf8, !PT ;  /* 0x00000004a7cc7812 */ /* 0x000fe400078ef8cc */
[--C-:B------:R-:W-:Y:S02]  /*1e30*/  LOP3.LUT R178, R172, 0x3, R207.reuse, 0x48, !PT ;  /* 0x00000003acb27812 */ /* 0x100fe400078e48cf */
[----:B------:R-:W-:-:S02]  /*1e40*/  LOP3.LUT R176, R174, 0x3, R207, 0x48, !PT ;  /* 0x00000003aeb07812 */ /* 0x000fc400078e48cf */
[--C-:B------:R-:W-:Y:S02]  /*1e50*/  LOP3.LUT R168, R164, 0x4, R207.reuse, 0xf8, !PT ;  /* 0x00000004a4a87812 */ /* 0x100fe400078ef8cf */
[C-C-:B------:R-:W-:Y:S02]  /*1e60*/  LOP3.LUT R164, R0.reuse, 0x4, R207.reuse, 0xf8, !PT ;  /* 0x0000000400a47812 */ /* 0x140fe400078ef8cf */
[----:B------:R-:W-:Y:S01]  /*1e70*/  LOP3.LUT R0, R0, 0x4, R207, 0xf4, !PT ;  /* 0x0000000400007812 */ /* 0x000fe200078ef4cf */
[----:B------:R-:W-:Y:S01]  /*1e80*/  IMAD R168, R168, 0x10, R3 ;  /* 0x00000010a8a87824 */ /* 0x000fe200078e0203 */
[----:B------:R-:W-:Y:S02]  /*1e90*/  LOP3.LUT R209, R178, 0x4, R207, 0xf8, !PT ;  /* 0x00000004b2d17812 */ /* 0x000fe400078ef8cf */
[----:B------:R-:W-:Y:S01]  /*1ea0*/  LOP3.LUT R204, R204, 0xe0, R165, 0xf8, !PT ;  /* 0x000000e0cccc7812 */ /* 0x000fe200078ef8a5 */
[C---:B------:R-:W-:Y:S01]  /*1eb0*/  IMAD.IADD R217, R197.reuse, 0x1, R168 ;  /* 0x00000001c5d97824 */ /* 0x040fe200078e02a8 */
[----:B------:R-:W-:Y:S01]  /*1ec0*/  LOP3.LUT R208, R208, 0x40, RZ, 0xc, !PT ;  /* 0x00000040d0d07812 */ /* 0x000fe200078e0cff */
[----:B------:R-:W-:Y:S01]  /*1ed0*/  IMAD R209, R172, 0x20, R209 ;  /* 0x00000020acd17824 */ /* 0x000fe200078e02d1 */
[----:B------:R-:W-:Y:S01]  /*1ee0*/  LOP3.LUT R207, R176, 0x4, R207, 0xf8, !PT ;  /* 0x00000004b0cf7812 */ /* 0x000fe200078ef8cf */
[----:B------:R-:W-:Y:S01]  /*1ef0*/  IMAD.SHL.U32 R198, R204, 0x10, RZ ;  /* 0x00000010ccc67824 */ /* 0x000fe200078e00ff */
[----:B------:R-:W-:Y:S01]  /*1f00*/  LOP3.LUT R208, R208, 0x30, R119, 0xf8, !PT ;  /* 0x00000030d0d07812 */ /* 0x000fe200078ef877 */
[----:B------:R-:W-:Y:S01]  /*1f10*/  VIADD R172, R197, 0x8000 ;  /* 0x00008000c5ac7836 */ /* 0x000fe20000000000 */
[C---:B------:R-:W-:Y:S01]  /*1f20*/  LOP3.LUT R166, R165.reuse, R166, RZ, 0xfc, !PT ;  /* 0x000000a6a5a67212 */ /* 0x040fe200078efcff */
[----:B------:R-:W-:Y:S01]  /*1f30*/  IMAD R207, R174, 0x20, R207 ;  /* 0x00000020aecf7824 */ /* 0x000fe200078e02cf */
[----:B------:R-:W-:Y:S01]  /*1f40*/  LOP3.LUT R2, R165, R2, RZ, 0xfc, !PT ;  /* 0x00000002a5027212 */ /* 0x000fe200078efcff */
[--C-:B------:R-:W-:Y:S01]  /*1f50*/  IMAD.U32 R209, R209, 0x10, R172.reuse ;  /* 0x00000010d1d17824 */ /* 0x100fe200078e00ac */
[----:B------:R-:W-:Y:S01]  /*1f60*/  LOP3.LUT R164, R165, R164, RZ, 0xfc, !PT ;  /* 0x000000a4a5a47212 */ /* 0x000fe200078efcff */
[----:B------:R-:W-:Y:S01]  /*1f70*/  IMAD.U32 R207, R207, 0x10, R172 ;  /* 0x00000010cfcf7824 */ /* 0x000fe200078e00ac */
[----:B------:R-:W-:Y:S01]  /*1f80*/  LOP3.LUT R0, R165, R0, RZ, 0xfc, !PT ;  /* 0x00000000a5007212 */ /* 0x000fe200078efcff */
[----:B------:R-:W-:Y:S01]  /*1f90*/  IMAD.MOV.U32 R119, RZ, RZ, RZ ;  /* 0x000000ffff777224 */ /* 0x000fe200078e00ff */
[----:B------:R-:W-:Y:S01]  /*1fa0*/  ISETP.NE.AND P0, PT, R216, RZ, PT ;  /* 0x000000ffd800720c */ /* 0x000fe20003f05270 */
[--C-:B------:R-:W-:Y:S01]  /*1fb0*/  IMAD R196, R166, 0x10, R197.reuse ;  /* 0x00000010a6c47824 */ /* 0x100fe200078e02c5 */
[----:B------:R-:W-:Y:S01]  /*1fc0*/  LOP3.LUT R208, R3, R208, RZ, 0xfc, !PT ;  /* 0x000000d003d07212 */ /* 0x000fe200078efcff */
[--C-:B------:R-:W-:Y:S01]  /*1fd0*/  IMAD R2, R2, 0x10, R197.reuse ;  /* 0x0000001002027824 */ /* 0x100fe200078e02c5 */
[----:B------:R-:W-:Y:S01]  /*1fe0*/  SEL R215, R215, RZ, P0 ;  /* 0x000000ffd7d77207 */ /* 0x000fe20000000000 */
[--C-:B------:R-:W-:Y:S01]  /*1ff0*/  IMAD R3, R164, 0x10, R197.reuse ;  /* 0x00000010a4037824 */ /* 0x100fe200078e02c5 */
[----:B------:R-:W-:Y:S01]  /*2000*/  SEL R214, R214, RZ, P0 ;  /* 0x000000ffd6d67207 */ /* 0x000fe20000000000 */
[----:B------:R-:W-:Y:S01]  /*2010*/  IMAD R0, R0, 0x10, R197 ;  /* 0x0000001000007824 */ /* 0x000fe200078e02c5 */
[----:B-1--4-:R-:W-:-:S07]  /*2020*/  LOP3.LUT R198, R198, 0x20, RZ, 0x3c, !PT ;  /* 0x00000020c6c67812 */ /* 0x012fce00078e3cff */
.L_x_2681:
[C---:B-1-3--:R-:W-:Y:S01]  /*2030*/  HMMA.16816.F32 R16, R4.reuse, R8, R16 ;  /* 0x000000080410723c */ /* 0x04afe20000001810 */
[----:B------:R-:W-:Y:S01]  /*2040*/  LDSM.16.MT88.4 R164, [R196+UR5+0x1000] ;  /* 0x00100005c4a4783b */ /* 0x000fe20008004200 */
[----:B------:R-:W-:Y:S02]  /*2050*/  UIADD3 UR12, UPT, UPT, UR5, 0x2000, URZ ;  /* 0x00002000050c7890 */ /* 0x000fe4000fffe0ff */
[----:B------:R-:W-:Y:S01]  /*2060*/  UIADD3 UR13, UPT, UPT, UR13, 0x1, URZ ;  /* 0x000000010d0d7890 */ /* 0x000fe2000fffe0ff */
[----:B------:R-:W-:Y:S01]  /*2070*/  IADD3 R212, P2, PT, R212, R206, RZ ;  /* 0x000000ced4d47210 */ /* 0x000fe20007f5e0ff */
[----:B------:R-:W-:Y:S01]  /*2080*/  UIADD3 UR11, UPT, UPT, UR4, 0x80, URZ ;  /* 0x00000080040b7890 */ /* 0x000fe2000fffe0ff */
[-C--:B------:R-:W-:Y:S01]  /*2090*/  IADD3 R211, P1, P0, R211, R202.reuse, R200 ;  /* 0x000000cad3d37210 */ /* 0x080fe2000783e0c8 */
[C---:B------:R-:W-:Y:S01]  /*20a0*/  HMMA.16816.F32 R24, R4.reuse, R10, R24 ;  /* 0x0000000a0418723c */ /* 0x040fe20000001818 */
[----:B------:R-:W1:Y:S01]  /*20b0*/  LDSM.16.M88.4 R168, [R198+UR4] ;  /* 0x00000004c6a8783b */ /* 0x000e620008000200 */
[----:B------:R-:W-:Y:S01]  /*20c0*/  UISETP.NE.AND UP1, UPT, UR13, 0x4, UPT ;  /* 0x000000040d00788c */ /* 0x000fe2000bf25270 */
[----:B------:R-:W-:Y:S01]  /*20d0*/  IMAD.X R213, R213, 0x1, R205, P2 ;  /* 0x00000001d5d57824 */ /* 0x000fe200010e06cd */
[----:B------:R-:W-:Y:S01]  /*20e0*/  LOP3.LUT P2, RZ, R214, 0x1, RZ, 0xc0, !PT ;  /* 0x00000001d6ff7812 */ /* 0x000fe2000784c0ff */
[----:B------:R-:W-:Y:S01]  /*20f0*/  UIADD3 UR8, UPT, UPT, UR8, 0x1, URZ ;  /* 0x0000000108087890 */ /* 0x000fe2000fffe0ff */
[----:B------:R-:W-:Y:S01]  /*2100*/  IADD3.X R210, PT, PT, R210, R203, R201, P1, P0 ;  /* 0x000000cbd2d27210 */ /* 0x000fe20000fe04c9 */
[----:B------:R-:W-:Y:S01]  /*2110*/  UIADD3 UR10, UPT, UPT, UR15, -0x6000, URZ ;  /* 0xffffa0000f0a7890 */ /* 0x000fe2000fffe0ff */
[C---:B------:R-:W-:Y:S01]  /*2120*/  HMMA.16816.F32 R28, R4.reuse, R12, R28 ;  /* 0x0000000c041c723c */ /* 0x040fe2000000181c */
[----:B------:R-:W1:Y:S01]  /*2130*/  LDSM.16.M88.4 R172, [R198+UR4+0x1000] ;  /* 0x00100004c6ac783b */ /* 0x000e620008000200 */
[----:B------:R-:W-:Y:S01]  /*2140*/  UISETP.NE.AND UP0, UPT, UR8, 0x4, UPT ;  /* 0x000000040800788c */ /* 0x000fe2000bf05270 */
[----:B------:R-:W-:Y:S01]  /*2150*/  LOP3.LUT P1, RZ, R215, 0x1, RZ, 0xc0, !PT ;  /* 0x00000001d7ff7812 */ /* 0x000fe2000782c0ff */
[----:B------:R-:W-:Y:S01]  /*2160*/  UIADD3 UR9, UPT, UPT, UR14, -0x180, URZ ;  /* 0xfffffe800e097890 */ /* 0x000fe2000fffe0ff */
[--C-:B------:R-:W-:Y:S01]  /*2170*/  SHF.R.U32.HI R218, RZ, 0x2, R214.reuse ;  /* 0x00000002ffda7819 */ /* 0x100fe200000116d6 */
[----:B------:R-:W-:Y:S01]  /*2180*/  @!UP1 UIADD3 UR12, UPT, UPT, UR5, -0x6000, URZ ;  /* 0xffffa000050c9890 */ /* 0x000fe2000fffe0ff */
[----:B------:R-:W-:Y:S01]  /*2190*/  SHF.R.U32.HI R220, RZ, 0x1, R214 ;  /* 0x00000001ffdc7819 */ /* 0x000fe200000116d6 */
[C---:B------:R-:W-:Y:S01]  /*21a0*/  HMMA.16816.F32 R32, R4.reuse, R14, R32 ;  /* 0x0000000e0420723c */ /* 0x040fe20000001820 */
[----:B------:R-:W1:Y:S01]  /*21b0*/  LDSM.16.M88.4 R176, [R198+UR4+0x2000] ;  /* 0x00200004c6b0783b */ /* 0x000e620008000200 */
[----:B------:R-:W-:Y:S01]  /*21c0*/  @!UP1 UIADD3 UR11, UPT, UPT, UR4, -0x180, URZ ;  /* 0xfffffe80040b9890 */ /* 0x000fe2000fffe0ff */
[----:B------:R-:W-:Y:S01]  /*21d0*/  LOP3.LUT P5, RZ, R218, 0x1, RZ, 0xc0, !PT ;  /* 0x00000001daff7812 */ /* 0x000fe200078ac0ff */
[----:B------:R-:W-:Y:S01]  /*21e0*/  VIADD R218, R217, UR15 ;  /* 0x0000000fd9da7c36 */ /* 0x000fe20008000000 */
[----:B------:R-:W-:Y:S01]  /*21f0*/  LOP3.LUT P0, RZ, R220, 0x1, RZ, 0xc0, !PT ;  /* 0x00000001dcff7812 */ /* 0x000fe2000780c0ff */
[----:B------:R-:W-:Y:S01]  /*2200*/  @P2 IMAD.MOV.U32 R222, RZ, RZ, R211 ;  /* 0x000000ffffde2224 */ /* 0x000fe200078e00d3 */
[----:B----4-:R-:W-:Y:S01]  /*2210*/  SHF.R.U32.HI R219, RZ, 0x1, R215 ;  /* 0x00000001ffdb7819 */ /* 0x010fe200000116d7 */
[C---:B------:R-:W-:Y:S01]  /*2220*/  HMMA.16816.F32 R36, R4.reuse, R20, R36 ;  /* 0x000000140424723c */ /* 0x040fe20000001824 */
[----:B------:R-:W1:Y:S01]  /*2230*/  LDSM.16.M88.4 R180, [R198+UR4+0x3000] ;  /* 0x00300004c6b4783b */ /* 0x000e620008000200 */
[----:B------:R-:W-:Y:S01]  /*2240*/  @!UP1 UMOV UR13, URZ ;  /* 0x000000ff000d9c82 */ /* 0x000fe20008000000 */
[----:B------:R-:W-:Y:S01]  /*2250*/  @P2 IMAD.MOV.U32 R223, RZ, RZ, R210 ;  /* 0x000000ffffdf2224 */ /* 0x000fe200078e00d2 */
[----:B------:R-:W-:Y:S01]  /*2260*/  LOP3.LUT P6, RZ, R219, 0x1, RZ, 0xc0, !PT ;  /* 0x00000001dbff7812 */ /* 0x000fe200078cc0ff */
[----:B------:R-:W-:Y:S01]  /*2270*/  @UP0 UIADD3 UR10, UPT, UPT, UR15, 0x2000, URZ ;  /* 0x000020000f0a0890 */ /* 0x000fe2000fffe0ff */
[----:B------:R-:W-:Y:S01]  /*2280*/  SHF.R.U32.HI R220, RZ, 0x3, R214 ;  /* 0x00000003ffdc7819 */ /* 0x000fe200000116d6 */
[----:B------:R-:W-:Y:S01]  /*2290*/  @UP0 UIADD3 UR9, UPT, UPT, UR14, 0x80, URZ ;  /* 0x000000800e090890 */ /* 0x000fe2000fffe0ff */
[C---:B------:R-:W-:Y:S01]  /*22a0*/  HMMA.16816.F32 R40, R4.reuse, R22, R40 ;  /* 0x000000160428723c */ /* 0x040fe20000001828 */
[----:B------:R-:W1:Y:S01]  /*22b0*/  LDSM.16.MT88.4 R184, [R3+UR5+0x1000] ;  /* 0x0010000503b8783b */ /* 0x000e620008004200 */
[----:B------:R-:W-:Y:S01]  /*22c0*/  USEL UR8, UR8, URZ, UP0 ;  /* 0x000000ff08087287 */ /* 0x000fe20008000000 */
[----:B------:R-:W-:Y:S01]  /*22d0*/  @P0 IMAD.MOV.U32 R226, RZ, RZ, R211 ;  /* 0x000000ffffe20224 */ /* 0x000fe200078e00d3 */
[----:B------:R-:W-:Y:S01]  /*22e0*/  LOP3.LUT P4, RZ, R220, 0x1, RZ, 0xc0, !PT ;  /* 0x00000001dcff7812 */ /* 0x000fe2000788c0ff */
[----:B------:R-:W-:Y:S01]  /*22f0*/  @P0 IMAD.MOV.U32 R227, RZ, RZ, R210 ;  /* 0x000000ffffe30224 */ /* 0x000fe200078e00d2 */
[--C-:B------:R-:W-:Y:S01]  /*2300*/  SHF.R.U32.HI R219, RZ, 0x2, R215.reuse ;  /* 0x00000002ffdb7819 */ /* 0x100fe200000116d7 */
[----:B------:R-:W-:Y:S01]  /*2310*/  UMOV UR4, UR11 ;  /* 0x0000000b00047c82 */ /* 0x000fe20008000000 */
[C---:B------:R-:W-:Y:S01]  /*2320*/  HMMA.16816.F32 R44, R4.reuse, R148, R44 ;  /* 0x00000094042c723c */ /* 0x040fe2000000182c */
[----:B------:R-:W2:Y:S02]  /*2330*/  LDSM.16.MT88.4 R188, [R2+UR5+0x1000] ;  /* 0x0010000502bc783b */ /* 0x000ea40008004200 */
[----:B------:R-:W-:Y:S01]  /*2340*/  LOP3.LUT P3, RZ, R219, 0x1, RZ, 0xc0, !PT ;  /* 0x00000001dbff7812 */ /* 0x000fe2000786c0ff */
[----:B------:R-:W-:Y:S01]  /*2350*/  VIADD R219, R209, UR14 ;  /* 0x0000000ed1db7c36 */ /* 0x000fe20008000000 */
[----:B------:R-:W-:Y:S03]  /*2360*/  SHF.R.U32.HI R220, RZ, 0x3, R215 ;  /* 0x00000003ffdc7819 */ /* 0x000fe600000116d7 */
[-C--:B------:R-:W-:Y:S01]  /*2370*/  HMMA.16816.F32 R48, R4, R150.reuse, R48 ;  /* 0x000000960430723c */ /* 0x080fe20000001830 */
[----:B------:R-:W2:Y:S01]  /*2380*/  LDSM.16.MT88.4 R192, [R0+UR5+0x1000] ;  /* 0x0010000500c0783b */ /* 0x000ea20008004200 */
[----:B------:R-:W-:Y:S06]  /*2390*/  UMOV UR5, UR12 ;  /* 0x0000000c00057c82 */ /* 0x000fec0008000000 */
[C---:B------:R-:W-:Y:S01]  /*23a0*/  HMMA.16816.F32 R52, R152.reuse, R150, R52 ;  /* 0x000000969834723c */ /* 0x040fe20000001834 */
[----:B------:R-:W-:Y:S01]  /*23b0*/  @!PT LDS RZ, [RZ] ;  /* 0x00000000fffff984 */ /* 0x000fe20000000800 */
[----:B------:R-:W-:Y:S01]  /*23c0*/  @!PT LDS RZ, [RZ] ;  /* 0x00000000fffff984 */ /* 0x000fe20000000800 */
[----:B------:R-:W-:Y:S01]  /*23d0*/  @!PT LDS RZ, [RZ] ;  /* 0x00000000fffff984 */ /* 0x000fe20000000800 */
[----:B------:R3:W-:Y:S03]  /*23e0*/  @P2 LDGSTS.E.BYPASS.LTC128B.128 [R218], desc[UR40][R222.64] ;  /* 0x00000000deda2fae */ /* 0x0007e6000b981a28 */
[----:B------:R-:W-:Y:S04]  /*23f0*/  LOP3.LUT P2, RZ, R220, 0x1, RZ, 0xc0, !PT ;  /* 0x00000001dcff7812 */ /* 0x000fe8000784c0ff */
[C---:B------:R-:W-:Y:S01]  /*2400*/  HMMA.16816.F32 R56, R152.reuse, R148, R56 ;  /* 0x000000949838723c */ /* 0x040fe20000001838 */
[----:B------:R4:W-:Y:S02]  /*2410*/  @P0 LDGSTS.E.BYPASS.LTC128B.128 [R218+0x80], desc[UR40][R226.64+0x80] ;  /* 0x00080080e2da0fae */ /* 0x0009e4000b981a28 */
[----:B------:R-:W-:Y:S04]  /*2420*/  IADD3 R220, P0, PT, R212, UR6, RZ ;  /* 0x00000006d4dc7c10 */ /* 0x000fe8000ff1e0ff */
[----:B------:R-:W-:Y:S01]  /*2430*/  IADD3.X R221, PT, PT, R213, UR7, RZ, P0, !PT ;  /* 0x00000007d5dd7c10 */ /* 0x000fe200087fe4ff */
[C---:B------:R-:W-:Y:S01]  /*2440*/  HMMA.16816.F32 R60, R152.reuse, R22, R60 ;  /* 0x00000016983c723c */ /* 0x040fe2000000183c */
[----:B------:R-:W-:Y:S02]  /*2450*/  @P1 LDGSTS.E.BYPASS.LTC128B.128 [R219], desc[UR40][R212.64] ;  /* 0x00000000d4db1fae */ /* 0x000fe4000b981a28 */
[----:B------:R-:W-:Y:S02]  /*2460*/  IADD3 R228, P1, PT, R211, R202, RZ ;  /* 0x000000cad3e47210 */ /* 0x000fe40007f3e0ff */
[----:B------:R-:W-:Y:S03]  /*2470*/  IADD3 R224, P0, PT, R220, UR6, RZ ;  /* 0x00000006dce07c10 */ /* 0x000fe6000ff1e0ff */
[C---:B------:R-:W-:Y:S03]  /*2480*/  HMMA.16816.F32 R64, R152.reuse, R20, R64 ;  /* 0x000000149840723c */ /* 0x040fe60000001840 */
[----:B------:R-:W-:Y:S01]  /*2490*/  IMAD.X R229, R210, 0x1, R203, P1 ;  /* 0x00000001d2e57824 */ /* 0x000fe200008e06cb */
[----:B---3--:R-:W-:Y:S01]  /*24a0*/  IADD3 R222, PT, PT, R197, UR15, R208 ;  /* 0x0000000fc5de7c10 */ /* 0x008fe2000fffe0d0 */
[----:B------:R-:W-:Y:S01]  /*24b0*/  VIADD R223, R207, UR14 ;  /* 0x0000000ecfdf7c36 */ /* 0x000fe20008000000 */
[----:B------:R-:W-:Y:S01]  /*24c0*/  IADD3.X R225, PT, PT, R221, UR7, RZ, P0, !PT ;  /* 0x00000007dde17c10 */ /* 0x000fe200087fe4ff */
[----:B------:R-:W-:Y:S01]  /*24d0*/  UMOV UR15, UR10 ;  /* 0x0000000a000f7c82 */ /* 0x000fe20008000000 */
[C---:B------:R-:W-:Y:S01]  /*24e0*/  HMMA.16816.F32 R68, R152.reuse, R14, R68 ;  /* 0x0000000e9844723c */ /* 0x040fe20000001844 */
[----:B------:R-:W-:Y:S01]  /*24f0*/  UMOV UR14, UR9 ;  /* 0x00000009000e7c82 */ /* 0x000fe20008000000 */
[----:B------:R-:W-:Y:S01]  /*2500*/  @P6 LDGSTS.E.BYPASS.LTC128B.128 [R223], desc[UR40][R220.64] ;  /* 0x00000000dcdf6fae */ /* 0x000fe2000b981a28 */
[----:B----4-:R-:W-:Y:S01]  /*2510*/  IADD3 R226, P0, PT, R224, UR6, RZ ;  /* 0x00000006e0e27c10 */ /* 0x010fe2000ff1e0ff */
[----:B------:R-:W-:Y:S04]  /*2520*/  VIADD R218, R216, 0xffffffff ;  /* 0xffffffffd8da7836 */ /* 0x000fe80000000000 */
[C---:B------:R-:W-:Y:S02]  /*2530*/  HMMA.16816.F32 R72, R152.reuse, R12, R72 ;  /* 0x0000000c9848723c */ /* 0x040fe40000001848 */
[----:B------:R-:W-:Y:S01]  /*2540*/  @P5 LDGSTS.E.BYPASS.LTC128B.128 [R222+0x400], desc[UR40][R228.64] ;  /* 0x00400000e4de5fae */ /* 0x000fe2000b981a28 */
[----:B------:R-:W-:Y:S02]  /*2550*/  IADD3.X R227, PT, PT, R225, UR7, RZ, P0, !PT ;  /* 0x00000007e1e37c10 */ /* 0x000fe400087fe4ff */
[----:B------:R-:W-:Y:S03]  /*2560*/  ISETP.NE.AND P0, PT, R218, RZ, PT ;  /* 0x000000ffda00720c */ /* 0x000fe60003f05270 */
[C---:B------:R-:W-:Y:S02]  /*2570*/  HMMA.16816.F32 R76, R152.reuse, R10, R76 ;  /* 0x0000000a984c723c */ /* 0x040fe4000000184c */
[----:B------:R-:W-:Y:S01]  /*2580*/  @P4 LDGSTS.E.BYPASS.LTC128B.128 [R222+0x480], desc[UR40][R228.64+0x80] ;  /* 0x00480080e4de4fae */ /* 0x000fe2000b981a28 */
[----:B------:R-:W-:Y:S02]  /*2590*/  SEL R214, R214, RZ, P0 ;  /* 0x000000ffd6d67207 */ /* 0x000fe40000000000 */
[----:B------:R-:W-:Y:S02]  /*25a0*/  SEL R215, R215, RZ, P0 ;  /* 0x000000ffd7d77207 */ /* 0x000fe40000000000 */
[----:B------:R-:W-:Y:S01]  /*25b0*/  ISETP.GT.AND P0, PT, R216, -0x2, PT ;  /* 0xfffffffed800780c */ /* 0x000fe20003f04270 */
[-C--:B------:R-:W-:Y:S02]  /*25c0*/  HMMA.16816.F32 R80, R152, R8.reuse, R80 ;  /* 0x000000089850723c */ /* 0x080fe40000001850 */
[----:B------:R3:W-:Y:S01]  /*25d0*/  @P3 LDGSTS.E.BYPASS.LTC128B.128 [R219+0x1000], desc[UR40][R224.64] ;  /* 0x01000000e0db3fae */ /* 0x0007e2000b981a28 */
[----:B------:R-:W-:Y:S05]  /*25e0*/  IMAD.MOV.U32 R216, RZ, RZ, R218 ;  /* 0x000000ffffd87224 */ /* 0x000fea00078e00da */
[C---:B------:R-:W-:Y:S02]  /*25f0*/  HMMA.16816.F32 R84, R156.reuse, R8, R84 ;  /* 0x000000089c54723c */ /* 0x040fe40000001854 */
[----:B------:R4:W-:Y:S06]  /*2600*/  @P2 LDGSTS.E.BYPASS.LTC128B.128 [R223+0x1000], desc[UR40][R226.64] ;  /* 0x01000000e2df2fae */ /* 0x0009ec000b981a28 */
[C---:B------:R-:W-:Y:S02]  /*2610*/  HMMA.16816.F32 R88, R156.reuse, R10, R88 ;  /* 0x0000000a9c58723c */ /* 0x040fe40000001858 */
[----:B------:R-:W0:Y:S06]  /*2620*/  LDGDEPBAR ;  /* 0x00000000000079af */ /* 0x000e2c0000000000 */
[C---:B------:R-:W-:Y:S03]  /*2630*/  HMMA.16816.F32 R92, R156.reuse, R12, R92 ;  /* 0x0000000c9c5c723c */ /* 0x040fe6000000185c */
[----:B---3--:R-:W-:Y:S05]  /*2640*/  LEA R219, R204, UR11, 0x4 ;  /* 0x0000000bccdb7c11 */ /* 0x008fea000f8e20ff */
[C---:B------:R-:W-:Y:S08]  /*2650*/  HMMA.16816.F32 R96, R156.reuse, R14, R96 ;  /* 0x0000000e9c60723c */ /* 0x040ff00000001860 */
[C---:B------:R-:W-:Y:S01]  /*2660*/  HMMA.16816.F32 R100, R156.reuse, R20, R100 ;  /* 0x000000149c64723c */ /* 0x040fe20000001864 */
[----:B------:R-:W-:Y:S04]  /*2670*/  DEPBAR.LE SB0, 0x2 ;  /* 0x000080800000791a */ /* 0x000fe80000000000 */
[----:B------:R-:W-:Y:S03]  /*2680*/  BAR.SYNC.DEFER_BLOCKING 0x0 ;  /* 0x0000000000007b1d */ /* 0x000fe60000010000 */
        /* <DEDUP_REMOVED lines=10> */
[----:B------:R-:W-:-:S08]  /*2730*/  HMMA.16816.F32 R144, R160, R8, R144 ;  /* 0x00000008a090723c */ /* 0x000fd00000001890 */
[C---:B-1----:R-:W-:Y:S08]  /*2740*/  HMMA.16816.F32 R16, R164.reuse, R168, R16 ;  /* 0x000000a8a410723c */ /* 0x042ff00000001810 */
        /* <DEDUP_REMOVED lines=16> */
[C---:B--2---:R-:W-:Y:S01]  /*2850*/  HMMA.16816.F32 R84, R188.reuse, R168, R84 ;  /* 0x000000a8bc54723c */ /* 0x044fe20000001854 */
[----:B------:R4:W1:Y:S07]  /*2860*/  LDSM.16.MT88.4 R152, [R3+UR12] ;  /* 0x0000000c0398783b */ /* 0x00086e0008004200 */
[C---:B------:R-:W-:Y:S01]  /*2870*/  HMMA.16816.F32 R88, R188.reuse, R170, R88 ;  /* 0x000000aabc58723c */ /* 0x040fe20000001858 */
[----:B------:R4:W1:Y:S07]  /*2880*/  LDSM.16.MT88.4 R156, [R2+UR12] ;  /* 0x0000000c029c783b */ /* 0x00086e0008004200 */
[C---:B------:R-:W-:Y:S01]  /*2890*/  HMMA.16816.F32 R92, R188.reuse, R172, R92 ;  /* 0x000000acbc5c723c */ /* 0x040fe2000000185c */
[----:B------:R4:W1:Y:S07]  /*28a0*/  LDSM.16.MT88.4 R160, [R0+UR12] ;  /* 0x0000000c00a0783b */ /* 0x00086e0008004200 */
[C---:B------:R-:W-:Y:S01]  /*28b0*/  HMMA.16816.F32 R96, R188.reuse, R174, R96 ;  /* 0x000000aebc60723c */ /* 0x040fe20000001860 */
[----:B------:R4:W1:Y:S07]  /*28c0*/  LDSM.16.M88.4 R8, [R219] ;  /* 0x00000000db08783b */ /* 0x00086e0000000200 */
[C---:B------:R-:W-:Y:S01]  /*28d0*/  HMMA.16816.F32 R100, R188.reuse, R176, R100 ;  /* 0x000000b0bc64723c */ /* 0x040fe20000001864 */
[----:B------:R4:W1:Y:S07]  /*28e0*/  LDSM.16.M88.4 R12, [R219+0x1000] ;  /* 0x00100000db0c783b */ /* 0x00086e0000000200 */
[C---:B------:R-:W-:Y:S01]  /*28f0*/  HMMA.16816.F32 R104, R188.reuse, R178, R104 ;  /* 0x000000b2bc68723c */ /* 0x040fe20000001868 */
[----:B------:R4:W1:Y:S07]  /*2900*/  LDSM.16.M88.4 R20, [R219+0x2000] ;  /* 0x00200000db14783b */ /* 0x00086e0000000200 */
[C---:B------:R-:W-:Y:S01]  /*2910*/  HMMA.16816.F32 R108, R188.reuse, R180, R108 ;  /* 0x000000b4bc6c723c */ /* 0x040fe2000000186c */
[----:B------:R4:W1:Y:S07]  /*2920*/  LDSM.16.M88.4 R148, [R219+0x3000] ;  /* 0x00300000db94783b */ /* 0x00086e0000000200 */
        /* <DEDUP_REMOVED lines=11> */
.L_x_2680:
        /* <DEDUP_REMOVED lines=15> */
.L_x_2682:
[----:B------:R-:W2:Y:S02]  /*2ad0*/  LDCU.64 UR4, c[0x0][0x480] ;  /* 0x00009000ff0477ac */ /* 0x000ea40008000a00 */
[----:B--2---:R-:W-:-:S04]  /*2ae0*/  UISETP.NE.U32.AND UP0, UPT, UR4, URZ, UPT ;  /* 0x000000ff0400728c */ /* 0x004fc8000bf05070 */
[----:B------:R-:W-:-:S09]  /*2af0*/  UISETP.NE.AND.EX UP0, UPT, UR5, URZ, UPT, UP0 ;  /* 0x000000ff0500728c */ /* 0x000fd2000bf05300 */
[----:B------:R-:W-:Y:S05]  /*2b00*/  BRA.U !UP0, `(.L_x_2684) ;  /* 0x00000001080c7547 */ /* 0x000fea000b800000 */
[----:B-1----:R-:W1:Y:S02]  /*2b10*/  LDC.64 R160, c[0x0][0x480] ;  /* 0x00012000ffa07b82 */ /* 0x002e640000000a00 */
[----:B-1----:R2:W5:Y:S01]  /*2b20*/  LDG.E R160, desc[UR40][R160.64] ;  /* 0x00000028a0a07981 */ /* 0x002562000c1e1900 */
[----:B------:R-:W-:Y:S05]  /*2b30*/  BRA `(.L_x_2683) ;  /* 0x0000000000087947 */ /* 0x000fea0003800000 */
.L_x_2684:
[----:B------:R-:W1:Y:S02]  /*2b40*/  LDCU UR4, c[0x0][0x478] ;  /* 0x00008f00ff0477ac */ /* 0x000e640008000800 */
[----:B-1----:R-:W-:-:S07]  /*2b50*/  MOV R160, UR4 ;  /* 0x0000000400a07c02 */ /* 0x002fce0008000f00 */
.L_x_2683:
        /* <DEDUP_REMOVED lines=11> */
.L_x_2685:
[----:B------:R-:W3:Y:S02]  /*2c10*/  LDCU.64 UR4, c[0x0][0x488] ;  /* 0x00009100ff0477ac */ /* 0x000ee40008000a00 */
[----:B---3--:R-:W-:-:S04]  /*2c20*/  UISETP.NE.U32.AND UP0, UPT, UR4, URZ, UPT ;  /* 0x000000ff0400728c */ /* 0x008fc8000bf05070 */
[----:B------:R-:W-:-:S09]  /*2c30*/  UISETP.NE.AND.EX UP0, UPT, UR5, URZ, UPT, UP0 ;  /* 0x000000ff0500728c */ /* 0x000fd2000bf05300 */
[----:B------:R-:W-:Y:S05]  /*2c40*/  BRA.U !UP0, `(.L_x_2687) ;  /* 0x00000001080c7547 */ /* 0x000fea000b800000 */
[----:B------:R-:W3:Y:S02]  /*2c50*/  LDC.64 R168, c[0x0][0x488] ;  /* 0x00012200ffa87b82 */ /* 0x000ee40000000a00 */
[----:B---3--:R3:W5:Y:S01]  /*2c60*/  LDG.E R168, desc[UR40][R168.64] ;  /* 0x00000028a8a87981 */ /* 0x008762000c1e1900 */
[----:B------:R-:W-:Y:S05]  /*2c70*/  BRA `(.L_x_2686) ;  /* 0x0000000000087947 */ /* 0x000fea0003800000 */
.L_x_2687:
[----:B------:R-:W3:Y:S02]  /*2c80*/  LDCU UR4, c[0x0][0x47c] ;  /* 0x00008f80ff0477ac */ /* 0x000ee40008000800 */
[----:B---3--:R-:W-:-:S07]  /*2c90*/  MOV R168, UR4 ;  /* 0x0000000400a87c02 */ /* 0x008fce0008000f00 */
.L_x_2686:
[----:B------:R-:W1:Y:S01]  /*2ca0*/  S2UR UR6, SR_CTAID.Y ;  /* 0x00000000000679c3 */ /* 0x000e620000002600 */
[----:B------:R-:W2:Y:S01]  /*2cb0*/  LDCU.64 UR4, c[0x0][0x398] ;  /* 0x00007300ff0477ac */ /* 0x000ea20008000a00 */
[----:B----4-:R-:W-:-:S06]  /*2cc0*/  MOV R3, 0xffffffff ;  /* 0xffffffff00037802 */ /* 0x010fcc0000000f00 */
[----:B------:R-:W4:Y:S08]  /*2cd0*/  S2UR UR7, SR_CTAID.X ;  /* 0x00000000000779c3 */ /* 0x000f300000002500 */
[----:B------:R-:W3:Y:S01]  /*2ce0*/  LDC R0, c[0x0][0x38c] ;  /* 0x0000e300ff007b82 */ /* 0x000ee20000000800 */
[----:B--2---:R-:W-:Y:S01]  /*2cf0*/  SHF.L.U32 R3, R3, UR4, RZ ;  /* 0x0000000403037c19 */ /* 0x004fe200080006ff */
[----:B------:R-:W-:-:S06]  /*2d00*/  UISETP.NE.AND UP0, UPT, UR5, URZ, UPT ;  /* 0x000000ff0500728c */ /* 0x000fcc000bf05270 */
[----:B------:R-:W2:Y:S01]  /*2d10*/  LDC.64 R162, c[0x0][0x3b0] ;  /* 0x0000ec00ffa27b82 */ /* 0x000ea20000000a00 */
[----:B-1----:R-:W-:Y:S01]  /*2d20*/  USHF.L.U32 UR6, UR6, UR4, URZ ;  /* 0x0000000406067299 */ /* 0x002fe200080006ff */
[----:B----4-:R-:W-:Y:S01]  /*2d30*/  LOP3.LUT R3, R3, UR7, RZ, 0xc, !PT ;  /* 0x0000000703037c12 */ /* 0x010fe2000f8e0cff */
[----:B------:R-:W-:-:S04]  /*2d40*/  USHF.R.U32.HI UR4, URZ, UR4, UR7 ;  /* 0x00000004ff047299 */ /* 0x000fc80008011607 */
[----:B------:R-:W-:-:S05]  /*2d50*/  IADD3 R3, PT, PT, R3, UR6, RZ ;  /* 0x0000000603037c10 */ /* 0x000fca000fffe0ff */
[----:B---3--:R-:W-:-:S04]  /*2d60*/  IMAD R3, R3, R0, UR4 ;  /* 0x0000000403037e24 */ /* 0x008fc8000f8e0200 */
[----:B--2---:R-:W-:Y:S01]  /*2d70*/  IMAD.WIDE R162, R3, 0x4, R162 ;  /* 0x0000000403a27825 */ /* 0x004fe200078e02a2 */
        /* <DEDUP_REMOVED lines=25> */
.L_x_2688:
[----:B------:R-:W-:Y:S01]  /*2f10*/  UISETP.NE.AND UP0, UPT, UR5, 0x3, UPT ;  /* 0x000000030500788c */ /* 0x000fe2000bf05270 */
[----:B------:R-:W-:-:S08]  /*2f20*/  MOV R149, 0xffffffff ;  /* 0xffffffff00957802 */ /* 0x000fd00000000f00 */
[----:B------:R-:W-:Y:S05]  /*2f30*/  BRA.U !UP0, `(.L_x_2690) ;  /* 0x00000001088c7547 */ /* 0x000fea000b800000 */
[----:B------:R-:W-:-:S09]  /*2f40*/  UISETP.NE.AND UP0, UPT, UR5, 0x2, UPT ;  /* 0x000000020500788c */ /* 0x000fd2000bf05270 */
[----:B------:R-:W-:Y:S05]  /*2f50*/  BRA.U !UP0, `(.L_x_2691) ;  /* 0x0000000108407547 */ /* 0x000fea000b800000 */
[----:B------:R-:W1:Y:S01]  /*2f60*/  LDC R22, c[0x0][0x4b0] ;  /* 0x00012c00ff167b82 */ /* 0x000e620000000800 */
[----:B------:R-:W-:-:S07]  /*2f70*/  UISETP.NE.AND UP0, UPT, UR5, 0x1, UPT ;  /* 0x000000010500788c */ /* 0x000fce000bf05270 */
[----:B------:R-:W2:Y:S08]  /*2f80*/  LDC R23, c[0x0][0x4b4] ;  /* 0x00012d00ff177b82 */ /* 0x000eb00000000800 */
[----:B------:R-:W3:Y:S08]  /*2f90*/  LDC R156, c[0x0][0x4b8] ;  /* 0x00012e00ff9c7b82 */ /* 0x000ef00000000800 */
[----:B------:R-:W4:Y:S01]  /*2fa0*/  LDC R157, c[0x0][0x4bc] ;  /* 0x00012f00ff9d7b82 */ /* 0x000f220000000800 */
[----:B------:R-:W-:Y:S05]  /*2fb0*/  BRA.U UP0, `(.L_x_2689) ;  /* 0x00000001008c7547 */ /* 0x000fea000b800000 */
        /* <DEDUP_REMOVED lines=10> */
.L_x_2691:
        /* <DEDUP_REMOVED lines=17> */
.L_x_2690:
        /* <DEDUP_REMOVED lines=8> */
.L_x_2689:
[----:B------:R-:W1:Y:S02]  /*31f0*/  LDCU UR4, c[0x0][0x384] ;  /* 0x00007080ff0477ac */ /* 0x000e640008000800 */
[----:B-1----:R-:W-:-:S09]  /*3200*/  ULOP3.LUT UP0, URZ, UR4, 0xf, URZ, 0xc0, !UPT ;  /* 0x0000000f04ff7892 */ /* 0x002fd2000f80c0ff */
[----:B------:R-:W-:Y:S05]  /*3210*/  BRA.U !UP0, `(.L_x_2692) ;  /* 0x0000000108407547 */ /* 0x000fea000b800000 */
        /* <DEDUP_REMOVED lines=16> */
.L_x_2692:
[----:B------:R-:W1:Y:S02]  /*3320*/  LDCU UR4, c[0x0][0x380] ;  /* 0x00007000ff0477ac */ /* 0x000e640008000800 */
[----:B-1----:R-:W-:-:S04]  /*3330*/  UIMAD.WIDE UR6, UR4, 0x2aaaaaab, URZ ;  /* 0x2aaaaaab040678a5 */ /* 0x002fc8000f8e02ff */
[----:B------:R-:W-:-:S04]  /*3340*/  USHF.R.U32.HI UR5, URZ, 0x1f, UR7 ;  /* 0x0000001fff057899 */ /* 0x000fc80008011607 */
[----:B------:R-:W-:-:S04]  /*3350*/  ULEA.HI UR5, UR7, UR5, URZ, 0x1e ;  /* 0x0000000507057291 */ /* 0x000fc8000f8ff0ff */
[----:B------:R-:W-:-:S06]  /*3360*/  UIMAD UR5, UR5, -0x18, UR4 ;  /* 0xffffffe8050578a4 */ /* 0x000fcc000f8e0204 */
[----:B------:R-:W-:-:S04]  /*3370*/  ISETP.NE.AND P0, PT, RZ, UR5, PT ;  /* 0x00000005ff007c0c */ /* 0x000fc8000bf05270 */
[----:B------:R-:W-:-:S09]  /*3380*/  P2R R2, PR, RZ, 0x1 ;  /* 0x00000001ff027803 */ /* 0x000fd20000000000 */
        /* <DEDUP_REMOVED lines=17> */
.L_x_2693:
[----:B------:R-:W1:Y:S01]  /*34a0*/  S2R R4, SR_TID.X ;  /* 0x0000000000047919 */ /* 0x000e620000002100 */
[----:B------:R-:W2:Y:S01]  /*34b0*/  LDC R0, c[0x0][0x398] ;  /* 0x0000e600ff007b82 */ /* 0x000ea20000000800 */
[----:B------:R-:W-:Y:S01]  /*34c0*/  IMAD.MOV.U32 R7, RZ, RZ, -0x1 ;  /* 0xffffffffff077424 */ /* 0x000fe200078e00ff */
[----:B------:R-:W3:Y:S01]  /*34d0*/  LDCU UR4, c[0x0][0x384] ;  /* 0x00007080ff0477ac */ /* 0x000ee20008000800 */
[----:B------:R-:W4:Y:S01]  /*34e0*/  S2R R5, SR_CTAID.Y ;  /* 0x0000000000057919 */ /* 0x000f220000002600 */
[----:B-----5:R-:W-:Y:S01]  /*34f0*/  ISETP.NE.U32.AND P0, PT, R22, RZ, PT ;  /* 0x000000ff1600720c */ /* 0x020fe20003f05070 */
[----:B------:R-:W4:Y:S01]  /*3500*/  S2R R3, SR_CTAID.X ;  /* 0x0000000000037919 */ /* 0x000f220000002500 */
[----:B---3--:R-:W-:Y:S01]  /*3510*/  ULOP3.LUT UP0, URZ, UR4, 0xf, URZ, 0xc0, !UPT ;  /* 0x0000000f04ff7892 */ /* 0x008fe2000f80c0ff */
[-C--:B--2---:R-:W-:Y:S01]  /*3520*/  SHF.L.U32 R6, R7, R0.reuse, RZ ;  /* 0x0000000007067219 */ /* 0x084fe200000006ff */
[----:B-1----:R-:W-:Y:S01]  /*3530*/  IMAD.SHL.U32 R7, R4, 0x8, RZ ;  /* 0x0000000804077824 */ /* 0x002fe200078e00ff */
[----:B----4-:R-:W-:-:S04]  /*3540*/  SHF.L.U32 R148, R5, R0, RZ ;  /* 0x0000000005947219 */ /* 0x010fc800000006ff */
[----:B------:R-:W-:Y:S02]  /*3550*/  LOP3.LUT R7, R7, 0x78, RZ, 0xc0, !PT ;  /* 0x0000007807077812 */ /* 0x000fe400078ec0ff */
[----:B------:R-:W-:Y:S02]  /*3560*/  LOP3.LUT R5, R3, R6, RZ, 0x30, !PT ;  /* 0x0000000603057212 */ /* 0x000fe400078e30ff */
[--C-:B------:R-:W-:Y:S02]  /*3570*/  SHF.R.U32.HI R6, RZ, 0x4, R4.reuse ;  /* 0x00000004ff067819 */ /* 0x100fe40000011604 */
[----:B------:R-:W-:Y:S01]  /*3580*/  SHF.R.U32.HI R161, RZ, R0, R3 ;  /* 0x00000000ffa17219 */ /* 0x000fe20000011603 */
[----:B------:R-:W-:Y:S01]  /*3590*/  IMAD.IADD R148, R148, 0x1, R5 ;  /* 0x0000000194947824 */ /* 0x000fe200078e0205 */
[----:B------:R-:W-:Y:S02]  /*35a0*/  LOP3.LUT R5, R4, 0x3c0, RZ, 0xc0, !PT ;  /* 0x000003c004057812 */ /* 0x000fe400078ec0ff */
        /* <DEDUP_REMOVED lines=25> */
.L_x_2694:
        /* <DEDUP_REMOVED lines=18> */
.L_x_2695:
[----:B------:R-:W1:Y:S01]  /*3860*/  S2R R6, SR_TID.X ;  /* 0x0000000000067919 */ /* 0x000e620000002100 */
[----:B------:R-:W2:Y:S01]  /*3870*/  LDCU.64 UR4, c[0x0][0x3f8] ;  /* 0x00007f00ff0477ac */ /* 0x000ea20008000a00 */
[----:B------:R-:W-:Y:S01]  /*3880*/  IMAD.WIDE R2, R148, 0x2, RZ ;  /* 0x0000000294027825 */ /* 0x000fe200078e02ff */
[----:B------:R-:W3:Y:S01]  /*3890*/  S2UR UR8, SR_CgaCtaId ;  /* 0x00000000000879c3 */ /* 0x000ee20000008800 */
[----:B------:R-:W-:Y:S01]  /*38a0*/  ISETP.NE.U32.AND P1, PT, R156, RZ, PT ;  /* 0x000000ff9c00720c */ /* 0x000fe20003f25070 */
[----:B------:R-:W4:Y:S01]  /*38b0*/  LDCU UR12, c[0x0][0x394] ;  /* 0x00007280ff0c77ac */ /* 0x000f220008000800 */
[----:B------:R-:W-:Y:S02]  /*38c0*/  LOP3.LUT R8, R2, 0xfffffff0, RZ, 0xc0, !PT ;  /* 0xfffffff002087812 */ /* 0x000fe400078ec0ff */
[----:B------:R-:W-:Y:S01]  /*38d0*/  LOP3.LUT R9, R3, 0x1fffffff, RZ, 0xc0, !PT ;  /* 0x1fffffff03097812 */ /* 0x000fe200078ec0ff */
[----:B------:R-:W5:Y:S01]  /*38e0*/  LDCU UR13, c[0x0][0x39c] ;  /* 0x00007380ff0d77ac */ /* 0x000f620008000800 */
[----:B------:R-:W3:Y:S01]  /*38f0*/  LDCU UR9, c[0x0][0x384] ;  /* 0x00007080ff0977ac */ /* 0x000ee20008000800 */
[----:B------:R-:W-:Y:S01]  /*3900*/  ULEA UR10, UR38, UR37, 0x1 ;  /* 0x00000025260a7291 */ /* 0x000fe2000f8e08ff */
[C---:B--2---:R-:W-:Y:S01]  /*3910*/  IMAD.WIDE.U32 R2, R161.reuse, UR4, R8 ;  /* 0x00000004a1027c25 */ /* 0x044fe2000f8e0008 */
[----:B------:R-:W2:Y:S03]  /*3920*/  LDCU.64 UR6, c[0x0][0x400] ;  /* 0x00008000ff0677ac */ /* 0x000ea60008000a00 */
[----:B------:R-:W-:Y:S01]  /*3930*/  IMAD R172, R161, UR5, R3 ;  /* 0x00000005a1ac7c24 */ /* 0x000fe2000f8e0203 */
[----:B------:R-:W2:Y:S01]  /*3940*/  LDCU.64 UR4, c[0x0][0x418] ;  /* 0x00008300ff0477ac */ /* 0x000ea20008000a00 */
[----:B------:R-:W-:Y:S01]  /*3950*/  IADD3 R171, P0, PT, R22, R2, RZ ;  /* 0x0000000216ab7210 */ /* 0x000fe20007f1e0ff */
[----:B------:R-:W-:-:S02]  /*3960*/  USHF.L.U32 UR11, UR36, 0x5, URZ ;  /* 0x00000005240b7899 */ /* 0x000fc400080006ff */
[----:B------:R-:W-:Y:S02]  /*3970*/  USHF.L.U32 UR10, UR10, 0x3, URZ ;  /* 0x000000030a0a7899 */ /* 0x000fe400080006ff */
[----:B------:R-:W-:Y:S01]  /*3980*/  IMAD.X R172, R23, 0x1, R172, P0 ;  /* 0x0000000117ac7824 */ /* 0x000fe200000e06ac */
[--C-:B-1----:R-:W-:Y:S01]  /*3990*/  SHF.R.U32.HI R3, RZ, 0x2, R6.reuse ;  /* 0x00000002ff037819 */ /* 0x102fe20000011606 */
[----:B----4-:R-:W-:Y:S01]  /*39a0*/  UISETP.GE.AND UP0, UPT, UR12, 0x2, UPT ;  /* 0x000000020c00788c */ /* 0x010fe2000bf06270 */
[----:B------:R-:W-:Y:S01]  /*39b0*/  LOP3.LUT R5, R6, 0x2, RZ, 0xc, !PT ;  /* 0x0000000206057812 */ /* 0x000fe200078e0cff */
[----:B------:R-:W-:Y:S01]  /*39c0*/  UIMAD UR10, UR10, 0x44, UR11 ;  /* 0x000000440a0a78a4 */ /* 0x000fe2000f8e020b */
[----:B------:R-:W-:Y:S01]  /*39d0*/  LOP3.LUT R3, R3, 0x7, RZ, 0xc0, !PT ;  /* 0x0000000703037812 */ /* 0x000fe200078ec0ff */
[----:B-----5:R-:W-:Y:S01]  /*39e0*/  UISETP.NE.OR UP0, UPT, UR13, URZ, !UP0 ;  /* 0x000000ff0d00728c */ /* 0x020fe2000c705670 */
[--C-:B------:R-:W-:Y:S01]  /*39f0*/  LOP3.LUT R0, R5, 0x1, R6.reuse, 0xf8, !PT ;  /* 0x0000000105007812 */ /* 0x100fe200078ef806 */
[----:B------:R-:W-:Y:S01]  /*3a00*/  UMOV UR14, 0x400 ;  /* 0x00000400000e7882 */ /* 0x000fe20000000000 */
[----:B---3--:R-:W-:Y:S01]  /*3a10*/  ISETP.GE.AND P0, PT, R148, UR9, PT ;  /* 0x0000000994007c0c */ /* 0x008fe2000bf06270 */
[----:B------:R-:W-:Y:S01]  /*3a20*/  IMAD R3, R3, 0x44, RZ ;  /* 0x0000004403037824 */ /* 0x000fe200078e02ff */
[----:B------:R-:W-:Y:S01]  /*3a30*/  ULEA UR8, UR8, UR14, 0x18 ;  /* 0x0000000e08087291 */ /* 0x000fe2000f8ec0ff */
[----:B--2---:R-:W-:Y:S01]  /*3a40*/  IMAD.U32 R4, RZ, RZ, UR6 ;  /* 0x00000006ff047e24 */ /* 0x004fe2000f8e00ff */
[----:B------:R-:W-:Y:S01]  /*3a50*/  ISETP.NE.AND.EX P0, PT, R157, RZ, !P0, P1 ;  /* 0x000000ff9d00720c */ /* 0x000fe20004705310 */
[----:B------:R-:W-:Y:S01]  /*3a60*/  IMAD.U32 R5, RZ, RZ, UR7 ;  /* 0x00000007ff057e24 */ /* 0x000fe2000f8e00ff */
[C---:B------:R-:W-:Y:S01]  /*3a70*/  LOP3.LUT R167, R3.reuse, R0, RZ, 0xfc, !PT ;  /* 0x0000000003a77212 */ /* 0x040fe200078efcff */
[----:B------:R-:W-:Y:S01]  /*3a80*/  IMAD.U32 R2, RZ, RZ, UR4 ;  /* 0x00000004ff027e24 */ /* 0x000fe2000f8e00ff */
[----:B------:R-:W-:Y:S01]  /*3a90*/  LOP3.LUT R0, R3, 0x3, R6, 0xf8, !PT ;  /* 0x0000000303007812 */ /* 0x000fe200078ef806 */
[----:B------:R-:W-:-:S02]  /*3aa0*/  IMAD.U32 R3, RZ, RZ, UR5 ;  /* 0x00000005ff037e24 */ /* 0x000fc4000f8e00ff */
[----:B------:R-:W-:Y:S02]  /*3ab0*/  VIADD R167, R167, UR10 ;  /* 0x0000000aa7a77c36 */ /* 0x000fe40008000000 */
[----:B------:R-:W-:-:S05]  /*3ac0*/  VIADD R0, R0, UR10 ;  /* 0x0000000a00007c36 */ /* 0x000fca0008000000 */
[----:B------:R-:W-:Y:S01]  /*3ad0*/  LEA R0, R0, UR8, 0x3 ;  /* 0x0000000800007c11 */ /* 0x000fe2000f8e18ff */
[----:B------:R-:W-:Y:S06]  /*3ae0*/  BRA.U UP0, `(.L_x_2696) ;  /* 0x0000000100a47547 */ /* 0x000fec000b800000 */
        /* <DEDUP_REMOVED lines=11> */
[----:B------:R-:W-:-:S04]  /*3ba0*/  ISETP.NE.AND P1, PT, R2, RZ, PT ;  /* 0x000000ff0200720c */ /* 0x000fc80003f25270 */
[----:B------:R-:W-:-:S09]  /*3bb0*/  SEL R171, R171, R8, !P1 ;  /* 0x00000008abab7207 */ /* 0x000fd20004800000 */
[----:B------:R-:W-:-:S04]  /*3bc0*/  @!P1 SEL R3, RZ, 0xffffffff, !P6 ;  /* 0xffffffffff039807 */ /* 0x000fc80007000000 */
[----:B------:R-:W-:-:S04]  /*3bd0*/  LOP3.LUT R3, R3, 0x1, RZ, 0xc0, !PT ;  /* 0x0000000103037812 */ /* 0x000fc800078ec0ff */
[----:B------:R-:W-:Y:S01]  /*3be0*/  ISETP.EQ.U32.AND P4, PT, R3, 0x1, PT ;  /* 0x000000010300780c */ /* 0x000fe20003f82070 */
[----:B------:R-:W-:-:S03]  /*3bf0*/  IMAD.X R3, R157, 0x1, R4, P2 ;  /* 0x000000019d037824 */ /* 0x000fc600010e0604 */
[----:B------:R-:W-:Y:S02]  /*3c00*/  P2R R150, PR, RZ, 0x10 ;  /* 0x00000010ff967803 */ /* 0x000fe40000000000 */
[----:B------:R-:W-:Y:S01]  /*3c10*/  SEL R172, R172, R3, !P1 ;  /* 0x00000003acac7207 */ /* 0x000fe20004800000 */
[----:B-1----:R-:W-:Y:S06]  /*3c20*/  @!P3 BRA `(.L_x_2697) ;  /* 0x000000000028b947 */ /* 0x002fec0003800000 */
[----:B------:R-:W-:-:S13]  /*3c30*/  ISETP.NE.AND P2, PT, R6, RZ, PT ;  /* 0x000000ff0600720c */ /* 0x000fda0003f45270 */
.L_x_2699:
[----:B------:R-:W-:Y:S05]  /*3c40*/  YIELD ;  /* 0x0000000000007946 */ /* 0x000fea0003800000 */
[----:B-1----:R-:W-:Y:S05]  /*3c50*/  @P2 BRA `(.L_x_2698) ;  /* 0x0000000000082947 */ /* 0x002fea0003800000 */
[----:B------:R1:W2:Y:S04]  /*3c60*/  LDG.E.STRONG.GPU R149, desc[UR40][R162.64] ;  /* 0x00000028a2957981 */ /* 0x0002a8000c1ef900 */
[----:B--2---:R-:W-:Y:S01]  /*3c70*/  CCTL.IVALL ;  /* 0x00000000ff00798f */ /* 0x004fe20002000000 */
.L_x_2698:
[----:B------:R-:W-:Y:S01]  /*3c80*/  ISETP.NE.AND P1, PT, R149, R2, PT ;  /* 0x000000029500720c */ /* 0x000fe20003f25270 */
[----:B------:R-:W-:-:S12]  /*3c90*/  WARPSYNC.ALL ;  /* 0x0000000000007948 */ /* 0x000fd80003800000 */
[----:B------:R-:W-:Y:S06]  /*3ca0*/  BAR.RED.AND.DEFER_BLOCKING 0x0, P1 ;  /* 0x0000000000007b1d */ /* 0x000fec0000814400 */
[----:B------:R-:W2:Y:S02]  /*3cb0*/  B2R.RESULT RZ, P1 ;  /* 0x0000000000ff731c */ /* 0x000ea40000024000 */
[----:B--2---:R-:W-:Y:S05]  /*3cc0*/  @P1 BRA `(.L_x_2699) ;  /* 0xfffffffc00dc1947 */ /* 0x004fea000383ffff */
.L_x_2697:
        /* <DEDUP_REMOVED lines=11> */
.L_x_2696:
        /* <DEDUP_REMOVED lines=37> */
[----:B--2---:R-:W-:Y:S02]  /*3fd0*/  IABS R21, R148 ;  /* 0x0000009400157213 */ /* 0x004fe40000000000 */
[----:B------:R-:W-:Y:S01]  /*3fe0*/  IABS R20, R165 ;  /* 0x000000a500147213 */ /* 0x000fe20000000000 */
[----:B------:R-:W-:Y:S01]  /*3ff0*/  BAR.SYNC.DEFER_BLOCKING 0x0 ;  /* 0x0000000000007b1d */ /* 0x000fe20000010000 */
[----:B------:R-:W-:-:S02]  /*4000*/  ISETP.LT.AND P5, PT, R13, R158, P0 ;  /* 0x0000009e0d00720c */ /* 0x000fc400007a1270 */
[----:B------:R-:W-:-:S03]  /*4010*/  IADD3 R20, PT, PT, RZ, -R20, RZ ;  /* 0x80000014ff147210 */ /* 0x000fc60007ffe0ff */
[----:B-1----:R-:W1:Y:S01]  /*4020*/  MUFU.RCP R150, R23 ;  /* 0x0000001700967308 */ /* 0x002e620000001000 */
[----:B------:R-:W-:Y:S01]  /*4030*/  STS.64 [R0], R16 ;  /* 0x0000001000007388 */ /* 0x000fe20000000a00 */
[----:B-1----:R-:W-:-:S03]  /*4040*/  IADD3 R150, PT, PT, R150, 0xffffffe, RZ ;  /* 0x0ffffffe96967810 */ /* 0x002fc60007ffe0ff */
[----:B------:R-:W-:Y:S01]  /*4050*/  STS.64 [R0+0x20], R24 ;  /* 0x0000201800007388 */ /* 0x000fe20000000a00 */
[----:B-----5:R-:W-:Y:S02]  /*4060*/  SHF.L.U32 R149, R159, 0x1, RZ ;  /* 0x000000019f957819 */ /* 0x020fe400000006ff */
[----:B------:R-:W1:Y:S01]  /*4070*/  F2I.FTZ.U32.TRUNC.NTZ R151, R150 ;  /* 0x0000009600977305 */ /* 0x000e62000021f000 */
[----:B------:R2:W-:Y:S01]  /*4080*/  STS.64 [R0+0x40], R28 ;  /* 0x0000401c00007388 */ /* 0x0005e20000000a00 */
[----:B------:R-:W-:-:S03]  /*4090*/  LOP3.LUT R149, R149, 0x1e, RZ, 0xc0, !PT ;  /* 0x0000001e95957812 */ /* 0x000fc600078ec0ff */
[----:B------:R5:W-:Y:S04]  /*40a0*/  STS.64 [R0+0x60], R32 ;  /* 0x0000602000007388 */ /* 0x000be80000000a00 */
[----:B------:R5:W-:Y:S04]  /*40b0*/  STS.64 [R167+0x80], R36 ;  /* 0x00008024a7007388 */ /* 0x000be80000000a00 */
[----:B------:R-:W-:Y:S01]  /*40c0*/  STS.64 [R167+0xa0], R40 ;  /* 0x0000a028a7007388 */ /* 0x000fe20000000a00 */
[----:B-1----:R-:W-:Y:S02]  /*40d0*/  IADD3 R15, PT, PT, RZ, -R151, RZ ;  /* 0x80000097ff0f7210 */ /* 0x002fe40007ffe0ff */
[----:B------:R-:W-:Y:S01]  /*40e0*/  MOV R150, RZ ;  /* 0x000000ff00967202 */ /* 0x000fe20000000f00 */
[----:B------:R1:W-:Y:S02]  /*40f0*/  STS.64 [R167+0xc0], R44 ;  /* 0x0000c02ca7007388 */ /* 0x0003e40000000a00 */
[----:B------:R-:W-:Y:S01]  /*4100*/  IMAD R22, R15, R14, RZ ;  /* 0x0000000e0f167224 */ /* 0x000fe200078e02ff */
[----:B------:R-:W-:Y:S01]  /*4110*/  SHF.R.U32.HI R15, RZ, 0x4, R159 ;  /* 0x00000004ff0f7819 */ /* 0x000fe2000001169f */
[----:B------:R-:W-:Y:S02]  /*4120*/  STS.64 [R167+0xe0], R48 ;  /* 0x0000e030a7007388 */ /* 0x000fe40000000a00 */
[----:B------:R-:W-:Y:S01]  /*4130*/  IMAD.HI.U32 R22, R151, R22, R150 ;  /* 0x0000001697167227 */ /* 0x000fe200078e0096 */
[----:B------:R-:W-:-:S05]  /*4140*/  LOP3.LUT R15, R15, 0x1, RZ, 0xc0, !PT ;  /* 0x000000010f0f7812 */ /* 0x000fca00078ec0ff */
[----:B------:R-:W-:Y:S01]  /*4150*/  IMAD.HI.U32 R169, R22, R21, RZ ;  /* 0x0000001516a97227 */ /* 0x000fe200078e00ff */
[----:B------:R-:W-:-:S03]  /*4160*/  SHF.R.U32.HI R22, RZ, 0x2, R159 ;  /* 0x00000002ff167819 */ /* 0x000fc6000001169f */
[----:B------:R-:W-:Y:S01]  /*4170*/  IMAD R21, R169, R20, R21 ;  /* 0x00000014a9157224 */ /* 0x000fe200078e0215 */
[----:B------:R-:W-:Y:S02]  /*4180*/  SHF.R.U32.HI R20, RZ, 0x3, R159 ;  /* 0x00000003ff147819 */ /* 0x000fe4000001169f */
[----:B------:R-:W-:Y:S02]  /*4190*/  LOP3.LUT R22, R22, 0x1, RZ, 0xc0, !PT ;  /* 0x0000000116167812 */ /* 0x000fe400078ec0ff */
[----:B------:R-:W-:Y:S02]  /*41a0*/  ISETP.GT.U32.AND P2, PT, R14, R21, PT ;  /* 0x000000150e00720c */ /* 0x000fe40003f44070 */
[--C-:B------:R-:W-:Y:S02]  /*41b0*/  LOP3.LUT R15, R15, 0x70, R20.reuse, 0xf8, !PT ;  /* 0x000000700f0f7812 */ /* 0x100fe400078ef814 */
[----:B------:R-:W-:Y:S02]  /*41c0*/  LOP3.LUT R23, R149, R22, RZ, 0xfc, !PT ;  /* 0x0000001695177212 */ /* 0x000fe400078efcff */
[----:B------:R-:W-:-:S02]  /*41d0*/  LOP3.LUT R15, R15, 0x8, R20, 0xf8, !PT ;  /* 0x000000080f0f7812 */ /* 0x000fc400078ef814 */
[----:B------:R-:W-:Y:S02]  /*41e0*/  LOP3.LUT R149, R149, 0x1, R22, 0xf6, !PT ;  /* 0x0000000195957812 */ /* 0x000fe400078ef616 */
[----:B------:R-:W-:Y:S02]  /*41f0*/  LOP3.LUT R20, R15, 0x4, R20, 0xf8, !PT ;  /* 0x000000040f147812 */ /* 0x000fe400078ef814 */
[----:B------:R-:W-:Y:S02]  /*4200*/  LOP3.LUT R15, R148, R165, RZ, 0x3c, !PT ;  /* 0x000000a5940f7212 */ /* 0x000fe400078e3cff */
[-C--:B------:R-:W-:Y:S01]  /*4210*/  @!P2 IADD3 R21, PT, PT, R21, -R14.reuse, RZ ;  /* 0x8000000e1515a210 */ /* 0x080fe20007ffe0ff */
[C---:B------:R-:W-:Y:S01]  /*4220*/  IMAD R23, R20.reuse, 0x22, R23 ;  /* 0x0000002214177824 */ /* 0x040fe200078e0217 */
[----:B------:R-:W-:Y:S01]  /*4230*/  ISETP.GE.AND P1, PT, R15, RZ, PT ;  /* 0x000000ff0f00720c */ /* 0x000fe20003f26270 */
[----:B------:R-:W-:Y:S01]  /*4240*/  IMAD R15, R20, 0x22, R149 ;  /* 0x00000022140f7824 */ /* 0x000fe200078e0295 */
[----:B------:R-:W-:Y:S01]  /*4250*/  ISETP.GE.U32.AND P3, PT, R21, R14, PT ;  /* 0x0000000e1500720c */ /* 0x000fe20003f66070 */
[----:B------:R-:W-:Y:S01]  /*4260*/  IMAD.HI.U32 R14, R161, -0x55555555, RZ ;  /* 0xaaaaaaaba10e7827 */ /* 0x000fe200078e00ff */
[----:B------:R-:W-:-:S02]  /*4270*/  @!P2 IADD3 R169, PT, PT, R169, 0x1, RZ ;  /* 0x00000001a9a9a810 */ /* 0x000fc40007ffe0ff */
[----:B------:R-:W-:Y:S02]  /*4280*/  ISETP.NE.AND P2, PT, R165, RZ, PT ;  /* 0x000000ffa500720c */ /* 0x000fe40003f45270 */
[-C--:B------:R-:W-:Y:S01]  /*4290*/  LEA R170, R23, R12.reuse, 0x4 ;  /* 0x0000000c17aa7211 */ /* 0x080fe200078e20ff */
[----:B------:R-:W-:Y:S01]  /*42a0*/  BAR.SYNC.DEFER_BLOCKING 0x0 ;  /* 0x0000000000007b1d */ /* 0x000fe20000010000 */
[----:B--2---:R-:W-:Y:S01]  /*42b0*/  LEA R29, R15, R12, 0x4 ;  /* 0x0000000c0f1d7211 */ /* 0x004fe200078e20ff */
[----:B------:R-:W-:Y:S01]  /*42c0*/  IMAD.HI.U32 R12, R13, -0x55555555, RZ ;  /* 0xaaaaaaab0d0c7827 */ /* 0x000fe200078e00ff */
[----:B------:R-:W-:Y:S02]  /*42d0*/  SHF.R.U32.HI R24, RZ, 0x1, R14 ;  /* 0x00000001ff187819 */ /* 0x000fe4000001160e */
[----:B------:R-:W-:Y:S02]  /*42e0*/  SHF.L.U32 R22, R14, 0x3, RZ ;  /* 0x000000030e167819 */ /* 0x000fe400000006ff */
[----:B------:R-:W-:Y:S01]  /*42f0*/  @P3 IADD3 R169, PT, PT, R169, 0x1, RZ ;  /* 0x00000001a9a93810 */ /* 0x000fe20007ffe0ff */
[----:B------:R-:W-:Y:S01]  /*4300*/  IMAD R24, R24, -0x3, R161 ;  /* 0xfffffffd18187824 */ /* 0x000fe200078e02a1 */
[----:B------:R-:W-:-:S02]  /*4310*/  SHF.R.U32.HI R16, RZ, 0x1, R12 ;  /* 0x00000001ff107819 */ /* 0x000fc4000001160c */
[----:B------:R-:W-:Y:S02]  /*4320*/  @!P1 IADD3 R169, PT, PT, -R169, RZ, RZ ;  /* 0x000000ffa9a99210 */ /* 0x000fe40007ffe1ff */
[-C--:B------:R-:W-:Y:S01]  /*4330*/  @!P2 LOP3.LUT R169, RZ, R165.reuse, RZ, 0x33, !PT ;  /* 0x000000a5ffa9a212 */ /* 0x080fe200078e33ff */
[----:B------:R-:W-:Y:S01]  /*4340*/  IMAD R16, R16, -0x3, R13 ;  /* 0xfffffffd10107824 */ /* 0x000fe200078e020d */
[----:B------:R-:W-:Y:S02]  /*4350*/  SHF.L.U32 R20, R12, 0x3, RZ ;  /* 0x000000030c147819 */ /* 0x000fe400000006ff */
[----:B------:R-:W-:Y:S02]  /*4360*/  IADD3 R28, PT, PT, -R169, RZ, RZ ;  /* 0x000000ffa91c7210 */ /* 0x000fe40007ffe1ff */
[----:B------:R-:W-:Y:S02]  /*4370*/  LOP3.LUT R22, R22, 0x70, RZ, 0xc0, !PT ;  /* 0x0000007016167812 */ /* 0x000fe400078ec0ff */
[----:B------:R-:W-:Y:S01]  /*4380*/  LOP3.LUT R20, R20, 0x70, RZ, 0xc0, !PT ;  /* 0x0000007014147812 */ /* 0x000fe200078ec0ff */
[----:B------:R-:W-:Y:S01]  /*4390*/  IMAD R28, R165, R28, R148 ;  /* 0x0000001ca51c7224 */ /* 0x000fe200078e0294 */
[----:B------:R-:W-:Y:S01]  /*43a0*/  SHF.R.U32.HI R14, RZ, 0x4, R14 ;  /* 0x00000004ff0e7819 */ /* 0x000fe2000001160e */
[----:B------:R-:W2:Y:S01]  /*43b0*/  LDS.128 R152, [R170] ;  /* 0x00000000aa987984 */ /* 0x000ea20000000c00 */
[C---:B------:R-:W-:Y:S01]  /*43c0*/  IADD3 R17, PT, PT, R169.reuse, R22, RZ ;  /* 0x00000016a9117210 */ /* 0x040fe20007ffe0ff */
[-C--:B------:R-:W-:Y:S01]  /*43d0*/  IMAD R24, R24, R165.reuse, R28 ;  /* 0x000000a518187224 */ /* 0x080fe200078e021c */
[----:B------:R-:W-:Y:S01]  /*43e0*/  SHF.R.U32.HI R12, RZ, 0x4, R12 ;  /* 0x00000004ff0c7819 */ /* 0x000fe2000001160c */
[----:B------:R-:W2:Y:S01]  /*43f0*/  LDS.128 R148, [R29] ;  /* 0x000000001d947984 */ /* 0x000ea20000000c00 */
[----:B------:R-:W-:Y:S01]  /*4400*/  IMAD R16, R16, R165, R28 ;  /* 0x000000a510107224 */ /* 0x000fe200078e021c */
[----:B------:R-:W-:Y:S01]  /*4410*/  IADD3 R15, PT, PT, R169, R20, RZ ;  /* 0x00000014a90f7210 */ /* 0x000fe20007ffe0ff */
[-C--:B------:R-:W-:Y:S01]  /*4420*/  IMAD R13, R17, R166.reuse, R14 ;  /* 0x000000a6110d7224 */ /* 0x080fe200078e020e */
[----:B------:R-:W-:Y:S01]  /*4430*/  SHF.R.S32.HI R25, RZ, 0x1f, R24 ;  /* 0x0000001fff197819 */ /* 0x000fe20000011418 */
[----:B------:R-:W4:Y:S01]  /*4440*/  LDS.128 R20, [R170+0x440] ;  /* 0x00044000aa147984 */ /* 0x000f220000000c00 */
[----:B------:R-:W-:Y:S01]  /*4450*/  SHF.R.S32.HI R17, RZ, 0x1f, R16 ;  /* 0x0000001fff117819 */ /* 0x000fe20000011410 */
[----:B------:R-:W-:Y:S01]  /*4460*/  IMAD R15, R15, R166, R12 ;  /* 0x000000a60f0f7224 */ /* 0x000fe200078e020c */
        /* <DEDUP_REMOVED lines=8> */
[----:B------:R-:W-:Y:S01]  /*44f0*/  LOP3.LUT R25, R25, 0xfffffffe, RZ, 0xc0, !PT ;  /* 0xfffffffe19197812 */ /* 0x000fe200078ec0ff */
[----:B---3--:R-:W-:-:S02]  /*4500*/  HADD2.F32 R13, -RZ, R8.H1_H1 ;  /* 0x30000008ff0d7230 */ /* 0x008fc40000004100 */
[----:B-----5:R-:W-:Y:S02]  /*4510*/  HADD2.F32 R33, -RZ, R8.H0_H0 ;  /* 0x20000008ff217230 */ /* 0x020fe40000004100 */
[--C-:B------:R-:W-:Y:S02]  /*4520*/  HADD2.F32 R37, -RZ, R10.reuse.H0_H0 ;  /* 0x2000000aff257230 */ /* 0x100fe40000004100 */
[-C--:B------:R-:W-:Y:S01]  /*4530*/  FMUL R32, R13, R168.reuse ;  /* 0x000000a80d207220 */ /* 0x080fe20000400000 */
[--C-:B-1----:R-:W-:Y:S01]  /*4540*/  HADD2.F32 R45, -RZ, R9.reuse.H0_H0 ;  /* 0x20000009ff2d7230 */ /* 0x102fe20000004100 */
[----:B------:R-:W1:Y:S01]  /*4550*/  LDS.128 R12, [R29+0x440] ;  /* 0x000440001d0c7984 */ /* 0x000e620000000c00 */
[----:B------:R-:W-:Y:S01]  /*4560*/  FMUL R33, R33, R168 ;  /* 0x000000a821217220 */ /* 0x000fe20000400000 */
[----:B--2---:R-:W-:Y:S01]  /*4570*/  FFMA R153, R153, R160, R32 ;  /* 0x000000a099997223 */ /* 0x004fe20000000020 */
[----:B------:R-:W-:Y:S02]  /*4580*/  HADD2.F32 R41, -RZ, R9.H1_H1 ;  /* 0x30000009ff297230 */ /* 0x000fe40000004100 */
[----:B------:R-:W-:Y:S01]  /*4590*/  FMUL R37, R37, R168 ;  /* 0x000000a825257220 */ /* 0x000fe20000400000 */
[----:B------:R-:W-:Y:S01]  /*45a0*/  FFMA R152, R152, R160, R33 ;  /* 0x000000a098987223 */ /* 0x000fe20000000021 */
[----:B------:R-:W-:-:S02]  /*45b0*/  HADD2.F32 R33, -RZ, R10.H1_H1 ;  /* 0x3000000aff217230 */ /* 0x000fc40000004100 */
[-C--:B------:R-:W-:Y:S01]  /*45c0*/  FMUL R45, R45, R168.reuse ;  /* 0x000000a82d2d7220 */ /* 0x080fe20000400000 */
[----:B------:R-:W-:Y:S01]  /*45d0*/  FMUL R36, R41, R168 ;  /* 0x000000a829247220 */ /* 0x000fe20000400000 */
[----:B------:R-:W-:Y:S01]  /*45e0*/  FFMA R148, R148, R160, R37 ;  /* 0x000000a094947223 */ /* 0x000fe20000000025 */
[----:B------:R-:W-:Y:S01]  /*45f0*/  FMUL R32, R33, R168 ;  /* 0x000000a821207220 */ /* 0x000fe20000400000 */
[----:B------:R-:W-:Y:S02]  /*4600*/  HADD2.F32 R33, -RZ, R11.H1_H1 ;  /* 0x3000000bff217230 */ /* 0x000fe40000004100 */
[-C--:B------:R-:W-:Y:S01]  /*4610*/  FFMA R154, R154, R160.reuse, R45 ;  /* 0x000000a09a9a7223 */ /* 0x080fe2000000002d */
[--C-:B----4-:R-:W-:Y:S02]  /*4620*/  HADD2.F32 R41, -RZ, R4.reuse.H0_H0 ;  /* 0x20000004ff297230 */ /* 0x110fe40000004100 */
[----:B------:R-:W-:Y:S01]  /*4630*/  FFMA R149, R149, R160, R32 ;  /* 0x000000a095957223 */ /* 0x000fe20000000020 */
[----:B------:R-:W-:-:S02]  /*4640*/  HADD2.F32 R37, -RZ, R4.H1_H1 ;  /* 0x30000004ff257230 */ /* 0x000fc40000004100 */
[-C--:B------:R-:W-:Y:S01]  /*4650*/  FMUL R32, R33, R168.reuse ;  /* 0x000000a821207220 */ /* 0x080fe20000400000 */
[----:B------:R-:W-:Y:S02]  /*4660*/  HADD2.F32 R45, -RZ, R11.H0_H0 ;  /* 0x2000000bff2d7230 */ /* 0x000fe40000004100 */
[----:B------:R-:W-:Y:S01]  /*4670*/  FMUL R41, R41, R168 ;  /* 0x000000a829297220 */ /* 0x000fe20000400000 */
[--C-:B------:R-:W-:Y:S02]  /*4680*/  HADD2.F32 R33, -RZ, R5.reuse.H0_H0 ;  /* 0x20000005ff217230 */ /* 0x100fe40000004100 */
[----:B------:R-:W-:Y:S01]  /*4690*/  FFMA R151, R151, R160, R32 ;  /* 0x000000a097977223 */ /* 0x000fe20000000020 */
[----:B------:R-:W-:Y:S01]  /*46a0*/  FMUL R32, R37, R168 ;  /* 0x000000a825207220 */ /* 0x000fe20000400000 */
[----:B------:R-:W-:Y:S01]  /*46b0*/  FFMA R155, R155, R160, R36 ;  /* 0x000000a09b9b7223 */ /* 0x000fe20000000024 */
[----:B------:R-:W-:Y:S01]  /*46c0*/  FMUL R45, R45, R168 ;  /* 0x000000a82d2d7220 */ /* 0x000fe20000400000 */
[----:B------:R-:W-:-:S02]  /*46d0*/  HADD2.F32 R37, -RZ, R5.H1_H1 ;  /* 0x30000005ff257230 */ /* 0x000fc40000004100 */
[----:B------:R-:W-:Y:S01]  /*46e0*/  FFMA R36, R20, R160, R41 ;  /* 0x000000a014247223 */ /* 0x000fe20000000029 */
[----:B------:R-:W-:Y:S01]  /*46f0*/  FMUL R33, R33, R168 ;  /* 0x000000a821217220 */ /* 0x000fe20000400000 */
[-C--:B------:R-:W-:Y:S01]  /*4700*/  FFMA R41, R21, R160.reuse, R32 ;  /* 0x000000a015297223 */ /* 0x080fe20000000020 */
[--C-:B------:R-:W-:Y:S02]  /*4710*/  HADD2.F32 R49, -RZ, R6.reuse.H1_H1 ;  /* 0x30000006ff317230 */ /* 0x100fe40000004100 */
[----:B------:R-:W-:Y:S01]  /*4720*/  FFMA R150, R150, R160, R45 ;  /* 0x000000a096967223 */ /* 0x000fe2000000002d */
[--C-:B------:R-:W-:Y:S02]  /*4730*/  HADD2.F32 R21, -RZ, R7.reuse.H0_H0 ;  /* 0x20000007ff157230 */ /* 0x100fe40000004100 */
[----:B------:R-:W-:Y:S01]  /*4740*/  FMUL R20, R37, R168 ;  /* 0x000000a825147220 */ /* 0x000fe20000400000 */
[----:B------:R-:W-:Y:S02]  /*4750*/  HADD2.F32 R45, -RZ, R7.H1_H1 ;  /* 0x30000007ff2d7230 */ /* 0x000fe40000004100 */
[----:B------:R-:W-:Y:S01]  /*4760*/  FFMA R32, R22, R160, R33 ;  /* 0x000000a016207223 */ /* 0x000fe20000000021 */
[----:B------:R-:W-:-:S02]  /*4770*/  HADD2.F32 R33, -RZ, R6.H0_H0 ;  /* 0x20000006ff217230 */ /* 0x000fc40000004100 */
[-C--:B------:R-:W-:Y:S01]  /*4780*/  FMUL R44, R49, R168.reuse ;  /* 0x000000a8312c7220 */ /* 0x080fe20000400000 */
[----:B------:R-:W-:Y:S01]  /*4790*/  FMUL R21, R21, R168 ;  /* 0x000000a815157220 */ /* 0x000fe20000400000 */
[----:B------:R-:W-:Y:S01]  /*47a0*/  FFMA R37, R23, R160, R20 ;  /* 0x000000a017257223 */ /* 0x000fe20000000014 */
[----:B------:R-:W-:Y:S01]  /*47b0*/  LOP3.LUT R49, R24, 0xfffffffe, RZ, 0xc0, !PT ;  /* 0xfffffffe18317812 */ /* 0x000fe200078ec0ff */
[-C--:B------:R-:W-:Y:S01]  /*47c0*/  FMUL R20, R45, R168.reuse ;  /* 0x000000a82d147220 */ /* 0x080fe20000400000 */
[----:B------:R-:W-:Y:S01]  /*47d0*/  IADD3 R45, PT, PT, R161, 0x8, RZ ;  /* 0x00000008a12d7810 */ /* 0x000fe20007ffe0ff */
[----:B------:R-:W-:Y:S01]  /*47e0*/  FMUL R33, R33, R168 ;  /* 0x000000a821217220 */ /* 0x000fe20000400000 */
[-C--:B-1----:R-:W-:Y:S01]  /*47f0*/  FFMA R40, R14, R160.reuse, R21 ;  /* 0x000000a00e287223 */ /* 0x082fe20000000015 */
[----:B------:R-:W-:Y:S01]  /*4800*/  LOP3.LUT R14, R17, 0x1fffffff, RZ, 0xc0, !PT ;  /* 0x1fffffff110e7812 */ /* 0x000fe200078ec0ff */
[-C--:B------:R-:W-:Y:S01]  /*4810*/  FFMA R44, R13, R160.reuse, R44 ;  /* 0x000000a00d2c7223 */ /* 0x080fe2000000002c */
[----:B------:R-:W-:Y:S01]  /*4820*/  IADD3 R48, P2, PT, R156, R49, RZ ;  /* 0x000000319c307210 */ /* 0x000fe20007f5e0ff */
[----:B------:R-:W-:Y:S01]  /*4830*/  FFMA R33, R12, R160, R33 ;  /* 0x000000a00c217223 */ /* 0x000fe20000000021 */
[----:B------:R-:W-:Y:S01]  /*4840*/  ISETP.LT.AND P4, PT, R45, R158, P6 ;  /* 0x0000009e2d00720c */ /* 0x000fe20003781270 */
[----:B------:R-:W-:Y:S01]  /*4850*/  FFMA R15, R15, R160, R20 ;  /* 0x000000a00f0f7223 */ /* 0x000fe20000000014 */
[----:B------:R-:W-:-:S02]  /*4860*/  F2FP.F16.F32.PACK_AB R12, R41, R36 ;  /* 0x00000024290c723e */ /* 0x000fc400000000ff */
[----:B------:R-:W-:Y:S02]  /*4870*/  IADD3.X R49, PT, PT, R157, R14, RZ, P2, !PT ;  /* 0x0000000e9d317210 */ /* 0x000fe400017fe4ff */
[----:B------:R-:W-:Y:S02]  /*4880*/  IADD3 R36, P2, PT, R156, R25, RZ ;  /* 0x000000199c247210 */ /* 0x000fe40007f5e0ff */
[----:B------:R-:W-:Y:S02]  /*4890*/  IADD3 R24, P3, PT, R2, R171, RZ ;  /* 0x000000ab02187210 */ /* 0x000fe40007f7e0ff */
[----:B------:R-:W-:Y:S02]  /*48a0*/  F2FP.F16.F32.PACK_AB R20, R153, R152 ;  /* 0x000000989914723e */ /* 0x000fe400000000ff */
[----:B------:R-:W-:Y:S02]  /*48b0*/  F2FP.F16.F32.PACK_AB R21, R155, R154 ;  /* 0x0000009a9b15723e */ /* 0x000fe400000000ff */
[----:B------:R-:W-:-:S02]  /*48c0*/  F2FP.F16.F32.PACK_AB R22, R149, R148 ;  /* 0x000000949516723e */ /* 0x000fc400000000ff */
[----:B------:R-:W-:Y:S02]  /*48d0*/  F2FP.F16.F32.PACK_AB R23, R151, R150 ;  /* 0x000000969717723e */ /* 0x000fe400000000ff */
        /* <DEDUP_REMOVED lines=13> */
[----:B------:R-:W-:Y:S01]  /*49b0*/  IMAD.HI.U32 R16, R45, -0x55555555, RZ ;  /* 0xaaaaaaab2d107827 */ /* 0x000fe200078e00ff */
[----:B------:R-:W-:Y:S01]  /*49c0*/  BAR.SYNC.DEFER_BLOCKING 0x0 ;  /* 0x0000000000007b1d */ /* 0x000fe20000010000 */
[-C--:B------:R-:W-:Y:S02]  /*49d0*/  ISETP.LT.AND P4, PT, R41, R158.reuse, P0 ;  /* 0x0000009e2900720c */ /* 0x080fe40000781270 */
[----:B------:R-:W-:Y:S01]  /*49e0*/  ISETP.LT.AND P5, PT, R45, R158, P0 ;  /* 0x0000009e2d00720c */ /* 0x000fe200007a1270 */
[----:B-1----:R-:W-:-:S05]  /*49f0*/  IMAD.HI.U32 R12, R41, -0x55555555, RZ ;  /* 0xaaaaaaab290c7827 */ /* 0x002fca00078e00ff */
[----:B------:R-:W-:-:S05]  /*4a00*/  SHF.R.U32.HI R14, RZ, 0x1, R12 ;  /* 0x00000001ff0e7819 */ /* 0x000fca000001160c */
[----:B------:R-:W-:-:S04]  /*4a10*/  IMAD R14, R14, -0x3, R41 ;  /* 0xfffffffd0e0e7824 */ /* 0x000fc800078e0229 */
[----:B------:R-:W-:Y:S01]  /*4a20*/  IMAD R14, R14, R165, R28 ;  /* 0x000000a50e0e7224 */ /* 0x000fe200078e021c */
[----:B------:R1:W-:Y:S04]  /*4a30*/  STS.64 [R0], R18 ;  /* 0x0000001200007388 */ /* 0x0003e80000000a00 */
[----:B------:R4:W-:Y:S04]  /*4a40*/  STS.64 [R0+0x20], R26 ;  /* 0x0000201a00007388 */ /* 0x0009e80000000a00 */
[----:B------:R5:W-:Y:S04]  /*4a50*/  STS.64 [R0+0x40], R30 ;  /* 0x0000401e00007388 */ /* 0x000be80000000a00 */
[----:B------:R2:W-:Y:S04]  /*4a60*/  STS.64 [R0+0x60], R34 ;  /* 0x0000602200007388 */ /* 0x0005e80000000a00 */
[----:B------:R2:W-:Y:S04]  /*4a70*/  STS.64 [R167+0x80], R38 ;  /* 0x00008026a7007388 */ /* 0x0005e80000000a00 */
[----:B------:R-:W-:Y:S04]  /*4a80*/  STS.64 [R167+0xa0], R42 ;  /* 0x0000a02aa7007388 */ /* 0x000fe80000000a00 */
[----:B------:R-:W-:Y:S01]  /*4a90*/  STS.64 [R167+0xc0], R46 ;  /* 0x0000c02ea7007388 */ /* 0x000fe20000000a00 */
[----:B-1----:R-:W-:-:S03]  /*4aa0*/  SHF.L.U32 R18, R12, 0x3, RZ ;  /* 0x000000030c127819 */ /* 0x002fc600000006ff */
[----:B------:R-:W-:Y:S01]  /*4ab0*/  STS.64 [R167+0xe0], R50 ;  /* 0x0000e032a7007388 */ /* 0x000fe20000000a00 */
[----:B------:R-:W-:Y:S02]  /*4ac0*/  SHF.R.U32.HI R12, RZ, 0x4, R12 ;  /* 0x00000004ff0c7819 */ /* 0x000fe4000001160c */
[--C-:B----4-:R-:W-:Y:S01]  /*4ad0*/  SHF.R.U32.HI R26, RZ, 0x1, R16.reuse ;  /* 0x00000001ff1a7819 */ /* 0x110fe20000011610 */
[----:B------:R-:W-:Y:S01]  /*4ae0*/  BAR.SYNC.DEFER_BLOCKING 0x0 ;  /* 0x0000000000007b1d */ /* 0x000fe20000010000 */
[----:B------:R-:W-:Y:S02]  /*4af0*/  LOP3.LUT R18, R18, 0x70, RZ, 0xc0, !PT ;  /* 0x0000007012127812 */ /* 0x000fe400078ec0ff */
[----:B-----5:R-:W-:Y:S01]  /*4b00*/  SHF.L.U32 R30, R16, 0x3, RZ ;  /* 0x00000003101e7819 */ /* 0x020fe200000006ff */
[----:B------:R-:W-:Y:S01]  /*4b10*/  IMAD R26, R26, -0x3, R45 ;  /* 0xfffffffd1a1a7824 */ /* 0x000fe200078e022d */
[----:B------:R-:W-:Y:S02]  /*4b20*/  SHF.R.U32.HI R16, RZ, 0x4, R16 ;  /* 0x00000004ff107819 */ /* 0x000fe40000011610 */
[----:B------:R-:W-:Y:S01]  /*4b30*/  LOP3.LUT R30, R30, 0x70, RZ, 0xc0, !PT ;  /* 0x000000701e1e7812 */ /* 0x000fe200078ec0ff */
[----:B------:R-:W-:Y:S01]  /*4b40*/  IMAD R26, R26, R165, R28 ;  /* 0x000000a51a1a7224 */ /* 0x000fe200078e021c */
[----:B------:R-:W-:-:S02]  /*4b50*/  IADD3 R13, PT, PT, R169, R18, RZ ;  /* 0x00000012a90d7210 */ /* 0x000fc40007ffe0ff */
[----:B------:R-:W-:Y:S02]  /*4b60*/  IADD3 R15, PT, PT, R169, R30, RZ ;  /* 0x0000001ea90f7210 */ /* 0x000fe40007ffe0ff */
[----:B------:R-:W-:Y:S01]  /*4b70*/  SHF.R.S32.HI R27, RZ, 0x1f, R26 ;  /* 0x0000001fff1b7819 */ /* 0x000fe2000001141a */
[-C--:B------:R-:W-:Y:S02]  /*4b80*/  IMAD R13, R13, R166.reuse, R12 ;  /* 0x000000a60d0d7224 */ /* 0x080fe400078e020c */
[----:B------:R-:W-:Y:S01]  /*4b90*/  IMAD R17, R15, R166, R16 ;  /* 0x000000a60f117224 */ /* 0x000fe200078e0210 */
[----:B------:R-:W-:-:S03]  /*4ba0*/  SHF.R.S32.HI R15, RZ, 0x1f, R14 ;  /* 0x0000001fff0f7819 */ /* 0x000fc6000001140e */
[-C--:B------:R-:W-:Y:S01]  /*4bb0*/  IMAD.WIDE R30, R17, R164.reuse, R26 ;  /* 0x000000a4111e7225 */ /* 0x080fe200078e021a */
[----:B------:R-:W1:Y:S03]  /*4bc0*/  LDS.128 R148, [R170] ;  /* 0x00000000aa947984 */ /* 0x000e660000000c00 */
[----:B------:R-:W-:Y:S01]  /*4bd0*/  IMAD.WIDE R14, R13, R164, R14 ;  /* 0x000000a40d0e7225 */ /* 0x000fe200078e020e */
[C---:B------:R-:W-:Y:S01]  /*4be0*/  SHF.L.U64.HI R26, R30.reuse, 0x1, R31 ;  /* 0x000000011e1a7819 */ /* 0x040fe2000001021f */
[----:B------:R-:W4:Y:S01]  /*4bf0*/  LDS.128 R20, [R29] ;  /* 0x000000001d147984 */ /* 0x000f220000000c00 */
[----:B------:R-:W-:Y:S02]  /*4c00*/  SHF.L.U32 R30, R30, 0x1, RZ ;  /* 0x000000011e1e7819 */ /* 0x000fe400000006ff */
[C---:B------:R-:W-:Y:S01]  /*4c10*/  SHF.L.U64.HI R27, R14.reuse, 0x1, R15 ;  /* 0x000000010e1b7819 */ /* 0x040fe2000001020f */
[----:B------:R-:W5:Y:S01]  /*4c20*/  LDS.128 R16, [R170+0x440] ;  /* 0x00044000aa107984 */ /* 0x000f620000000c00 */
[----:B------:R-:W-:-:S03]  /*4c30*/  SHF.L.U32 R31, R14, 0x1, RZ ;  /* 0x000000010e1f7819 */ /* 0x000fc600000006ff */
[----:B------:R-:W5:Y:S01]  /*4c40*/  LDS.128 R12, [R29+0x440] ;  /* 0x000440001d0c7984 */ /* 0x000f620000000c00 */
[----:B------:R-:W-:Y:S01]  /*4c50*/  LOP3.LUT R31, R31, 0xfffffffe, RZ, 0xc0, !PT ;  /* 0xfffffffe1f1f7812 */ /* 0x000fe200078ec0ff */
[--C-:B--2---:R-:W-:Y:S02]  /*4c60*/  HADD2.F32 R35, -RZ, R8.reuse.H0_H0 ;  /* 0x20000008ff237230 */ /* 0x104fe40000004100 */
[--C-:B------:R-:W-:Y:S02]  /*4c70*/  HADD2.F32 R37, -RZ, R9.reuse.H1_H1 ;  /* 0x30000009ff257230 */ /* 0x100fe40000004100 */
[----:B------:R-:W-:Y:S02]  /*4c80*/  HADD2.F32 R39, -RZ, R9.H0_H0 ;  /* 0x20000009ff277230 */ /* 0x000fe40000004100 */
[-C--:B------:R-:W-:Y:S01]  /*4c90*/  FMUL R35, R35, R168.reuse ;  /* 0x000000a823237220 */ /* 0x080fe20000400000 */
[----:B------:R-:W-:Y:S02]  /*4ca0*/  HADD2.F32 R41, -RZ, R8.H1_H1 ;  /* 0x30000008ff297230 */ /* 0x000fe40000004100 */
[----:B------:R-:W-:Y:S01]  /*4cb0*/  FMUL R34, R37, R168 ;  /* 0x000000a825227220 */ /* 0x000fe20000400000 */
[----:B------:R-:W-:-:S02]  /*4cc0*/  HADD2.F32 R37, -RZ, R10.H1_H1 ;  /* 0x3000000aff257230 */ /* 0x000fc40000004100 */
[----:B-1----:R-:W-:Y:S01]  /*4cd0*/  FFMA R148, R148, R160, R35 ;  /* 0x000000a094947223 */ /* 0x002fe20000000023 */
[----:B------:R-:W-:Y:S02]  /*4ce0*/  HADD2.F32 R35, -RZ, R10.H0_H0 ;  /* 0x2000000aff237230 */ /* 0x000fe40000004100 */
[----:B------:R-:W-:Y:S01]  /*4cf0*/  FMUL R39, R39, R168 ;  /* 0x000000a827277220 */ /* 0x000fe20000400000 */
[----:B------:R-:W-:Y:S01]  /*4d00*/  FFMA R151, R151, R160, R34 ;  /* 0x000000a097977223 */ /* 0x000fe20000000022 */
[----:B------:R-:W-:Y:S01]  /*4d10*/  FMUL R34, R37, R168 ;  /* 0x000000a825227220 */ /* 0x000fe20000400000 */
[--C-:B------:R-:W-:Y:S02]  /*4d20*/  HADD2.F32 R37, -RZ, R11.reuse.H0_H0 ;  /* 0x2000000bff257230 */ /* 0x100fe40000004100 */
[----:B------:R-:W-:Y:S01]  /*4d30*/  FFMA R150, R150, R160, R39 ;  /* 0x000000a096967223 */ /* 0x000fe20000000027 */
[----:B------:R-:W-:Y:S01]  /*4d40*/  FMUL R35, R35, R168 ;  /* 0x000000a823237220 */ /* 0x000fe20000400000 */
[----:B------:R-:W-:-:S02]  /*4d50*/  HADD2.F32 R39, -RZ, R11.H1_H1 ;  /* 0x3000000bff277230 */ /* 0x000fc40000004100 */
[-C--:B------:R-:W-:Y:S01]  /*4d60*/  FMUL R36, R41, R168.reuse ;  /* 0x000000a829247220 */ /* 0x080fe20000400000 */
[----:B------:R-:W-:Y:S01]  /*4d70*/  FMUL R37, R37, R168 ;  /* 0x000000a825257220 */ /* 0x000fe20000400000 */
[-C--:B----4-:R-:W-:Y:S01]  /*4d80*/  FFMA R20, R20, R160.reuse, R35 ;  /* 0x000000a014147223 */ /* 0x090fe20000000023 */
[----:B------:R-:W-:Y:S01]  /*4d90*/  FFMA R35, R21, R160, R34 ;  /* 0x000000a015237223 */ /* 0x000fe20000000022 */
[----:B------:R-:W-:Y:S01]  /*4da0*/  FMUL R34, R39, R168 ;  /* 0x000000a827227220 */ /* 0x000fe20000400000 */
[--C-:B---3--:R-:W-:Y:S02]  /*4db0*/  HADD2.F32 R41, -RZ, R4.reuse.H1_H1 ;  /* 0x30000004ff297230 */ /* 0x108fe40000004100 */
[-C--:B------:R-:W-:Y:S01]  /*4dc0*/  FFMA R22, R22, R160.reuse, R37 ;  /* 0x000000a016167223 */ /* 0x080fe20000000025 */
[----:B------:R-:W-:Y:S02]  /*4dd0*/  HADD2.F32 R21, -RZ, R4.H0_H0 ;  /* 0x20000004ff157230 */ /* 0x000fe40000004100 */
[----:B------:R-:W-:Y:S01]  /*4de0*/  FFMA R37, R23, R160, R34 ;  /* 0x000000a017257223 */ /* 0x000fe20000000022 */
[----:B------:R-:W-:-:S02]  /*4df0*/  HADD2.F32 R23, -RZ, R5.H1_H1 ;  /* 0x30000005ff177230 */ /* 0x000fc40000004100 */
[-C--:B------:R-:W-:Y:S01]  /*4e00*/  FMUL R34, R41, R168.reuse ;  /* 0x000000a829227220 */ /* 0x080fe20000400000 */
[----:B------:R-:W-:Y:S02]  /*4e10*/  HADD2.F32 R39, -RZ, R5.H0_H0 ;  /* 0x20000005ff277230 */ /* 0x000fe40000004100 */
[----:B------:R-:W-:Y:S01]  /*4e20*/  FMUL R21, R21, R168 ;  /* 0x000000a815157220 */ /* 0x000fe20000400000 */
[-C--:B------:R-:W-:Y:S01]  /*4e30*/  FFMA R149, R149, R160.reuse, R36 ;  /* 0x000000a095957223 */ /* 0x080fe20000000024 */
[----:B-----5:R-:W-:Y:S01]  /*4e40*/  FFMA R41, R17, R160, R34 ;  /* 0x000000a011297223 */ /* 0x020fe20000000022 */
[--C-:B------:R-:W-:Y:S02]  /*4e50*/  HADD2.F32 R17, -RZ, R7.reuse.H1_H1 ;  /* 0x30000007ff117230 */ /* 0x100fe40000004100 */
[-C--:B------:R-:W-:Y:S01]  /*4e60*/  FMUL R40, R23, R168.reuse ;  /* 0x000000a817287220 */ /* 0x080fe20000400000 */
[----:B------:R-:W-:Y:S02]  /*4e70*/  HADD2.F32 R23, -RZ, R7.H0_H0 ;  /* 0x20000007ff177230 */ /* 0x000fe40000004100 */
[----:B------:R-:W-:Y:S01]  /*4e80*/  FMUL R39, R39, R168 ;  /* 0x000000a827277220 */ /* 0x000fe20000400000 */
[----:B------:R-:W-:Y:S01]  /*4e90*/  FFMA R36, R16, R160, R21 ;  /* 0x000000a010247223 */ /* 0x000fe20000000015 */
[----:B------:R-:W-:Y:S01]  /*4ea0*/  FMUL R38, R17, R168 ;  /* 0x000000a811267220 */ /* 0x000fe20000400000 */
[----:B------:R-:W-:-:S02]  /*4eb0*/  HADD2.F32 R21, -RZ, R6.H0_H0 ;  /* 0x20000006ff157230 */ /* 0x000fc40000004100 */
[----:B------:R-:W-:Y:S01]  /*4ec0*/  FMUL R23, R23, R168 ;  /* 0x000000a817177220 */ /* 0x000fe20000400000 */
[----:B------:R-:W-:Y:S02]  /*4ed0*/  HADD2.F32 R43, -RZ, R6.H1_H1 ;  /* 0x30000006ff2b7230 */ /* 0x000fe40000004100 */
[-C--:B------:R-:W-:Y:S01]  /*4ee0*/  FFMA R38, R15, R160.reuse, R38 ;  /* 0x000000a00f267223 */ /* 0x080fe20000000026 */
[-C--:B------:R-:W-:Y:S01]  /*4ef0*/  FFMA R39, R18, R160.reuse, R39 ;  /* 0x000000a012277223 */ /* 0x080fe20000000027 */
[----:B------:R-:W-:Y:S01]  /*4f00*/  LOP3.LUT R15, R30, 0xfffffffe, RZ, 0xc0, !PT ;  /* 0xfffffffe1e0f7812 */ /* 0x000fe200078ec0ff */
[----:B------:R-:W-:Y:S01]  /*4f10*/  FFMA R23, R14, R160, R23 ;  /* 0x000000a00e177223 */ /* 0x000fe20000000017 */
[----:B------:R-:W-:Y:S01]  /*4f20*/  F2FP.F16.F32.PACK_AB R18, R35, R20 ;  /* 0x000000142312723e */ /* 0x000fe200000000ff */
[-C--:B------:R-:W-:Y:S01]  /*4f30*/  FMUL R21, R21, R168.reuse ;  /* 0x000000a815157220 */ /* 0x080fe20000400000 */
[----:B------:R-:W-:Y:S01]  /*4f40*/  IADD3 R35, PT, PT, R161, 0x10, RZ ;  /* 0x00000010a1237810 */ /* 0x000fe20007ffe0ff */
[----:B------:R-:W-:Y:S01]  /*4f50*/  FMUL R34, R43, R168 ;  /* 0x000000a82b227220 */ /* 0x000fe20000400000 */
[----:B------:R-:W-:Y:S01]  /*4f60*/  LOP3.LUT R14, R26, 0x1fffffff, RZ, 0xc0, !PT ;  /* 0x1fffffff1a0e7812 */ /* 0x000fe200078ec0ff */
[-C--:B------:R-:W-:Y:S01]  /*4f70*/  FFMA R40, R19, R160.reuse, R40 ;  /* 0x000000a013287223 */ /* 0x080fe20000000028 */
[----:B------:R-:W-:Y:S01]  /*4f80*/  IADD3 R26, P1, PT, R156, R15, RZ ;  /* 0x0000000f9c1a7210 */ /* 0x000fe20007f3e0ff */
[----:B------:R-:W-:Y:S01]  /*4f90*/  FFMA R21, R12, R160, R21 ;  /* 0x000000a00c157223 */ /* 0x000fe20000000015 */
[----:B------:R-:W-:Y:S01]  /*4fa0*/  ISETP.LT.AND P3, PT, R35, R158, P6 ;  /* 0x0000009e2300720c */ /* 0x000fe20003761270 */
[----:B------:R-:W-:Y:S01]  /*4fb0*/  FFMA R34, R13, R160, R34 ;  /* 0x000000a00d227223 */ /* 0x000fe20000000022 */
[----:B------:R-:W-:-:S02]  /*4fc0*/  LOP3.LUT R20, R27, 0x1fffffff, RZ, 0xc0, !PT ;  /* 0x1fffffff1b147812 */ /* 0x000fc400078ec0ff */
[----:B------:R-:W-:Y:S02]  /*4fd0*/  F2FP.F16.F32.PACK_AB R19, R37, R22 ;  /* 0x000000162513723e */ /* 0x000fe400000000ff */
[----:B------:R-:W-:Y:S02]  /*4fe0*/  IADD3.X R27, PT, PT, R157, R14, RZ, P1, !PT ;  /* 0x0000000e9d1b7210 */ /* 0x000fe40000ffe4ff */
[----:B------:R-:W-:Y:S02]  /*4ff0*/  IADD3 R22, P1, PT, R156, R31, RZ ;  /* 0x0000001f9c167210 */ /* 0x000fe40007f3e0ff */
[----:B------:R-:W-:Y:S02]  /*5000*/  IADD3 R30, P2, PT, R2, R24, RZ ;  /* 0x00000018021e7210 */ /* 0x000fe40007f5e0ff */
[----:B------:R-:W-:Y:S02]  /*5010*/  F2FP.F16.F32.PACK_AB R16, R149, R148 ;  /* 0x000000949510723e */ /* 0x000fe400000000ff */
[----:B------:R-:W-:-:S02]  /*5020*/  F2FP.F16.F32.PACK_AB R17, R151, R150 ;  /* 0x000000969711723e */ /* 0x000fc400000000ff */
[----:B------:R-:W-:Y:S02]  /*5030*/  F2FP.F16.F32.PACK_AB R15, R38, R23 ;  /* 0x00000017260f723e */ /* 0x000fe400000000ff */
[----:B------:R-:W-:Y:S01]  /*5040*/  F2FP.F16.F32.PACK_AB R12, R41, R36 ;  /* 0x00000024290c723e */ /* 0x000fe200000000ff */
[----:B------:R1:W-:Y:S01]  /*5050*/  @P5 STG.E.128 desc[UR40][R26.64], R16 ;  /* 0x000000101a005986 */ /* 0x0003e2000c101d28 */
[----:B------:R-:W-:Y:S02]  /*5060*/  F2FP.F16.F32.PACK_AB R13, R40, R39 ;  /* 0x00000027280d723e */ /* 0x000fe400000000ff */
[----:B------:R-:W-:Y:S02]  /*5070*/  F2FP.F16.F32.PACK_AB R14, R34, R21 ;  /* 0x00000015220e723e */ /* 0x000fe400000000ff */
[----:B------:R-:W-:Y:S02]  /*5080*/  IADD3.X R23, PT, PT, R157, R20, RZ, P1, !PT ;  /* 0x000000149d177210 */ /* 0x000fe40000ffe4ff */
[----:B------:R-:W-:-:S03]  /*5090*/  IADD3.X R31, PT, PT, R3, R25, RZ, P2, !PT ;  /* 0x00000019031f7210 */ /* 0x000fc600017fe4ff */
[----:B------:R2:W-:Y:S01]  /*50a0*/  @P4 STG.E.128 desc[UR40][R22.64], R12 ;  /* 0x0000000c16004986 */ /* 0x0005e2000c101d28 */
[----:B------:R-:W-:-:S03]  /*50b0*/  IADD3 R37, PT, PT, R161, 0x12, RZ ;  /* 0x00000012a1257810 */ /* 0x000fc60007ffe0ff */
[----:B------:R3:W4:Y:S01]  /*50c0*/  @P3 LDG.E.LTC128B.128 R8, desc[UR40][R30.64] ;  /* 0x000000281e083981 */ /* 0x000722000c1e1d20 */
[----:B------:R-:W-:Y:S02]  /*50d0*/  ISETP.LT.AND P2, PT, R37, R158, P6 ;  /* 0x0000009e2500720c */ /* 0x000fe40003741270 */
[----:B------:R-:W-:-:S04]  /*50e0*/  IADD3 R32, P1, PT, R2, R32, RZ ;  /* 0x0000002002207210 */ /* 0x000fc80007f3e0ff */
[----:B------:R-:W-:-:S07]  /*50f0*/  IADD3.X R33, PT, PT, R3, R33, RZ, P1, !PT ;  /* 0x0000002103217210 */ /* 0x000fce0000ffe4ff */
[----:B------:R-:W5:Y:S01]  /*5100*/  @P2 LDG.E.LTC128B.128 R4, desc[UR40][R32.64] ;  /* 0x0000002820042981 */ /* 0x000f62000c1e1d20 */
[-C--:B------:R-:W-:Y:S02]  /*5110*/  ISETP.LT.AND P5, PT, R35, R158.reuse, P0 ;  /* 0x0000009e2300720c */ /* 0x080fe400007a1270 */
[----:B------:R-:W-:Y:S01]  /*5120*/  ISETP.LT.AND P4, PT, R37, R158, P0 ;  /* 0x0000009e2500720c */ /* 0x000fe20000781270 */
[----:B------:R-:W-:Y:S01]  /*5130*/  BAR.SYNC.DEFER_BLOCKING 0x0 ;  /* 0x0000000000007b1d */ /* 0x000fe20000010000 */
[----:B-1----:R-:W-:-:S05]  /*5140*/  IMAD.HI.U32 R16, R35, -0x55555555, RZ ;  /* 0xaaaaaaab23107827 */ /* 0x002fca00078e00ff */
[--C-:B------:R-:W-:Y:S02]  /*5150*/  SHF.R.U32.HI R38, RZ, 0x1, R16.reuse ;  /* 0x00000001ff267819 */ /* 0x100fe40000011610 */
[----:B------:R-:W-:Y:S02]  /*5160*/  SHF.L.U32 R34, R16, 0x3, RZ ;  /* 0x0000000310227819 */ /* 0x000fe400000006ff */
[----:B------:R-:W-:Y:S01]  /*5170*/  SHF.R.U32.HI R16, RZ, 0x4, R16 ;  /* 0x00000004ff107819 */ /* 0x000fe20000011610 */
[----:B--2---:R-:W-:Y:S01]  /*5180*/  IMAD.HI.U32 R12, R37, -0x55555555, RZ ;  /* 0xaaaaaaab250c7827 */ /* 0x004fe200078e00ff */
[----:B------:R-:W-:Y:S02]  /*5190*/  LOP3.LUT R34, R34, 0x70, RZ, 0xc0, !PT ;  /* 0x0000007022227812 */ /* 0x000fe400078ec0ff */
[----:B---3--:R-:W-:Y:S01]  /*51a0*/  IADD3 R30, P2, PT, R2, R30, RZ ;  /* 0x0000001e021e7210 */ /* 0x008fe20007f5e0ff */
[----:B------:R-:W-:Y:S01]  /*51b0*/  IMAD R38, R38, -0x3, R35 ;  /* 0xfffffffd26267824 */ /* 0x000fe200078e0223 */
[----:B------:R-:W-:-:S02]  /*51c0*/  SHF.R.U32.HI R14, RZ, 0x1, R12 ;  /* 0x00000001ff0e7819 */ /* 0x000fc4000001160c */
[----:B------:R-:W-:Y:S01]  /*51d0*/  SHF.L.U32 R18, R12, 0x3, RZ ;  /* 0x000000030c127819 */ /* 0x000fe200000006ff */
[-C--:B------:R-:W-:Y:S01]  /*51e0*/  IMAD R38, R38, R165.reuse, R28 ;  /* 0x000000a526267224 */ /* 0x080fe200078e021c */
[----:B------:R-:W-:Y:S01]  /*51f0*/  IADD3 R15, PT, PT, R169, R34, RZ ;  /* 0x00000022a90f7210 */ /* 0x000fe20007ffe0ff */
[----:B------:R-:W-:Y:S01]  /*5200*/  IMAD R14, R14, -0x3, R37 ;  /* 0xfffffffd0e0e7824 */ /* 0x000fe200078e0225 */
[----:B------:R-:W-:Y:S01]  /*5210*/  LOP3.LUT R18, R18, 0x70, RZ, 0xc0, !PT ;  /* 0x0000007012127812 */ /* 0x000fe200078ec0ff */
[----:B------:R-:W-:Y:S01]  /*5220*/  STS.64 [R0], R80 ;  /* 0x0000005000007388 */ /* 0x000fe20000000a00 */
[----:B------:R-:W-:Y:S01]  /*5230*/  SHF.R.S32.HI R39, RZ, 0x1f, R38 ;  /* 0x0000001fff277819 */ /* 0x000fe20000011426 */
[----:B------:R-:W-:Y:S01]  /*5240*/  IMAD R17, R15, R166, R16 ;  /* 0x000000a60f117224 */ /* 0x000fe200078e0210 */
[----:B------:R-:W-:Y:S01]  /*5250*/  SHF.R.U32.HI R12, RZ, 0x4, R12 ;  /* 0x00000004ff0c7819 */ /* 0x000fe2000001160c */
[----:B------:R-:W-:Y:S01]  /*5260*/  STS.64 [R0+0x20], R76 ;  /* 0x0000204c00007388 */ /* 0x000fe20000000a00 */
[----:B------:R-:W-:Y:S01]  /*5270*/  IMAD R14, R14, R165, R28 ;  /* 0x000000a50e0e7224 */ /* 0x000fe200078e021c */
[----:B------:R-:W-:Y:S01]  /*5280*/  IADD3 R13, PT, PT, R169, R18, RZ ;  /* 0x00000012a90d7210 */ /* 0x000fe20007ffe0ff */
[----:B------:R-:W-:Y:S01]  /*5290*/  IMAD.WIDE R38, R17, R164, R38 ;  /* 0x000000a411267225 */ /* 0x000fe200078e0226 */
[----:B------:R-:W-:Y:S01]  /*52a0*/  STS.64 [R0+0x40], R72 ;  /* 0x0000404800007388 */ /* 0x000fe20000000a00 */
[----:B------:R-:W-:-:S02]  /*52b0*/  IADD3.X R31, PT, PT, R3, R31, RZ, P2, !PT ;  /* 0x0000001f031f7210 */ /* 0x000fc400017fe4ff */
[----:B------:R-:W-:Y:S01]  /*52c0*/  SHF.R.S32.HI R15, RZ, 0x1f, R14 ;  /* 0x0000001fff0f7819 */ /* 0x000fe2000001140e */
[----:B------:R-:W-:Y:S01]  /*52d0*/  STS.64 [R0+0x60], R68 ;  /* 0x0000604400007388 */ /* 0x000fe20000000a00 */
[----:B------:R-:W-:Y:S01]  /*52e0*/  IMAD R13, R13, R166, R12 ;  /* 0x000000a60d0d7224 */ /* 0x000fe200078e020c */
[C---:B------:R-:W-:Y:S02]  /*52f0*/  SHF.L.U64.HI R35, R38.reuse, 0x1, R39 ;  /* 0x0000000126237819 */ /* 0x040fe40000010227 */
[----:B------:R-:W-:Y:S01]  /*5300*/  STS.64 [R167+0x80], R64 ;  /* 0x00008040a7007388 */ /* 0x000fe20000000a00 */
[----:B------:R-:W-:Y:S01]  /*5310*/  IMAD.WIDE R14, R13, R164, R14 ;  /* 0x000000a40d0e7225 */ /* 0x000fe200078e020e */
[----:B------:R-:W-:Y:S02]  /*5320*/  SHF.L.U32 R37, R38, 0x1, RZ ;  /* 0x0000000126257819 */ /* 0x000fe400000006ff */
[----:B------:R-:W-:Y:S02]  /*5330*/  STS.64 [R167+0xa0], R60 ;  /* 0x0000a03ca7007388 */ /* 0x000fe40000000a00 */
[----:B------:R-:W-:-:S02]  /*5340*/  SHF.L.U64.HI R34, R14, 0x1, R15 ;  /* 0x000000010e227819 */ /* 0x000fc4000001020f */
[----:B------:R-:W-:Y:S01]  /*5350*/  STS.64 [R167+0xc0], R56 ;  /* 0x0000c038a7007388 */ /* 0x000fe20000000a00 */
[----:B------:R-:W-:Y:S02]  /*5360*/  SHF.L.U32 R36, R14, 0x1, RZ ;  /* 0x000000010e247819 */ /* 0x000fe400000006ff */
[----:B------:R-:W-:Y:S01]  /*5370*/  LOP3.LUT R37, R37, 0xfffffffe, RZ, 0xc0, !PT ;  /* 0xfffffffe25257812 */ /* 0x000fe200078ec0ff */
[----:B------:R-:W-:Y:S01]  /*5380*/  STS.64 [R167+0xe0], R52 ;  /* 0x0000e034a7007388 */ /* 0x000fe20000000a00 */
[----:B------:R-:W-:Y:S01]  /*5390*/  LOP3.LUT R34, R34, 0x1fffffff, RZ, 0xc0, !PT ;  /* 0x1fffffff22227812 */ /* 0x000fe200078ec0ff */
[----:B------:R-:W-:Y:S06]  /*53a0*/  BAR.SYNC.DEFER_BLOCKING 0x0 ;  /* 0x0000000000007b1d */ /* 0x000fec0000010000 */
[----:B------:R-:W1:Y:S04]  /*53b0*/  LDS.128 R24, [R170] ;  /* 0x00000000aa187984 */ /* 0x000e680000000c00 */
[----:B------:R-:W2:Y:S04]  /*53c0*/  LDS.128 R20, [R29] ;  /* 0x000000001d147984 */ /* 0x000ea80000000c00 */
[----:B------:R-:W3:Y:S04]  /*53d0*/  LDS.128 R16, [R170+0x440] ;  /* 0x00044000aa107984 */ /* 0x000ee80000000c00 */
[----:B------:R-:W3:Y:S01]  /*53e0*/  LDS.128 R12, [R29+0x440] ;  /* 0x000440001d0c7984 */ /* 0x000ee20000000c00 */
[----:B----4-:R-:W-:-:S02]  /*53f0*/  HADD2.F32 R43, -RZ, R8.H0_H0 ;  /* 0x20000008ff2b7230 */ /* 0x010fc40000004100 */
[--C-:B------:R-:W-:Y:S02]  /*5400*/  HADD2.F32 R41, -RZ, R9.reuse.H1_H1 ;  /* 0x30000009ff297230 */ /* 0x100fe40000004100 */
[----:B------:R-:W-:Y:S02]  /*5410*/  HADD2.F32 R45, -RZ, R8.H1_H1 ;  /* 0x30000008ff2d7230 */ /* 0x000fe40000004100 */
[-C--:B------:R-:W-:Y:S01]  /*5420*/  FMUL R43, R43, R168.reuse ;  /* 0x000000a82b2b7220 */ /* 0x080fe20000400000 */
[----:B------:R-:W-:Y:S02]  /*5430*/  HADD2.F32 R39, -RZ, R9.H0_H0 ;  /* 0x20000009ff277230 */ /* 0x000fe40000004100 */
[----:B------:R-:W-:Y:S01]  /*5440*/  FMUL R38, R41, R168 ;  /* 0x000000a829267220 */ /* 0x000fe20000400000 */
[--C-:B------:R-:W-:Y:S02]  /*5450*/  HADD2.F32 R41, -RZ, R10.reuse.H1_H1 ;  /* 0x3000000aff297230 */ /* 0x100fe40000004100 */
[----:B-1----:R-:W-:Y:S01]  /*5460*/  FFMA R24, R24, R160, R43 ;  /* 0x000000a018187223 */ /* 0x002fe2000000002b */
[-C--:B------:R-:W-:Y:S01]  /*5470*/  FMUL R40, R45, R168.reuse ;  /* 0x000000a82d287220 */ /* 0x080fe20000400000 */
[----:B------:R-:W-:Y:S01]  /*5480*/  FMUL R39, R39, R168 ;  /* 0x000000a827277220 */ /* 0x000fe20000400000 */
[----:B------:R-:W-:-:S02]  /*5490*/  HADD2.F32 R43, -RZ, R10.H0_H0 ;  /* 0x2000000aff2b7230 */ /* 0x000fc40000004100 */
[-C--:B------:R-:W-:Y:S01]  /*54a0*/  FFMA R25, R25, R160.reuse, R40 ;  /* 0x000000a019197223 */ /* 0x080fe20000000028 */
[-C--:B------:R-:W-:Y:S01]  /*54b0*/  FFMA R26, R26, R160.reuse, R39 ;  /* 0x000000a01a1a7223 */ /* 0x080fe20000000027 */
[----:B------:R-:W-:Y:S01]  /*54c0*/  FFMA R39, R27, R160, R38 ;  /* 0x000000a01b277223 */ /* 0x000fe20000000026 */
[-C--:B------:R-:W-:Y:S01]  /*54d0*/  FMUL R40, R41, R168.reuse ;  /* 0x000000a829287220 */ /* 0x080fe20000400000 */
[----:B------:R-:W-:Y:S01]  /*54e0*/  FMUL R27, R43, R168 ;  /* 0x000000a82b1b7220 */ /* 0x000fe20000400000 */
[--C-:B------:R-:W-:Y:S02]  /*54f0*/  HADD2.F32 R41, -RZ, R11.reuse.H0_H0 ;  /* 0x2000000bff297230 */ /* 0x100fe40000004100 */
[----:B------:R-:W-:Y:S02]  /*5500*/  HADD2.F32 R45, -RZ, R11.H1_H1 ;  /* 0x3000000bff2d7230 */ /* 0x000fe40000004100 */
[----:B--2---:R-:W-:Y:S01]  /*5510*/  FFMA R27, R20, R160, R27 ;  /* 0x000000a0141b7223 */ /* 0x004fe2000000001b */
[----:B-----5:R-:W-:-:S02]  /*5520*/  HADD2.F32 R43, -RZ, R4.H0_H0 ;  /* 0x20000004ff2b7230 */ /* 0x020fc40000004100 */
[----:B------:R-:W-:Y:S01]  /*5530*/  FMUL R41, R41, R168 ;  /* 0x000000a829297220 */ /* 0x000fe20000400000 */
[----:B------:R-:W-:Y:S01]  /*5540*/  FFMA R40, R21, R160, R40 ;  /* 0x000000a015287223 */ /* 0x000fe20000000028 */
[----:B------:R-:W-:Y:S01]  /*5550*/  FMUL R20, R45, R168 ;  /* 0x000000a82d147220 */ /* 0x000fe20000400000 */
[----:B------:R-:W-:Y:S02]  /*5560*/  HADD2.F32 R45, -RZ, R4.H1_H1 ;  /* 0x30000004ff2d7230 */ /* 0x000fe40000004100 */
[----:B------:R-:W-:Y:S01]  /*5570*/  FFMA R22, R22, R160, R41 ;  /* 0x000000a016167223 */ /* 0x000fe20000000029 */
[----:B------:R-:W-:Y:S01]  /*5580*/  FMUL R43, R43, R168 ;  /* 0x000000a82b2b7220 */ /* 0x000fe20000400000 */
[----:B------:R-:W-:Y:S01]  /*5590*/  FFMA R41, R23, R160, R20 ;  /* 0x000000a017297223 */ /* 0x000fe20000000014 */
[--C-:B------:R-:W-:Y:S02]  /*55a0*/  HADD2.F32 R23, -RZ, R5.reuse.H1_H1 ;  /* 0x30000005ff177230 */ /* 0x100fe40000004100 */
[----:B------:R-:W-:Y:S01]  /*55b0*/  FMUL R20, R45, R168 ;  /* 0x000000a82d147220 */ /* 0x000fe20000400000 */
[----:B------:R-:W-:-:S02]  /*55c0*/  HADD2.F32 R21, -RZ, R5.H0_H0 ;  /* 0x20000005ff157230 */ /* 0x000fc40000004100 */
[-C--:B---3--:R-:W-:Y:S01]  /*55d0*/  FFMA R38, R16, R160.reuse, R43 ;  /* 0x000000a010267223 */ /* 0x088fe2000000002b */
[--C-:B------:R-:W-:Y:S02]  /*55e0*/  HADD2.F32 R45, -RZ, R7.reuse.H1_H1 ;  /* 0x30000007ff2d7230 */ /* 0x100fe40000004100 */
[----:B------:R-:W-:Y:S01]  /*55f0*/  FFMA R43, R17, R160, R20 ;  /* 0x000000a0112b7223 */ /* 0x000fe20000000014 */
[----:B------:R-:W-:Y:S02]  /*5600*/  HADD2.F32 R17, -RZ, R7.H0_H0 ;  /* 0x20000007ff117230 */ /* 0x000fe40000004100 */
[-C--:B------:R-:W-:Y:S01]  /*5610*/  FMUL R16, R23, R168.reuse ;  /* 0x000000a817107220 */ /* 0x080fe20000400000 */
[-C--:B------:R-:W-:Y:S01]  /*5620*/  FMUL R21, R21, R168.reuse ;  /* 0x000000a815157220 */ /* 0x080fe20000400000 */
[--C-:B------:R-:W-:Y:S02]  /*5630*/  HADD2.F32 R47, -RZ, R6.reuse.H1_H1 ;  /* 0x30000006ff2f7230 */ /* 0x100fe40000004100 */
[----:B------:R-:W-:Y:S01]  /*5640*/  FMUL R17, R17, R168 ;  /* 0x000000a811117220 */ /* 0x000fe20000400000 */
[-C--:B------:R-:W-:Y:S01]  /*5650*/  FFMA R23, R19, R160.reuse, R16 ;  /* 0x000000a013177223 */ /* 0x080fe20000000010 */
[----:B------:R-:W-:Y:S01]  /*5660*/  FFMA R20, R18, R160, R21 ;  /* 0x000000a012147223 */ /* 0x000fe20000000015 */
[----:B------:R-:W-:Y:S01]  /*5670*/  FMUL R16, R45, R168 ;  /* 0x000000a82d107220 */ /* 0x000fe20000400000 */
[----:B------:R-:W-:-:S02]  /*5680*/  HADD2.F32 R21, -RZ, R6.H0_H0 ;  /* 0x20000006ff157230 */ /* 0x000fc40000004100 */
[----:B------:R-:W-:Y:S01]  /*5690*/  FMUL R44, R47, R168 ;  /* 0x000000a82f2c7220 */ /* 0x000fe20000400000 */
[----:B------:R-:W-:Y:S01]  /*56a0*/  FFMA R42, R14, R160, R17 ;  /* 0x000000a00e2a7223 */ /* 0x000fe20000000011 */
[----:B------:R-:W-:Y:S01]  /*56b0*/  F2FP.F16.F32.PACK_AB R17, R39, R26 ;  /* 0x0000001a2711723e */ /* 0x000fe200000000ff */
        /* <DEDUP_REMOVED lines=8> */
[----:B------:R-:W-:Y:S02]  /*5740*/  LOP3.LUT R13, R36, 0xfffffffe, RZ, 0xc0, !PT ;  /* 0xfffffffe240d7812 */ /* 0x000fe400078ec0ff */
[----:B------:R-:W-:Y:S02]  /*5750*/  ISETP.LT.AND P3, PT, R39, R158, P6 ;  /* 0x0000009e2700720c */ /* 0x000fe40003761270 */
[----:B------:R-:W-:Y:S02]  /*5760*/  F2FP.F16.F32.PACK_AB R19, R41, R22 ;  /* 0x000000162913723e */ /* 0x000fe400000000ff */
[----:B------:R-:W-:Y:S02]  /*5770*/  IADD3.X R25, PT, PT, R157, R14, RZ, P1, !PT ;  /* 0x0000000e9d197210 */ /* 0x000fe40000ffe4ff */
[----:B------:R-:W-:Y:S02]  /*5780*/  IADD3 R22, P1, PT, R156, R13, RZ ;  /* 0x0000000d9c167210 */ /* 0x000fe40007f3e0ff */
[----:B------:R-:W-:-:S02]  /*5790*/  F2FP.F16.F32.PACK_AB R18, R40, R27 ;  /* 0x0000001b2812723e */ /* 0x000fc400000000ff */
[----:B------:R-:W-:Y:S02]  /*57a0*/  F2FP.F16.F32.PACK_AB R13, R23, R20 ;  /* 0x00000014170d723e */ /* 0x000fe400000000ff */
[----:B------:R-:W-:Y:S01]  /*57b0*/  F2FP.F16.F32.PACK_AB R12, R43, R38 ;  /* 0x000000262b0c723e */ /* 0x000fe200000000ff */
[----:B------:R1:W-:Y:S01]  /*57c0*/  @P5 STG.E.128 desc[UR40][R24.64], R16 ;  /* 0x0000001018005986 */ /* 0x0003e2000c101d28 */
[----:B------:R-:W-:Y:S02]  /*57d0*/  F2FP.F16.F32.PACK_AB R14, R44, R21 ;  /* 0x000000152c0e723e */ /* 0x000fe400000000ff */
[----:B------:R-:W-:Y:S02]  /*57e0*/  IADD3.X R23, PT, PT, R157, R34, RZ, P1, !PT ;  /* 0x000000229d177210 */ /* 0x000fe40000ffe4ff */
[----:B------:R-:W-:-:S05]  /*57f0*/  F2FP.F16.F32.PACK_AB R15, R15, R42 ;  /* 0x0000002a0f0f723e */ /* 0x000fca00000000ff */
[----:B------:R2:W-:Y:S04]  /*5800*/  @P4 STG.E.128 desc[UR40][R22.64], R12 ;  /* 0x0000000c16004986 */ /* 0x0005e8000c101d28 */
[----:B------:R3:W4:Y:S01]  /*5810*/  @P3 LDG.E.LTC128B.128 R8, desc[UR40][R30.64] ;  /* 0x000000281e083981 */ /* 0x000722000c1e1d20 */
[----:B------:R-:W-:Y:S02]  /*5820*/  IADD3 R35, PT, PT, R161, 0x1a, RZ ;  /* 0x0000001aa1237810 */ /* 0x000fe40007ffe0ff */
[----:B------:R-:W-:Y:S02]  /*5830*/  IADD3 R32, P1, PT, R2, R32, RZ ;  /* 0x0000002002207210 */ /* 0x000fe40007f3e0ff */
[----:B------:R-:W-:Y:S02]  /*5840*/  ISETP.LT.AND P2, PT, R35, R158, P6 ;  /* 0x0000009e2300720c */ /* 0x000fe40003741270 */
[----:B------:R-:W-:-:S11]  /*5850*/  IADD3.X R33, PT, PT, R3, R33, RZ, P1, !PT ;  /* 0x0000002103217210 */ /* 0x000fd60000ffe4ff */
[----:B------:R-:W5:Y:S01]  /*5860*/  @P2 LDG.E.LTC128B.128 R4, desc[UR40][R32.64] ;  /* 0x0000002820042981 */ /* 0x000f62000c1e1d20 */
[C---:B-1----:R-:W-:Y:S01]  /*5870*/  IMAD.HI.U32 R16, R39.reuse, -0x55555555, RZ ;  /* 0xaaaaaaab27107827 */ /* 0x042fe200078e00ff */
[-C--:B------:R-:W-:Y:S01]  /*5880*/  ISETP.LT.AND P5, PT, R39, R158.reuse, P0 ;  /* 0x0000009e2700720c */ /* 0x080fe200007a1270 */
[----:B------:R-:W-:Y:S01]  /*5890*/  BAR.SYNC.DEFER_BLOCKING 0x0 ;  /* 0x0000000000007b1d */ /* 0x000fe20000010000 */
[C---:B------:R-:W-:Y:S02]  /*58a0*/  ISETP.LT.AND P4, PT, R35.reuse, R158, P0 ;  /* 0x0000009e2300720c */ /* 0x040fe40000781270 */
[--C-:B------:R-:W-:Y:S02]  /*58b0*/  SHF.R.U32.HI R36, RZ, 0x1, R16.reuse ;  /* 0x00000001ff247819 */ /* 0x100fe40000011610 */
[----:B------:R-:W-:Y:S01]  /*58c0*/  SHF.L.U32 R34, R16, 0x3, RZ ;  /* 0x0000000310227819 */ /* 0x000fe200000006ff */
[----:B--2---:R-:W-:Y:S01]  /*58d0*/  IMAD.HI.U32 R12, R35, -0x55555555, RZ ;  /* 0xaaaaaaab230c7827 */ /* 0x004fe200078e00ff */
[----:B------:R-:W-:-:S02]  /*58e0*/  SHF.R.U32.HI R16, RZ, 0x4, R16 ;  /* 0x00000004ff107819 */ /* 0x000fc40000011610 */
[----:B------:R-:W-:Y:S01]  /*58f0*/  LOP3.LUT R34, R34, 0x70, RZ, 0xc0, !PT ;  /* 0x0000007022227812 */ /* 0x000fe200078ec0ff */
[----:B------:R-:W-:Y:S01]  /*5900*/  IMAD R36, R36, -0x3, R39 ;  /* 0xfffffffd24247824 */ /* 0x000fe200078e0227 */
[----:B------:R-:W-:Y:S02]  /*5910*/  SHF.R.U32.HI R14, RZ, 0x1, R12 ;  /* 0x00000001ff0e7819 */ /* 0x000fe4000001160c */
[----:B------:R-:W-:Y:S01]  /*5920*/  SHF.L.U32 R18, R12, 0x3, RZ ;  /* 0x000000030c127819 */ /* 0x000fe200000006ff */
[-C--:B------:R-:W-:Y:S01]  /*5930*/  IMAD R36, R36, R165.reuse, R28 ;  /* 0x000000a524247224 */ /* 0x080fe200078e021c */
[----:B------:R-:W-:Y:S01]  /*5940*/  IADD3 R15, PT, PT, R169, R34, RZ ;  /* 0x00000022a90f7210 */ /* 0x000fe20007ffe0ff */
[----:B------:R-:W-:Y:S01]  /*5950*/  IMAD R14, R14, -0x3, R35 ;  /* 0xfffffffd0e0e7824 */ /* 0x000fe200078e0223 */
[----:B------:R-:W-:Y:S02]  /*5960*/  LOP3.LUT R18, R18, 0x70, RZ, 0xc0, !PT ;  /* 0x0000007012127812 */ /* 0x000fe400078ec0ff */
[----:B------:R-:W-:Y:S01]  /*5970*/  SHF.R.S32.HI R37, RZ, 0x1f, R36 ;  /* 0x0000001fff257819 */ /* 0x000fe20000011424 */
[----:B------:R-:W-:Y:S01]  /*5980*/  IMAD R14, R14, R165, R28 ;  /* 0x000000a50e0e7224 */ /* 0x000fe200078e021c */
[----:B------:R-:W-:Y:S01]  /*5990*/  SHF.R.U32.HI R12, RZ, 0x4, R12 ;  /* 0x00000004ff0c7819 */ /* 0x000fe2000001160c */
[----:B------:R-:W-:Y:S01]  /*59a0*/  IMAD R17, R15, R166, R16 ;  /* 0x000000a60f117224 */ /* 0x000fe200078e0210 */
[----:B------:R-:W-:Y:S01]  /*59b0*/  STS.64 [R0], R82 ;  /* 0x0000005200007388 */ /* 0x000fe20000000a00 */
[----:B------:R-:W-:-:S02]  /*59c0*/  IADD3 R13, PT, PT, R169, R18, RZ ;  /* 0x00000012a90d7210 */ /* 0x000fc40007ffe0ff */
[----:B------:R-:W-:Y:S01]  /*59d0*/  SHF.R.S32.HI R15, RZ, 0x1f, R14 ;  /* 0x0000001fff0f7819 */ /* 0x000fe2000001140e */
[----:B------:R-:W-:Y:S01]  /*59e0*/  STS.64 [R0+0x20], R78 ;  /* 0x0000204e00007388 */ /* 0x000fe20000000a00 */
[----:B------:R-:W-:Y:S01]  /*59f0*/  IMAD.WIDE R38, R17, R164, R36 ;  /* 0x000000a411267225 */ /* 0x000fe200078e0224 */
[----:B---3--:R-:W-:Y:S02]  /*5a00*/  IADD3 R30, P2, PT, R2, R30, RZ ;  /* 0x0000001e021e7210 */ /* 0x008fe40007f5e0ff */
[----:B------:R-:W-:Y:S01]  /*5a10*/  STS.64 [R0+0x40], R74 ;  /* 0x0000404a00007388 */ /* 0x000fe20000000a00 */
[----:B------:R-:W-:Y:S01]  /*5a20*/  IMAD R13, R13, R166, R12 ;  /* 0x000000a60d0d7224 */ /* 0x000fe200078e020c */
[C---:B------:R-:W-:Y:S02]  /*5a30*/  SHF.L.U64.HI R36, R38.reuse, 0x1, R39 ;  /* 0x0000000126247819 */ /* 0x040fe40000010227 */
[----:B------:R-:W-:Y:S01]  /*5a40*/  STS.64 [R0+0x60], R70 ;  /* 0x0000604600007388 */ /* 0x000fe20000000a00 */
[----:B------:R-:W-:Y:S01]  /*5a50*/  IMAD.WIDE R14, R13, R164, R14 ;  /* 0x000000a40d0e7225 */ /* 0x000fe200078e020e */
[----:B------:R-:W-:-:S02]  /*5a60*/  SHF.L.U32 R38, R38, 0x1, RZ ;  /* 0x0000000126267819 */ /* 0x000fc400000006ff */
[----:B------:R-:W-:Y:S01]  /*5a70*/  STS.64 [R167+0x80], R66 ;  /* 0x00008042a7007388 */ /* 0x000fe20000000a00 */
[----:B------:R-:W-:Y:S02]  /*5a80*/  LOP3.LUT R36, R36, 0x1fffffff, RZ, 0xc0, !PT ;  /* 0x1fffffff24247812 */ /* 0x000fe400078ec0ff */
[C---:B------:R-:W-:Y:S01]  /*5a90*/  SHF.L.U64.HI R34, R14.reuse, 0x1, R15 ;  /* 0x000000010e227819 */ /* 0x040fe2000001020f */
[----:B------:R-:W-:Y:S01]  /*5aa0*/  STS.64 [R167+0xa0], R62 ;  /* 0x0000a03ea7007388 */ /* 0x000fe20000000a00 */
[----:B------:R-:W-:Y:S02]  /*5ab0*/  SHF.L.U32 R37, R14, 0x1, RZ ;  /* 0x000000010e257819 */ /* 0x000fe400000006ff */
[----:B------:R-:W-:Y:S01]  /*5ac0*/  LOP3.LUT R34, R34, 0x1fffffff, RZ, 0xc0, !PT ;  /* 0x1fffffff22227812 */ /* 0x000fe200078ec0ff */
[----:B------:R-:W-:Y:S01]  /*5ad0*/  STS.64 [R167+0xc0], R58 ;  /* 0x0000c03aa7007388 */ /* 0x000fe20000000a00 */
[----:B------:R-:W-:Y:S02]  /*5ae0*/  LOP3.LUT R37, R37, 0xfffffffe, RZ, 0xc0, !PT ;  /* 0xfffffffe25257812 */ /* 0x000fe400078ec0ff */
[----:B------:R-:W-:Y:S01]  /*5af0*/  IADD3.X R31, PT, PT, R3, R31, RZ, P2, !PT ;  /* 0x0000001f031f7210 */ /* 0x000fe200017fe4ff */
[----:B------:R-:W-:Y:S01]  /*5b00*/  STS.64 [R167+0xe0], R54 ;  /* 0x0000e036a7007388 */ /* 0x000fe20000000a00 */
[----:B------:R-:W-:Y:S06]  /*5b10*/  BAR.SYNC.DEFER_BLOCKING 0x0 ;  /* 0x0000000000007b1d */ /* 0x000fec0000010000 */
[----:B------:R-:W1:Y:S04]  /*5b20*/  LDS.128 R24, [R170] ;  /* 0x00000000aa187984 */ /* 0x000e680000000c00 */
[----:B------:R-:W2:Y:S04]  /*5b30*/  LDS.128 R20, [R29] ;  /* 0x000000001d147984 */ /* 0x000ea80000000c00 */
[----:B------:R-:W3:Y:S04]  /*5b40*/  LDS.128 R16, [R170+0x440] ;  /* 0x00044000aa107984 */ /* 0x000ee80000000c00 */
[----:B------:R-:W3:Y:S01]  /*5b50*/  LDS.128 R12, [R29+0x440] ;  /* 0x000440001d0c7984 */ /* 0x000ee20000000c00 */
[----:B----4-:R-:W-:-:S02]  /*5b60*/  HADD2.F32 R39, -RZ, R8.H0_H0 ;  /* 0x20000008ff277230 */ /* 0x010fc40000004100 */
        /* <DEDUP_REMOVED lines=8> */
[----:B------:R-:W-:-:S02]  /*5bf0*/  HADD2.F32 R35, -RZ, R10.H1_H1 ;  /* 0x3000000aff237230 */ /* 0x000fc40000004100 */
[----:B------:R-:W-:Y:S01]  /*5c00*/  FFMA R26, R26, R160, R41 ;  /* 0x000000a01a1a7223 */ /* 0x000fe20000000029 */
[----:B------:R-:W-:Y:S01]  /*5c10*/  FMUL R42, R43, R168 ;  /* 0x000000a82b2a7220 */ /* 0x000fe20000400000 */
[--C-:B------:R-:W-:Y:S02]  /*5c20*/  HADD2.F32 R41, -RZ, R11.reuse.H1_H1 ;  /* 0x3000000bff297230 */ /* 0x100fe40000004100 */
[----:B------:R-:W-:Y:S01]  /*5c30*/  FFMA R27, R27, R160, R40 ;  /* 0x000000a01b1b7223 */ /* 0x000fe20000000028 */
[-C--:B------:R-:W-:Y:S01]  /*5c40*/  FMUL R39, R39, R168.reuse ;  /* 0x000000a827277220 */ /* 0x080fe20000400000 */
[----:B------:R-:W-:Y:S01]  /*5c50*/  FMUL R40, R35, R168 ;  /* 0x000000a823287220 */ /* 0x000fe20000400000 */
[----:B------:R-:W-:Y:S01]  /*5c60*/  FFMA R25, R25, R160, R42 ;  /* 0x000000a019197223 */ /* 0x000fe2000000002a */
[----:B------:R-:W-:Y:S01]  /*5c70*/  FMUL R42, R41, R168 ;  /* 0x000000a8292a7220 */ /* 0x000fe20000400000 */
[----:B--2---:R-:W-:Y:S01]  /*5c80*/  FFMA R20, R20, R160, R39 ;  /* 0x000000a014147223 */ /* 0x004fe20000000027 */
[----:B------:R-:W-:-:S02]  /*5c90*/  HADD2.F32 R35, -RZ, R11.H0_H0 ;  /* 0x2000000bff237230 */ /* 0x000fc40000004100 */
[-C--:B------:R-:W-:Y:S01]  /*5ca0*/  FFMA R39, R21, R160.reuse, R40 ;  /* 0x000000a015277223 */ /* 0x080fe20000000028 */
[--C-:B-----5:R-:W-:Y:S02]  /*5cb0*/  HADD2.F32 R21, -RZ, R4.reuse.H0_H0 ;  /* 0x20000004ff157230 */ /* 0x120fe40000004100 */
[----:B------:R-:W-:Y:S01]  /*5cc0*/  FFMA R42, R23, R160, R42 ;  /* 0x000000a0172a7223 */ /* 0x000fe2000000002a */
[----:B------:R-:W-:Y:S02]  /*5cd0*/  HADD2.F32 R43, -RZ, R4.H1_H1 ;  /* 0x30000004ff2b7230 */ /* 0x000fe40000004100 */
[-C--:B------:R-:W-:Y:S01]  /*5ce0*/  FMUL R35, R35, R168.reuse ;  /* 0x000000a823237220 */ /* 0x080fe20000400000 */
[--C-:B------:R-:W-:Y:S02]  /*5cf0*/  HADD2.F32 R23, -RZ, R5.reuse.H1_H1 ;  /* 0x30000005ff177230 */ /* 0x100fe40000004100 */
[----:B------:R-:W-:Y:S01]  /*5d00*/  FMUL R21, R21, R168 ;  /* 0x000000a815157220 */ /* 0x000fe20000400000 */
[----:B------:R-:W-:-:S02]  /*5d10*/  HADD2.F32 R41, -RZ, R5.H0_H0 ;  /* 0x20000005ff297230 */ /* 0x000fc40000004100 */
[----:B------:R-:W-:Y:S01]  /*5d20*/  FMUL R40, R43, R168 ;  /* 0x000000a82b287220 */ /* 0x000fe20000400000 */
[----:B------:R-:W-:Y:S01]  /*5d30*/  FFMA R35, R22, R160, R35 ;  /* 0x000000a016237223 */ /* 0x000fe20000000023 */
[----:B------:R-:W-:Y:S01]  /*5d40*/  FMUL R46, R23, R168 ;  /* 0x000000a8172e7220 */ /* 0x000fe20000400000 */
[-C--:B---3--:R-:W-:Y:S01]  /*5d50*/  FFMA R22, R16, R160.reuse, R21 ;  /* 0x000000a010167223 */ /* 0x088fe20000000015 */
[----:B------:R-:W-:Y:S01]  /*5d60*/  FFMA R43, R17, R160, R40 ;  /* 0x000000a0112b7223 */ /* 0x000fe20000000028 */
[--C-:B------:R-:W-:Y:S01]  /*5d70*/  HADD2.F32 R21, -RZ, R6.reuse.H0_H0 ;  /* 0x20000006ff157230 */ /* 0x100fe20000004100 */
[----:B------:R-:W-:Y:S01]  /*5d80*/  F2FP.F16.F32.PACK_AB R16, R25, R24 ;  /* 0x000000181910723e */ /* 0x000fe200000000ff */
[----:B------:R-:W-:Y:S02]  /*5d90*/  HADD2.F32 R45, -RZ, R6.H1_H1 ;  /* 0x30000006ff2d7230 */ /* 0x000fe40000004100 */
[----:B------:R-:W-:Y:S01]  /*5da0*/  FFMA R46, R19, R160, R46 ;  /* 0x000000a0132e7223 */ /* 0x000fe2000000002e */
[--C-:B------:R-:W-:Y:S01]  /*5db0*/  HADD2.F32 R23, -RZ, R7.reuse.H0_H0 ;  /* 0x20000007ff177230 */ /* 0x100fe20000004100 */
[----:B------:R-:W-:Y:S01]  /*5dc0*/  LOP3.LUT R25, R38, 0xfffffffe, RZ, 0xc0, !PT ;  /* 0xfffffffe26197812 */ /* 0x000fe200078ec0ff */
[----:B------:R-:W-:Y:S01]  /*5dd0*/  HADD2.F32 R17, -RZ, R7.H1_H1 ;  /* 0x30000007ff117230 */ /* 0x000fe20000004100 */
[----:B------:R-:W-:Y:S01]  /*5de0*/  F2FP.F16.F32.PACK_AB R19, R42, R35 ;  /* 0x000000232a13723e */ /* 0x000fe200000000ff */
[-C--:B------:R-:W-:Y:S01]  /*5df0*/  FMUL R41, R41, R168.reuse ;  /* 0x000000a829297220 */ /* 0x080fe20000400000 */
[----:B------:R-:W-:Y:S01]  /*5e00*/  IADD3 R35, PT, PT, R161, 0x20, RZ ;  /* 0x00000020a1237810 */ /* 0x000fe20007ffe0ff */
[-C--:B------:R-:W-:Y:S01]  /*5e10*/  FMUL R21, R21, R168.reuse ;  /* 0x000000a815157220 */ /* 0x080fe20000400000 */
[-C--:B------:R-:W-:Y:S01]  /*5e20*/  FMUL R40, R45, R168.reuse ;  /* 0x000000a82d287220 */ /* 0x080fe20000400000 */
[-C--:B------:R-:W-:Y:S01]  /*5e30*/  FMUL R23, R23, R168.reuse ;  /* 0x000000a817177220 */ /* 0x080fe20000400000 */
[----:B------:R-:W-:Y:S01]  /*5e40*/  FMUL R44, R17, R168 ;  /* 0x000000a8112c7220 */ /* 0x000fe20000400000 */
[----:B------:R-:W-:Y:S01]  /*5e50*/  IADD3 R24, P1, PT, R156, R25, RZ ;  /* 0x000000199c187210 */ /* 0x000fe20007f3e0ff */
[----:B------:R-:W-:Y:S01]  /*5e60*/  FFMA R41, R18, R160, R41 ;  /* 0x000000a012297223 */ /* 0x000fe20000000029 */
[----:B------:R-:W-:Y:S01]  /*5e70*/  ISETP.LT.AND P3, PT, R35, R158, P6 ;  /* 0x0000009e2300720c */ /* 0x000fe20003761270 */
[-C--:B------:R-:W-:Y:S01]  /*5e80*/  FFMA R21, R12, R160.reuse, R21 ;  /* 0x000000a00c157223 */ /* 0x080fe20000000015 */
[-C--:B------:R-:W-:Y:S01]  /*5e90*/  FFMA R40, R13, R160.reuse, R40 ;  /* 0x000000a00d287223 */ /* 0x080fe20000000028 */
        /* <DEDUP_REMOVED lines=8> */
[----:B------:R1:W-:Y:S01]  /*5f20*/  @P5 STG.E.128 desc[UR40][R24.64], R16 ;  /* 0x0000001018005986 */ /* 0x0003e2000c101d28 */
[----:B------:R-:W-:-:S02]  /*5f30*/  F2FP.F16.F32.PACK_AB R13, R46, R41 ;  /* 0x000000292e0d723e */ /* 0x000fc400000000ff */
[----:B------:R-:W-:Y:S02]  /*5f40*/  F2FP.F16.F32.PACK_AB R15, R44, R23 ;  /* 0x000000172c0f723e */ /* 0x000fe400000000ff */
[----:B------:R-:W-:-:S05]  /*5f50*/  IADD3.X R21, PT, PT, R157, R34, RZ, P1, !PT ;  /* 0x000000229d157210 */ /* 0x000fca0000ffe4ff */
        /* <DEDUP_REMOVED lines=238> */
[----:B------:R-:W3:Y:S01]  /*6e40*/  @P3 LDG.E.LTC128B.128 R8, desc[UR40][R30.64] ;  /* 0x000000281e083981 */ /* 0x000ee2000c1e1d20 */
[----:B------:R-:W-:Y:S02]  /*6e50*/  ISETP.LT.AND P2, PT, R37, R158, P6 ;  /* 0x0000009e2500720c */ /* 0x000fe40003741270 */
[----:B------:R-:W-:-:S04]  /*6e60*/  IADD3 R32, P1, PT, R2, R32, RZ ;  /* 0x0000002002207210 */ /* 0x000fc80007f3e0ff */
[----:B------:R-:W-:-:S07]  /*6e70*/  IADD3.X R33, PT, PT, R3, R33, RZ, P1, !PT ;  /* 0x0000002103217210 */ /* 0x000fce0000ffe4ff */
[----:B------:R-:W4:Y:S01]  /*6e80*/  @P2 LDG.E.LTC128B.128 R4, desc[UR40][R32.64] ;  /* 0x0000002820042981 */ /* 0x000f22000c1e1d20 */
[CC--:B------:R-:W-:Y:S01]  /*6e90*/  ISETP.LT.AND P5, PT, R35.reuse, R158.reuse, P0 ;  /* 0x0000009e2300720c */ /* 0x0c0fe200007a1270 */
[----:B------:R-:W-:Y:S01]  /*6ea0*/  BAR.SYNC.DEFER_BLOCKING 0x0 ;  /* 0x0000000000007b1d */ /* 0x000fe20000010000 */
[----:B-1----:R-:W-:Y:S01]  /*6eb0*/  IMAD.HI.U32 R16, R35, -0x55555555, RZ ;  /* 0xaaaaaaab23107827 */ /* 0x002fe200078e00ff */
[----:B------:R-:W-:-:S04]  /*6ec0*/  ISETP.LT.AND P4, PT, R37, R158, P0 ;  /* 0x0000009e2500720c */ /* 0x000fc80000781270 */
[--C-:B------:R-:W-:Y:S02]  /*6ed0*/  SHF.R.U32.HI R38, RZ, 0x1, R16.reuse ;  /* 0x00000001ff267819 */ /* 0x100fe40000011610 */
[----:B------:R-:W-:Y:S02]  /*6ee0*/  SHF.L.U32 R34, R16, 0x3, RZ ;  /* 0x0000000310227819 */ /* 0x000fe400000006ff */
[----:B------:R-:W-:Y:S01]  /*6ef0*/  SHF.R.U32.HI R16, RZ, 0x4, R16 ;  /* 0x00000004ff107819 */ /* 0x000fe20000011610 */
[----:B--2---:R-:W-:Y:S01]  /*6f00*/  IMAD.HI.U32 R12, R37, -0x55555555, RZ ;  /* 0xaaaaaaab250c7827 */ /* 0x004fe200078e00ff */
[----:B------:R-:W-:-:S03]  /*6f10*/  LOP3.LUT R34, R34, 0x70, RZ, 0xc0, !PT ;  /* 0x0000007022227812 */ /* 0x000fc600078ec0ff */
[----:B------:R-:W-:Y:S01]  /*6f20*/  IMAD R38, R38, -0x3, R35 ;  /* 0xfffffffd26267824 */ /* 0x000fe200078e0223 */
[----:B------:R-:W-:Y:S02]  /*6f30*/  SHF.R.U32.HI R14, RZ, 0x1, R12 ;  /* 0x00000001ff0e7819 */ /* 0x000fe4000001160c */
[----:B------:R-:W-:Y:S01]  /*6f40*/  SHF.L.U32 R18, R12, 0x3, RZ ;  /* 0x000000030c127819 */ /* 0x000fe200000006ff */
[-CC-:B------:R-:W-:Y:S01]  /*6f50*/  IMAD R38, R38, R165.reuse, R28.reuse ;  /* 0x000000a526267224 */ /* 0x180fe200078e021c */
[----:B------:R-:W-:Y:S01]  /*6f60*/  IADD3 R15, PT, PT, R169, R34, RZ ;  /* 0x00000022a90f7210 */ /* 0x000fe20007ffe0ff */
[----:B------:R-:W-:Y:S01]  /*6f70*/  IMAD R14, R14, -0x3, R37 ;  /* 0xfffffffd0e0e7824 */ /* 0x000fe200078e0225 */
[----:B------:R-:W-:Y:S01]  /*6f80*/  LOP3.LUT R18, R18, 0x70, RZ, 0xc0, !PT ;  /* 0x0000007012127812 */ /* 0x000fe200078ec0ff */
[----:B------:R-:W-:Y:S02]  /*6f90*/  STS.64 [R0], R144 ;  /* 0x0000009000007388 */ /* 0x000fe40000000a00 */
[----:B------:R-:W-:Y:S01]  /*6fa0*/  IMAD R14, R14, R165, R28 ;  /* 0x000000a50e0e7224 */ /* 0x000fe200078e021c */
[----:B------:R-:W-:Y:S01]  /*6fb0*/  SHF.R.U32.HI R12, RZ, 0x4, R12 ;  /* 0x00000004ff0c7819 */ /* 0x000fe2000001160c */
[----:B------:R-:W-:Y:S01]  /*6fc0*/  IMAD R17, R15, R166, R16 ;  /* 0x000000a60f117224 */ /* 0x000fe200078e0210 */
[----:B------:R-:W-:Y:S01]  /*6fd0*/  STS.64 [R0+0x20], R140 ;  /* 0x0000208c00007388 */ /* 0x000fe20000000a00 */
[----:B------:R-:W-:-:S02]  /*6fe0*/  IADD3 R13, PT, PT, R169, R18, RZ ;  /* 0x00000012a90d7210 */ /* 0x000fc40007ffe0ff */
[----:B------:R-:W-:Y:S01]  /*6ff0*/  SHF.R.S32.HI R39, RZ, 0x1f, R38 ;  /* 0x0000001fff277819 */ /* 0x000fe20000011426 */
[----:B------:R-:W-:Y:S01]  /*7000*/  STS.64 [R0+0x40], R136 ;  /* 0x0000408800007388 */ /* 0x000fe20000000a00 */
[----:B------:R-:W-:Y:S01]  /*7010*/  SHF.R.S32.HI R15, RZ, 0x1f, R14 ;  /* 0x0000001fff0f7819 */ /* 0x000fe2000001140e */
[----:B------:R-:W-:Y:S02]  /*7020*/  IMAD R13, R13, R166, R12 ;  /* 0x000000a60d0d7224 */ /* 0x000fe400078e020c */
[----:B------:R-:W-:Y:S01]  /*7030*/  STS.64 [R0+0x60], R132 ;  /* 0x0000608400007388 */ /* 0x000fe20000000a00 */
[----:B------:R-:W-:-:S03]  /*7040*/  IMAD.WIDE R38, R17, R164, R38 ;  /* 0x000000a411267225 */ /* 0x000fc600078e0226 */
[----:B------:R-:W-:Y:S01]  /*7050*/  STS.64 [R167+0x80], R128 ;  /* 0x00008080a7007388 */ /* 0x000fe20000000a00 */
[----:B------:R-:W-:Y:S01]  /*7060*/  IMAD.WIDE R14, R13, R164, R14 ;  /* 0x000000a40d0e7225 */ /* 0x000fe200078e020e */
[C---:B------:R-:W-:Y:S02]  /*7070*/  SHF.L.U64.HI R34, R38.reuse, 0x1, R39 ;  /* 0x0000000126227819 */ /* 0x040fe40000010227 */
[----:B------:R-:W-:Y:S01]  /*7080*/  STS.64 [R167+0xa0], R124 ;  /* 0x0000a07ca7007388 */ /* 0x000fe20000000a00 */
[----:B------:R-:W-:Y:S02]  /*7090*/  SHF.L.U32 R37, R38, 0x1, RZ ;  /* 0x0000000126257819 */ /* 0x000fe400000006ff */
[C---:B------:R-:W-:Y:S01]  /*70a0*/  SHF.L.U64.HI R35, R14.reuse, 0x1, R15 ;  /* 0x000000010e237819 */ /* 0x040fe2000001020f */
        /* <DEDUP_REMOVED lines=8> */
[----:B------:R-:W5:Y:S04]  /*7130*/  LDS.128 R16, [R170+0x440] ;  /* 0x00044000aa107984 */ /* 0x000f680000000c00 */
[----:B------:R-:W5:Y:S01]  /*7140*/  LDS.128 R12, [R29+0x440] ;  /* 0x000440001d0c7984 */ /* 0x000f620000000c00 */
[----:B---3--:R-:W-:-:S02]  /*7150*/  HADD2.F32 R43, -RZ, R8.H0_H0 ;  /* 0x20000008ff2b7230 */ /* 0x008fc40000004100 */
[--C-:B------:R-:W-:Y:S02]  /*7160*/  HADD2.F32 R39, -RZ, R9.reuse.H1_H1 ;  /* 0x30000009ff277230 */ /* 0x100fe40000004100 */
[----:B------:R-:W-:Y:S02]  /*7170*/  HADD2.F32 R41, -RZ, R9.H0_H0 ;  /* 0x20000009ff297230 */ /* 0x000fe40000004100 */
[-C--:B------:R-:W-:Y:S01]  /*7180*/  FMUL R43, R43, R168.reuse ;  /* 0x000000a82b2b7220 */ /* 0x080fe20000400000 */
[----:B------:R-:W-:Y:S02]  /*7190*/  HADD2.F32 R45, -RZ, R8.H1_H1 ;  /* 0x30000008ff2d7230 */ /* 0x000fe40000004100 */
[----:B------:R-:W-:Y:S01]  /*71a0*/  FMUL R38, R39, R168 ;  /* 0x000000a827267220 */ /* 0x000fe20000400000 */
[--C-:B------:R-:W-:Y:S02]  /*71b0*/  HADD2.F32 R39, -RZ, R10.reuse.H1_H1 ;  /* 0x3000000aff277230 */ /* 0x100fe40000004100 */
[----:B-1----:R-:W-:Y:S01]  /*71c0*/  FFMA R24, R24, R160, R43 ;  /* 0x000000a018187223 */ /* 0x002fe2000000002b */
[----:B------:R-:W-:Y:S01]  /*71d0*/  FMUL R41, R41, R168 ;  /* 0x000000a829297220 */ /* 0x000fe20000400000 */
[----:B------:R-:W-:-:S02]  /*71e0*/  HADD2.F32 R43, -RZ, R10.H0_H0 ;  /* 0x2000000aff2b7230 */ /* 0x000fc40000004100 */
[----:B------:R-:W-:Y:S01]  /*71f0*/  FFMA R27, R27, R160, R38 ;  /* 0x000000a01b1b7223 */ /* 0x000fe20000000026 */
[----:B------:R-:W-:Y:S01]  /*7200*/  FMUL R38, R39, R168 ;  /* 0x000000a827267220 */ /* 0x000fe20000400000 */
[----:B------:R-:W-:Y:S01]  /*7210*/  FFMA R26, R26, R160, R41 ;  /* 0x000000a01a1a7223 */ /* 0x000fe20000000029 */
[--C-:B------:R-:W-:Y:S02]  /*7220*/  HADD2.F32 R41, -RZ, R11.reuse.H1_H1 ;  /* 0x3000000bff297230 */ /* 0x100fe40000004100 */
[----:B------:R-:W-:Y:S01]  /*7230*/  FMUL R43, R43, R168 ;  /* 0x000000a82b2b7220 */ /* 0x000fe20000400000 */
[----:B------:R-:W-:Y:S02]  /*7240*/  HADD2.F32 R39, -RZ, R11.H0_H0 ;  /* 0x2000000bff277230 */ /* 0x000fe40000004100 */
[----:B--2---:R-:W-:Y:S01]  /*7250*/  FFMA R21, R21, R160, R38 ;  /* 0x000000a015157223 */ /* 0x004fe20000000026 */
[----:B------:R-:W-:Y:S01]  /*7260*/  FMUL R40, R45, R168 ;  /* 0x000000a82d287220 */ /* 0x000fe20000400000 */
[----:B------:R-:W-:Y:S01]  /*7270*/  FFMA R20, R20, R160, R43 ;  /* 0x000000a014147223 */ /* 0x000fe2000000002b */
[-C--:B------:R-:W-:Y:S01]  /*7280*/  FMUL R38, R41, R168.reuse ;  /* 0x000000a829267220 */ /* 0x080fe20000400000 */
[----:B------:R-:W-:Y:S01]  /*7290*/  FMUL R39, R39, R168 ;  /* 0x000000a827277220 */ /* 0x000fe20000400000 */
[----:B----4-:R-:W-:-:S02]  /*72a0*/  HADD2.F32 R43, -RZ, R4.H1_H1 ;  /* 0x30000004ff2b7230 */ /* 0x010fc40000004100 */
[-C--:B------:R-:W-:Y:S01]  /*72b0*/  FFMA R25, R25, R160.reuse, R40 ;  /* 0x000000a019197223 */ /* 0x080fe20000000028 */
[--C-:B------:R-:W-:Y:S02]  /*72c0*/  HADD2.F32 R41, -RZ, R5.reuse.H0_H0 ;  /* 0x20000005ff297230 */ /* 0x100fe40000004100 */
[-C--:B------:R-:W-:Y:S01]  /*72d0*/  FFMA R22, R22, R160.reuse, R39 ;  /* 0x000000a016167223 */ /* 0x080fe20000000027 */
[----:B------:R-:W-:Y:S02]  /*72e0*/  HADD2.F32 R45, -RZ, R4.H0_H0 ;  /* 0x20000004ff2d7230 */ /* 0x000fe40000004100 */
        /* <DEDUP_REMOVED lines=9> */
[----:B------:R-:W-:Y:S02]  /*7380*/  HADD2.F32 R41, -RZ, R6.H0_H0 ;  /* 0x20000006ff297230 */ /* 0x000fe40000004100 */
[-C--:B------:R-:W-:Y:S01]  /*7390*/  FMUL R16, R43, R168.reuse ;  /* 0x000000a82b107220 */ /* 0x080fe20000400000 */
[--C-:B------:R-:W-:Y:S02]  /*73a0*/  HADD2.F32 R17, -RZ, R7.reuse.H0_H0 ;  /* 0x20000007ff117230 */ /* 0x100fe40000004100 */
[----:B------:R-:W-:Y:S01]  /*73b0*/  FMUL R44, R47, R168 ;  /* 0x000000a82f2c7220 */ /* 0x000fe20000400000 */
[----:B------:R-:W-:Y:S01]  /*73c0*/  HADD2.F32 R45, -RZ, R7.H1_H1 ;  /* 0x30000007ff2d7230 */ /* 0x000fe20000004100 */
[----:B------:R-:W-:Y:S01]  /*73d0*/  F2FP.F16.F32.PACK_AB R18, R21, R20 ;  /* 0x000000141512723e */ /* 0x000fe200000000ff */
[----:B------:R-:W-:Y:S01]  /*73e0*/  FFMA R43, R19, R160, R16 ;  /* 0x000000a0132b7223 */ /* 0x000fe20000000010 */
[-C--:B------:R-:W-:Y:S01]  /*73f0*/  FMUL R41, R41, R168.reuse ;  /* 0x000000a829297220 */ /* 0x080fe20000400000 */
[----:B------:R-:W-:Y:S01]  /*7400*/  IADD3 R21, PT, PT, R161, 0x38, RZ ;  /* 0x00000038a1157810 */ /* 0x000fe20007ffe0ff */
[----:B------:R-:W-:Y:S01]  /*7410*/  FMUL R17, R17, R168 ;  /* 0x000000a811117220 */ /* 0x000fe20000400000 */
[----:B------:R-:W-:Y:S01]  /*7420*/  F2FP.F16.F32.PACK_AB R19, R39, R22 ;  /* 0x000000162713723e */ /* 0x000fe200000000ff */
[----:B------:R-:W-:Y:S01]  /*7430*/  FMUL R16, R45, R168 ;  /* 0x000000a82d107220 */ /* 0x000fe20000400000 */
[-C--:B------:R-:W-:Y:S01]  /*7440*/  FFMA R44, R13, R160.reuse, R44 ;  /* 0x000000a00d2c7223 */ /* 0x080fe2000000002c */
[----:B------:R-:W-:Y:S01]  /*7450*/  IADD3 R22, P1, PT, R156, R37, RZ ;  /* 0x000000259c167210 */ /* 0x000fe20007f3e0ff */
[-C--:B------:R-:W-:Y:S01]  /*7460*/  FFMA R41, R12, R160.reuse, R41 ;  /* 0x000000a00c297223 */ /* 0x080fe20000000029 */
[----:B------:R-:W-:Y:S01]  /*7470*/  LOP3.LUT R13, R36, 0xfffffffe, RZ, 0xc0, !PT ;  /* 0xfffffffe240d7812 */ /* 0x000fe200078ec0ff */
[----:B------:R-:W-:Y:S01]  /*7480*/  FFMA R42, R14, R160, R17 ;  /* 0x000000a00e2a7223 */ /* 0x000fe20000000011 */
[----:B------:R-:W-:Y:S01]  /*7490*/  ISETP.LT.AND P3, PT, R21, R158, P6 ;  /* 0x0000009e1500720c */ /* 0x000fe20003761270 */
[----:B------:R-:W-:Y:S01]  /*74a0*/  FFMA R15, R15, R160, R16 ;  /* 0x000000a00f0f7223 */ /* 0x000fe20000000010 */
        /* <DEDUP_REMOVED lines=19> */
[----:B------:R3:W4:Y:S01]  /*75e0*/  @P2 LDG.E.LTC128B.128 R4, desc[UR40][R2.64] ;  /* 0x0000002802042981 */ /* 0x000722000c1e1d20 */
[C---:B-1----:R-:W-:Y:S01]  /*75f0*/  IMAD.HI.U32 R16, R21.reuse, -0x55555555, RZ ;  /* 0xaaaaaaab15107827 */ /* 0x042fe200078e00ff */
[-C--:B------:R-:W-:Y:S01]  /*7600*/  ISETP.LT.AND P1, PT, R21, R158.reuse, P0 ;  /* 0x0000009e1500720c */ /* 0x080fe20000721270 */
[----:B------:R-:W-:Y:S02]  /*7610*/  BAR.SYNC.DEFER_BLOCKING 0x0 ;  /* 0x0000000000007b1d */ /* 0x000fe40000010000 */
[C---:B------:R-:W-:Y:S01]  /*7620*/  IMAD.HI.U32 R17, R161.reuse, -0x55555555, RZ ;  /* 0xaaaaaaaba1117827 */ /* 0x040fe200078e00ff */
[----:B------:R-:W-:Y:S02]  /*7630*/  SHF.L.U32 R20, R16, 0x3, RZ ;  /* 0x0000000310147819 */ /* 0x000fe400000006ff */
[----:B------:R-:W-:Y:S02]  /*7640*/  ISETP.LT.AND P3, PT, R161, R158, P0 ;  /* 0x0000009ea100720c */ /* 0x000fe40000761270 */
[----:B------:R-:W-:-:S02]  /*7650*/  SHF.L.U32 R18, R17, 0x3, RZ ;  /* 0x0000000311127819 */ /* 0x000fc400000006ff */
[----:B------:R-:W-:Y:S02]  /*7660*/  LOP3.LUT R20, R20, 0x70, RZ, 0xc0, !PT ;  /* 0x0000007014147812 */ /* 0x000fe400078ec0ff */
[--C-:B------:R-:W-:Y:S02]  /*7670*/  SHF.R.U32.HI R22, RZ, 0x1, R17.reuse ;  /* 0x00000001ff167819 */ /* 0x100fe40000011611 */
[----:B------:R-:W-:Y:S02]  /*7680*/  LOP3.LUT R18, R18, 0x70, RZ, 0xc0, !PT ;  /* 0x0000007012127812 */ /* 0x000fe400078ec0ff */
[C---:B------:R-:W-:Y:S02]  /*7690*/  IADD3 R19, PT, PT, R169.reuse, R20, RZ ;  /* 0x00000014a9137210 */ /* 0x040fe40007ffe0ff */
[----:B------:R-:W-:Y:S02]  /*76a0*/  IADD3 R169, PT, PT, R169, R18, RZ ;  /* 0x00000012a9a97210 */ /* 0x000fe40007ffe0ff */
[----:B------:R-:W-:-:S02]  /*76b0*/  SHF.R.U32.HI R17, RZ, 0x4, R17 ;  /* 0x00000004ff117819 */ /* 0x000fc40000011611 */
[--C-:B---3--:R-:W-:Y:S02]  /*76c0*/  SHF.R.U32.HI R2, RZ, 0x1, R16.reuse ;  /* 0x00000001ff027819 */ /* 0x108fe40000011610 */
[----:B------:R-:W-:Y:S01]  /*76d0*/  SHF.R.U32.HI R16, RZ, 0x4, R16 ;  /* 0x00000004ff107819 */ /* 0x000fe20000011610 */
[----:B------:R-:W-:Y:S01]  /*76e0*/  STS.64 [R0], R146 ;  /* 0x0000009200007388 */ /* 0x000fe20000000a00 */
[-C--:B------:R-:W-:Y:S02]  /*76f0*/  IMAD R169, R169, R166.reuse, R17 ;  /* 0x000000a6a9a97224 */ /* 0x080fe400078e0211 */
[----:B------:R-:W-:Y:S01]  /*7700*/  IMAD R2, R2, -0x3, R21 ;  /* 0xfffffffd02027824 */ /* 0x000fe200078e0215 */
[----:B------:R-:W-:Y:S01]  /*7710*/  STS.64 [R0+0x20], R142 ;  /* 0x0000208e00007388 */ /* 0x000fe20000000a00 */
[----:B------:R-:W-:Y:S02]  /*7720*/  IMAD R25, R19, R166, R16 ;  /* 0x000000a613197224 */ /* 0x000fe400078e0210 */
[----:B------:R-:W-:Y:S01]  /*7730*/  IMAD R2, R2, R165, R28 ;  /* 0x000000a502027224 */ /* 0x000fe200078e021c */
[----:B------:R-:W-:Y:S04]  /*7740*/  STS.64 [R0+0x40], R138 ;  /* 0x0000408a00007388 */ /* 0x000fe80000000a00 */
[----:B------:R1:W-:Y:S01]  /*7750*/  STS.64 [R0+0x60], R134 ;  /* 0x0000608600007388 */ /* 0x0003e20000000a00 */
[----:B------:R-:W-:-:S03]  /*7760*/  SHF.R.S32.HI R3, RZ, 0x1f, R2 ;  /* 0x0000001fff037819 */ /* 0x000fc60000011402 */
[----:B------:R-:W-:Y:S01]  /*7770*/  STS.64 [R167+0x80], R130 ;  /* 0x00008082a7007388 */ /* 0x000fe20000000a00 */
[----:B------:R-:W-:-:S03]  /*7780*/  IMAD.WIDE R2, R25, R164, R2 ;  /* 0x000000a419027225 */ /* 0x000fc600078e0202 */
[----:B------:R-:W-:Y:S02]  /*7790*/  STS.64 [R167+0xa0], R126 ;  /* 0x0000a07ea7007388 */ /* 0x000fe40000000a00 */
[----:B------:R-:W-:Y:S02]  /*77a0*/  SHF.L.U64.HI R3, R2, 0x1, R3 ;  /* 0x0000000102037819 */ /* 0x000fe40000010203 */
[----:B------:R-:W-:Y:S04]  /*77b0*/  STS.64 [R167+0xc0], R122 ;  /* 0x0000c07aa7007388 */ /* 0x000fe80000000a00 */
[----:B------:R-:W-:Y:S01]  /*77c0*/  STS.64 [R167+0xe0], R118 ;  /* 0x0000e076a7007388 */ /* 0x000fe20000000a00 */
[----:B------:R-:W-:Y:S01]  /*77d0*/  BAR.SYNC.DEFER_BLOCKING 0x0 ;  /* 0x0000000000007b1d */ /* 0x000fe20000010000 */
[----:B-1----:R-:W-:-:S04]  /*77e0*/  IMAD R0, R22, -0x3, R161 ;  /* 0xfffffffd16007824 */ /* 0x002fc800078e02a1 */
[----:B------:R-:W-:Y:S01]  /*77f0*/  IMAD R22, R0, R165, R28 ;  /* 0x000000a500167224 */ /* 0x000fe200078e021c */
[----:B------:R-:W-:-:S04]  /*7800*/  SHF.L.U32 R0, R2, 0x1, RZ ;  /* 0x0000000102007819 */ /* 0x000fc800000006ff */
[----:B------:R-:W-:-:S03]  /*7810*/  SHF.R.S32.HI R23, RZ, 0x1f, R22 ;  /* 0x0000001fff177819 */ /* 0x000fc60000011416 */
[----:B------:R-:W-:Y:S01]  /*7820*/  IMAD.WIDE R164, R169, R164, R22 ;  /* 0x000000a4a9a47225 */ /* 0x000fe200078e0216 */
[----:B------:R-:W-:Y:S01]  /*7830*/  LOP3.LUT R23, R0, 0xfffffffe, RZ, 0xc0, !PT ;  /* 0xfffffffe00177812 */ /* 0x000fe200078ec0ff */
[----:B------:R-:W1:Y:S03]  /*7840*/  LDS.128 R12, [R170] ;  /* 0x00000000aa0c7984 */ /* 0x000e660000000c00 */
[----:B------:R-:W-:Y:S01]  /*7850*/  IADD3 R2, P2, PT, R156, R23, RZ ;  /* 0x000000179c027210 */ /* 0x000fe20007f5e0ff */
[----:B------:R-:W3:Y:S01]  /*7860*/  LDS.128 R16, [R29] ;  /* 0x000000001d107984 */ /* 0x000ee20000000c00 */
[C---:B------:R-:W-:Y:S02]  /*7870*/  SHF.L.U32 R20, R164.reuse, 0x1, RZ ;  /* 0x00000001a4147819 */ /* 0x040fe400000006ff */
[----:B------:R-:W-:Y:S02]  /*7880*/  SHF.L.U64.HI R0, R164, 0x1, R165 ;  /* 0x00000001a4007819 */ /* 0x000fe400000102a5 */
[----:B------:R-:W-:-:S02]  /*7890*/  LOP3.LUT R21, R20, 0xfffffffe, RZ, 0xc0, !PT ;  /* 0xfffffffe14157812 */ /* 0x000fc400078ec0ff */
[----:B------:R-:W-:Y:S02]  /*78a0*/  LOP3.LUT R0, R0, 0x1fffffff, RZ, 0xc0, !PT ;  /* 0x1fffffff00007812 */ /* 0x000fe400078ec0ff */
[----:B------:R-:W-:Y:S01]  /*78b0*/  IADD3 R20, P0, PT, R156, R21, RZ ;  /* 0x000000159c147210 */ /* 0x000fe20007f1e0ff */
[--C-:B--2---:R-:W-:Y:S02]  /*78c0*/  HADD2.F32 R23, -RZ, R8.reuse.H0_H0 ;  /* 0x20000008ff177230 */ /* 0x104fe40000004100 */
[--C-:B------:R-:W-:Y:S02]  /*78d0*/  HADD2.F32 R31, -RZ, R9.reuse.H0_H0 ;  /* 0x20000009ff1f7230 */ /* 0x100fe40000004100 */
[----:B------:R-:W-:Y:S02]  /*78e0*/  HADD2.F32 R35, -RZ, R9.H1_H1 ;  /* 0x30000009ff237230 */ /* 0x000fe40000004100 */
[----:B------:R-:W-:Y:S01]  /*78f0*/  FMUL R9, R23, R168 ;  /* 0x000000a817097220 */ /* 0x000fe20000400000 */
[----:B------:R-:W-:-:S02]  /*7900*/  HADD2.F32 R33, -RZ, R8.H1_H1 ;  /* 0x30000008ff217230 */ /* 0x000fc40000004100 */
[--C-:B------:R-:W-:Y:S02]  /*7910*/  HADD2.F32 R21, -RZ, R10.reuse.H0_H0 ;  /* 0x2000000aff157230 */ /* 0x100fe40000004100 */
[----:B-1----:R-:W-:Y:S01]  /*7920*/  FFMA R12, R12, R160, R9 ;  /* 0x000000a00c0c7223 */ /* 0x002fe20000000009 */
[----:B------:R-:W-:Y:S02]  /*7930*/  HADD2.F32 R25, -RZ, R10.H1_H1 ;  /* 0x3000000aff197230 */ /* 0x000fe40000004100 */
[-C--:B------:R-:W-:Y:S01]  /*7940*/  FMUL R22, R33, R168.reuse ;  /* 0x000000a821167220 */ /* 0x080fe20000400000 */
[--C-:B------:R-:W-:Y:S02]  /*7950*/  HADD2.F32 R23, -RZ, R11.reuse.H0_H0 ;  /* 0x2000000bff177230 */ /* 0x100fe40000004100 */
[-C--:B------:R-:W-:Y:S01]  /*7960*/  FMUL R33, R31, R168.reuse ;  /* 0x000000a81f217220 */ /* 0x080fe20000400000 */
[----:B------:R-:W-:Y:S01]  /*7970*/  HADD2.F32 R27, -RZ, R11.H1_H1 ;  /* 0x3000000bff1b7230 */ /* 0x000fe20000004100 */
[----:B------:R-:W1:Y:S01]  /*7980*/  LDS.128 R28, [R29+0x440] ;  /* 0x000440001d1c7984 */ /* 0x000e620000000c00 */
[----:B------:R-:W-:Y:S01]  /*7990*/  FMUL R24, R35, R168 ;  /* 0x000000a823187220 */ /* 0x000fe20000400000 */
[----:B------:R-:W-:Y:S01]  /*79a0*/  FFMA R13, R13, R160, R22 ;  /* 0x000000a00d0d7223 */ /* 0x000fe20000000016 */
[----:B------:R-:W-:Y:S01]  /*79b0*/  FMUL R21, R21, R168 ;  /* 0x000000a815157220 */ /* 0x000fe20000400000 */
[----:B------:R-:W2:Y:S01]  /*79c0*/  LDS.128 R8, [R170+0x440] ;  /* 0x00044000aa087984 */ /* 0x000ea20000000c00 */
[----:B------:R-:W-:Y:S01]  /*79d0*/  FFMA R15, R15, R160, R24 ;  /* 0x000000a00f0f7223 */ /* 0x000fe20000000018 */
[-C--:B------:R-:W-:Y:S01]  /*79e0*/  FMUL R22, R25, R168.reuse ;  /* 0x000000a819167220 */ /* 0x080fe20000400000 */
[-C--:B------:R-:W-:Y:S01]  /*79f0*/  FMUL R23, R23, R168.reuse ;  /* 0x000000a817177220 */ /* 0x080fe20000400000 */
[----:B------:R-:W-:Y:S01]  /*7a00*/  FMUL R24, R27, R168 ;  /* 0x000000a81b187220 */ /* 0x000fe20000400000 */
[-C--:B------:R-:W-:Y:S01]  /*7a10*/  FFMA R14, R14, R160.reuse, R33 ;  /* 0x000000a00e0e7223 */ /* 0x080fe20000000021 */
[-C--:B---3--:R-:W-:Y:S01]  /*7a20*/  FFMA R16, R16, R160.reuse, R21 ;  /* 0x000000a010107223 */ /* 0x088fe20000000015 */
[-C--:B------:R-:W-:Y:S01]  /*7a30*/  FFMA R17, R17, R160.reuse, R22 ;  /* 0x000000a011117223 */ /* 0x080fe20000000016 */
[-C--:B------:R-:W-:Y:S01]  /*7a40*/  FFMA R18, R18, R160.reuse, R23 ;  /* 0x000000a012127223 */ /* 0x080fe20000000017 */
[----:B------:R-:W-:Y:S01]  /*7a50*/  FFMA R19, R19, R160, R24 ;  /* 0x000000a013137223 */ /* 0x000fe20000000018 */
[----:B------:R-:W-:Y:S01]  /*7a60*/  LOP3.LUT R22, R3, 0x1fffffff, RZ, 0xc0, !PT ;  /* 0x1fffffff03167812 */ /* 0x000fe200078ec0ff */
[--C-:B----4-:R-:W-:Y:S01]  /*7a70*/  HADD2.F32 R23, -RZ, R5.reuse.H1_H1 ;  /* 0x30000005ff177230 */ /* 0x110fe20000004100 */
[----:B------:R-:W-:Y:S01]  /*7a80*/  F2FP.F16.F32.PACK_AB R12, R13, R12 ;  /* 0x0000000c0d0c723e */ /* 0x000fe200000000ff */
[----:B------:R-:W-:Y:S01]  /*7a90*/  HADD2.F32 R21, -RZ, R4.H1_H1 ;  /* 0x30000004ff157230 */ /* 0x000fe20000004100 */
[----:B------:R-:W-:Y:S01]  /*7aa0*/  F2FP.F16.F32.PACK_AB R13, R15, R14 ;  /* 0x0000000e0f0d723e */ /* 0x000fe200000000ff */
[----:B------:R-:W-:Y:S01]  /*7ab0*/  HADD2.F32 R25, -RZ, R6.H0_H0 ;  /* 0x20000006ff197230 */ /* 0x000fe20000004100 */
[----:B------:R-:W-:Y:S01]  /*7ac0*/  F2FP.F16.F32.PACK_AB R14, R17, R16 ;  /* 0x00000010110e723e */ /* 0x000fe200000000ff */
[----:B------:R-:W-:Y:S01]  /*7ad0*/  HADD2.F32 R17, -RZ, R4.H0_H0 ;  /* 0x20000004ff117230 */ /* 0x000fe20000004100 */
[----:B------:R-:W-:Y:S01]  /*7ae0*/  F2FP.F16.F32.PACK_AB R15, R19, R18 ;  /* 0x00000012130f723e */ /* 0x000fe200000000ff */
[----:B------:R-:W-:Y:S01]  /*7af0*/  HADD2.F32 R19, -RZ, R5.H0_H0 ;  /* 0x20000005ff137230 */ /* 0x000fe20000004100 */
[----:B------:R-:W-:Y:S01]  /*7b00*/  IADD3.X R3, PT, PT, R157, R22, RZ, P2, !PT ;  /* 0x000000169d037210 */ /* 0x000fe200017fe4ff */
[----:B------:R-:W-:-:S02]  /*7b10*/  HADD2.F32 R5, -RZ, R7.H0_H0 ;  /* 0x20000007ff057230 */ /* 0x000fc40000004100 */
[-C--:B------:R-:W-:Y:S01]  /*7b20*/  FMUL R17, R17, R168.reuse ;  /* 0x000000a811117220 */ /* 0x080fe20000400000 */
[----:B------:R-:W-:Y:S02]  /*7b30*/  HADD2.F32 R7, -RZ, R7.H1_H1 ;  /* 0x30000007ff077230 */ /* 0x000fe40000004100 */
[-C--:B------:R-:W-:Y:S01]  /*7b40*/  FMUL R4, R21, R168.reuse ;  /* 0x000000a815047220 */ /* 0x080fe20000400000 */
[----:B------:R3:W-:Y:S01]  /*7b50*/  @P1 STG.E.128 desc[UR40][R2.64], R12 ;  /* 0x0000000c02001986 */ /* 0x0007e2000c101d28 */
[----:B------:R-:W-:Y:S02]  /*7b60*/  HADD2.F32 R27, -RZ, R6.H1_H1 ;  /* 0x30000006ff1b7230 */ /* 0x000fe40000004100 */
[-C--:B------:R-:W-:Y:S01]  /*7b70*/  FMUL R19, R19, R168.reuse ;  /* 0x000000a813137220 */ /* 0x080fe20000400000 */
[-C--:B------:R-:W-:Y:S01]  /*7b80*/  FMUL R6, R23, R168.reuse ;  /* 0x000000a817067220 */ /* 0x080fe20000400000 */
[-C--:B------:R-:W-:Y:S01]  /*7b90*/  FMUL R5, R5, R168.reuse ;  /* 0x000000a805057220 */ /* 0x080fe20000400000 */
[-C--:B------:R-:W-:Y:S01]  /*7ba0*/  FMUL R16, R7, R168.reuse ;  /* 0x000000a807107220 */ /* 0x080fe20000400000 */
[-C--:B------:R-:W-:Y:S01]  /*7bb0*/  FMUL R25, R25, R168.reuse ;  /* 0x000000a819197220 */ /* 0x080fe20000400000 */
[----:B------:R-:W-:Y:S01]  /*7bc0*/  FMUL R168, R27, R168 ;  /* 0x000000a81ba87220 */ /* 0x000fe20000400000 */
[----:B------:R-:W-:-:S03]  /*7bd0*/  IADD3.X R21, PT, PT, R157, R0, RZ, P0, !PT ;  /* 0x000000009d157210 */ /* 0x000fc600007fe4ff */
[-C--:B-1----:R-:W-:Y:S01]  /*7be0*/  FFMA R29, R29, R160.reuse, R168 ;  /* 0x000000a01d1d7223 */ /* 0x082fe200000000a8 */
[-C--:B------:R-:W-:Y:S01]  /*7bf0*/  FFMA R7, R30, R160.reuse, R5 ;  /* 0x000000a01e077223 */ /* 0x080fe20000000005 */
[-C--:B------:R-:W-:Y:S01]  /*7c00*/  FFMA R16, R31, R160.reuse, R16 ;  /* 0x000000a01f107223 */ /* 0x080fe20000000010 */
[-C--:B--2---:R-:W-:Y:S01]  /*7c10*/  FFMA R11, R11, R160.reuse, R6 ;  /* 0x000000a00b0b7223 */ /* 0x084fe20000000006 */
[-C--:B------:R-:W-:Y:S01]  /*7c20*/  FFMA R8, R8, R160.reuse, R17 ;  /* 0x000000a008087223 */ /* 0x080fe20000000011 */
[-C--:B------:R-:W-:Y:S01]  /*7c30*/  FFMA R9, R9, R160.reuse, R4 ;  /* 0x000000a009097223 */ /* 0x080fe20000000004 */
[-C--:B------:R-:W-:Y:S01]  /*7c40*/  FFMA R10, R10, R160.reuse, R19 ;  /* 0x000000a00a0a7223 */ /* 0x080fe20000000013 */
[----:B------:R-:W-:Y:S01]  /*7c50*/  FFMA R6, R28, R160, R25 ;  /* 0x000000a01c067223 */ /* 0x000fe20000000019 */
[----:B------:R-:W-:Y:S02]  /*7c60*/  F2FP.F16.F32.PACK_AB R7, R16, R7 ;  /* 0x000000071007723e */ /* 0x000fe400000000ff */
[----:B------:R-:W-:-:S02]  /*7c70*/  F2FP.F16.F32.PACK_AB R4, R9, R8 ;  /* 0x000000080904723e */ /* 0x000fc400000000ff */
[----:B------:R-:W-:Y:S02]  /*7c80*/  F2FP.F16.F32.PACK_AB R5, R11, R10 ;  /* 0x0000000a0b05723e */ /* 0x000fe400000000ff */
[----:B------:R-:W-:Y:S01]  /*7c90*/  F2FP.F16.F32.PACK_AB R6, R29, R6 ;  /* 0x000000061d06723e */ /* 0x000fe200000000ff */
[----:B------:R-:W-:Y:S06]  /*7ca0*/  @!P3 BRA `(.L_x_2701) ;  /* 0x000000280078b947 */ /* 0x000fec0003800000 */
[----:B------:R2:W-:Y:S01]  /*7cb0*/  STG.E.128 desc[UR40][R20.64], R4 ;  /* 0x0000000414007986 */ /* 0x0005e2000c101d28 */
[----:B------:R-:W-:Y:S05]  /*7cc0*/  BRA `(.L_x_2701) ;  /* 0x0000002800707947 */ /* 0x000fea0003800000 */
.L_x_2700:
[----:B-1----:R-:W-:Y:S01]  /*7cd0*/  IABS R5, R165 ;  /* 0x000000a500057213 */ /* 0x002fe20000000000 */
[----:B------:R-:W1:Y:S01]  /*7ce0*/  S2R R159, SR_TID.X ;  /* 0x00000000009f7919 */ /* 0x000e620000002100 */
[----:B----4-:R-:W-:Y:S01]  /*7cf0*/  IABS R4, R148 ;  /* 0x0000009400047213 */ /* 0x010fe20000000000 */
[----:B------:R-:W-:Y:S05]  /*7d00*/  WARPSYNC.ALL ;  /* 0x0000000000007948 */ /* 0x000fea0003800000 */
[----:B------:R-:W2:Y:S01]  /*7d10*/  I2F.RP R8, R5 ;  /* 0x0000000500087306 */ /* 0x000ea20000209400 */
[----:B------:R-:W-:Y:S07]  /*7d20*/  BAR.SYNC.DEFER_BLOCKING 0x0 ;  /* 0x0000000000007b1d */ /* 0x000fee0000010000 */
[----:B--2---:R-:W2:Y:S01]  /*7d30*/  MUFU.RCP R6, R8 ;  /* 0x0000000800067308 */ /* 0x004ea20000001000 */
[----:B------:R3:W-:Y:S04]  /*7d40*/  STS.64 [R0], R16 ;  /* 0x0000001000007388 */ /* 0x0007e80000000a00 */
[----:B------:R-:W-:Y:S01]  /*7d50*/  STS.64 [R0+0x20], R24 ;  /* 0x0000201800007388 */ /* 0x000fe20000000a00 */
[----:B--2---:R-:W-:-:S03]  /*7d60*/  VIADD R6, R6, 0xffffffe ;  /* 0x0ffffffe06067836 */ /* 0x004fc60000000000 */
[----:B------:R-:W-:Y:S01]  /*7d70*/  STS.64 [R0+0x40], R28 ;  /* 0x0000401c00007388 */ /* 0x000fe20000000a00 */
[----:B------:R-:W2:Y:S03]  /*7d80*/  F2I.FTZ.U32.TRUNC.NTZ R7, R6 ;  /* 0x0000000600077305 */ /* 0x000ea6000021f000 */
[----:B------:R4:W-:Y:S04]  /*7d90*/  STS.64 [R0+0x60], R32 ;  /* 0x0000602000007388 */ /* 0x0009e80000000a00 */
[----:B------:R5:W-:Y:S04]  /*7da0*/  STS.64 [R167+0x80], R36 ;  /* 0x00008024a7007388 */ /* 0x000be80000000a00 */
[----:B------:R5:W-:Y:S04]  /*7db0*/  STS.64 [R167+0xa0], R40 ;  /* 0x0000a028a7007388 */ /* 0x000be80000000a00 */
[----:B------:R-:W-:Y:S01]  /*7dc0*/  STS.64 [R167+0xc0], R44 ;  /* 0x0000c02ca7007388 */ /* 0x000fe20000000a00 */
[----:B--2---:R-:W-:Y:S01]  /*7dd0*/  IMAD.MOV R2, RZ, RZ, -R7 ;  /* 0x000000ffff027224 */ /* 0x004fe200078e0a07 */
[----:B------:R-:W-:-:S02]  /*7de0*/  MOV R6, RZ ;  /* 0x000000ff00067202 */ /* 0x000fc40000000f00 */
[----:B------:R-:W-:Y:S01]  /*7df0*/  STS.64 [R167+0xe0], R48 ;  /* 0x0000e030a7007388 */ /* 0x000fe20000000a00 */
[----:B---3--:R-:W-:Y:S02]  /*7e00*/  VIADD R17, R161, 0x2 ;  /* 0x00000002a1117836 */ /* 0x008fe40000000000 */
[----:B------:R-:W-:Y:S01]  /*7e10*/  IMAD R3, R2, R5, RZ ;  /* 0x0000000502037224 */ /* 0x000fe200078e02ff */
[----:B------:R-:W-:Y:S01]  /*7e20*/  IABS R2, R165 ;  /* 0x000000a500027213 */ /* 0x000fe20000000000 */
[----:B------:R-:W-:-:S04]  /*7e30*/  IMAD.HI.U32 R16, R17, -0x55555555, RZ ;  /* 0xaaaaaaab11107827 */ /* 0x000fc800078e00ff */
[----:B------:R-:W-:Y:S01]  /*7e40*/  IMAD.HI.U32 R3, R7, R3, R6 ;  /* 0x0000000307037227 */ /* 0x000fe200078e0006 */
[----:B-1----:R-:W-:Y:S02]  /*7e50*/  SHF.R.U32.HI R7, RZ, 0x4, R159 ;  /* 0x00000004ff077819 */ /* 0x002fe4000001169f */
[----:B----4-:R-:W-:Y:S01]  /*7e60*/  SHF.R.U32.HI R32, RZ, 0x1, R16 ;  /* 0x00000001ff207819 */ /* 0x010fe20000011610 */
[----:B------:R-:W-:Y:S01]  /*7e70*/  IMAD.MOV R2, RZ, RZ, -R2 ;  /* 0x000000ffff027224 */ /* 0x000fe200078e0a02 */
[----:B------:R-:W-:Y:S01]  /*7e80*/  LOP3.LUT R7, R7, 0x1, RZ, 0xc0, !PT ;  /* 0x0000000107077812 */ /* 0x000fe200078ec0ff */
[----:B------:R-:W-:-:S04]  /*7e90*/  IMAD.HI.U32 R3, R3, R4, RZ ;  /* 0x0000000403037227 */ /* 0x000fc800078e00ff */
[----:B------:R-:W-:Y:S01]  /*7ea0*/  IMAD R2, R3, R2, R4 ;  /* 0x0000000203027224 */ /* 0x000fe200078e0204 */
[----:B------:R-:W-:Y:S01]  /*7eb0*/  LOP3.LUT R4, R148, R165, RZ, 0x3c, !PT ;  /* 0x000000a594047212 */ /* 0x000fe200078e3cff */
[----:B-----5:R-:W-:Y:S01]  /*7ec0*/  IMAD.HI.U32 R37, R161, -0x55555555, RZ ;  /* 0xaaaaaaaba1257827 */ /* 0x020fe200078e00ff */
[----:B------:R-:W-:Y:S02]  /*7ed0*/  BAR.SYNC.DEFER_BLOCKING 0x0 ;  /* 0x0000000000007b1d */ /* 0x000fe40000010000 */
[----:B------:R-:W-:Y:S01]  /*7ee0*/  ISETP.GT.U32.AND P1, PT, R5, R2, PT ;  /* 0x000000020500720c */ /* 0x000fe20003f24070 */
[----:B------:R-:W-:Y:S01]  /*7ef0*/  IMAD.SHL.U32 R25, R16, 0x8, RZ ;  /* 0x0000000810197824 */ /* 0x000fe200078e00ff */
[----:B------:R-:W-:Y:S01]  /*7f00*/  ISETP.GE.AND P2, PT, R4, RZ, PT ;  /* 0x000000ff0400720c */ /* 0x000fe20003f46270 */
[----:B------:R-:W-:Y:S01]  /*7f10*/  IMAD R29, R32, -0x3, R17 ;  /* 0xfffffffd201d7824 */ /* 0x000fe200078e0211 */
[----:B------:R-:W-:Y:S02]  /*7f20*/  SHF.R.U32.HI R4, RZ, 0x3, R159 ;  /* 0x00000003ff047819 */ /* 0x000fe4000001169f */
[----:B------:R-:W-:-:S02]  /*7f30*/  SHF.R.U32.HI R40, RZ, 0x1, R37 ;  /* 0x00000001ff287819 */ /* 0x000fc40000011625 */
[--C-:B------:R-:W-:Y:S02]  /*7f40*/  LOP3.LUT R7, R7, 0x70, R4.reuse, 0xf8, !PT ;  /* 0x0000007007077812 */ /* 0x100fe400078ef804 */
[----:B------:R-:W-:Y:S01]  /*7f50*/  SHF.L.U32 R33, R37, 0x3, RZ ;  /* 0x0000000325217819 */ /* 0x000fe200000006ff */
[----:B------:R-:W-:Y:S01]  /*7f60*/  IMAD R40, R40, -0x3, R161 ;  /* 0xfffffffd28287824 */ /* 0x000fe200078e02a1 */
[--C-:B------:R-:W-:Y:S01]  /*7f70*/  LOP3.LUT R7, R7, 0x8, R4.reuse, 0xf8, !PT ;  /* 0x0000000807077812 */ /* 0x100fe200078ef804 */
[----:B------:R-:W-:Y:S01]  /*7f80*/  @!P1 IMAD.IADD R2, R2, 0x1, -R5 ;  /* 0x0000000102029824 */ /* 0x000fe200078e0a05 */
[----:B------:R-:W-:Y:S01]  /*7f90*/  LOP3.LUT R33, R33, 0x70, RZ, 0xc0, !PT ;  /* 0x0000007021217812 */ /* 0x000fe200078ec0ff */
[----:B------:R-:W-:Y:S01]  /*7fa0*/  @!P1 VIADD R3, R3, 0x1 ;  /* 0x0000000103039836 */ /* 0x000fe20000000000 */
[----:B------:R-:W-:Y:S02]  /*7fb0*/  LOP3.LUT R7, R7, 0x4, R4, 0xf8, !PT ;  /* 0x0000000407077812 */ /* 0x000fe400078ef804 */
[----:B------:R-:W-:-:S02]  /*7fc0*/  ISETP.GE.U32.AND P3, PT, R2, R5, PT ;  /* 0x000000050200720c */ /* 0x000fc40003f66070 */
[----:B------:R-:W-:Y:S02]  /*7fd0*/  SHF.L.U32 R2, R159, 0x1, RZ ;  /* 0x000000019f027819 */ /* 0x000fe400000006ff */
[----:B------:R-:W-:Y:S02]  /*7fe0*/  SHF.R.U32.HI R5, RZ, 0x2, R159 ;  /* 0x00000002ff057819 */ /* 0x000fe4000001169f */
[----:B------:R-:W-:Y:S02]  /*7ff0*/  LOP3.LUT R2, R2, 0x1e, RZ, 0xc0, !PT ;  /* 0x0000001e02027812 */ /* 0x000fe400078ec0ff */
[----:B------:R-:W-:Y:S02]  /*8000*/  LOP3.LUT R5, R5, 0x1, RZ, 0xc0, !PT ;  /* 0x0000000105057812 */ /* 0x000fe400078ec0ff */
[----:B------:R-:W-:Y:S02]  /*8010*/  ISETP.NE.AND P1, PT, R165, RZ, PT ;  /* 0x000000ffa500720c */ /* 0x000fe40003f25270 */
[C---:B------:R-:W-:Y:S01]  /*8020*/  LOP3.LUT R4, R2.reuse, R5, RZ, 0xfc, !PT ;  /* 0x0000000502047212 */ /* 0x040fe200078efcff */
[----:B------:R-:W-:Y:S01]  /*8030*/  @P3 VIADD R3, R3, 0x1 ;  /* 0x0000000103033836 */ /* 0x000fe20000000000 */
[----:B------:R-:W-:-:S02]  /*8040*/  LOP3.LUT R2, R2, 0x1, R5, 0xf6, !PT ;  /* 0x0000000102027812 */ /* 0x000fc400078ef605 */
[----:B------:R-:W-:Y:S01]  /*8050*/  LOP3.LUT R25, R25, 0x70, RZ, 0xc0, !PT ;  /* 0x0000007019197812 */ /* 0x000fe200078ec0ff */
[C---:B------:R-:W-:Y:S01]  /*8060*/  IMAD R5, R7.reuse, 0x22, R4 ;  /* 0x0000002207057824 */ /* 0x040fe200078e0204 */
[----:B------:R-:W-:Y:S01]  /*8070*/  SHF.R.U32.HI R37, RZ, 0x4, R37 ;  /* 0x00000004ff257819 */ /* 0x000fe20000011625 */
[----:B------:R-:W-:Y:S01]  /*8080*/  IMAD R7, R7, 0x22, R2 ;  /* 0x0000002207077824 */ /* 0x000fe200078e0202 */
[----:B------:R-:W-:Y:S01]  /*8090*/  MOV R2, R3 ;  /* 0x0000000300027202 */ /* 0x000fe20000000f00 */
[----:B------:R-:W-:-:S03]  /*80a0*/  IMAD R3, R5, 0x10, R12 ;  /* 0x0000001005037824 */ /* 0x000fc600078e020c */
[----:B------:R-:W-:Y:S01]  /*80b0*/  LEA R24, R7, R12, 0x4 ;  /* 0x0000000c07187211 */ /* 0x000fe200078e20ff */
[----:B------:R-:W-:Y:S01]  /*80c0*/  @!P2 IMAD.MOV R2, RZ, RZ, -R2 ;  /* 0x000000ffff02a224 */ /* 0x000fe200078e0a02 */
[----:B------:R-:W1:Y:S01]  /*80d0*/  LDS.128 R20, [R3] ;  /* 0x0000000003147984 */ /* 0x000e620000000c00 */
[----:B------:R-:W-:Y:S02]  /*80e0*/  @!P1 LOP3.LUT R2, RZ, R165, RZ, 0x33, !PT ;  /* 0x000000a5ff029212 */ /* 0x000fe400078e33ff */
[----:B------:R-:W-:Y:S01]  /*80f0*/  ISETP.LT.AND P1, PT, R17, R158, P0 ;  /* 0x0000009e1100720c */ /* 0x000fe20000721270 */
[----:B------:R-:W2:Y:S01]  /*8100*/  LDS.128 R12, [R24] ;  /* 0x00000000180c7984 */ /* 0x000ea20000000c00 */
[----:B------:R-:W-:Y:S01]  /*8110*/  IADD3 R25, PT, PT, R25, R2, RZ ;  /* 0x0000000219197210 */ /* 0x000fe20007ffe0ff */
[--C-:B------:R-:W-:Y:S01]  /*8120*/  IMAD.MOV R28, RZ, RZ, -R2.reuse ;  /* 0x000000ffff1c7224 */ /* 0x100fe200078e0a02 */
[----:B------:R-:W-:Y:S01]  /*8130*/  ISETP.LT.AND P2, PT, R161, R158, P0 ;  /* 0x0000009ea100720c */ /* 0x000fe20000741270 */
[----:B------:R-:W3:Y:S01]  /*8140*/  LDS.128 R8, [R3+0x440] ;  /* 0x0004400003087984 */ /* 0x000ee20000000c00 */
[----:B------:R-:W-:-:S02]  /*8150*/  IMAD.IADD R33, R33, 0x1, R2 ;  /* 0x0000000121217824 */ /* 0x000fc400078e0202 */
[----:B------:R-:W-:Y:S01]  /*8160*/  IMAD R28, R165, R28, R148 ;  /* 0x0000001ca51c7224 */ /* 0x000fe200078e0294 */
[----:B------:R-:W4:Y:S01]  /*8170*/  LDS.128 R4, [R24+0x440] ;  /* 0x0004400018047984 */ /* 0x000f220000000c00 */
[-C--:B------:R-:W-:Y:S02]  /*8180*/  IMAD R37, R33, R166.reuse, R37 ;  /* 0x000000a621257224 */ /* 0x080fe400078e0225 */
[-CC-:B------:R-:W-:Y:S02]  /*8190*/  IMAD R40, R40, R165.reuse, R28.reuse ;  /* 0x000000a528287224 */ /* 0x180fe400078e021c */
[----:B------:R-:W-:Y:S01]  /*81a0*/  IMAD R32, R29, R165, R28 ;  /* 0x000000a51d207224 */ /* 0x000fe200078e021c */
[----:B------:R-:W-:Y:S02]  /*81b0*/  SHF.R.U32.HI R29, RZ, 0x4, R16 ;  /* 0x00000004ff1d7819 */ /* 0x000fe40000011610 */
[----:B------:R-:W-:Y:S02]  /*81c0*/  SHF.R.S32.HI R41, RZ, 0x1f, R40 ;  /* 0x0000001fff297819 */ /* 0x000fe40000011428 */
[----:B------:R-:W-:Y:S01]  /*81d0*/  SHF.R.S32.HI R33, RZ, 0x1f, R32 ;  /* 0x0000001fff217819 */ /* 0x000fe20000011420 */
[----:B------:R-:W-:-:S02]  /*81e0*/  IMAD R25, R25, R166, R29 ;  /* 0x000000a619197224 */ /* 0x000fc400078e021d */
[----:B------:R-:W-:-:S04]  /*81f0*/  IMAD.WIDE R40, R37, R164, R40 ;  /* 0x000000a425287225 */ /* 0x000fc800078e0228 */
[----:B------:R-:W-:Y:S01]  /*8200*/  IMAD.WIDE R32, R25, R164, R32 ;  /* 0x000000a419207225 */ /* 0x000fe200078e0220 */
[----:B------:R-:W-:-:S03]  /*8210*/  SHF.L.U64.HI R16, R40, 0x1, R41 ;  /* 0x0000000128107819 */ /* 0x000fc60000010229 */
[----:B------:R-:W-:Y:S01]  /*8220*/  IMAD.SHL.U32 R29, R40, 0x2, RZ ;  /* 0x00000002281d7824 */ /* 0x000fe200078e00ff */
[C---:B------:R-:W-:Y:S01]  /*8230*/  SHF.L.U64.HI R17, R32.reuse, 0x1, R33 ;  /* 0x0000000120117819 */ /* 0x040fe20000010221 */
[----:B------:R-:W-:Y:S01]  /*8240*/  IMAD.SHL.U32 R25, R32, 0x2, RZ ;  /* 0x0000000220197824 */ /* 0x000fe200078e00ff */
[----:B------:R-:W-:Y:S02]  /*8250*/  LOP3.LUT R16, R16, 0x1fffffff, RZ, 0xc0, !PT ;  /* 0x1fffffff10107812 */ /* 0x000fe400078ec0ff */
[----:B------:R-:W-:Y:S01]  /*8260*/  LOP3.LUT R29, R29, 0xfffffffe, RZ, 0xc0, !PT ;  /* 0xfffffffe1d1d7812 */ /* 0x000fe200078ec0ff */
[-C--:B-1----:R-:W-:Y:S01]  /*8270*/  FMUL R20, R20, R160.reuse ;  /* 0x000000a014147220 */ /* 0x082fe20000400000 */
[-C--:B------:R-:W-:Y:S01]  /*8280*/  FMUL R21, R21, R160.reuse ;  /* 0x000000a015157220 */ /* 0x080fe20000400000 */
[----:B------:R-:W-:Y:S01]  /*8290*/  LOP3.LUT R25, R25, 0xfffffffe, RZ, 0xc0, !PT ;  /* 0xfffffffe19197812 */ /* 0x000fe200078ec0ff */
        /* <DEDUP_REMOVED lines=8> */
[----:B------:R-:W-:Y:S01]  /*8320*/  FMUL R23, R23, R160 ;  /* 0x000000a017177220 */ /* 0x000fe20000400000 */
[----:B------:R-:W-:Y:S01]  /*8330*/  F2FP.F16.F32.PACK_AB R8, R21, R20 ;  /* 0x000000141508723e */ /* 0x000fe200000000ff */
[----:B------:R-:W-:Y:S01]  /*8340*/  FMUL R36, R9, R160 ;  /* 0x000000a009247220 */ /* 0x000fe20000400000 */
[----:B------:R-:W-:Y:S01]  /*8350*/  F2FP.F16.F32.PACK_AB R10, R13, R12 ;  /* 0x0000000c0d0a723e */ /* 0x000fe200000000ff */
[----:B----4-:R-:W-:Y:S01]  /*8360*/  FMUL R37, R4, R160 ;  /* 0x000000a004257220 */ /* 0x010fe20000400000 */
[----:B------:R-:W-:Y:S01]  /*8370*/  F2FP.F16.F32.PACK_AB R11, R33, R14 ;  /* 0x0000000e210b723e */ /* 0x000fe200000000ff */
[-C--:B------:R-:W-:Y:S01]  /*8380*/  FMUL R44, R5, R160.reuse ;  /* 0x000000a0052c7220 */ /* 0x080fe20000400000 */
[-C--:B------:R-:W-:Y:S01]  /*8390*/  FMUL R40, R6, R160.reuse ;  /* 0x000000a006287220 */ /* 0x080fe20000400000 */
[----:B------:R-:W-:Y:S01]  /*83a0*/  FMUL R7, R7, R160 ;  /* 0x000000a007077220 */ /* 0x000fe20000400000 */
[----:B------:R-:W-:Y:S01]  /*83b0*/  IADD3 R12, P4, PT, R156, R29, RZ ;  /* 0x0000001d9c0c7210 */ /* 0x000fe20007f9e0ff */
[----:B------:R-:W-:Y:S01]  /*83c0*/  VIADD R29, R161, 0x8 ;  /* 0x00000008a11d7836 */ /* 0x000fe20000000000 */
[----:B------:R-:W-:-:S02]  /*83d0*/  LOP3.LUT R14, R17, 0x1fffffff, RZ, 0xc0, !PT ;  /* 0x1fffffff110e7812 */ /* 0x000fc400078ec0ff */
[----:B------:R-:W-:Y:S02]  /*83e0*/  IADD3 R20, P3, PT, R156, R25, RZ ;  /* 0x000000199c147210 */ /* 0x000fe40007f7e0ff */
[----:B------:R-:W-:Y:S02]  /*83f0*/  F2FP.F16.F32.PACK_AB R9, R23, R22 ;  /* 0x000000161709723e */ /* 0x000fe400000000ff */
[C---:B------:R-:W-:Y:S01]  /*8400*/  IADD3.X R13, PT, PT, R157.reuse, R16, RZ, P4, !PT ;  /* 0x000000109d0d7210 */ /* 0x040fe200027fe4ff */
[----:B------:R-:W-:Y:S01]  /*8410*/  IMAD.X R21, R157, 0x1, R14, P3 ;  /* 0x000000019d157824 */ /* 0x000fe200018e060e */
[----:B------:R-:W-:Y:S02]  /*8420*/  F2FP.F16.F32.PACK_AB R4, R36, R15 ;  /* 0x0000000f2404723e */ /* 0x000fe400000000ff */
[----:B------:R-:W-:Y:S01]  /*8430*/  F2FP.F16.F32.PACK_AB R5, R41, R32 ;  /* 0x000000202905723e */ /* 0x000fe200000000ff */
[----:B------:R-:W-:Y:S01]  /*8440*/  @P2 STG.E.128 desc[UR40][R12.64], R8 ;  /* 0x000000080c002986 */ /* 0x000fe2000c101d28 */
[----:B------:R-:W-:-:S02]  /*8450*/  F2FP.F16.F32.PACK_AB R6, R44, R37 ;  /* 0x000000252c06723e */ /* 0x000fc400000000ff */
        /* <DEDUP_REMOVED lines=11> */
[----:B-1----:R-:W-:-:S03]  /*8510*/  IADD3 R19, PT, PT, R161, 0xa, RZ ;  /* 0x0000000aa1137810 */ /* 0x002fc60007ffe0ff */
[----:B------:R-:W-:Y:S01]  /*8520*/  STS.64 [R167+0xe0], R50 ;  /* 0x0000e032a7007388 */ /* 0x000fe20000000a00 */
[----:B--2---:R-:W-:Y:S01]  /*8530*/  IMAD.HI.U32 R27, R29, -0x55555555, RZ ;  /* 0xaaaaaaab1d1b7827 */ /* 0x004fe200078e00ff */
[----:B------:R-:W-:Y:S01]  /*8540*/  BAR.SYNC.DEFER_BLOCKING 0x0 ;  /* 0x0000000000007b1d */ /* 0x000fe20000010000 */
[C---:B------:R-:W-:Y:S02]  /*8550*/  ISETP.LT.AND P1, PT, R19.reuse, R158, P0 ;  /* 0x0000009e1300720c */ /* 0x040fe40000721270 */
[----:B------:R-:W-:Y:S01]  /*8560*/  IMAD.HI.U32 R18, R19, -0x55555555, RZ ;  /* 0xaaaaaaab13127827 */ /* 0x000fe200078e00ff */
[----:B---3--:R-:W-:-:S03]  /*8570*/  SHF.R.U32.HI R30, RZ, 0x1, R27 ;  /* 0x00000001ff1e7819 */ /* 0x008fc6000001161b */
[----:B------:R-:W-:Y:S01]  /*8580*/  IMAD.SHL.U32 R25, R27, 0x8, RZ ;  /* 0x000000081b197824 */ /* 0x000fe200078e00ff */
[----:B------:R-:W-:Y:S01]  /*8590*/  SHF.R.U32.HI R16, RZ, 0x1, R18 ;  /* 0x00000001ff107819 */ /* 0x000fe20000011612 */
[----:B------:R-:W-:Y:S01]  /*85a0*/  IMAD.SHL.U32 R17, R18, 0x8, RZ ;  /* 0x0000000812117824 */ /* 0x000fe200078e00ff */
[----:B------:R-:W-:Y:S01]  /*85b0*/  SHF.R.U32.HI R27, RZ, 0x4, R27 ;  /* 0x00000004ff1b7819 */ /* 0x000fe2000001161b */
[----:B------:R-:W-:Y:S01]  /*85c0*/  IMAD R30, R30, -0x3, R29 ;  /* 0xfffffffd1e1e7824 */ /* 0x000fe200078e021d */
[----:B------:R-:W-:Y:S01]  /*85d0*/  LOP3.LUT R25, R25, 0x70, RZ, 0xc0, !PT ;  /* 0x0000007019197812 */ /* 0x000fe200078ec0ff */
[----:B------:R-:W-:Y:S01]  /*85e0*/  IMAD R16, R16, -0x3, R19 ;  /* 0xfffffffd10107824 */ /* 0x000fe200078e0213 */
[----:B------:R-:W-:Y:S01]  /*85f0*/  LOP3.LUT R17, R17, 0x70, RZ, 0xc0, !PT ;  /* 0x0000007011117812 */ /* 0x000fe200078ec0ff */
[-CC-:B------:R-:W-:Y:S01]  /*8600*/  IMAD R30, R30, R165.reuse, R28.reuse ;  /* 0x000000a51e1e7224 */ /* 0x180fe200078e021c */
[----:B------:R-:W-:Y:S01]  /*8610*/  IADD3 R25, PT, PT, R25, R2, RZ ;  /* 0x0000000219197210 */ /* 0x000fe20007ffe0ff */
[----:B------:R-:W-:Y:S01]  /*8620*/  IMAD R26, R16, R165, R28 ;  /* 0x000000a5101a7224 */ /* 0x000fe200078e021c */
[----:B------:R-:W-:Y:S01]  /*8630*/  SHF.R.U32.HI R33, RZ, 0x4, R18 ;  /* 0x00000004ff217819 */ /* 0x000fe20000011612 */
[----:B------:R-:W-:Y:S01]  /*8640*/  IMAD.IADD R17, R17, 0x1, R2 ;  /* 0x0000000111117824 */ /* 0x000fe200078e0202 */
[----:B------:R-:W-:Y:S01]  /*8650*/  SHF.R.S32.HI R31, RZ, 0x1f, R30 ;  /* 0x0000001fff1f7819 */ /* 0x000fe2000001141e */
[-C--:B------:R-:W-:Y:S01]  /*8660*/  IMAD R25, R25, R166.reuse, R27 ;  /* 0x000000a619197224 */ /* 0x080fe200078e021b */
[----:B------:R-:W-:Y:S01]  /*8670*/  SHF.R.S32.HI R27, RZ, 0x1f, R26 ;  /* 0x0000001fff1b7819 */ /* 0x000fe2000001141a */
[----:B------:R-:W-:Y:S01]  /*8680*/  IMAD R17, R17, R166, R33 ;  /* 0x000000a611117224 */ /* 0x000fe200078e0221 */
[----:B------:R-:W1:Y:S01]  /*8690*/  LDS.128 R12, [R24] ;  /* 0x00000000180c7984 */ /* 0x000e620000000c00 */
[----:B------:R-:W-:-:S03]  /*86a0*/  IMAD.WIDE R30, R25, R164, R30 ;  /* 0x000000a4191e7225 */ /* 0x000fc600078e021e */
[----:B------:R-:W2:Y:S01]  /*86b0*/  LDS.128 R4, [R24+0x440] ;  /* 0x0004400018047984 */ /* 0x000ea20000000c00 */
[----:B------:R-:W-:Y:S01]  /*86c0*/  IMAD.WIDE R26, R17, R164, R26 ;  /* 0x000000a4111a7225 */ /* 0x000fe200078e021a */
[C---:B------:R-:W-:Y:S02]  /*86d0*/  SHF.L.U64.HI R16, R30.reuse, 0x1, R31 ;  /* 0x000000011e107819 */ /* 0x040fe4000001021f */
[----:B------:R-:W3:Y:S01]  /*86e0*/  LDS.128 R8, [R3+0x440] ;  /* 0x0004400003087984 */ /* 0x000ee20000000c00 */
[----:B------:R-:W-:Y:S01]  /*86f0*/  IMAD.SHL.U32 R19, R30, 0x2, RZ ;  /* 0x000000021e137824 */ /* 0x000fe200078e00ff */
[C---:B------:R-:W-:Y:S02]  /*8700*/  SHF.L.U32 R18, R26.reuse, 0x1, RZ ;  /* 0x000000011a127819 */ /* 0x040fe400000006ff */
[----:B------:R-:W4:Y:S01]  /*8710*/  LDS.128 R20, [R3] ;  /* 0x0000000003147984 */ /* 0x000f220000000c00 */
        /* <DEDUP_REMOVED lines=50> */
[-C--:B------:R-:W-:Y:S01]  /*8a40*/  IMAD R30, R30, R165.reuse, R28 ;  /* 0x000000a51e1e7224 */ /* 0x080fe200078e021c */
        /* <DEDUP_REMOVED lines=369> */
[----:B------:R-:W-:Y:S01]  /*a160*/  F2FP.F16.F32.PACK_AB R4, R30, R15 ;  /* 0x0000000f1e04723e */ /* 0x000fe200000000ff */
[----:B------:R-:W-:Y:S01]  /*a170*/  IMAD.SHL.U32 R23, R17, 0x8, RZ ;  /* 0x0000000811177824 */ /* 0x000fe200078e00ff */
[----:B------:R-:W-:Y:S01]  /*a180*/  F2FP.F16.F32.PACK_AB R5, R29, R26 ;  /* 0x0000001a1d05723e */ /* 0x000fe200000000ff */
[----:B------:R1:W-:Y:S01]  /*a190*/  @P2 STG.E.128 desc[UR40][R12.64], R8 ;  /* 0x000000080c002986 */ /* 0x0003e2000c101d28 */
[----:B------:R-:W-:Y:S02]  /*a1a0*/  F2FP.F16.F32.PACK_AB R6, R32, R27 ;  /* 0x0000001b2006723e */ /* 0x000fe400000000ff */
[----:B------:R-:W-:Y:S02]  /*a1b0*/  F2FP.F16.F32.PACK_AB R7, R34, R31 ;  /* 0x0000001f2207723e */ /* 0x000fe400000000ff */
[----:B------:R-:W-:Y:S02]  /*a1c0*/  IADD3.X R15, PT, PT, R157, R20, RZ, P3, !PT ;  /* 0x000000149d0f7210 */ /* 0x000fe40001ffe4ff */
[----:B------:R-:W-:-:S02]  /*a1d0*/  IADD3 R161, PT, PT, R161, 0x3a, RZ ;  /* 0x0000003aa1a17810 */ /* 0x000fc40007ffe0ff */
[----:B------:R-:W-:Y:S01]  /*a1e0*/  SHF.R.U32.HI R26, RZ, 0x1, R17 ;  /* 0x00000001ff1a7819 */ /* 0x000fe20000011611 */
[----:B------:R-:W-:Y:S01]  /*a1f0*/  @P1 STG.E.128 desc[UR40][R14.64], R4 ;  /* 0x000000040e001986 */ /* 0x000fe2000c101d28 */
[----:B------:R-:W-:Y:S01]  /*a200*/  LOP3.LUT R23, R23, 0x70, RZ, 0xc0, !PT ;  /* 0x0000007017177812 */ /* 0x000fe200078ec0ff */
[----:B------:R-:W-:Y:S01]  /*a210*/  IMAD.HI.U32 R16, R161, -0x55555555, RZ ;  /* 0xaaaaaaaba1107827 */ /* 0x000fe200078e00ff */
[----:B------:R-:W-:Y:S01]  /*a220*/  BAR.SYNC.DEFER_BLOCKING 0x0 ;  /* 0x0000000000007b1d */ /* 0x000fe20000010000 */
[-C--:B------:R-:W-:Y:S02]  /*a230*/  ISETP.LT.AND P1, PT, R21, R158.reuse, P0 ;  /* 0x0000009e1500720c */ /* 0x080fe40000721270 */
[----:B------:R-:W-:Y:S01]  /*a240*/  IMAD R26, R26, -0x3, R21 ;  /* 0xfffffffd1a1a7824 */ /* 0x000fe200078e0215 */
[----:B------:R-:W-:Y:S01]  /*a250*/  SHF.L.U32 R25, R16, 0x3, RZ ;  /* 0x0000000310197819 */ /* 0x000fe200000006ff */
[----:B------:R-:W-:Y:S01]  /*a260*/  IMAD.IADD R23, R23, 0x1, R2 ;  /* 0x0000000117177824 */ /* 0x000fe200078e0202 */
[----:B------:R-:W-:Y:S01]  /*a270*/  ISETP.LT.AND P0, PT, R161, R158, P0 ;  /* 0x0000009ea100720c */ /* 0x000fe20000701270 */
[----:B------:R-:W-:Y:S01]  /*a280*/  IMAD R26, R26, R165, R28 ;  /* 0x000000a51a1a7224 */ /* 0x000fe200078e021c */
[----:B------:R-:W-:-:S04]  /*a290*/  LOP3.LUT R25, R25, 0x70, RZ, 0xc0, !PT ;  /* 0x0000007019197812 */ /* 0x000fc800078ec0ff */
[----:B------:R-:W-:Y:S02]  /*a2a0*/  IADD3 R25, PT, PT, R25, R2, RZ ;  /* 0x0000000219197210 */ /* 0x000fe40007ffe0ff */
[----:B------:R-:W-:Y:S02]  /*a2b0*/  SHF.R.S32.HI R27, RZ, 0x1f, R26 ;  /* 0x0000001fff1b7819 */ /* 0x000fe4000001141a */
[----:B-1----:R-:W-:Y:S01]  /*a2c0*/  SHF.R.U32.HI R12, RZ, 0x1, R16 ;  /* 0x00000001ff0c7819 */ /* 0x002fe20000011610 */
[----:B------:R-:W-:Y:S04]  /*a2d0*/  STS.64 [R0], R146 ;  /* 0x0000009200007388 */ /* 0x000fe80000000a00 */
[----:B------:R-:W-:Y:S01]  /*a2e0*/  IMAD R2, R12, -0x3, R161 ;  /* 0xfffffffd0c027824 */ /* 0x000fe200078e02a1 */
[----:B------:R-:W-:Y:S03]  /*a2f0*/  STS.64 [R0+0x20], R142 ;  /* 0x0000208e00007388 */ /* 0x000fe60000000a00 */
[----:B------:R-:W-:Y:S01]  /*a300*/  IMAD R28, R2, R165, R28 ;  /* 0x000000a5021c7224 */ /* 0x000fe200078e021c */
[----:B------:R-:W-:Y:S01]  /*a310*/  SHF.R.U32.HI R2, RZ, 0x4, R16 ;  /* 0x00000004ff027819 */ /* 0x000fe20000011610 */
[----:B------:R-:W-:Y:S03]  /*a320*/  STS.64 [R0+0x40], R138 ;  /* 0x0000408a00007388 */ /* 0x000fe60000000a00 */
[----:B------:R-:W-:Y:S01]  /*a330*/  SHF.R.S32.HI R29, RZ, 0x1f, R28 ;  /* 0x0000001fff1d7819 */ /* 0x000fe2000001141c */
[----:B------:R-:W-:Y:S01]  /*a340*/  IMAD R25, R25, R166, R2 ;  /* 0x000000a619197224 */ /* 0x000fe200078e0202 */
[----:B------:R1:W-:Y:S03]  /*a350*/  STS.64 [R0+0x60], R134 ;  /* 0x0000608600007388 */ /* 0x0003e60000000a00 */
[----:B------:R-:W-:Y:S01]  /*a360*/  IMAD.WIDE R28, R25, R164, R28 ;  /* 0x000000a4191c7225 */ /* 0x000fe200078e021c */
[----:B------:R-:W-:Y:S04]  /*a370*/  STS.64 [R167+0x80], R130 ;  /* 0x00008082a7007388 */ /* 0x000fe80000000a00 */
[----:B------:R-:W-:Y:S04]  /*a380*/  STS.64 [R167+0xa0], R126 ;  /* 0x0000a07ea7007388 */ /* 0x000fe80000000a00 */
[----:B------:R-:W-:Y:S04]  /*a390*/  STS.64 [R167+0xc0], R122 ;  /* 0x0000c07aa7007388 */ /* 0x000fe80000000a00 */
[----:B------:R-:W-:Y:S01]  /*a3a0*/  STS.64 [R167+0xe0], R118 ;  /* 0x0000e076a7007388 */ /* 0x000fe20000000a00 */
[----:B------:R-:W-:Y:S01]  /*a3b0*/  BAR.SYNC.DEFER_BLOCKING 0x0 ;  /* 0x0000000000007b1d */ /* 0x000fe20000010000 */
[----:B-1----:R-:W-:-:S05]  /*a3c0*/  SHF.R.U32.HI R0, RZ, 0x4, R17 ;  /* 0x00000004ff007819 */ /* 0x002fca0000011611 */
[----:B------:R-:W-:-:S04]  /*a3d0*/  IMAD R23, R23, R166, R0 ;  /* 0x000000a617177224 */ /* 0x000fc800078e0200 */
[----:B------:R-:W-:Y:S01]  /*a3e0*/  IMAD.WIDE R26, R23, R164, R26 ;  /* 0x000000a4171a7225 */ /* 0x000fe200078e021a */
[----:B------:R-:W-:-:S03]  /*a3f0*/  SHF.L.U32 R23, R28, 0x1, RZ ;  /* 0x000000011c177819 */ /* 0x000fc600000006ff */
[C---:B------:R-:W-:Y:S01]  /*a400*/  IMAD.SHL.U32 R25, R26.reuse, 0x2, RZ ;  /* 0x000000021a197824 */ /* 0x040fe200078e00ff */
[----:B------:R-:W-:Y:S02]  /*a410*/  SHF.L.U64.HI R0, R26, 0x1, R27 ;  /* 0x000000011a007819 */ /* 0x000fe4000001021b */
[----:B------:R-:W-:Y:S01]  /*a420*/  LOP3.LUT R23, R23, 0xfffffffe, RZ, 0xc0, !PT ;  /* 0xfffffffe17177812 */ /* 0x000fe200078ec0ff */
[----:B------:R-:W1:Y:S01]  /*a430*/  LDS.128 R4, [R3] ;  /* 0x0000000003047984 */ /* 0x000e620000000c00 */
[----:B------:R-:W-:Y:S02]  /*a440*/  LOP3.LUT R25, R25, 0xfffffffe, RZ, 0xc0, !PT ;  /* 0xfffffffe19197812 */ /* 0x000fe400078ec0ff */
[----:B------:R-:W-:Y:S01]  /*a450*/  LOP3.LUT R0, R0, 0x1fffffff, RZ, 0xc0, !PT ;  /* 0x1fffffff00007812 */ /* 0x000fe200078ec0ff */
[----:B------:R-:W2:Y:S01]  /*a460*/  LDS.128 R8, [R24] ;  /* 0x0000000018087984 */ /* 0x000ea20000000c00 */
[C---:B------:R-:W-:Y:S02]  /*a470*/  IADD3 R2, P3, PT, R156.reuse, R25, RZ ;  /* 0x000000199c027210 */ /* 0x040fe40007f7e0ff */
[----:B------:R-:W-:Y:S01]  /*a480*/  IADD3 R156, P2, PT, R156, R23, RZ ;  /* 0x000000179c9c7210 */ /* 0x000fe20007f5e0ff */
[----:B------:R-:W3:Y:S04]  /*a490*/  LDS.128 R12, [R24+0x440] ;  /* 0x00044000180c7984 */ /* 0x000ee80000000c00 */
[----:B------:R4:W5:Y:S02]  /*a4a0*/  LDS.128 R16, [R3+0x440] ;  /* 0x0004400003107984 */ /* 0x0009640000000c00 */
[----:B----4-:R-:W-:-:S04]  /*a4b0*/  SHF.L.U64.HI R3, R28, 0x1, R29 ;  /* 0x000000011c037819 */ /* 0x010fc8000001021d */
[----:B------:R-:W-:Y:S01]  /*a4c0*/  LOP3.LUT R20, R3, 0x1fffffff, RZ, 0xc0, !PT ;  /* 0x1fffffff03147812 */ /* 0x000fe200078ec0ff */
[----:B------:R-:W-:Y:S02]  /*a4d0*/  IMAD.X R3, R157, 0x1, R0, P3 ;  /* 0x000000019d037824 */ /* 0x000fe400018e0600 */
[-C--:B-1----:R-:W-:Y:S01]  /*a4e0*/  FMUL R4, R4, R160.reuse ;  /* 0x000000a004047220 */ /* 0x082fe20000400000 */
[----:B------:R-:W-:Y:S01]  /*a4f0*/  FMUL R5, R5, R160 ;  /* 0x000000a005057220 */ /* 0x000fe20000400000 */
[----:B------:R-:W-:Y:S01]  /*a500*/  IADD3.X R157, PT, PT, R157, R20, RZ, P2, !PT ;  /* 0x000000149d9d7210 */ /* 0x000fe200017fe4ff */
        /* <DEDUP_REMOVED lines=24> */
.L_x_2701:
[----:B-1-3--:R-:W1:Y:S08]  /*a690*/  LDC R2, c[0x0][0x394] ;  /* 0x0000e500ff027b82 */ /* 0x00ae700000000800 */
        /* <DEDUP_REMOVED lines=21> */
.L_x_2702:
        /* <DEDUP_REMOVED lines=9> */
.L_x_4330:


//--------------------- .text._ZN7cutlass7Kernel2INS_4gemm6kernel20DefaultGemmUniversalINS_6half_tENS_6layout11ColumnMajorELNS_16ComplexTransformE0ELi8ES4_S6_LS7_0ELi8ES4_NS5_8RowMajorEfNS_4arch15OpClassTensorOpENS9_4Sm80ENS1_9GemmShapeILi128ELi128ELi32EEENSC_ILi64ELi64ELi32EEENSC_ILi16ELi8ELi16EEENS_8epilogue6thread17LinearCombinationIS4_Li8EffLNSH_9ScaleType4KindE0ELNS_15FloatRoundStyleE2ES4_EENS1_11threadblock30GemmIdentityThreadblockSwizzleILi8EEELi4ENS9_13OpMultiplyAddELNS1_23SharedMemoryClearOptionE0ELb0ELb0ELb0ENS5_31Tensor5DPermute02413ColumnMajorILi16ELi3ELi8EEENS5_34Tensor4DPermute0213RowMajorInverseILi8ELi4EEENS5_9NoPermuteEvE10SelectBaseISP_vEEEEvNT_6ParamsE --------------------------
	.section	.text._ZN7cutlass7Kernel2INS_4gemm6kernel20DefaultGemmUniversalINS_6half_tENS_6layout11ColumnMajorELNS_16ComplexTransformE0ELi8ES4_S6_LS7_0ELi8ES4_NS5_8RowMajorEfNS_4arch15OpClassTensorOpENS9_4Sm80ENS1_9GemmShapeILi128ELi128ELi32EEENSC_ILi64ELi64ELi32EEENSC_ILi16ELi8ELi16EEENS_8epilogue6thread17LinearCombinationIS4_Li8EffLNSH_9ScaleType4KindE0ELNS_15FloatRoundStyleE2ES4_EENS1_11threadblock30GemmIdentityThreadblockSwizzleILi8EEELi4ENS9_13OpMultiplyAddELNS1_23SharedMemoryClearOptionE0ELb0ELb0ELb0ENS5_31Tensor5DPermute02413ColumnMajorILi16ELi3ELi8EEENS5_34Tensor4DPermute0213RowMajorInverseILi8ELi4EEENS5_9NoPermuteEvE10SelectBaseISP_vEEEEvNT_6ParamsE,"ax",@progbits
	.align	128
.text._ZN7cutlass7Kernel2INS_4gemm6kernel20DefaultGemmUniversalINS_6half_tENS_6layout11ColumnMajorELNS_16ComplexTransformE0ELi8ES4_S6_LS7_0ELi8ES4_NS5_8RowMajorEfNS_4arch15OpClassTensorOpENS9_4Sm80ENS1_9GemmShapeILi128ELi128ELi32EEENSC_ILi64ELi64ELi32EEENSC_ILi16ELi8ELi16EEENS_8epilogue6thread17LinearCombinationIS4_Li8EffLNSH_9ScaleType4KindE0ELNS_15FloatRoundStyleE2ES4_EENS1_11threadblock30GemmIdentityThreadblockSwizzleILi8EEELi4ENS9_13OpMultiplyAddELNS1_23SharedMemoryClearOptionE0ELb0ELb0ELb0ENS5_31Tensor5DPermute02413ColumnMajorILi16ELi3ELi8EEENS5_34Tensor4DPermute0213RowMajorInverseILi8ELi4EEENS5_9NoPermuteEvE10SelectBaseISP_vEEEEvNT_6ParamsE:
        .type           _ZN7cutlass7Kernel2INS_4gemm6kernel20DefaultGemmUniversalINS_6half_tENS_6layout11ColumnMajorELNS_16ComplexTransformE0ELi8ES4_S6_LS7_0ELi8ES4_NS5_8RowMajorEfNS_4arch15OpClassTensorOpENS9_4Sm80ENS1_9GemmShapeILi128ELi128ELi32EEENSC_ILi64ELi64ELi32EEENSC_ILi16ELi8ELi16EEENS_8epilogue6thread17LinearCombinationIS4_Li8EffLNSH_9ScaleType4KindE0ELNS_15FloatRoundStyleE2ES4_EENS1_11threadblock30GemmIdentityThreadblockSwizzleILi8EEELi4ENS9_13OpMultiplyAddELNS1_23SharedMemoryClearOptionE0ELb0ELb0ELb0ENS5_31Tensor5DPermute02413ColumnMajorILi16ELi3ELi8EEENS5_34Tensor4DPermute0213RowMajorInverseILi8ELi4EEENS5_9NoPermuteEvE10SelectBaseISP_vEEEEvNT_6ParamsE,@function
        .size           _ZN7cutlass7Kernel2INS_4gemm6kernel20DefaultGemmUniversalINS_6half_tENS_6layout11ColumnMajorELNS_16ComplexTransformE0ELi8ES4_S6_LS7_0ELi8ES4_NS5_8RowMajorEfNS_4arch15OpClassTensorOpENS9_4Sm80ENS1_9GemmShapeILi128ELi128ELi32EEENSC_ILi64ELi64ELi32EEENSC_ILi16ELi8ELi16EEENS_8epilogue6thread17LinearCombinationIS4_Li8EffLNSH_9ScaleType4KindE0ELNS_15FloatRoundStyleE2ES4_EENS1_11threadblock30GemmIdentityThreadblockSwizzleILi8EEELi4ENS9_13OpMultiplyAddELNS1_23SharedMemoryClearOptionE0ELb0ELb0ELb0ENS5_31Tensor5DPermute02413ColumnMajorILi16ELi3ELi8EEENS5_34Tensor4DPermute0213RowMajorInverseILi8ELi4EEENS5_9NoPermuteEvE10SelectBaseISP_vEEEEvNT_6ParamsE,(.L_x_4331 - _ZN7cutlass7Kernel2INS_4gemm6kernel20DefaultGemmUniversalINS_6half_tENS_6layout11ColumnMajorELNS_16ComplexTransformE0ELi8ES4_S6_LS7_0ELi8ES4_NS5_8RowMajorEfNS_4arch15OpClassTensorOpENS9_4Sm80ENS1_9GemmShapeILi128ELi128ELi32EEENSC_ILi64ELi64ELi32EEENSC_ILi16ELi8ELi16EEENS_8epilogue6thread17LinearCombinationIS4_Li8EffLNSH_9ScaleType4KindE0ELNS_15FloatRoundStyleE2ES4_EENS1_11threadblock30GemmIdentityThreadblockSwizzleILi8EEELi4ENS9_13OpMultiplyAddELNS1_23SharedMemoryClearOptionE0ELb0ELb0ELb0ENS5_31Tensor5DPermute02413ColumnMajorILi16ELi3ELi8EEENS5_34Tensor4DPermute0213RowMajorInverseILi8ELi4EEENS5_9NoPermuteEvE10SelectBaseISP_vEEEEvNT_6ParamsE)
        .other          _ZN7cutlass7Kernel2INS_4gemm6kernel20DefaultGemmUniversalINS_6half_tENS_6layout11ColumnMajorELNS_16ComplexTransformE0ELi8ES4_S6_LS7_0ELi8ES4_NS5_8RowMajorEfNS_4arch15OpClassTensorOpENS9_4Sm80ENS1_9GemmShapeILi128ELi128ELi32EEENSC_ILi64ELi64ELi32EEENSC_ILi16ELi8ELi16EEENS_8epilogue6thread17LinearCombinationIS4_Li8EffLNSH_9ScaleType4KindE0ELNS_15FloatRoundStyleE2ES4_EENS1_11threadblock30GemmIdentityThreadblockSwizzleILi8EEELi4ENS9_13OpMultiplyAddELNS1_23SharedMemoryClearOptionE0ELb0ELb0ELb0ENS5_31Tensor5DPermute02413ColumnMajorILi16ELi3ELi8EEENS5_34Tensor4DPermute0213RowMajorInverseILi8ELi4EEENS5_9NoPermuteEvE10SelectBaseISP_vEEEEvNT_6ParamsE,@"STO_CUDA_ENTRY STV_DEFAULT"
_ZN7cutlass7Kernel2INS_4gemm6kernel20DefaultGemmUniversalINS_6half_tENS_6layout11ColumnMajorELNS_16ComplexTransformE0ELi8ES4_S6_LS7_0ELi8ES4_NS5_8RowMajorEfNS_4arch15OpClassTensorOpENS9_4Sm80ENS1_9GemmShapeILi128ELi128ELi32EEENSC_ILi64ELi64ELi32EEENSC_ILi16ELi8ELi16EEENS_8epilogue6thread17LinearCombinationIS4_Li8EffLNSH_9ScaleType4KindE0ELNS_15FloatRoundStyleE2ES4_EENS1_11threadblock30GemmIdentityThreadblockSwizzleILi8EEELi4ENS9_13OpMultiplyAddELNS1_23SharedMemoryClearOptionE0ELb0ELb0ELb0ENS5_31Tensor5DPermute02413ColumnMajorILi16ELi3ELi8EEENS5_34Tensor4DPermute0213RowMajorInverseILi8ELi4EEENS5_9NoPermuteEvE10SelectBaseISP_vEEEEvNT_6ParamsE:
        /* <DEDUP_REMOVED lines=37> */
.L_x_2703:
        /* <DEDUP_REMOVED lines=18> */
.L_x_2705:
[----:B------:R-:W1:Y:S08]  /*0370*/  LDC.64 R202, c[0x0][0x4a0] ;  /* 0x00012800ffca7b82 */ /* 0x000e700000000a00 */
[----:B------:R-:W2:Y:S01]  /*0380*/  LDC.64 R16, c[0x0][0x4a8] ;  /* 0x00012a00ff107b82 */ /* 0x000ea20000000a00 */
[----:B-1----:R-:W-:-:S06]  /*0390*/  IMAD.WIDE.U32 R202, R201, 0x8, R202 ;  /* 0x00000008c9ca7825 */ /* 0x002fcc00078e00ca */
[----:B------:R-:W5:Y:S01]  /*03a0*/  LDG.E.64 R202, desc[UR36][R202.64] ;  /* 0x00000024caca7981 */ /* 0x000f62000c1e1b00 */
[----:B--2---:R-:W-:-:S06]  /*03b0*/  IMAD.WIDE.U32 R16, R201, 0x8, R16 ;  /* 0x00000008c9107825 */ /* 0x004fcc00078e0010 */
[----:B------:R-:W5:Y:S02]  /*03c0*/  LDG.E.64 R16, desc[UR36][R16.64] ;  /* 0x0000002410107981 */ /* 0x000f64000c1e1b00 */
.L_x_2704:
        /* <DEDUP_REMOVED lines=19> */
.L_x_2706:
        /* <DEDUP_REMOVED lines=20> */
.L_x_2707:
[----:B------:R-:W-:Y:S01]  /*0640*/  IMAD.IADD R8, R24, 0x1, -R25 ;  /* 0x0000000118087824 */ /* 0x000fe200078e0a19 */
[----:B--2---:R-:W-:Y:S01]  /*0650*/  SHF.R.U32.HI R5, RZ, 0x2, R2 ;  /* 0x00000002ff057819 */ /* 0x004fe20000011602 */
[----:B------:R-:W1:Y:S01]  /*0660*/  LDCU.64 UR4, c[0x0][0x3d8] ;  /* 0x00007b00ff0477ac */ /* 0x000e620008000a00 */
[----:B------:R-:W-:Y:S01]  /*0670*/  IMAD.SHL.U32 R0, R2, 0x8, RZ ;  /* 0x0000000802007824 */ /* 0x000fe200078e00ff */
[----:B------:R-:W2:Y:S01]  /*0680*/  LDC.64 R18, c[0x0][0x380] ;  /* 0x0000e000ff127b82 */ /* 0x000ea20000000a00 */
[----:B------:R-:W-:Y:S02]  /*0690*/  SHF.R.S32.HI R7, RZ, 0x1f, R8 ;  /* 0x0000001fff077819 */ /* 0x000fe40000011408 */
[----:B------:R-:W-:Y:S02]  /*06a0*/  LOP3.LUT R5, R5, 0x7, RZ, 0xc0, !PT ;  /* 0x0000000705057812 */ /* 0x000fe400078ec0ff */
[----:B------:R-:W-:Y:S02]  /*06b0*/  LEA.HI R7, R7, R8, RZ, 0x5 ;  /* 0x0000000807077211 */ /* 0x000fe400078f28ff */
[----:B------:R-:W-:Y:S01]  /*06c0*/  LOP3.LUT R5, R5, 0x3e0, R2, 0xf8, !PT ;  /* 0x000003e005057812 */ /* 0x000fe200078ef802 */
[----:B------:R-:W3:Y:S01]  /*06d0*/  LDC R207, c[0x0][0x3b8] ;  /* 0x0000ee00ffcf7b82 */ /* 0x000ee20000000800 */
[----:B------:R-:W-:-:S02]  /*06e0*/  LOP3.LUT R14, R0, 0x18, RZ, 0xc0, !PT ;  /* 0x00000018000e7812 */ /* 0x000fc400078ec0ff */
[----:B------:R-:W-:Y:S01]  /*06f0*/  LOP3.LUT R7, R7, 0xffffffe0, RZ, 0xc0, !PT ;  /* 0xffffffe007077812 */ /* 0x000fe200078ec0ff */
[----:B------:R-:W-:Y:S01]  /*0700*/  IMAD R20, R22, 0x80, R5 ;  /* 0x0000008016147824 */ /* 0x000fe200078e0205 */
[----:B------:R-:W-:Y:S01]  /*0710*/  SHF.R.U32.HI R3, RZ, 0x3, R2 ;  /* 0x00000003ff037819 */ /* 0x000fe20000011602 */
[----:B------:R-:W-:Y:S01]  /*0720*/  IMAD.IADD R14, R14, 0x1, R25 ;  /* 0x000000010e0e7824 */ /* 0x000fe200078e0219 */
[----:B------:R-:W-:Y:S01]  /*0730*/  LOP3.LUT R12, R0, 0x38, RZ, 0xc0, !PT ;  /* 0x00000038000c7812 */ /* 0x000fe200078ec0ff */
[----:B------:R-:W-:Y:S01]  /*0740*/  IMAD.IADD R6, R8, 0x1, -R7 ;  /* 0x0000000108067824 */ /* 0x000fe200078e0a07 */
[----:B------:R-:W-:Y:S02]  /*0750*/  SHF.R.S32.HI R7, RZ, 0x1f, R20 ;  /* 0x0000001fff077819 */ /* 0x000fe40000011414 */
[----:B------:R-:W-:Y:S01]  /*0760*/  SHF.R.S32.HI R15, RZ, 0x1f, R14 ;  /* 0x0000001fff0f7819 */ /* 0x000fe2000001140e */
[----:B------:R-:W-:Y:S01]  /*0770*/  IMAD R21, R23, 0x80, R12 ;  /* 0x0000008017157824 */ /* 0x000fe200078e020c */
[----:B------:R-:W-:Y:S01]  /*0780*/  ISETP.NE.AND P0, PT, R6, RZ, PT ;  /* 0x000000ff0600720c */ /* 0x000fe20003f05270 */
[----:B-1----:R-:W-:Y:S01]  /*0790*/  IMAD R7, R7, UR4, RZ ;  /* 0x0000000407077c24 */ /* 0x002fe2000f8e02ff */
[----:B------:R-:W-:Y:S01]  /*07a0*/  SHF.R.U32.HI R13, RZ, 0x5, R2 ;  /* 0x00000005ff0d7819 */ /* 0x000fe20000011602 */
[----:B------:R-:W-:Y:S01]  /*07b0*/  IMAD.WIDE.U32 R26, R20, UR4, R14 ;  /* 0x00000004141a7c25 */ /* 0x000fe2000f8e000e */
[----:B------:R-:W-:Y:S01]  /*07c0*/  SEL R6, R6, 0x20, P0 ;  /* 0x0000002006067807 */ /* 0x000fe20000000000 */
[----:B------:R-:W-:Y:S01]  /*07d0*/  UMOV UR4, 0xffffffff ;  /* 0xffffffff00047882 */ /* 0x000fe20000000000 */
[----:B------:R-:W-:Y:S01]  /*07e0*/  LOP3.LUT R22, R3, 0x3, RZ, 0xc0, !PT ;  /* 0x0000000303167812 */ /* 0x000fe200078ec0ff */
[----:B------:R-:W-:Y:S01]  /*07f0*/  IMAD R7, R20, UR5, R7 ;  /* 0x0000000514077c24 */ /* 0x000fe2000f8e0207 */
[----:B-----5:R-:W-:Y:S01]  /*0800*/  LEA R28, P0, R26, R16, 0x1 ;  /* 0x000000101a1c7211 */ /* 0x020fe200078008ff */
[----:B------:R-:W-:Y:S01]  /*0810*/  IMAD.IADD R217, R6, 0x1, R25 ;  /* 0x0000000106d97824 */ /* 0x000fe200078e0219 */
[----:B--2---:R-:W-:Y:S01]  /*0820*/  ISETP.GE.AND P3, PT, R21, R18, PT ;  /* 0x000000121500720c */ /* 0x004fe20003f66270 */
[----:B------:R-:W-:Y:S01]  /*0830*/  IMAD.IADD R4, R27, 0x1, R7 ;  /* 0x000000011b047824 */ /* 0x000fe200078e0207 */
[----:B---3--:R-:W-:Y:S01]  /*0840*/  LEA.HI R207, R207, R207, RZ, 0x1 ;  /* 0x000000cfcfcf7211 */ /* 0x008fe200078f08ff */
[----:B------:R-:W-:Y:S01]  /*0850*/  IMAD R22, R13, 0x8, R22 ;  /* 0x000000080d167824 */ /* 0x000fe200078e0216 */
[----:B------:R-:W-:Y:S01]  /*0860*/  VIMNMX R7, PT, PT, R217, R24, PT ;  /* 0x00000018d9077248 */ /* 0x000fe20003fe0100 */
[----:B------:R-:W-:Y:S01]  /*0870*/  VIADD R12, R20, 0x10 ;  /* 0x00000010140c7836 */ /* 0x000fe20000000000 */
[----:B------:R-:W-:Y:S01]  /*0880*/  LEA.HI.X R29, R26, R17, R4, 0x1, P0 ;  /* 0x000000111a1d7211 */ /* 0x000fe200000f0c04 */
[----:B------:R-:W-:Y:S01]  /*0890*/  VIADD R17, R21, 0x40 ;  /* 0x0000004015117836 */ /* 0x000fe20000000000 */
[-C--:B------:R-:W-:Y:S01]  /*08a0*/  ISETP.GE.AND P4, PT, R14, R7.reuse, PT ;  /* 0x000000070e00720c */ /* 0x080fe20003f86270 */
[----:B------:R-:W-:Y:S01]  /*08b0*/  IMAD.IADD R10, R22, 0x1, R25 ;  /* 0x00000001160a7824 */ /* 0x000fe200078e0219 */
[----:B------:R-:W-:Y:S01]  /*08c0*/  SEL R24, RZ, 0x4, P3 ;  /* 0x00000004ff187807 */ /* 0x000fe20001800000 */
[----:B------:R-:W-:Y:S01]  /*08d0*/  VIADD R4, R20, 0x8 ;  /* 0x0000000814047836 */ /* 0x000fe20000000000 */
[----:B------:R-:W-:Y:S01]  /*08e0*/  ISETP.GE.AND P2, PT, R17, R18, PT ;  /* 0x000000121100720c */ /* 0x000fe20003f46270 */
[C---:B------:R-:W-:Y:S01]  /*08f0*/  VIADD R23, R10.reuse, 0x4 ;  /* 0x000000040a177836 */ /* 0x040fe20000000000 */
[----:B------:R-:W-:-:S02]  /*0900*/  ISETP.LT.AND P1, PT, R10, R7, !P3 ;  /* 0x000000070a00720c */ /* 0x000fc40005f21270 */
[----:B------:R-:W-:Y:S02]  /*0910*/  SEL R27, RZ, 0x2, P2 ;  /* 0x00000002ff1b7807 */ /* 0x000fe40001000000 */
[----:B------:R-:W-:Y:S02]  /*0920*/  SEL R16, RZ, 0x8, P2 ;  /* 0x00000008ff107807 */ /* 0x000fe40001000000 */
[----:B------:R-:W-:Y:S01]  /*0930*/  ISETP.GE.AND P2, PT, R4, R19, PT ;  /* 0x000000130400720c */ /* 0x000fe20003f46270 */
[----:B------:R-:W-:Y:S01]  /*0940*/  VIADD R4, R20, 0x18 ;  /* 0x0000001814047836 */ /* 0x000fe20000000000 */
[-C--:B------:R-:W-:Y:S02]  /*0950*/  ISETP.GE.AND P0, PT, R10, R7.reuse, PT ;  /* 0x000000070a00720c */ /* 0x080fe40003f06270 */
[----:B------:R-:W-:Y:S02]  /*0960*/  ISETP.GE.AND P5, PT, R23, R7, PT ;  /* 0x000000071700720c */ /* 0x000fe40003fa6270 */
[----:B------:R-:W-:-:S02]  /*0970*/  SEL R14, RZ, 0x1, !P1 ;  /* 0x00000001ff0e7807 */ /* 0x000fc40004800000 */
[-C--:B------:R-:W-:Y:S02]  /*0980*/  ISETP.GE.AND P1, PT, R12, R19.reuse, PT ;  /* 0x000000130c00720c */ /* 0x080fe40003f26270 */
[----:B------:R-:W-:Y:S02]  /*0990*/  SEL R11, R27, RZ, !P0 ;  /* 0x000000ff1b0b7207 */ /* 0x000fe40004000000 */
[----:B------:R-:W-:Y:S02]  /*09a0*/  SEL R12, RZ, 0x2, P4 ;  /* 0x00000002ff0c7807 */ /* 0x000fe40002000000 */
[----:B------:R-:W-:Y:S02]  /*09b0*/  SEL R7, RZ, 0x4, P4 ;  /* 0x00000004ff077807 */ /* 0x000fe40002000000 */
[-C--:B------:R-:W-:Y:S02]  /*09c0*/  ISETP.LT.AND P6, PT, R20, R19.reuse, !P4 ;  /* 0x000000131400720c */ /* 0x080fe400067c1270 */
[----:B------:R-:W-:-:S02]  /*09d0*/  ISETP.GE.AND P0, PT, R4, R19, PT ;  /* 0x000000130400720c */ /* 0x000fc40003f06270 */
[----:B------:R-:W-:Y:S02]  /*09e0*/  SEL R4, R24, RZ, !P5 ;  /* 0x000000ff18047207 */ /* 0x000fe40006800000 */
[----:B------:R-:W-:Y:S02]  /*09f0*/  SEL R12, R12, RZ, !P2 ;  /* 0x000000ff0c0c7207 */ /* 0x000fe40005000000 */
[----:B------:R-:W-:Y:S02]  /*0a00*/  SEL R7, R7, RZ, !P1 ;  /* 0x000000ff07077207 */ /* 0x000fe40004800000 */
[----:B------:R-:W-:Y:S02]  /*0a10*/  SEL R9, RZ, 0x1, !P6 ;  /* 0x00000001ff097807 */ /* 0x000fe40007000000 */
[----:B------:R-:W-:Y:S02]  /*0a20*/  IADD3 R4, PT, PT, R4, R11, R14 ;  /* 0x0000000b04047210 */ /* 0x000fe40007ffe00e */
[----:B------:R-:W-:-:S02]  /*0a30*/  SEL R26, RZ, 0x8, P4 ;  /* 0x00000008ff1a7807 */ /* 0x000fc40002000000 */
[----:B------:R-:W-:Y:S02]  /*0a40*/  SHF.R.S32.HI R11, RZ, 0x1f, R18 ;  /* 0x0000001fff0b7819 */ /* 0x000fe40000011412 */
[----:B------:R-:W-:Y:S02]  /*0a50*/  IADD3 R7, PT, PT, R7, R12, R9 ;  /* 0x0000000c07077210 */ /* 0x000fe40007ffe009 */
[----:B------:R-:W-:Y:S02]  /*0a60*/  SEL R9, R16, RZ, !P5 ;  /* 0x000000ff10097207 */ /* 0x000fe40006800000 */
[----:B------:R-:W-:Y:S02]  /*0a70*/  SEL R26, R26, RZ, !P0 ;  /* 0x000000ff1a1a7207 */ /* 0x000fe40004000000 */
[----:B------:R-:W-:Y:S01]  /*0a80*/  LEA.HI R208, R11, R18, RZ, 0x3 ;  /* 0x000000120bd07211 */ /* 0x000fe200078f18ff */
[----:B------:R-:W-:Y:S01]  /*0a90*/  IMAD.IADD R9, R4, 0x1, R9 ;  /* 0x0000000104097824 */ /* 0x000fe200078e0209 */
[----:B------:R-:W-:Y:S01]  /*0aa0*/  LOP3.LUT R4, R2, 0x7, RZ, 0xc0, !PT ;  /* 0x0000000702047812 */ /* 0x000fe200078ec0ff */
[----:B------:R-:W-:Y:S01]  /*0ab0*/  IMAD.IADD R26, R7, 0x1, R26 ;  /* 0x00000001071a7824 */ /* 0x000fe200078e021a */
[----:B------:R-:W-:-:S02]  /*0ac0*/  SHF.R.S32.HI R207, RZ, 0x1, R207 ;  /* 0x00000001ffcf7819 */ /* 0x000fc400000114cf */
[----:B------:R-:W-:Y:S01]  /*0ad0*/  SHF.R.S32.HI R208, RZ, 0x3, R208 ;  /* 0x00000003ffd07819 */ /* 0x000fe200000114d0 */
[----:B------:R-:W-:Y:S06]  /*0ae0*/  BRA.DIV UR4, `(.L_x_2708) ;  /* 0x000000d204487947 */ /* 0x000fec000b800000 */
[----:B------:R1:W2:Y:S02]  /*0af0*/  SHFL.IDX PT, R14, R13, RZ, 0x1f ;  /* 0x00001fff0d0e7589 */ /* 0x0002a400000e0000 */
.L_x_2764:
[----:B------:R-:W3:Y:S01]  /*0b00*/  S2R R11, SR_CgaCtaId ;  /* 0x00000000000b7919 */ /* 0x000ee20000008800 */
[----:B--2---:R-:W-:Y:S01]  /*0b10*/  SHF.R.S32.HI R7, RZ, 0x1f, R14 ;  /* 0x0000001fff077819 */ /* 0x004fe2000001140e */
[----:B------:R-:W-:Y:S01]  /*0b20*/  IMAD.SHL.U32 R36, R2, 0x4, RZ ;  /* 0x0000000402247824 */ /* 0x000fe200078e00ff */
[----:B------:R-:W-:Y:S01]  /*0b30*/  MOV R12, 0x400 ;  /* 0x00000400000c7802 */ /* 0x000fe20000000f00 */
[----:B------:R-:W-:Y:S01]  /*0b40*/  IMAD.SHL.U32 R18, R22, 0x80, RZ ;  /* 0x0000008016127824 */ /* 0x000fe200078e00ff */
[----:B------:R-:W-:Y:S01]  /*0b50*/  LEA.HI R206, R7, R14, RZ, 0x2 ;  /* 0x0000000e07ce7211 */ /* 0x000fe200078f10ff */
[----:B------:R-:W-:Y:S01]  /*0b60*/  VIADD R7, R8, 0x3e ;  /* 0x0000003e08077836 */ /* 0x000fe20000000000 */
[----:B------:R-:W-:Y:S01]  /*0b70*/  LOP3.LUT R37, R2, R3, RZ, 0x3c, !PT ;  /* 0x0000000302257212 */ /* 0x000fe200078e3cff */
[----:B------:R-:W-:Y:S01]  /*0b80*/  BSSY.RECONVERGENT B0, `(.L_x_2709) ;  /* 0x000006b000007945 */ /* 0x000fe20003800200 */
[----:B------:R-:W-:Y:S02]  /*0b90*/  LOP3.LUT R205, R206, 0xfffc, RZ, 0xc0, !PT ;  /* 0x0000fffccecd7812 */ /* 0x000fe400078ec0ff */
[----:B------:R-:W-:-:S02]  /*0ba0*/  CS2R R40, SRZ ;  /* 0x0000000000287805 */ /* 0x000fc4000001ff00 */
[----:B------:R-:W-:Y:S01]  /*0bb0*/  ISETP.GE.U32.AND P4, PT, R7, 0x3f, PT ;  /* 0x0000003f0700780c */ /* 0x000fe20003f86070 */
[----:B------:R-:W-:Y:S01]  /*0bc0*/  IMAD.SHL.U32 R37, R37, 0x8, RZ ;  /* 0x0000000825257824 */ /* 0x000fe200078e00ff */
[----:B------:R-:W-:Y:S01]  /*0bd0*/  SHF.R.U32.HI R35, RZ, 0x1, R5 ;  /* 0x00000001ff237819 */ /* 0x000fe20000011605 */
[----:B------:R-:W-:Y:S01]  /*0be0*/  IMAD.IADD R205, R14, 0x1, -R205 ;  /* 0x000000010ecd7824 */ /* 0x000fe200078e0acd */
[----:B------:R-:W-:Y:S02]  /*0bf0*/  SHF.R.U32.HI R14, RZ, 0x1, R4 ;  /* 0x00000001ff0e7819 */ /* 0x000fe40000011604 */
[----:B------:R-:W-:Y:S02]  /*0c00*/  LOP3.LUT R5, R5, 0x8, RZ, 0xfc, !PT ;  /* 0x0000000805057812 */ /* 0x000fe400078efcff */
[----:B------:R-:W-:Y:S02]  /*0c10*/  LOP3.LUT R7, R14, 0x1, R3, 0x78, !PT ;  /* 0x000000010e077812 */ /* 0x000fe400078e7803 */
[----:B------:R-:W-:-:S02]  /*0c20*/  LOP3.LUT R14, R0, 0x20, RZ, 0xc, !PT ;  /* 0x00000020000e7812 */ /* 0x000fc400078e0cff */
[----:B------:R-:W-:Y:S02]  /*0c30*/  LOP3.LUT R36, R7, 0x4, R36, 0xf8, !PT ;  /* 0x0000000407247812 */ /* 0x000fe400078ef824 */
[----:B------:R-:W-:Y:S02]  /*0c40*/  SHF.R.U32.HI R5, RZ, 0x1, R5 ;  /* 0x00000001ff057819 */ /* 0x000fe40000011605 */
[--C-:B------:R-:W-:Y:S02]  /*0c50*/  LOP3.LUT R7, R35, 0x3, R2.reuse, 0x48, !PT ;  /* 0x0000000323077812 */ /* 0x100fe400078e4802 */
[----:B------:R-:W-:Y:S02]  /*0c60*/  LOP3.LUT R37, R14, 0x18, R37, 0xf8, !PT ;  /* 0x000000180e257812 */ /* 0x000fe400078ef825 */
[----:B------:R-:W-:Y:S02]  /*0c70*/  LOP3.LUT R33, R5, 0x3, R2, 0x48, !PT ;  /* 0x0000000305217812 */ /* 0x000fe400078e4802 */
[----:B---3--:R-:W-:-:S02]  /*0c80*/  LEA R0, R11, R12, 0x18 ;  /* 0x0000000c0b007211 */ /* 0x008fc400078ec0ff */
[----:B------:R-:W-:Y:S02]  /*0c90*/  LOP3.LUT R12, R205, 0x80, RZ, 0xc0, !PT ;  /* 0x00000080cd0c7812 */ /* 0x000fe400078ec0ff */
[----:B------:R-:W-:Y:S02]  /*0ca0*/  SEL R11, R9, RZ, P4 ;  /* 0x000000ff090b7207 */ /* 0x000fe40002000000 */
[----:B------:R-:W-:Y:S02]  /*0cb0*/  LEA.HI R43, R12, R205, RZ, 0x19 ;  /* 0x000000cd0c2b7211 */ /* 0x000fe400078fc8ff */
[----:B------:R-:W-:Y:S02]  /*0cc0*/  SHF.R.U32.HI R209, RZ, 0x1, R2 ;  /* 0x00000001ffd17819 */ /* 0x000fe40000011602 */
[C---:B------:R-:W-:Y:S02]  /*0cd0*/  LOP3.LUT R12, R43.reuse, 0xfffe, RZ, 0xc0, !PT ;  /* 0x0000fffe2b0c7812 */ /* 0x040fe400078ec0ff */
[----:B------:R-:W-:-:S02]  /*0ce0*/  PRMT R43, R43, 0x8880, RZ ;  /* 0x000088802b2b7816 */ /* 0x000fc400000000ff */
[----:B------:R-:W-:Y:S01]  /*0cf0*/  LOP3.LUT R14, R7, 0x4, R2, 0xf8, !PT ;  /* 0x00000004070e7812 */ /* 0x000fe200078ef802 */
[----:B------:R-:W-:Y:S01]  /*0d00*/  IMAD.MOV R12, RZ, RZ, -R12 ;  /* 0x000000ffff0c7224 */ /* 0x000fe200078e0a0c */
[----:B------:R-:W-:Y:S02]  /*0d10*/  SHF.R.S32.HI R43, RZ, 0x1, R43 ;  /* 0x00000001ff2b7819 */ /* 0x000fe4000001142b */
[----:B------:R-:W-:Y:S01]  /*0d20*/  SHF.R.S32.HI R206, RZ, 0x2, R206 ;  /* 0x00000002ffce7819 */ /* 0x000fe200000114ce */
[----:B------:R-:W-:Y:S01]  /*0d30*/  IMAD R35, R35, 0x20, R14 ;  /* 0x0000002023237824 */ /* 0x000fe200078e020e */
[----:B------:R-:W-:Y:S02]  /*0d40*/  PRMT R12, R12, 0x7710, RZ ;  /* 0x000077100c0c7816 */ /* 0x000fe400000000ff */
[----:B------:R-:W-:Y:S02]  /*0d50*/  PRMT R43, R43, 0x9910, RZ ;  /* 0x000099102b2b7816 */ /* 0x000fe400000000ff */
[----:B------:R-:W-:Y:S01]  /*0d60*/  LOP3.LUT R7, R3, 0x1, RZ, 0xc0, !PT ;  /* 0x0000000103077812 */ /* 0x000fe200078ec0ff */
[----:B------:R-:W-:Y:S01]  /*0d70*/  IMAD.IADD R205, R205, 0x1, R12 ;  /* 0x00000001cdcd7824 */ /* 0x000fe200078e020c */
[----:B------:R-:W-:Y:S01]  /*0d80*/  SEL R26, R26, RZ, P4 ;  /* 0x000000ff1a1a7207 */ /* 0x000fe20002000000 */
[----:B------:R-:W-:Y:S01]  /*0d90*/  IMAD R45, R43, 0x80, R206 ;  /* 0x000000802b2d7824 */ /* 0x000fe200078e02ce */
[----:B------:R-:W-:Y:S01]  /*0da0*/  LOP3.LUT P4, R30, R11, 0x1, RZ, 0xc0, !PT ;  /* 0x000000010b1e7812 */ /* 0x000fe2000788c0ff */
[----:B------:R-:W-:Y:S01]  /*0db0*/  VIADD R12, R8, 0x1f ;  /* 0x0000001f080c7836 */ /* 0x000fe20000000000 */
[----:B------:R-:W-:Y:S01]  /*0dc0*/  LOP3.LUT R39, R2, 0x3, R3, 0x48, !PT ;  /* 0x0000000302277812 */ /* 0x000fe200078e4803 */
[----:B------:R-:W-:Y:S01]  /*0dd0*/  IMAD.SHL.U32 R45, R45, 0x8, RZ ;  /* 0x000000082d2d7824 */ /* 0x000fe200078e00ff */
[----:B------:R-:W-:Y:S01]  /*0de0*/  LOP3.LUT R33, R33, 0x4, R2, 0xf8, !PT ;  /* 0x0000000421217812 */ /* 0x000fe200078ef802 */
[----:B------:R-:W-:Y:S01]  /*0df0*/  IMAD.SHL.U32 R204, R43, 0x20, RZ ;  /* 0x000000202bcc7824 */ /* 0x000fe200078e00ff */
[----:B------:R-:W-:Y:S01]  /*0e00*/  LOP3.LUT R209, R209, 0x8, RZ, 0xc0, !PT ;  /* 0x00000008d1d17812 */ /* 0x000fe200078ec0ff */
[----:B------:R-:W-:Y:S01]  /*0e10*/  IMAD R198, R45, 0x10, R0 ;  /* 0x000000102dc67824 */ /* 0x000fe200078e0200 */
[----:B------:R-:W-:Y:S01]  /*0e20*/  LOP3.LUT R15, R7, 0x2, RZ, 0xfc, !PT ;  /* 0x00000002070f7812 */ /* 0x000fe200078efcff */
[----:B------:R-:W-:Y:S01]  /*0e30*/  IMAD R33, R5, 0x20, R33 ;  /* 0x0000002005217824 */ /* 0x000fe200078e0221 */
[--C-:B------:R-:W-:Y:S01]  /*0e40*/  LOP3.LUT R39, R39, 0x4, R2.reuse, 0xf8, !PT ;  /* 0x0000000427277812 */ /* 0x100fe200078ef802 */
[----:B------:R-:W-:Y:S01]  /*0e50*/  VIADD R198, R198, 0x8000 ;  /* 0x00008000c6c67836 */ /* 0x000fe20000000000 */
[----:B------:R-:W-:-:S02]  /*0e60*/  LOP3.LUT R209, R209, 0x7, R2, 0xf8, !PT ;  /* 0x00000007d1d17812 */ /* 0x000fc400078ef802 */
[----:B------:R-:W-:Y:S01]  /*0e70*/  PRMT R199, R205, 0x8880, RZ ;  /* 0x00008880cdc77816 */ /* 0x000fe200000000ff */
[----:B------:R-:W-:Y:S01]  /*0e80*/  IMAD R39, R39, 0x8, R18 ;  /* 0x0000000827277824 */ /* 0x000fe200078e0212 */
[--C-:B------:R-:W-:Y:S01]  /*0e90*/  LOP3.LUT R5, R7, 0x3, R2.reuse, 0x78, !PT ;  /* 0x0000000307057812 */ /* 0x100fe200078e7802 */
[----:B------:R-:W-:Y:S01]  /*0ea0*/  IMAD.SHL.U32 R209, R209, 0x10, RZ ;  /* 0x00000010d1d17824 */ /* 0x000fe200078e00ff */
[----:B------:R-:W-:Y:S01]  /*0eb0*/  LOP3.LUT R9, R15, 0x3, R2, 0x78, !PT ;  /* 0x000000030f097812 */ /* 0x000fe200078e7802 */
[----:B------:R-:W-:Y:S01]  /*0ec0*/  IMAD R199, R206, 0x40, R199 ;  /* 0x00000040cec77824 */ /* 0x000fe200078e02c7 */
[----:B------:R-:W-:Y:S02]  /*0ed0*/  LOP3.LUT R37, R18, 0x200, R37, 0xfe, !PT ;  /* 0x0000020012257812 */ /* 0x000fe400078efe25 */
[----:B-1----:R-:W-:Y:S01]  /*0ee0*/  SHF.R.S32.HI R13, RZ, 0x1f, R12 ;  /* 0x0000001fff0d7819 */ /* 0x002fe2000001140c */
[----:B------:R-:W-:Y:S01]  /*0ef0*/  IMAD.SHL.U32 R199, R199, 0x80, RZ ;  /* 0x00000080c7c77824 */ /* 0x000fe200078e00ff */
[----:B------:R-:W-:-:S02]  /*0f00*/  LOP3.LUT R18, R5, 0x4, R2, 0xf8, !PT ;  /* 0x0000000405127812 */ /* 0x000fc400078ef802 */
[--C-:B------:R-:W-:Y:S02]  /*0f10*/  LOP3.LUT R14, R5, 0x4, R2.reuse, 0xf4, !PT ;  /* 0x00000004050e7812 */ /* 0x100fe400078ef402 */
[C-C-:B------:R-:W-:Y:S02]  /*0f20*/  LOP3.LUT R34, R9.reuse, 0x4, R2.reuse, 0xf8, !PT ;  /* 0x0000000409227812 */ /* 0x140fe400078ef802 */
[----:B------:R-:W-:Y:S02]  /*0f30*/  LOP3.LUT R32, R9, 0x4, R2, 0xf4, !PT ;  /* 0x0000000409207812 */ /* 0x000fe400078ef402 */
[----:B------:R-:W-:Y:S02]  /*0f40*/  LOP3.LUT R205, R205, 0xffff, RZ, 0xc0, !PT ;  /* 0x0000ffffcdcd7812 */ /* 0x000fe400078ec0ff */
[----:B------:R-:W-:Y:S02]  /*0f50*/  LEA.HI R218, R13, R12, RZ, 0x5 ;  /* 0x0000000c0dda7211 */ /* 0x000fe400078f28ff */
[----:B------:R-:W-:-:S02]  /*0f60*/  LOP3.LUT R13, R36, 0xe0, R209, 0xf8, !PT ;  /* 0x000000e0240d7812 */ /* 0x000fc400078ef8d1 */
[C---:B------:R-:W-:Y:S02]  /*0f70*/  LOP3.LUT R31, R209.reuse, R34, RZ, 0xfc, !PT ;  /* 0x00000022d11f7212 */ /* 0x040fe400078efcff */
[C---:B------:R-:W-:Y:S02]  /*0f80*/  LOP3.LUT R15, R209.reuse, R32, RZ, 0xfc, !PT ;  /* 0x00000020d10f7212 */ /* 0x040fe400078efcff */
[C---:B------:R-:W-:Y:S02]  /*0f90*/  LOP3.LUT R9, R209.reuse, R18, RZ, 0xfc, !PT ;  /* 0x00000012d1097212 */ /* 0x040fe400078efcff */
[----:B------:R-:W-:Y:S02]  /*0fa0*/  LOP3.LUT R25, R209, R14, RZ, 0xfc, !PT ;  /* 0x0000000ed1197212 */ /* 0x000fe400078efcff */
[----:B------:R-:W-:Y:S01]  /*0fb0*/  PRMT R205, R205, 0x8880, RZ ;  /* 0x00008880cdcd7816 */ /* 0x000fe200000000ff */
        /* <DEDUP_REMOVED lines=37> */
[----:B------:R-:W-:-:S04]  /*1210*/  LEA R40, P4, R42, R202, 0x1 ;  /* 0x000000ca2a287211 */ /* 0x000fc800078808ff */
[----:B------:R-:W-:-:S09]  /*1220*/  LEA.HI.X R41, R42, R203, R43, 0x1, P4 ;  /* 0x000000cb2a297211 */ /* 0x000fd200020f0c2b */
.L_x_2710:
[----:B------:R-:W-:Y:S05]  /*1230*/  BSYNC.RECONVERGENT B0 ;  /* 0x0000000000007941 */ /* 0x000fea0003800200 */
.L_x_2709:
[----:B------:R-:W-:Y:S01]  /*1240*/  IMAD.SHL.U32 R30, R30, 0x10, RZ ;  /* 0x000000101e1e7824 */ /* 0x000fe200078e00ff */
[----:B------:R-:W-:Y:S01]  /*1250*/  BSSY.RECONVERGENT B0, `(.L_x_2711) ;  /* 0x0000030000007945 */ /* 0x000fe20003800200 */
[----:B------:R-:W-:Y:S01]  /*1260*/  IMAD R18, R39, 0x2, R0 ;  /* 0x0000000227127824 */ /* 0x000fe200078e0200 */
[----:B------:R-:W-:Y:S02]  /*1270*/  CS2R R38, SRZ ;  /* 0x0000000000267805 */ /* 0x000fe4000001ff00 */
[----:B------:R-:W-:-:S13]  /*1280*/  ISETP.NE.U32.AND P4, PT, R30, RZ, PT ;  /* 0x000000ff1e00720c */ /* 0x000fda0003f85070 */
        /* <DEDUP_REMOVED lines=44> */
.L_x_2712:
[----:B------:R-:W-:Y:S05]  /*1550*/  BSYNC.RECONVERGENT B0 ;  /* 0x0000000000007941 */ /* 0x000fea0003800200 */
.L_x_2711:
        /* <DEDUP_REMOVED lines=30> */
[----:B------:R-:W-:-:S09]  /*1740*/  LEA.HI R14, R14, R23, RZ, 0x2 ;  /* 0x000000170e0e7211 */ /* 0x000fd200078f10ff */
[-C--:B------:R-:W-:Y:S01]  /*1750*/  @!P4 IADD3 R41, PT, PT, R41, -R32.reuse, RZ ;  /* 0x800000202929c210 */ /* 0x080fe20007ffe0ff */
[----:B------:R-:W-:Y:S01]  /*1760*/  @!P4 VIADD R39, R39, 0x1 ;  /* 0x000000012727c836 */ /* 0x000fe20000000000 */
[----:B------:R-:W-:Y:S02]  /*1770*/  ISETP.NE.AND P4, PT, R208, RZ, PT ;  /* 0x000000ffd000720c */ /* 0x000fe40003f85270 */
[----:B------:R-:W-:Y:S02]  /*1780*/  ISETP.GE.U32.AND P6, PT, R41, R32, PT ;  /* 0x000000202900720c */ /* 0x000fe40003fc6070 */
[C---:B------:R-:W-:Y:S02]  /*1790*/  LOP3.LUT R32, R14.reuse, 0xfffffffc, RZ, 0xc0, !PT ;  /* 0xfffffffc0e207812 */ /* 0x040fe400078ec0ff */
[----:B------:R-:W-:-:S09]  /*17a0*/  SHF.L.U32 R14, R14, 0x1, RZ ;  /* 0x000000010e0e7819 */ /* 0x000fd200000006ff */
        /* <DEDUP_REMOVED lines=14> */
.L_x_2714:
[----:B------:R-:W-:Y:S05]  /*1890*/  BSYNC.RECONVERGENT B0 ;  /* 0x0000000000007941 */ /* 0x000fea0003800200 */
.L_x_2713:
        /* <DEDUP_REMOVED lines=34> */
[----:B------:R-:W-:Y:S01]  /*1ac0*/  ISETP.GE.U32.AND P6, PT, R11, R34, PT ;  /* 0x000000220b00720c */ /* 0x000fe20003fc6070 */
[----:B------:R-:W-:Y:S01]  /*1ad0*/  IMAD.IADD R11, R23, 0x1, -R36 ;  /* 0x00000001170b7824 */ /* 0x000fe200078e0a24 */
[----:B------:R-:W-:-:S11]  /*1ae0*/  SHF.L.U32 R10, R10, 0x1, RZ ;  /* 0x000000010a0a7819 */ /* 0x000fd600000006ff */
[----:B------:R-:W-:-:S04]  /*1af0*/  @P6 VIADD R32, R32, 0x1 ;  /* 0x0000000120206836 */ /* 0x000fc80000000000 */
[----:B------:R-:W-:-:S05]  /*1b00*/  IMAD.MOV.U32 R34, RZ, RZ, R32 ;  /* 0x000000ffff227224 */ /* 0x000fca00078e0020 */
        /* <DEDUP_REMOVED lines=11> */
.L_x_2716:
[----:B------:R-:W-:Y:S05]  /*1bc0*/  BSYNC.RECONVERGENT B0 ;  /* 0x0000000000007941 */ /* 0x000fea0003800200 */
.L_x_2715:
[----:B------:R-:W2:Y:S01]  /*1bd0*/  LDC.64 R10, c[0x0][0x3e0] ;  /* 0x0000f800ff0a7b82 */ /* 0x000ea20000000a00 */
[----:B------:R-:W-:Y:S01]  /*1be0*/  IMAD.SHL.U32 R32, R30, 0x2, RZ ;  /* 0x000000021e207824 */ /* 0x000fe200078e00ff */
[----:B------:R-:W3:Y:S01]  /*1bf0*/  LDCU.64 UR4, c[0x0][0x3f0] ;  /* 0x00007e00ff0477ac */ /* 0x000ee20008000a00 */
[----:B------:R-:W-:Y:S01]  /*1c00*/  IMAD.SHL.U32 R30, R26, 0x10, RZ ;  /* 0x000000101a1e7824 */ /* 0x000fe200078e00ff */
[----:B------:R-:W-:Y:S01]  /*1c10*/  BSSY.RECONVERGENT B0, `(.L_x_2717) ;  /* 0x000005e000007945 */ /* 0x000fe20003800200 */
[----:B------:R-:W-:Y:S01]  /*1c20*/  IMAD.MOV.U32 R42, RZ, RZ, R36 ;  /* 0x000000ffff2a7224 */ /* 0x000fe200078e0024 */
[----:B------:R-:W-:Y:S01]  /*1c30*/  ISETP.NE.U32.AND P4, PT, R32, RZ, PT ;  /* 0x000000ff2000720c */ /* 0x000fe20003f85070 */
[----:B------:R-:W-:Y:S01]  /*1c40*/  IMAD.MOV.U32 R43, RZ, RZ, R37 ;  /* 0x000000ffff2b7224 */ /* 0x000fe200078e0025 */
[----:B------:R-:W-:Y:S01]  /*1c50*/  LOP3.LUT P6, RZ, R30, 0x10, RZ, 0xc0, !PT ;  /* 0x000000101eff7812 */ /* 0x000fe200078cc0ff */
[----:B------:R-:W-:Y:S01]  /*1c60*/  IMAD.SHL.U32 R30, R26, 0x8, RZ ;  /* 0x000000081a1e7824 */ /* 0x000fe200078e00ff */
[----:B------:R-:W3:Y:S01]  /*1c70*/  LDC.64 R172, c[0x0][0x3e8] ;  /* 0x0000fa00ffac7b82 */ /* 0x000ee20000000a00 */
[----:B------:R-:W-:-:S02]  /*1c80*/  IMAD R37, R35, 0x10, R0 ;  /* 0x0000001023257824 */ /* 0x000fc400078e0200 */
[----:B------:R-:W-:Y:S01]  /*1c90*/  IMAD.SHL.U32 R32, R26, 0x4, RZ ;  /* 0x000000041a207824 */ /* 0x000fe200078e00ff */
[----:B------:R-:W-:Y:S01]  /*1ca0*/  LOP3.LUT P5, RZ, R30, 0x10, RZ, 0xc0, !PT ;  /* 0x000000101eff7812 */ /* 0x000fe200078ac0ff */
[----:B------:R-:W-:Y:S02]  /*1cb0*/  IMAD R30, R33, 0x10, R0 ;  /* 0x00000010211e7824 */ /* 0x000fe400078e0200 */
[----:B------:R-:W-:Y:S02]  /*1cc0*/  IMAD.SHL.U32 R26, R26, 0x2, RZ ;  /* 0x000000021a1a7824 */ /* 0x000fe400078e00ff */
[----:B------:R-:W-:Y:S01]  /*1cd0*/  @!PT LDS RZ, [RZ] ;  /* 0x00000000fffff984 */ /* 0x000fe20000000800 */
[----:B------:R-:W-:Y:S01]  /*1ce0*/  @!PT LDS RZ, [RZ] ;  /* 0x00000000fffff984 */ /* 0x000fe20000000800 */
[----:B------:R-:W-:Y:S01]  /*1cf0*/  @!PT LDS RZ, [RZ] ;  /* 0x00000000fffff984 */ /* 0x000fe20000000800 */
[----:B------:R-:W-:Y:S01]  /*1d00*/  LDGSTS.E.BYPASS.LTC128B.128 [R14+0x80], desc[UR36][R42.64], P4 ;  /* 0x000800002a0e7fae */ /* 0x000fe2000a181a24 */
[----:B------:R-:W-:Y:S02]  /*1d10*/  IMAD.IADD R217, R217, 0x1, R22 ;  /* 0x00000001d9d97824 */ /* 0x000fe400078e0216 */
[----:B------:R-:W-:Y:S01]  /*1d20*/  VIADD R22, R0, 0x8000 ;  /* 0x0000800000167836 */ /* 0x000fe20000000000 */
[----:B------:R4:W-:Y:S01]  /*1d30*/  LDGSTS.E.BYPASS.LTC128B.128 [R37+0x8000], desc[UR36][R28.64], P6 ;  /* 0x080000001c257fae */ /* 0x0009e2000b181a24 */
[----:B--2---:R-:W-:-:S02]  /*1d40*/  IADD3 R38, P4, PT, R28, R10, RZ ;  /* 0x0000000a1c267210 */ /* 0x004fc40007f9e0ff */
[----:B------:R-:W-:Y:S01]  /*1d50*/  LOP3.LUT P6, RZ, R32, 0x10, RZ, 0xc0, !PT ;  /* 0x0000001020ff7812 */ /* 0x000fe200078cc0ff */
[--C-:B------:R-:W-:Y:S02]  /*1d60*/  IMAD R35, R35, 0x10, R22.reuse ;  /* 0x0000001023237824 */ /* 0x100fe400078e0216 */
[----:B------:R-:W-:Y:S01]  /*1d70*/  IMAD.X R39, R29, 0x1, R11, P4 ;  /* 0x000000011d277824 */ /* 0x000fe200020e060b */
[----:B-1----:R-:W-:Y:S01]  /*1d80*/  IADD3 R40, P4, PT, R38, R10, RZ ;  /* 0x0000000a26287210 */ /* 0x002fe20007f9e0ff */
[----:B------:R-:W-:-:S03]  /*1d90*/  IMAD R33, R33, 0x10, R22 ;  /* 0x0000001021217824 */ /* 0x000fc600078e0216 */
[----:B------:R-:W-:Y:S01]  /*1da0*/  LDGSTS.E.BYPASS.LTC128B.128 [R30+0x8000], desc[UR36][R38.64], P5 ;  /* 0x08000000261e7fae */ /* 0x000fe2000a981a24 */
[----:B------:R-:W-:Y:S01]  /*1db0*/  LOP3.LUT P5, RZ, R26, 0x10, RZ, 0xc0, !PT ;  /* 0x000000101aff7812 */ /* 0x000fe200078ac0ff */
[----:B------:R-:W-:Y:S01]  /*1dc0*/  IMAD.X R41, R39, 0x1, R11, P4 ;  /* 0x0000000127297824 */ /* 0x000fe200020e060b */
[----:B------:R-:W-:Y:S02]  /*1dd0*/  SEL R26, RZ, 0x1, P3 ;  /* 0x00000001ff1a7807 */ /* 0x000fe40001800000 */
[----:B------:R-:W-:Y:S01]  /*1de0*/  ISETP.GE.AND P4, PT, R20, R19, PT ;  /* 0x000000131400720c */ /* 0x000fe20003f86270 */
[----:B------:R-:W-:Y:S01]  /*1df0*/  VIADD R19, R8, 0xffffffff ;  /* 0xffffffff08137836 */ /* 0x000fe20000000000 */
[----:B------:R-:W-:Y:S01]  /*1e00*/  IADD3 R215, PT, PT, R24, R27, R26 ;  /* 0x0000001b18d77210 */ /* 0x000fe20007ffe01a */
[----:B------:R-:W-:Y:S01]  /*1e10*/  LDGSTS.E.BYPASS.LTC128B.128 [R37+0x9000], desc[UR36][R40.64], P6 ;  /* 0x0900000028257fae */ /* 0x000fe2000b181a24 */
[----:B------:R-:W-:Y:S02]  /*1e20*/  SEL R20, RZ, 0x4, P1 ;  /* 0x00000004ff147807 */ /* 0x000fe40000800000 */
[----:B------:R-:W-:Y:S01]  /*1e30*/  ISETP.GE.U32.AND P6, PT, R19, 0x20, PT ;  /* 0x000000201300780c */ /* 0x000fe20003fc6070 */
[----:B------:R-:W-:Y:S01]  /*1e40*/  IMAD.IADD R215, R16, 0x1, R215 ;  /* 0x0000000110d77824 */ /* 0x000fe200078e02d7 */
[----:B------:R-:W-:-:S02]  /*1e50*/  SEL R19, RZ, 0x2, P2 ;  /* 0x00000002ff137807 */ /* 0x000fc40001000000 */
[----:B------:R-:W-:Y:S02]  /*1e60*/  SEL R16, RZ, 0x1, P4 ;  /* 0x00000001ff107807 */ /* 0x000fe40002000000 */
[----:B----4-:R-:W-:Y:S02]  /*1e70*/  IADD3 R28, P3, PT, R40, R10, RZ ;  /* 0x0000000a281c7210 */ /* 0x010fe40007f7e0ff */
[----:B------:R-:W-:Y:S02]  /*1e80*/  SEL R215, R215, RZ, P6 ;  /* 0x000000ffd7d77207 */ /* 0x000fe40003000000 */
[----:B------:R-:W-:Y:S01]  /*1e90*/  IADD3 R20, PT, PT, R20, R19, R16 ;  /* 0x0000001314147210 */ /* 0x000fe20007ffe010 */
[----:B------:R-:W-:Y:S01]  /*1ea0*/  IMAD.X R29, R41, 0x1, R11, P3 ;  /* 0x00000001291d7824 */ /* 0x000fe200018e060b */
[----:B---3--:R-:W-:Y:S02]  /*1eb0*/  IADD3 R26, P3, PT, R172, -UR4, RZ ;  /* 0x80000004ac1a7c10 */ /* 0x008fe4000ff7e0ff */
[----:B------:R-:W-:-:S02]  /*1ec0*/  LOP3.LUT P1, R16, R215, 0x1, RZ, 0xc0, !PT ;  /* 0x00000001d7107812 */ /* 0x000fc4000782c0ff */
[----:B------:R-:W-:Y:S01]  /*1ed0*/  IADD3.X R27, PT, PT, R173, ~UR5, RZ, P3, !PT ;  /* 0x80000005ad1b7c10 */ /* 0x000fe20009ffe4ff */
[----:B------:R1:W-:Y:S01]  /*1ee0*/  LDGSTS.E.BYPASS.LTC128B.128 [R30+0x9000], desc[UR36][R28.64], P5 ;  /* 0x090000001c1e7fae */ /* 0x0003e2000a981a24 */
[----:B------:R-:W-:Y:S01]  /*1ef0*/  SEL R19, RZ, 0x8, P0 ;  /* 0x00000008ff137807 */ /* 0x000fe20000000000 */
[----:B------:R-:W-:Y:S02]  /*1f00*/  IMAD.WIDE R26, R6, 0x2, R26 ;  /* 0x00000002061a7825 */ /* 0x000fe400078e021a */
[----:B------:R-:W0:Y:S02]  /*1f10*/  LDGDEPBAR ;  /* 0x00000000000079af */ /* 0x000e240000000000 */
[----:B------:R-:W-:Y:S01]  /*1f20*/  IMAD.IADD R19, R20, 0x1, R19 ;  /* 0x0000000114137824 */ /* 0x000fe200078e0213 */
[----:B------:R-:W-:-:S04]  /*1f30*/  IADD3 R26, P0, PT, R26, R28, RZ ;  /* 0x0000001c1a1a7210 */ /* 0x000fc80007f1e0ff */
[----:B------:R-:W-:Y:S01]  /*1f40*/  SEL R216, R19, RZ, P6 ;  /* 0x000000ff13d87207 */ /* 0x000fe20003000000 */
[----:B------:R-:W-:Y:S01]  /*1f50*/  IMAD.X R27, R27, 0x1, R29, P0 ;  /* 0x000000011b1b7824 */ /* 0x000fe200000e061d */
[----:B-1----:R-:W-:Y:S01]  /*1f60*/  CS2R R28, SRZ ;  /* 0x00000000001c7805 */ /* 0x002fe2000001ff00 */
[----:B------:R-:W-:Y:S06]  /*1f70*/  @!P1 BRA `(.L_x_2718) ;  /* 0x00000000009c9947 */ /* 0x000fec0003800000 */
[----:B------:R-:W-:Y:S02]  /*1f80*/  IABS R24, R208 ;  /* 0x000000d000187213 */ /* 0x000fe40000000000 */
[----:B------:R-:W-:Y:S02]  /*1f90*/  IABS R20, R21 ;  /* 0x0000001500147213 */ /* 0x000fe40000000000 */
[----:B------:R-:W1:Y:S08]  /*1fa0*/  I2F.RP R30, R24 ;  /* 0x00000018001e7306 */ /* 0x000e700000209400 */
[----:B-1----:R-:W1:Y:S02]  /*1fb0*/  MUFU.RCP R28, R30 ;  /* 0x0000001e001c7308 */ /* 0x002e640000001000 */
[----:B-1----:R-:W-:-:S06]  /*1fc0*/  VIADD R28, R28, 0xffffffe ;  /* 0x0ffffffe1c1c7836 */ /* 0x002fcc0000000000 */
[----:B------:R-:W1:Y:S02]  /*1fd0*/  F2I.FTZ.U32.TRUNC.NTZ R29, R28 ;  /* 0x0000001c001d7305 */ /* 0x000e64000021f000 */
[----:B-1----:R-:W-:Y:S02]  /*1fe0*/  IMAD.MOV R19, RZ, RZ, -R29 ;  /* 0x000000ffff137224 */ /* 0x002fe400078e0a1d */
[----:B------:R-:W-:Y:S02]  /*1ff0*/  IMAD.MOV.U32 R28, RZ, RZ, RZ ;  /* 0x000000ffff1c7224 */ /* 0x000fe400078e00ff */
[----:B------:R-:W-:Y:S01]  /*2000*/  IMAD R22, R19, R24, RZ ;  /* 0x0000001813167224 */ /* 0x000fe200078e02ff */
[----:B------:R-:W-:-:S03]  /*2010*/  IABS R19, R208 ;  /* 0x000000d000137213 */ /* 0x000fc60000000000 */
[----:B------:R-:W-:-:S04]  /*2020*/  IMAD.HI.U32 R29, R29, R22, R28 ;  /* 0x000000161d1d7227 */ /* 0x000fc800078e001c */
[----:B------:R-:W-:Y:S02]  /*2030*/  IMAD.MOV R19, RZ, RZ, -R19 ;  /* 0x000000ffff137224 */ /* 0x000fe400078e0a13 */
[----:B------:R-:W-:-:S04]  /*2040*/  IMAD.HI.U32 R29, R29, R20, RZ ;  /* 0x000000141d1d7227 */ /* 0x000fc800078e00ff */
[----:B------:R-:W-:Y:S01]  /*2050*/  IMAD R19, R29, R19, R20 ;  /* 0x000000131d137224 */ /* 0x000fe200078e0214 */
[----:B------:R-:W-:-:S04]  /*2060*/  SHF.R.S32.HI R20, RZ, 0x1f, R217 ;  /* 0x0000001fff147819 */ /* 0x000fc800000114d9 */
[----:B------:R-:W-:Y:S02]  /*2070*/  ISETP.GT.U32.AND P0, PT, R24, R19, PT ;  /* 0x000000131800720c */ /* 0x000fe40003f04070 */
[----:B------:R-:W-:-:S11]  /*2080*/  LEA.HI R20, R20, R217, RZ, 0x2 ;  /* 0x000000d914147211 */ /* 0x000fd600078f10ff */
[-C--:B------:R-:W-:Y:S01]  /*2090*/  @!P0 IADD3 R19, PT, PT, R19, -R24.reuse, RZ ;  /* 0x8000001813138210 */ /* 0x080fe20007ffe0ff */
[----:B------:R-:W-:Y:S01]  /*20a0*/  @!P0 VIADD R29, R29, 0x1 ;  /* 0x000000011d1d8836 */ /* 0x000fe20000000000 */
[----:B------:R-:W-:Y:S02]  /*20b0*/  ISETP.NE.AND P0, PT, R208, RZ, PT ;  /* 0x000000ffd000720c */ /* 0x000fe40003f05270 */
[----:B------:R-:W-:Y:S02]  /*20c0*/  ISETP.GE.U32.AND P2, PT, R19, R24, PT ;  /* 0x000000181300720c */ /* 0x000fe40003f46070 */
[----:B------:R-:W-:Y:S02]  /*20d0*/  LOP3.LUT R19, R21, R208, RZ, 0x3c, !PT ;  /* 0x000000d015137212 */ /* 0x000fe400078e3cff */
[----:B------:R-:W-:Y:S02]  /*20e0*/  LOP3.LUT R24, R20, 0xfffffffc, RZ, 0xc0, !PT ;  /* 0xfffffffc14187812 */ /* 0x000fe400078ec0ff */
[----:B------:R-:W-:-:S02]  /*20f0*/  ISETP.GE.AND P1, PT, R19, RZ, PT ;  /* 0x000000ff1300720c */ /* 0x000fc40003f26270 */
[----:B------:R-:W-:-:S05]  /*2100*/  SHF.L.U32 R20, R20, 0x1, RZ ;  /* 0x0000000114147819 */ /* 0x000fca00000006ff */
        /* <DEDUP_REMOVED lines=14> */
.L_x_2718:
[----:B------:R-:W-:Y:S05]  /*21f0*/  BSYNC.RECONVERGENT B0 ;  /* 0x0000000000007941 */ /* 0x000fea0003800200 */
.L_x_2717:
[----:B------:R-:W-:Y:S01]  /*2200*/  IMAD.SHL.U32 R16, R16, 0x10, RZ ;  /* 0x0000001010107824 */ /* 0x000fe200078e00ff */
[----:B------:R-:W-:Y:S01]  /*2210*/  BSSY.RECONVERGENT B0, `(.L_x_2719) ;  /* 0x0000031000007945 */ /* 0x000fe20003800200 */
[----:B------:R-:W-:-:S03]  /*2220*/  IMAD.MOV.U32 R19, RZ, RZ, RZ ;  /* 0x000000ffff137224 */ /* 0x000fc600078e00ff */
        /* <DEDUP_REMOVED lines=47> */
.L_x_2720:
[----:B------:R-:W-:Y:S05]  /*2520*/  BSYNC.RECONVERGENT B0 ;  /* 0x0000000000007941 */ /* 0x000fea0003800200 */
.L_x_2719:
        /* <DEDUP_REMOVED lines=16> */
[----:B------:R-:W-:-:S04]  /*2630*/  IABS R16, R208 ;  /* 0x000000d000107213 */ /* 0x000fc80000000000 */
[----:B------:R-:W-:-:S03]  /*2640*/  IADD3 R16, PT, PT, RZ, -R16, RZ ;  /* 0x80000010ff107210 */ /* 0x000fc60007ffe0ff */
        /* <DEDUP_REMOVED lines=12> */
[----:B------:R-:W-:-:S10]  /*2710*/  IMAD.IADD R16, R6, 0x1, R23 ;  /* 0x0000000106107824 */ /* 0x000fd400078e0217 */
[----:B------:R-:W-:Y:S02]  /*2720*/  @!P0 IMAD.IADD R19, R19, 0x1, -R22 ;  /* 0x0000000113138824 */ /* 0x000fe400078e0a16 */
[----:B------:R-:W-:Y:S01]  /*2730*/  @!P0 VIADD R20, R20, 0x1 ;  /* 0x0000000114148836 */ /* 0x000fe20000000000 */
[----:B------:R-:W-:Y:S02]  /*2740*/  ISETP.NE.AND P0, PT, R208, RZ, PT ;  /* 0x000000ffd000720c */ /* 0x000fe40003f05270 */
[----:B------:R-:W-:Y:S02]  /*2750*/  ISETP.GE.U32.AND P2, PT, R19, R22, PT ;  /* 0x000000161300720c */ /* 0x000fe40003f46070 */
[----:B------:R-:W-:-:S11]  /*2760*/  SHF.R.S32.HI R19, RZ, 0x1f, R16 ;  /* 0x0000001fff137819 */ /* 0x000fd60000011410 */
        /* <DEDUP_REMOVED lines=17> */
.L_x_2722:
[----:B------:R-:W-:Y:S05]  /*2880*/  BSYNC.RECONVERGENT B0 ;  /* 0x0000000000007941 */ /* 0x000fea0003800200 */
.L_x_2721:
        /* <DEDUP_REMOVED lines=53> */
.L_x_2724:
[----:B------:R-:W-:Y:S05]  /*2be0*/  BSYNC.RECONVERGENT B0 ;  /* 0x0000000000007941 */ /* 0x000fea0003800200 */
.L_x_2723:
[----:B------:R-:W-:Y:S01]  /*2bf0*/  IMAD.SHL.U32 R20, R216, 0x10, RZ ;  /* 0x00000010d8147824 */ /* 0x000fe200078e00ff */
[-C--:B-1----:R-:W-:Y:S01]  /*2c00*/  IADD3 R28, P0, PT, R26, R10.reuse, RZ ;  /* 0x0000000a1a1c7210 */ /* 0x082fe20007f1e0ff */
[----:B------:R-:W-:Y:S01]  /*2c10*/  IMAD.SHL.U32 R6, R216, 0x8, RZ ;  /* 0x00000008d8067824 */ /* 0x000fe200078e00ff */
[----:B------:R-:W-:Y:S01]  /*2c20*/  MOV R39, R19 ;  /* 0x0000001300277202 */ /* 0x000fe20000000f00 */
[----:B------:R-:W-:Y:S01]  /*2c30*/  IMAD.SHL.U32 R24, R24, 0x2, RZ ;  /* 0x0000000218187824 */ /* 0x000fe200078e00ff */
[----:B------:R-:W-:Y:S01]  /*2c40*/  LOP3.LUT P4, RZ, R20, 0x10, RZ, 0xc0, !PT ;  /* 0x0000001014ff7812 */ /* 0x000fe2000788c0ff */
[----:B------:R-:W-:Y:S01]  /*2c50*/  IMAD.SHL.U32 R20, R216, 0x4, RZ ;  /* 0x00000004d8147824 */ /* 0x000fe200078e00ff */
[----:B------:R-:W-:Y:S01]  /*2c60*/  LOP3.LUT P3, RZ, R6, 0x10, RZ, 0xc0, !PT ;  /* 0x0000001006ff7812 */ /* 0x000fe2000786c0ff */
[----:B------:R-:W-:Y:S01]  /*2c70*/  IMAD.SHL.U32 R6, R216, 0x2, RZ ;  /* 0x00000002d8067824 */ /* 0x000fe200078e00ff */
[----:B------:R-:W-:Y:S01]  /*2c80*/  ISETP.NE.U32.AND P5, PT, R24, RZ, PT ;  /* 0x000000ff1800720c */ /* 0x000fe20003fa5070 */
[--C-:B------:R-:W-:Y:S01]  /*2c90*/  IMAD.X R29, R27, 0x1, R11.reuse, P0 ;  /* 0x000000011b1d7824 */ /* 0x100fe200000e060b */
[-C--:B------:R-:W-:Y:S01]  /*2ca0*/  IADD3 R36, P0, PT, R28, R10.reuse, RZ ;  /* 0x0000000a1c247210 */ /* 0x080fe20007f1e0ff */
[----:B------:R-:W-:Y:S01]  /*2cb0*/  IMAD.MOV.U32 R38, RZ, RZ, R16 ;  /* 0x000000ffff267224 */ /* 0x000fe200078e0010 */
[----:B------:R-:W-:Y:S01]  /*2cc0*/  LOP3.LUT P2, RZ, R20, 0x10, RZ, 0xc0, !PT ;  /* 0x0000001014ff7812 */ /* 0x000fe2000784c0ff */
[----:B------:R-:W-:Y:S01]  /*2cd0*/  VIADD R8, R8, 0xffffffdf ;  /* 0xffffffdf08087836 */ /* 0x000fe20000000000 */
[----:B------:R-:W-:Y:S01]  /*2ce0*/  LOP3.LUT P1, RZ, R6, 0x10, RZ, 0xc0, !PT ;  /* 0x0000001006ff7812 */ /* 0x000fe2000782c0ff */
[----:B------:R-:W-:Y:S01]  /*2cf0*/  IMAD.X R37, R29, 0x1, R11, P0 ;  /* 0x000000011d257824 */ /* 0x000fe200000e060b */
[----:B------:R-:W-:Y:S01]  /*2d00*/  IADD3 R22, P0, PT, R36, R10, RZ ;  /* 0x0000000a24167210 */ /* 0x000fe20007f1e0ff */
[----:B------:R-:W-:Y:S01]  /*2d10*/  BSSY.RECONVERGENT B0, `(.L_x_2725) ;  /* 0x000003a000007945 */ /* 0x000fe20003800200 */
[----:B------:R-:W-:Y:S01]  /*2d20*/  IADD3 R6, PT, PT, R217, 0x20, RZ ;  /* 0x00000020d9067810 */ /* 0x000fe20007ffe0ff */
[----:B------:R-:W-:-:S02]  /*2d30*/  IMAD.MOV.U32 R16, RZ, RZ, RZ ;  /* 0x000000ffff107224 */ /* 0x000fc400078e00ff */
[----:B------:R-:W-:Y:S01]  /*2d40*/  IMAD.X R23, R37, 0x1, R11, P0 ;  /* 0x0000000125177824 */ /* 0x000fe200000e060b */
[----:B------:R-:W-:Y:S01]  /*2d50*/  @!PT LDS RZ, [RZ] ;  /* 0x00000000fffff984 */ /* 0x000fe20000000800 */
[----:B------:R-:W-:Y:S01]  /*2d60*/  @!PT LDS RZ, [RZ] ;  /* 0x00000000fffff984 */ /* 0x000fe20000000800 */
[----:B------:R-:W-:Y:S01]  /*2d70*/  @!PT LDS RZ, [RZ] ;  /* 0x00000000fffff984 */ /* 0x000fe20000000800 */
[----:B------:R1:W-:Y:S01]  /*2d80*/  LDGSTS.E.BYPASS.LTC128B.128 [R14+0x2080], desc[UR36][R38.64], P5 ;  /* 0x02080000260e7fae */ /* 0x0003e2000a981a24 */
[----:B------:R-:W-:-:S03]  /*2d90*/  IMAD.MOV.U32 R19, RZ, RZ, RZ ;  /* 0x000000ffff137224 */ /* 0x000fc600078e00ff */
[----:B------:R1:W-:Y:S04]  /*2da0*/  LDGSTS.E.BYPASS.LTC128B.128 [R35+0x80], desc[UR36][R26.64], P4 ;  /* 0x000800001a237fae */ /* 0x0003e8000a181a24 */
[----:B------:R1:W-:Y:S04]  /*2db0*/  LDGSTS.E.BYPASS.LTC128B.128 [R33+0x80], desc[UR36][R28.64], P3 ;  /* 0x000800001c217fae */ /* 0x0003e80009981a24 */
[----:B------:R1:W-:Y:S04]  /*2dc0*/  LDGSTS.E.BYPASS.LTC128B.128 [R35+0x1080], desc[UR36][R36.64], P2 ;  /* 0x0108000024237fae */ /* 0x0003e80009181a24 */
[----:B------:R1:W-:Y:S01]  /*2dd0*/  LDGSTS.E.BYPASS.LTC128B.128 [R33+0x1080], desc[UR36][R22.64], P1 ;  /* 0x0108000016217fae */ /* 0x0003e20008981a24 */
[----:B------:R-:W-:-:S03]  /*2de0*/  ISETP.GE.U32.AND P1, PT, R8, 0x20, PT ;  /* 0x000000200800780c */ /* 0x000fc60003f26070 */
[----:B------:R-:W0:Y:S01]  /*2df0*/  LDGDEPBAR ;  /* 0x00000000000079af */ /* 0x000e220000000000 */
[----:B------:R-:W-:Y:S02]  /*2e00*/  SEL R215, R215, RZ, P1 ;  /* 0x000000ffd7d77207 */ /* 0x000fe40000800000 */
[----:B------:R-:W-:Y:S02]  /*2e10*/  SEL R216, R216, RZ, P1 ;  /* 0x000000ffd8d87207 */ /* 0x000fe40000800000 */
        /* <DEDUP_REMOVED lines=41> */
.L_x_2726:
[----:B------:R-:W-:Y:S05]  /*30b0*/  BSYNC.RECONVERGENT B0 ;  /* 0x0000000000007941 */ /* 0x000fea0003800200 */
.L_x_2725:
[----:B------:R-:W-:Y:S01]  /*30c0*/  IMAD.SHL.U32 R8, R8, 0x10, RZ ;  /* 0x0000001008087824 */ /* 0x000fe200078e00ff */
[----:B-1----:R-:W-:Y:S01]  /*30d0*/  MOV R26, R16 ;  /* 0x00000010001a7202 */ /* 0x002fe20000000f00 */
        /* <DEDUP_REMOVED lines=41> */
[----:B------:R-:W-:-:S02]  /*3370*/  IMAD.IADD R19, R6, 0x1, -R19 ;  /* 0x0000000106137824 */ /* 0x000fc400078e0a13 */
        /* <DEDUP_REMOVED lines=8> */
.L_x_2728:
[----:B------:R-:W-:Y:S05]  /*3400*/  BSYNC.RECONVERGENT B0 ;  /* 0x0000000000007941 */ /* 0x000fea0003800200 */
.L_x_2727:
[----:B------:R-:W-:Y:S01]  /*3410*/  IMAD.SHL.U32 R24, R24, 0x8, RZ ;  /* 0x0000000818187824 */ /* 0x000fe200078e00ff */
[----:B------:R-:W-:Y:S01]  /*3420*/  BSSY.RECONVERGENT B0, `(.L_x_2729) ;  /* 0x0000033000007945 */ /* 0x000fe20003800200 */
[----:B------:R-:W-:Y:S01]  /*3430*/  IMAD.MOV.U32 R28, RZ, RZ, R8 ;  /* 0x000000ffff1c7224 */ /* 0x000fe200078e0008 */
[----:B-1----:R-:W-:Y:S01]  /*3440*/  CS2R R26, SRZ ;  /* 0x00000000001a7805 */ /* 0x002fe2000001ff00 */
[----:B------:R-:W-:Y:S01]  /*3450*/  IMAD.MOV.U32 R29, RZ, RZ, R19 ;  /* 0x000000ffff1d7224 */ /* 0x000fe200078e0013 */
        /* <DEDUP_REMOVED lines=10> */
[----:B------:R-:W-:-:S07]  /*3500*/  IABS R6, R208 ;  /* 0x000000d000067213 */ /* 0x000fce0000000000 */
[----:B-1----:R-:W1:Y:S02]  /*3510*/  MUFU.RCP R26, R20 ;  /* 0x00000014001a7308 */ /* 0x002e640000001000 */
[----:B-1----:R-:W-:-:S06]  /*3520*/  VIADD R26, R26, 0xffffffe ;  /* 0x0ffffffe1a1a7836 */ /* 0x002fcc0000000000 */
[----:B------:R-:W1:Y:S02]  /*3530*/  F2I.FTZ.U32.TRUNC.NTZ R27, R26 ;  /* 0x0000001a001b7305 */ /* 0x000e64000021f000 */
[--C-:B-1----:R-:W-:Y:S02]  /*3540*/  IMAD.MOV R29, RZ, RZ, -R27.reuse ;  /* 0x000000ffff1d7224 */ /* 0x102fe400078e0a1b */
[----:B------:R-:W-:Y:S02]  /*3550*/  IMAD.MOV.U32 R26, RZ, RZ, RZ ;  /* 0x000000ffff1a7224 */ /* 0x000fe400078e00ff */
[----:B------:R-:W-:Y:S01]  /*3560*/  IMAD R16, R29, R18, RZ ;  /* 0x000000121d107224 */ /* 0x000fe200078e02ff */
[----:B------:R-:W-:Y:S02]  /*3570*/  IADD3 R29, PT, PT, RZ, -R6, RZ ;  /* 0x80000006ff1d7210 */ /* 0x000fe40007ffe0ff */
[----:B------:R-:W-:Y:S01]  /*3580*/  LOP3.LUT R6, R21, R208, RZ, 0x3c, !PT ;  /* 0x000000d015067212 */ /* 0x000fe200078e3cff */
[----:B------:R-:W-:-:S03]  /*3590*/  IMAD.HI.U32 R27, R27, R16, R26 ;  /* 0x000000101b1b7227 */ /* 0x000fc600078e001a */
[----:B------:R-:W-:Y:S01]  /*35a0*/  ISETP.GE.AND P1, PT, R6, RZ, PT ;  /* 0x000000ff0600720c */ /* 0x000fe20003f26270 */
[----:B------:R-:W-:Y:S02]  /*35b0*/  VIADD R6, R217, 0x24 ;  /* 0x00000024d9067836 */ /* 0x000fe40000000000 */
        /* <DEDUP_REMOVED lines=17> */
[----:B------:R-:W-:Y:S01]  /*36d0*/  IMAD R8, R208, R8, R21 ;  /* 0x00000008d0087224 */ /* 0x000fe200078e0215 */
[----:B------:R-:W-:-:S03]  /*36e0*/  LOP3.LUT R21, R16, 0xfffffff8, RZ, 0xc0, !PT ;  /* 0xfffffff810157812 */ /* 0x000fc600078ec0ff */
[----:B------:R-:W-:Y:S02]  /*36f0*/  IMAD R26, R208, R27, R8 ;  /* 0x0000001bd01a7224 */ /* 0x000fe400078e0208 */
[----:B------:R-:W-:-:S03]  /*3700*/  IMAD.IADD R21, R18, 0x1, R21 ;  /* 0x0000000112157824 */ /* 0x000fc600078e0215 */
[----:B------:R-:W-:-:S03]  /*3710*/  SHF.R.S32.HI R27, RZ, 0x1f, R26 ;  /* 0x0000001fff1b7819 */ /* 0x000fc6000001141a */
[----:B------:R-:W-:-:S03]  /*3720*/  IMAD.WIDE R20, R207, R21, R26 ;  /* 0x00000015cf147225 */ /* 0x000fc600078e021a */
[----:B------:R-:W-:-:S04]  /*3730*/  LEA R26, P0, R20, R202, 0x1 ;  /* 0x000000ca141a7211 */ /* 0x000fc800078008ff */
[----:B------:R-:W-:-:S09]  /*3740*/  LEA.HI.X R27, R20, R203, R21, 0x1, P0 ;  /* 0x000000cb141b7211 */ /* 0x000fd200000f0c15 */
.L_x_2730:
[----:B------:R-:W-:Y:S05]  /*3750*/  BSYNC.RECONVERGENT B0 ;  /* 0x0000000000007941 */ /* 0x000fea0003800200 */
.L_x_2729:
[----:B------:R-:W-:Y:S01]  /*3760*/  IMAD.SHL.U32 R19, R19, 0x4, RZ ;  /* 0x0000000413137824 */ /* 0x000fe200078e00ff */
[----:B------:R-:W-:Y:S01]  /*3770*/  BSSY.RECONVERGENT B0, `(.L_x_2731) ;  /* 0x0000031000007945 */ /* 0x000fe20003800200 */
[----:B------:R-:W-:-:S03]  /*3780*/  CS2R R20, SRZ ;  /* 0x0000000000147805 */ /* 0x000fc6000001ff00 */
        /* <DEDUP_REMOVED lines=13> */
[----:B------:R-:W2:Y:S02]  /*3860*/  F2I.FTZ.U32.TRUNC.NTZ R21, R20 ;  /* 0x0000001400157305 */ /* 0x000ea4000021f000 */
[--C-:B--2---:R-:W-:Y:S02]  /*3870*/  IMAD.MOV R27, RZ, RZ, -R21.reuse ;  /* 0x000000ffff1b7224 */ /* 0x104fe400078e0a15 */
        /* <DEDUP_REMOVED lines=32> */
.L_x_2732:
[----:B------:R-:W-:Y:S05]  /*3a80*/  BSYNC.RECONVERGENT B0 ;  /* 0x0000000000007941 */ /* 0x000fea0003800200 */
.L_x_2731:
[----:B------:R-:W-:Y:S01]  /*3a90*/  IMAD.SHL.U32 R6, R216, 0x10, RZ ;  /* 0x00000010d8067824 */ /* 0x000fe200078e00ff */
[----:B------:R-:W-:Y:S01]  /*3aa0*/  IADD3 R172, P0, PT, R22, R172, RZ ;  /* 0x000000ac16ac7210 */ /* 0x000fe20007f1e0ff */
[----:B------:R-:W-:Y:S01]  /*3ab0*/  IMAD.SHL.U32 R19, R19, 0x2, RZ ;  /* 0x0000000213137824 */ /* 0x000fe200078e00ff */
[----:B------:R-:W-:Y:S01]  /*3ac0*/  LEA.HI.SX32 R218, R218, 0xfffffffd, 0x1b ;  /* 0xfffffffddada7811 */ /* 0x000fe200078fdaff */
[----:B------:R-:W-:Y:S01]  /*3ad0*/  IMAD.SHL.U32 R16, R216, 0x8, RZ ;  /* 0x00000008d8107824 */ /* 0x000fe200078e00ff */
[----:B------:R-:W-:Y:S01]  /*3ae0*/  LOP3.LUT P5, RZ, R6, 0x10, RZ, 0xc0, !PT ;  /* 0x0000001006ff7812 */ /* 0x000fe200078ac0ff */
[----:B------:R-:W-:Y:S01]  /*3af0*/  IMAD.SHL.U32 R8, R216, 0x4, RZ ;  /* 0x00000004d8087824 */ /* 0x000fe200078e00ff */
[-C--:B-1----:R-:W-:Y:S01]  /*3b00*/  IADD3 R18, P1, PT, R172, R10.reuse, RZ ;  /* 0x0000000aac127210 */ /* 0x082fe20007f3e0ff */
[----:B------:R-:W-:Y:S01]  /*3b10*/  IMAD.SHL.U32 R6, R216, 0x2, RZ ;  /* 0x00000002d8067824 */ /* 0x000fe200078e00ff */
[----:B------:R-:W-:Y:S01]  /*3b20*/  ISETP.NE.U32.AND P6, PT, R19, RZ, PT ;  /* 0x000000ff1300720c */ /* 0x000fe20003fc5070 */
[----:B------:R-:W-:Y:S01]  /*3b30*/  IMAD.X R173, R23, 0x1, R173, P0 ;  /* 0x0000000117ad7824 */ /* 0x000fe200000e06ad */
[----:B------:R-:W-:Y:S01]  /*3b40*/  LOP3.LUT P4, RZ, R16, 0x10, RZ, 0xc0, !PT ;  /* 0x0000001010ff7812 */ /* 0x000fe2000788c0ff */
[--C-:B------:R-:W-:Y:S01]  /*3b50*/  IMAD R152, R31, 0x10, R0.reuse ;  /* 0x000000101f987824 */ /* 0x100fe200078e0200 */
[----:B------:R-:W-:Y:S01]  /*3b60*/  LOP3.LUT P3, RZ, R8, 0x10, RZ, 0xc0, !PT ;  /* 0x0000001008ff7812 */ /* 0x000fe2000786c0ff */
[--C-:B------:R-:W-:Y:S01]  /*3b70*/  IMAD.X R19, R173, 0x1, R11.reuse, P1 ;  /* 0x00000001ad137824 */ /* 0x100fe200008e060b */
[-C--:B------:R-:W-:Y:S01]  /*3b80*/  IADD3 R16, P0, PT, R18, R10.reuse, RZ ;  /* 0x0000000a12107210 */ /* 0x080fe20007f1e0ff */
[--C-:B------:R-:W-:Y:S01]  /*3b90*/  IMAD R156, R25, 0x10, R0.reuse ;  /* 0x00000010199c7824 */ /* 0x100fe200078e0200 */
[----:B------:R-:W-:Y:S01]  /*3ba0*/  LOP3.LUT P2, RZ, R6, 0x10, RZ, 0xc0, !PT ;  /* 0x0000001006ff7812 */ /* 0x000fe2000784c0ff */
[--C-:B------:R-:W-:Y:S01]  /*3bb0*/  IMAD R160, R15, 0x10, R0.reuse ;  /* 0x000000100fa07824 */ /* 0x100fe200078e0200 */
[----:B------:R-:W-:Y:S01]  /*3bc0*/  IADD3 R10, P1, PT, R16, R10, RZ ;  /* 0x0000000a100a7210 */ /* 0x000fe20007f3e0ff */
[--C-:B------:R-:W-:Y:S01]  /*3bd0*/  IMAD.X R17, R19, 0x1, R11.reuse, P0 ;  /* 0x0000000113117824 */ /* 0x100fe200000e060b */
[----:B------:R-:W-:Y:S01]  /*3be0*/  ISETP.GE.AND P0, PT, R12, 0x20, PT ;  /* 0x000000200c00780c */ /* 0x000fe20003f06270 */
[----:B------:R-:W-:Y:S01]  /*3bf0*/  @!PT LDS RZ, [RZ] ;  /* 0x00000000fffff984 */ /* 0x000fe20000000800 */
[----:B------:R-:W-:Y:S01]  /*3c00*/  @!PT LDS RZ, [RZ] ;  /* 0x00000000fffff984 */ /* 0x000fe20000000800 */
[----:B------:R-:W-:Y:S01]  /*3c10*/  @!PT LDS RZ, [RZ] ;  /* 0x00000000fffff984 */ /* 0x000fe20000000800 */
[----:B------:R1:W-:Y:S01]  /*3c20*/  LDGSTS.E.BYPASS.LTC128B.128 [R14+0x4080], desc[UR36][R20.64], P6 ;  /* 0x04080000140e7fae */ /* 0x0003e2000b181a24 */
[----:B------:R-:W-:Y:S01]  /*3c30*/  IMAD R8, R9, 0x10, R0 ;  /* 0x0000001009087824 */ /* 0x000fe200078e0200 */
[----:B------:R-:W-:Y:S01]  /*3c40*/  CS2R R118, SRZ ;  /* 0x0000000000767805 */ /* 0x000fe2000001ff00 */
[----:B------:R-:W-:Y:S01]  /*3c50*/  IMAD.X R11, R17, 0x1, R11, P1 ;  /* 0x00000001110b7824 */ /* 0x000fe200008e060b */
[----:B------:R1:W-:Y:S01]  /*3c60*/  LDGSTS.E.BYPASS.LTC128B.128 [R35+0x100], desc[UR36][R172.64], P5 ;  /* 0x00100000ac237fae */ /* 0x0003e2000a981a24 */
[C---:B------:R-:W-:Y:S01]  /*3c70*/  IMAD.IADD R152, R199.reuse, 0x1, R152 ;  /* 0x00000001c7987824 */ /* 0x040fe200078e0298 */
[----:B------:R-:W-:Y:S01]  /*3c80*/  CS2R R116, SRZ ;  /* 0x0000000000747805 */ /* 0x000fe2000001ff00 */
[C---:B------:R-:W-:Y:S01]  /*3c90*/  IMAD.IADD R156, R199.reuse, 0x1, R156 ;  /* 0x00000001c79c7824 */ /* 0x040fe200078e029c */
[----:B------:R1:W-:Y:S01]  /*3ca0*/  LDGSTS.E.BYPASS.LTC128B.128 [R33+0x100], desc[UR36][R18.64], P4 ;  /* 0x0010000012217fae */ /* 0x0003e2000a181a24 */
[----:B------:R-:W-:Y:S01]  /*3cb0*/  IMAD.IADD R160, R199, 0x1, R160 ;  /* 0x00000001c7a07824 */ /* 0x000fe200078e02a0 */
[----:B------:R-:W-:Y:S01]  /*3cc0*/  CS2R R114, SRZ ;  /* 0x0000000000727805 */ /* 0x000fe2000001ff00 */
[----:B------:R-:W-:Y:S01]  /*3cd0*/  IMAD R6, R13, 0x10, R198 ;  /* 0x000000100d067824 */ /* 0x000fe200078e02c6 */
        /* <DEDUP_REMOVED lines=58> */
[----:B------:R1:W3:Y:S01]  /*4080*/  LDSM.16.MT88.4 R168, [R8] ;  /* 0x0000000008a8783b */ /* 0x0002e20000004200 */
[----:B--2---:R-:W-:Y:S02]  /*4090*/  CS2R R26, SRZ ;  /* 0x00000000001a7805 */ /* 0x004fe4000001ff00 */
[----:B------:R-:W-:Y:S02]  /*40a0*/  CS2R R24, SRZ ;  /* 0x0000000000187805 */ /* 0x000fe4000001ff00 */
[----:B------:R-:W-:Y:S01]  /*40b0*/  CS2R R146, SRZ ;  /* 0x0000000000927805 */ /* 0x000fe2000001ff00 */
[----:B------:R-:W2:Y:S01]  /*40c0*/  LDSM.16.MT88.4 R152, [R152] ;  /* 0x000000009898783b */ /* 0x000ea20000004200 */
[----:B------:R-:W-:-:S02]  /*40d0*/  CS2R R144, SRZ ;  /* 0x0000000000907805 */ /* 0x000fc4000001ff00 */
[----:B------:R-:W-:Y:S02]  /*40e0*/  CS2R R86, SRZ ;  /* 0x0000000000567805 */ /* 0x000fe4000001ff00 */
[----:B------:R-:W-:Y:S01]  /*40f0*/  CS2R R84, SRZ ;  /* 0x0000000000547805 */ /* 0x000fe2000001ff00 */
[----:B------:R-:W4:Y:S01]  /*4100*/  LDSM.16.MT88.4 R156, [R156] ;  /* 0x000000009c9c783b */ /* 0x000f220000004200 */
[----:B------:R-:W-:Y:S02]  /*4110*/  CS2R R82, SRZ ;  /* 0x0000000000527805 */ /* 0x000fe4000001ff00 */
[----:B------:R-:W-:Y:S02]  /*4120*/  CS2R R80, SRZ ;  /* 0x0000000000507805 */ /* 0x000fe4000001ff00 */
[----:B------:R-:W-:Y:S01]  /*4130*/  CS2R R18, SRZ ;  /* 0x0000000000127805 */ /* 0x000fe2000001ff00 */
[----:B------:R-:W1:Y:S01]  /*4140*/  LDSM.16.MT88.4 R160, [R160] ;  /* 0x00000000a0a0783b */ /* 0x000e620000004200 */
[----:B------:R-:W-:-:S03]  /*4150*/  CS2R R16, SRZ ;  /* 0x0000000000107805 */ /* 0x000fc6000001ff00 */
[----:B------:R1:W1:Y:S04]  /*4160*/  LDSM.16.M88.4 R164, [R6] ;  /* 0x0000000006a4783b */ /* 0x0002680000000200 */
[----:B------:R1:W1:Y:S04]  /*4170*/  LDSM.16.M88.4 R12, [R6+0x1000] ;  /* 0x00100000060c783b */ /* 0x0002680000000200 */
[----:B------:R1:W1:Y:S04]  /*4180*/  LDSM.16.M88.4 R20, [R6+0x2000] ;  /* 0x002000000614783b */ /* 0x0002680000000200 */
[----:B------:R1:W1:Y:S01]  /*4190*/  LDSM.16.M88.4 R148, [R6+0x3000] ;  /* 0x003000000694783b */ /* 0x0002620000000200 */
[----:B------:R-:W-:Y:S05]  /*41a0*/  @!P0 BRA `(.L_x_2733) ;  /* 0x0000001c000c8947 */ /* 0x000fea0003800000 */
[----:B-1----:R-:W1:Y:S01]  /*41b0*/  S2R R6, SR_TID.X ;  /* 0x0000000000067919 */ /* 0x002e620000002100 */
[----:B------:R-:W-:Y:S01]  /*41c0*/  LOP3.LUT R7, R7, 0x2, RZ, 0xfc, !PT ;  /* 0x0000000207077812 */ /* 0x000fe200078efcff */
[----:B------:R-:W-:Y:S01]  /*41d0*/  IMAD R196, R9, 0x10, R0 ;  /* 0x0000001009c47824 */ /* 0x000fe200078e0200 */
[----:B------:R-:W-:Y:S01]  /*41e0*/  SHF.R.U32.HI R4, RZ, 0x1, R4 ;  /* 0x00000001ff047819 */ /* 0x000fe20000011604 */
[----:B------:R-:W-:Y:S01]  /*41f0*/  IMAD.MOV.U32 R9, RZ, RZ, R165 ;  /* 0x000000ffff097224 */ /* 0x000fe200078e00a5 */
[----:B------:R-:W-:Y:S01]  /*4200*/  LOP3.LUT R7, R7, 0x3, R2, 0x78, !PT ;  /* 0x0000000307077812 */ /* 0x000fe200078e7802 */
[----:B------:R-:W-:Y:S01]  /*4210*/  IMAD.MOV.U32 R11, RZ, RZ, R167 ;  /* 0x000000ffff0b7224 */ /* 0x000fe200078e00a7 */
[----:B------:R-:W-:Y:S01]  /*4220*/  LOP3.LUT R4, R4, 0x1, R3, 0x78, !PT ;  /* 0x0000000104047812 */ /* 0x000fe200078e7803 */
[----:B------:R-:W-:Y:S01]  /*4230*/  IMAD.MOV.U32 R213, RZ, RZ, R172 ;  /* 0x000000ffffd57224 */ /* 0x000fe200078e00ac */
[--C-:B------:R-:W-:Y:S01]  /*4240*/  LOP3.LUT R8, R5, 0x4, R2.reuse, 0xf4, !PT ;  /* 0x0000000405087812 */ /* 0x100fe200078ef402 */
[----:B------:R-:W-:Y:S01]  /*4250*/  IMAD.MOV.U32 R212, RZ, RZ, R173 ;  /* 0x000000ffffd47224 */ /* 0x000fe200078e00ad */
[----:B------:R-:W-:Y:S01]  /*4260*/  ISETP.NE.AND P0, PT, R218, RZ, PT ;  /* 0x000000ffda00720c */ /* 0x000fe20003f05270 */
[----:B------:R-:W-:Y:S01]  /*4270*/  VIADD R217, R217, 0x40 ;  /* 0x00000040d9d97836 */ /* 0x000fe20000000000 */
[----:B------:R-:W-:Y:S01]  /*4280*/  MOV R10, R166 ;  /* 0x000000a6000a7202 */ /* 0x000fe20000000f00 */
[----:B------:R-:W-:Y:S01]  /*4290*/  IMAD.MOV.U32 R119, RZ, RZ, RZ ;  /* 0x000000ffff777224 */ /* 0x000fe200078e00ff */
[----:B------:R-:W-:Y:S01]  /*42a0*/  MOV R214, RZ ;  /* 0x000000ff00d67202 */ /* 0x000fe20000000f00 */
[----:B------:R-:W-:Y:S01]  /*42b0*/  UMOV UR8, 0x6000 ;  /* 0x0000600000087882 */ /* 0x000fe20000000000 */
[----:B------:R-:W-:Y:S01]  /*42c0*/  SEL R216, R216, RZ, P0 ;  /* 0x000000ffd8d87207 */ /* 0x000fe20000000000 */
[----:B------:R-:W-:Y:S01]  /*42d0*/  UMOV UR7, 0x180 ;  /* 0x0000018000077882 */ /* 0x000fe20000000000 */
[----:B------:R-:W-:Y:S01]  /*42e0*/  SEL R215, R215, RZ, P0 ;  /* 0x000000ffd7d77207 */ /* 0x000fe20000000000 */
[----:B------:R-:W-:Y:S01]  /*42f0*/  UMOV UR4, 0x3 ;  /* 0x0000000300047882 */ /* 0x000fe20000000000 */
[----:B-1----:R-:W-:Y:S01]  /*4300*/  IMAD.SHL.U32 R3, R6, 0x4, RZ ;  /* 0x0000000406037824 */ /* 0x002fe200078e00ff */
[----:B------:R-:W-:-:S02]  /*4310*/  LOP3.LUT R6, R7, 0x4, R2, 0xf8, !PT ;  /* 0x0000000407067812 */ /* 0x000fc400078ef802 */
[----:B------:R-:W-:Y:S02]  /*4320*/  LOP3.LUT R2, R7, 0x4, R2, 0xf4, !PT ;  /* 0x0000000407027812 */ /* 0x000fe400078ef402 */
[----:B------:R-:W-:Y:S02]  /*4330*/  LOP3.LUT R4, R4, 0x4, R3, 0xf8, !PT ;  /* 0x0000000404047812 */ /* 0x000fe400078ef803 */
[C---:B------:R-:W-:Y:S01]  /*4340*/  LOP3.LUT R7, R209.reuse, R8, RZ, 0xfc, !PT ;  /* 0x00000008d1077212 */ /* 0x040fe200078efcff */
[----:B------:R-:W-:Y:S01]  /*4350*/  IMAD.MOV.U32 R8, RZ, RZ, R164 ;  /* 0x000000ffff087224 */ /* 0x000fe200078e00a4 */
[C---:B------:R-:W-:Y:S01]  /*4360*/  LOP3.LUT R3, R209.reuse, R6, RZ, 0xfc, !PT ;  /* 0x00000006d1037212 */ /* 0x040fe200078efcff */
[----:B---3--:R-:W-:Y:S01]  /*4370*/  IMAD.MOV.U32 R6, RZ, RZ, R170 ;  /* 0x000000ffff067224 */ /* 0x008fe200078e00aa */
[----:B------:R-:W-:Y:S01]  /*4380*/  LOP3.LUT R5, R209, R2, RZ, 0xfc, !PT ;  /* 0x00000002d1057212 */ /* 0x000fe200078efcff */
[--C-:B------:R-:W-:Y:S01]  /*4390*/  IMAD R2, R7, 0x10, R0.reuse ;  /* 0x0000001007027824 */ /* 0x100fe200078e0200 */
[----:B------:R-:W-:Y:S01]  /*43a0*/  LOP3.LUT R209, R4, 0xe0, R209, 0xf8, !PT ;  /* 0x000000e004d17812 */ /* 0x000fe200078ef8d1 */
[----:B------:R-:W-:-:S02]  /*43b0*/  IMAD R3, R3, 0x10, R0 ;  /* 0x0000001003037824 */ /* 0x000fc400078e0200 */
[----:B------:R-:W-:Y:S01]  /*43c0*/  IMAD R0, R5, 0x10, R0 ;  /* 0x0000001005007824 */ /* 0x000fe200078e0200 */
[----:B------:R-:W-:Y:S01]  /*43d0*/  MOV R5, R169 ;  /* 0x000000a900057202 */ /* 0x000fe20000000f00 */
[----:B------:R-:W-:Y:S02]  /*43e0*/  IMAD.SHL.U32 R197, R209, 0x10, RZ ;  /* 0x00000010d1c57824 */ /* 0x000fe400078e00ff */
[----:B------:R-:W-:Y:S02]  /*43f0*/  IMAD.MOV.U32 R4, RZ, RZ, R168 ;  /* 0x000000ffff047224 */ /* 0x000fe400078e00a8 */
[----:B------:R-:W-:Y:S01]  /*4400*/  IMAD.MOV.U32 R7, RZ, RZ, R171 ;  /* 0x000000ffff077224 */ /* 0x000fe200078e00ab */
[----:B------:R-:W-:-:S07]  /*4410*/  LOP3.LUT R197, R197, 0x20, RZ, 0x3c, !PT ;  /* 0x00000020c5c57812 */ /* 0x000fce00078e3cff */
.L_x_2742:
[C---:B--2---:R-:W-:Y:S01]  /*4420*/  HMMA.16816.F32 R16, R4.reuse, R8, R16 ;  /* 0x000000080410723c */ /* 0x044fe20000001810 */
[----:B------:R-:W-:Y:S04]  /*4430*/  BSSY.RECONVERGENT B0, `(.L_x_2734) ;  /* 0x000005f000007945 */ /* 0x000fe80003800200 */
[--C-:B------:R-:W-:Y:S01]  /*4440*/  IMAD.IADD R164, R196, 0x1, R199.reuse ;  /* 0x00000001c4a47824 */ /* 0x100fe200078e02c7 */
[----:B------:R-:W-:Y:S01]  /*4450*/  IADD3 R188, PT, PT, R2, R199, RZ ;  /* 0x000000c702bc7210 */ /* 0x000fe20007ffe0ff */
[--C-:B------:R-:W-:Y:S01]  /*4460*/  IMAD.IADD R184, R3, 0x1, R199.reuse ;  /* 0x0000000103b87824 */ /* 0x100fe200078e02c7 */
[C---:B------:R-:W-:Y:S03]  /*4470*/  HMMA.16816.F32 R24, R4.reuse, R10, R24 ;  /* 0x0000000a0418723c */ /* 0x040fe60000001818 */
[----:B-1----:R-:W1:Y:S01]  /*4480*/  LDSM.16.MT88.4 R164, [R164+0x1000] ;  /* 0x00100000a4a4783b */ /* 0x002e620000004200 */
        /* <DEDUP_REMOVED lines=17> */
[C---:B--2---:R-:W-:Y:S03]  /*45a0*/  HMMA.16816.F32 R52, R152.reuse, R150, R52 ;  /* 0x000000969834723c */ /* 0x044fe60000001834 */
        /* <DEDUP_REMOVED lines=27> */
[----:B------:R-:W2:Y:S01]  /*4760*/  S2R R4, SR_TID.X ;  /* 0x0000000000047919 */ /* 0x000ea20000002100 */
[----:B------:R-:W4:Y:S02]  /*4770*/  LDC R7, c[0x0][0x398] ;  /* 0x0000e600ff077b82 */ /* 0x000f240000000800 */
[----:B------:R-:W5:Y:S01]  /*4780*/  I2F.RP R9, R8 ;  /* 0x0000000800097306 */ /* 0x000f620000209400 */
[----:B------:R-:W4:Y:S01]  /*4790*/  S2R R6, SR_CTAID.X ;  /* 0x0000000000067919 */ /* 0x000f220000002500 */
[----:B--2---:R-:W-:Y:S08]  /*47a0*/  IMAD.SHL.U32 R4, R4, 0x8, RZ ;  /* 0x0000000804047824 */ /* 0x004ff000078e00ff */
[----:B-----5:R-:W2:Y:S01]  /*47b0*/  MUFU.RCP R5, R9 ;  /* 0x0000000900057308 */ /* 0x020ea20000001000 */
[----:B----4-:R-:W-:Y:S02]  /*47c0*/  SHF.R.U32.HI R7, RZ, R7, R6 ;  /* 0x00000007ff077219 */ /* 0x010fe40000011606 */
[----:B------:R-:W-:Y:S05]  /*47d0*/  LOP3.LUT R4, R4, 0x38, RZ, 0xc0, !PT ;  /* 0x0000003804047812 */ /* 0x000fea00078ec0ff */
[----:B------:R-:W-:Y:S01]  /*47e0*/  IMAD R7, R7, 0x80, R4 ;  /* 0x0000008007077824 */ /* 0x000fe200078e0204 */
[----:B------:R-:W-:Y:S04]  /*47f0*/  IABS R4, R208 ;  /* 0x000000d000047213 */ /* 0x000fe80000000000 */
[----:B------:R-:W-:Y:S01]  /*4800*/  IADD3 R4, PT, PT, RZ, -R4, RZ ;  /* 0x80000004ff047210 */ /* 0x000fe20007ffe0ff */
[----:B--2---:R-:W-:Y:S04]  /*4810*/  VIADD R10, R5, 0xffffffe ;  /* 0x0ffffffe050a7836 */ /* 0x004fe80000000000 */
[----:B------:R-:W2:Y:S02]  /*4820*/  F2I.FTZ.U32.TRUNC.NTZ R11, R10 ;  /* 0x0000000a000b7305 */ /* 0x000ea4000021f000 */
[--C-:B--2---:R-:W-:Y:S02]  /*4830*/  IMAD.MOV R5, RZ, RZ, -R11.reuse ;  /* 0x000000ffff057224 */ /* 0x104fe400078e0a0b */
        /* <DEDUP_REMOVED lines=24> */
[C---:B------:R-:W-:Y:S04]  /*49c0*/  IMAD R7, R208.reuse, R4, R7 ;  /* 0x00000004d0077224 */ /* 0x040fe800078e0207 */
[----:B------:R-:W-:Y:S05]  /*49d0*/  IMAD R4, R208, R5, R7 ;  /* 0x00000005d0047224 */ /* 0x000fea00078e0207 */
[--C-:B------:R-:W-:Y:S03]  /*49e0*/  SHF.R.S32.HI R5, RZ, 0x1f, R4.reuse ;  /* 0x0000001fff057819 */ /* 0x100fe60000011404 */
[----:B------:R-:W-:Y:S03]  /*49f0*/  IMAD.WIDE R4, R207, R6, R4 ;  /* 0x00000006cf047225 */ /* 0x000fe600078e0204 */
[C---:B------:R-:W-:Y:S04]  /*4a00*/  LEA R210, P0, R4.reuse, R202, 0x1 ;  /* 0x000000ca04d27211 */ /* 0x040fe800078008ff */
[----:B------:R-:W-:Y:S09]  /*4a10*/  LEA.HI.X R211, R4, R203, R5, 0x1, P0 ;  /* 0x000000cb04d37211 */ /* 0x000ff200000f0c05 */
.L_x_2735:
[----:B------:R-:W-:Y:S05]  /*4a20*/  BSYNC.RECONVERGENT B0 ;  /* 0x0000000000007941 */ /* 0x000fea0003800200 */
.L_x_2734:
[----:B------:R-:W-:Y:S01]  /*4a30*/  MOV R5, 0x400 ;  /* 0x0000040000057802 */ /* 0x000fe20000000f00 */
[----:B------:R-:W2:Y:S01]  /*4a40*/  S2R R8, SR_TID.X ;  /* 0x0000000000087919 */ /* 0x000ea20000002100 */
[----:B------:R-:W-:Y:S01]  /*4a50*/  R2P PR, R215, 0x3 ;  /* 0x00000003d7007804 */ /* 0x000fe20000000000 */
[----:B------:R-:W-:Y:S01]  /*4a60*/  BSSY.RECONVERGENT B0, `(.L_x_2736) ;  /* 0x0000042000007945 */ /* 0x000fe20003800200 */
[----:B------:R-:W-:Y:S01]  /*4a70*/  IMAD.MOV.U32 R12, RZ, RZ, RZ ;  /* 0x000000ffff0c7224 */ /* 0x000fe200078e00ff */
[----:B------:R-:W4:Y:S01]  /*4a80*/  S2R R6, SR_CgaCtaId ;  /* 0x0000000000067919 */ /* 0x000f220000008800 */
[----:B--2---:R-:W-:Y:S01]  /*4a90*/  SHF.R.U32.HI R7, RZ, 0x3, R8 ;  /* 0x00000003ff077819 */ /* 0x004fe20000011608 */
[C---:B------:R-:W-:Y:S02]  /*4aa0*/  IMAD.SHL.U32 R9, R8.reuse, 0x40, RZ ;  /* 0x0000004008097824 */ /* 0x040fe400078e00ff */
[C---:B------:R-:W-:Y:S01]  /*4ab0*/  IMAD.SHL.U32 R4, R8.reuse, 0x20, RZ ;  /* 0x0000002008047824 */ /* 0x040fe200078e00ff */
[----:B------:R-:W-:Y:S02]  /*4ac0*/  LOP3.LUT R7, R8, R7, RZ, 0x3c, !PT ;  /* 0x0000000708077212 */ /* 0x000fe400078e3cff */
[----:B------:R-:W-:Y:S02]  /*4ad0*/  LOP3.LUT R9, R9, 0xf800, RZ, 0xc0, !PT ;  /* 0x0000f80009097812 */ /* 0x000fe400078ec0ff */
[----:B------:R-:W-:Y:S02]  /*4ae0*/  LOP3.LUT R11, R7, 0x3, RZ, 0xc0, !PT ;  /* 0x00000003070b7812 */ /* 0x000fe400078ec0ff */
[----:B------:R-:W-:Y:S02]  /*4af0*/  LOP3.LUT R9, R9, 0x300, R4, 0xf8, !PT ;  /* 0x0000030009097812 */ /* 0x000fe400078ef804 */
[----:B------:R-:W-:Y:S01]  /*4b00*/  LOP3.LUT R4, R11, 0x4, R8, 0xf8, !PT ;  /* 0x000000040b047812 */ /* 0x000fe200078ef808 */
[----:B------:R-:W-:Y:S01]  /*4b10*/  IMAD.MOV.U32 R11, RZ, RZ, RZ ;  /* 0x000000ffff0b7224 */ /* 0x000fe200078e00ff */
[----:B----4-:R-:W-:Y:S03]  /*4b20*/  LEA R6, R6, R5, 0x18 ;  /* 0x0000000506067211 */ /* 0x010fe600078ec0ff */
[----:B------:R-:W-:Y:S05]  /*4b30*/  IMAD R5, R4, 0x10, R9 ;  /* 0x0000001004057824 */ /* 0x000fea00078e0209 */
[----:B------:R-:W-:Y:S05]  /*4b40*/  IADD3 R10, PT, PT, R6, UR8, R5 ;  /* 0x00000008060a7c10 */ /* 0x000fea000fffe005 */
        /* <DEDUP_REMOVED lines=8> */
[----:B------:R-:W5:Y:S01]  /*4bd0*/  I2F.RP R5, R12 ;  /* 0x0000000c00057306 */ /* 0x000f620000209400 */
[----:B----4-:R-:W-:Y:S01]  /*4be0*/  SHF.R.U32.HI R13, RZ, R13, R14 ;  /* 0x0000000dff0d7219 */ /* 0x010fe2000001160e */
[----:B------:R-:W-:Y:S08]  /*4bf0*/  IMAD.MOV.U32 R14, RZ, RZ, RZ ;  /* 0x000000ffff0e7224 */ /* 0x000ff000078e00ff */
[----:B-----5:R-:W4:Y:S02]  /*4c00*/  MUFU.RCP R4, R5 ;  /* 0x0000000500047308 */ /* 0x020f240000001000 */
[----:B----4-:R-:W-:Y:S02]  /*4c10*/  VIADD R15, R4, 0xffffffe ;  /* 0x0ffffffe040f7836 */ /* 0x010fe40000000000 */
[----:B------:R-:W-:Y:S06]  /*4c20*/  IMAD.SHL.U32 R4, R8, 0x8, RZ ;  /* 0x0000000808047824 */ /* 0x000fec00078e00ff */
[----:B------:R-:W4:Y:S01]  /*4c30*/  F2I.FTZ.U32.TRUNC.NTZ R15, R15 ;  /* 0x0000000f000f7305 */ /* 0x000f22000021f000 */
[----:B------:R-:W-:Y:S05]  /*4c40*/  LOP3.LUT R4, R4, 0x38, RZ, 0xc0, !PT ;  /* 0x0000003804047812 */ /* 0x000fea00078ec0ff */
[----:B------:R-:W-:Y:S01]  /*4c50*/  IMAD R13, R13, 0x80, R4 ;  /* 0x000000800d0d7824 */ /* 0x000fe200078e0204 */
[----:B------:R-:W-:Y:S04]  /*4c60*/  IABS R4, R208 ;  /* 0x000000d000047213 */ /* 0x000fe80000000000 */
[----:B------:R-:W-:Y:S01]  /*4c70*/  IADD3 R13, PT, PT, R13, 0x40, RZ ;  /* 0x000000400d0d7810 */ /* 0x000fe20007ffe0ff */
[----:B------:R-:W-:Y:S03]  /*4c80*/  IMAD.MOV R4, RZ, RZ, -R4 ;  /* 0x000000ffff047224 */ /* 0x000fe600078e0a04 */
[----:B------:R-:W-:Y:S01]  /*4c90*/  IABS R5, R13 ;  /* 0x0000000d00057213 */ /* 0x000fe20000000000 */
[--C-:B----4-:R-:W-:Y:S04]  /*4ca0*/  IMAD.MOV R11, RZ, RZ, -R15.reuse ;  /* 0x000000ffff0b7224 */ /* 0x110fe800078e0a0f */
[----:B------:R-:W-:Y:S04]  /*4cb0*/  IMAD R11, R11, R12, RZ ;  /* 0x0000000c0b0b7224 */ /* 0x000fe800078e02ff */
        /* <DEDUP_REMOVED lines=22> */
[C---:B------:R-:W-:Y:S04]  /*4e20*/  IMAD R13, R208.reuse, R11, R13 ;  /* 0x0000000bd00d7224 */ /* 0x040fe800078e020d */
[----:B------:R-:W-:Y:S05]  /*4e30*/  IMAD R14, R208, R4, R13 ;  /* 0x00000004d00e7224 */ /* 0x000fea00078e020d */
[--C-:B------:R-:W-:Y:S03]  /*4e40*/  SHF.R.S32.HI R15, RZ, 0x1f, R14.reuse ;  /* 0x0000001fff0f7819 */ /* 0x100fe6000001140e */
[----:B------:R-:W-:Y:S03]  /*4e50*/  IMAD.WIDE R14, R207, R5, R14 ;  /* 0x00000005cf0e7225 */ /* 0x000fe600078e020e */
[C---:B------:R-:W-:Y:S04]  /*4e60*/  LEA R12, P0, R14.reuse, R202, 0x1 ;  /* 0x000000ca0e0c7211 */ /* 0x040fe800078008ff */
[----:B------:R-:W-:Y:S09]  /*4e70*/  LEA.HI.X R11, R14, R203, R15, 0x1, P0 ;  /* 0x000000cb0e0b7211 */ /* 0x000ff200000f0c0f */
.L_x_2737:
[----:B------:R-:W-:Y:S05]  /*4e80*/  BSYNC.RECONVERGENT B0 ;  /* 0x0000000000007941 */ /* 0x000fea0003800200 */
.L_x_2736:
[--C-:B------:R-:W-:Y:S01]  /*4e90*/  SHF.R.U32.HI R15, RZ, 0x2, R8.reuse ;  /* 0x00000002ff0f7819 */ /* 0x100fe20000011608 */
[----:B--2---:R-:W2:Y:S01]  /*4ea0*/  LDC.64 R210, c[0x0][0x3e0] ;  /* 0x0000f800ffd27b82 */ /* 0x004ea20000000a00 */
[----:B------:R-:W-:Y:S01]  /*4eb0*/  SHF.R.U32.HI R14, RZ, 0x1, R215 ;  /* 0x00000001ff0e7819 */ /* 0x000fe200000116d7 */
[----:B------:R-:W-:Y:S01]  /*4ec0*/  BSSY.RECONVERGENT B0, `(.L_x_2738) ;  /* 0x0000055000007945 */ /* 0x000fe20003800200 */
[----:B------:R-:W-:Y:S02]  /*4ed0*/  LOP3.LUT R15, R15, 0x7, RZ, 0xc0, !PT ;  /* 0x000000070f0f7812 */ /* 0x000fe400078ec0ff */
[----:B------:R-:W-:Y:S03]  /*4ee0*/  LOP3.LUT P4, RZ, R14, 0x1, RZ, 0xc0, !PT ;  /* 0x000000010eff7812 */ /* 0x000fe6000788c0ff */
[----:B------:R-:W2:Y:S01]  /*4ef0*/  LDC.64 R4, c[0x0][0x3e8] ;  /* 0x0000fa00ff047b82 */ /* 0x000ea20000000a00 */
[----:B------:R-:W-:Y:S02]  /*4f00*/  LOP3.LUT R15, R15, 0x3e0, R8, 0xf8, !PT ;  /* 0x000003e00f0f7812 */ /* 0x000fe400078ef808 */
[----:B------:R-:W-:Y:S02]  /*4f10*/  SHF.R.U32.HI R14, RZ, 0x1, R216 ;  /* 0x00000001ff0e7819 */ /* 0x000fe400000116d8 */
[----:B------:R-:W-:Y:S02]  /*4f20*/  LOP3.LUT R13, R15, 0x8, RZ, 0xfc, !PT ;  /* 0x000000080f0d7812 */ /* 0x000fe400078efcff */
[----:B------:R-:W-:Y:S02]  /*4f30*/  SHF.R.U32.HI R15, RZ, 0x1, R15 ;  /* 0x00000001ff0f7819 */ /* 0x000fe4000001160f */
[----:B------:R-:W-:Y:S02]  /*4f40*/  SHF.R.U32.HI R13, RZ, 0x1, R13 ;  /* 0x00000001ff0d7819 */ /* 0x000fe4000001160d */
[--C-:B------:R-:W-:Y:S02]  /*4f50*/  LOP3.LUT R23, R15, 0x3, R8.reuse, 0x48, !PT ;  /* 0x000000030f177812 */ /* 0x100fe400078e4808 */
[--C-:B------:R-:W-:Y:S02]  /*4f60*/  LOP3.LUT R21, R13, 0x3, R8.reuse, 0x48, !PT ;  /* 0x000000030d157812 */ /* 0x100fe400078e4808 */
[----:B------:R-:W-:Y:S02]  /*4f70*/  LOP3.LUT P3, RZ, R14, 0x1, RZ, 0xc0, !PT ;  /* 0x000000010eff7812 */ /* 0x000fe4000786c0ff */
[----:B------:R-:W-:Y:S02]  /*4f80*/  LOP3.LUT R14, R21, 0x4, R8, 0xf8, !PT ;  /* 0x00000004150e7812 */ /* 0x000fe400078ef808 */
[C---:B--2---:R-:W-:Y:S04]  /*4f90*/  LEA R4, P2, R210.reuse, R4, 0x1 ;  /* 0x00000004d2047211 */ /* 0x044fe800078408ff */
[-C--:B------:R-:W-:Y:S02]  /*4fa0*/  IADD3 R213, P1, P0, R213, R210.reuse, R4 ;  /* 0x000000d2d5d57210 */ /* 0x080fe4000783e004 */
[----:B------:R-:W-:Y:S02]  /*4fb0*/  LOP3.LUT R4, R23, 0x4, R8, 0xf8, !PT ;  /* 0x0000000417047812 */ /* 0x000fe400078ef808 */
[----:B------:R-:W-:Y:S02]  /*4fc0*/  LEA.HI.X R20, R210, R5, R211, 0x1, P2 ;  /* 0x00000005d2147211 */ /* 0x000fe400010f0cd3 */
[----:B------:R-:W-:Y:S01]  /*4fd0*/  LOP3.LUT P2, RZ, R216, 0x1, RZ, 0xc0, !PT ;  /* 0x00000001d8ff7812 */ /* 0x000fe2000784c0ff */
[----:B------:R-:W-:Y:S01]  /*4fe0*/  IMAD R5, R15, 0x20, R4 ;  /* 0x000000200f057824 */ /* 0x000fe200078e0204 */
[----:B------:R-:W-:Y:S01]  /*4ff0*/  IADD3.X R212, PT, PT, R212, R211, R20, P1, P0 ;  /* 0x000000d3d4d47210 */ /* 0x000fe20000fe0414 */
[----:B------:R-:W-:Y:S01]  /*5000*/  IMAD R15, R13, 0x20, R14 ;  /* 0x000000200d0f7824 */ /* 0x000fe200078e020e */
[----:B------:R-:W-:Y:S01]  /*5010*/  IADD3 R222, P0, PT, R213, R210, RZ ;  /* 0x000000d2d5de7210 */ /* 0x000fe20007f1e0ff */
[----:B------:R-:W-:Y:S02]  /*5020*/  IMAD.MOV.U32 R13, RZ, RZ, R11 ;  /* 0x000000ffff0d7224 */ /* 0x000fe400078e000b */
[----:B------:R-:W-:Y:S02]  /*5030*/  VIADD R4, R6, 0x8000 ;  /* 0x0000800006047836 */ /* 0x000fe40000000000 */
[----:B------:R-:W-:Y:S01]  /*5040*/  IMAD.X R223, R212, 0x1, R211, P0 ;  /* 0x00000001d4df7824 */ /* 0x000fe200000e06d3 */
[----:B------:R-:W-:Y:S01]  /*5050*/  @!PT LDS RZ, [RZ] ;  /* 0x00000000fffff984 */ /* 0x000fe20000000800 */
[----:B------:R-:W-:Y:S01]  /*5060*/  @!PT LDS RZ, [RZ] ;  /* 0x00000000fffff984 */ /* 0x000fe20000000800 */
[----:B------:R-:W-:Y:S01]  /*5070*/  @!PT LDS RZ, [RZ] ;  /* 0x00000000fffff984 */ /* 0x000fe20000000800 */
[----:B------:R2:W-:Y:S01]  /*5080*/  @P4 LDGSTS.E.BYPASS.LTC128B.128 [R10+0x80], desc[UR36][R12.64] ;  /* 0x000800000c0a4fae */ /* 0x0005e2000b981a24 */
[----:B------:R-:W-:Y:S01]  /*5090*/  IMAD.U32 R5, R5, 0x10, R4 ;  /* 0x0000001005057824 */ /* 0x000fe200078e0004 */
[----:B------:R-:W-:Y:S01]  /*50a0*/  LOP3.LUT P0, RZ, R215, 0x4, RZ, 0xc0, !PT ;  /* 0x00000004d7ff7812 */ /* 0x000fe2000780c0ff */
[----:B------:R-:W-:Y:S02]  /*50b0*/  @P2 IMAD.MOV.U32 R11, RZ, RZ, R212 ;  /* 0x000000ffff0b2224 */ /* 0x000fe400078e00d4 */
[----:B------:R-:W-:Y:S02]  /*50c0*/  VIADD R220, R5, UR7 ;  /* 0x0000000705dc7c36 */ /* 0x000fe40008000000 */
[----:B------:R-:W-:Y:S01]  /*50d0*/  IMAD.U32 R15, R15, 0x10, R4 ;  /* 0x000000100f0f7824 */ /* 0x000fe200078e0004 */
[----:B------:R-:W-:Y:S03]  /*50e0*/  CS2R R4, SRZ ;  /* 0x0000000000047805 */ /* 0x000fe6000001ff00 */
[----:B------:R-:W-:Y:S02]  /*50f0*/  VIADD R219, R15, UR7 ;  /* 0x000000070fdb7c36 */ /* 0x000fe40008000000 */
[----:B--2---:R-:W-:Y:S05]  /*5100*/  @P2 IMAD.MOV.U32 R10, RZ, RZ, R213 ;  /* 0x000000ffff0a2224 */ /* 0x004fea00078e00d5 */
[----:B------:R2:W-:Y:S08]  /*5110*/  @P2 LDGSTS.E.BYPASS.LTC128B.128 [R220], desc[UR36][R10.64] ;  /* 0x000000000adc2fae */ /* 0x0005f0000b981a24 */
[----:B------:R2:W-:Y:S01]  /*5120*/  @P3 LDGSTS.E.BYPASS.LTC128B.128 [R219], desc[UR36][R222.64] ;  /* 0x00000000dedb3fae */ /* 0x0005e2000b981a24 */
[----:B------:R-:W-:Y:S05]  /*5130*/  @!P0 BRA `(.L_x_2739) ;  /* 0x0000000000b48947 */ /* 0x000fea0003800000 */
[-C--:B------:R-:W-:Y:S01]  /*5140*/  IABS R12, R208.reuse ;  /* 0x000000d0000c7213 */ /* 0x080fe20000000000 */
[----:B--2---:R-:W2:Y:S01]  /*5150*/  S2R R10, SR_CTAID.X ;  /* 0x00000000000a7919 */ /* 0x004ea20000002500 */
[----:B------:R-:W2:Y:S02]  /*5160*/  LDC R11, c[0x0][0x398] ;  /* 0x0000e600ff0b7b82 */ /* 0x000ea40000000800 */
[----:B------:R-:W4:Y:S01]  /*5170*/  I2F.RP R13, R12 ;  /* 0x0000000c000d7306 */ /* 0x000f220000209400 */
[----:B--2---:R-:W-:Y:S09]  /*5180*/  SHF.R.U32.HI R11, RZ, R11, R10 ;  /* 0x0000000bff0b7219 */ /* 0x004ff2000001160a */
[----:B----4-:R-:W2:Y:S02]  /*5190*/  MUFU.RCP R4, R13 ;  /* 0x0000000d00047308 */ /* 0x010ea40000001000 */
[----:B--2---:R-:W-:Y:S02]  /*51a0*/  VIADD R14, R4, 0xffffffe ;  /* 0x0ffffffe040e7836 */ /* 0x004fe40000000000 */
[----:B------:R-:W-:Y:S06]  /*51b0*/  IMAD.SHL.U32 R4, R8, 0x8, RZ ;  /* 0x0000000808047824 */ /* 0x000fec00078e00ff */
[----:B------:R2:W4:Y:S01]  /*51c0*/  F2I.FTZ.U32.TRUNC.NTZ R15, R14 ;  /* 0x0000000e000f7305 */ /* 0x000522000021f000 */
[----:B------:R-:W-:Y:S05]  /*51d0*/  LOP3.LUT R4, R4, 0x38, RZ, 0xc0, !PT ;  /* 0x0000003804047812 */ /* 0x000fea00078ec0ff */
[----:B------:R-:W-:Y:S01]  /*51e0*/  IMAD R11, R11, 0x80, R4 ;  /* 0x000000800b0b7824 */ /* 0x000fe200078e0204 */
[----:B------:R-:W-:Y:S05]  /*51f0*/  IABS R4, R208 ;  /* 0x000000d000047213 */ /* 0x000fea0000000000 */
[----:B------:R-:W-:Y:S01]  /*5200*/  IMAD.MOV R4, RZ, RZ, -R4 ;  /* 0x000000ffff047224 */ /* 0x000fe200078e0a04 */
[----:B--2---:R-:W-:Y:S01]  /*5210*/  MOV R14, RZ ;  /* 0x000000ff000e7202 */ /* 0x004fe20000000f00 */
        /* <DEDUP_REMOVED lines=31> */
.L_x_2739:
[----:B------:R-:W-:Y:S05]  /*5410*/  BSYNC.RECONVERGENT B0 ;  /* 0x0000000000007941 */ /* 0x000fea0003800200 */
.L_x_2738:
        /* <DEDUP_REMOVED lines=18> */
[-C--:B--2---:R-:W-:Y:S01]  /*5540*/  IABS R4, R208.reuse ;  /* 0x000000d000047213 */ /* 0x084fe20000000000 */
[----:B------:R-:W2:Y:S01]  /*5550*/  S2R R6, SR_CTAID.X ;  /* 0x0000000000067919 */ /* 0x000ea20000002500 */
[----:B------:R-:W2:Y:S02]  /*5560*/  LDC R5, c[0x0][0x398] ;  /* 0x0000e600ff057b82 */ /* 0x000ea40000000800 */
[----:B------:R-:W-:Y:S01]  /*5570*/  LOP3.LUT R8, R8, 0x38, RZ, 0xc0, !PT ;  /* 0x0000003808087812 */ /* 0x000fe200078ec0ff */
[----:B------:R-:W4:Y:S01]  /*5580*/  I2F.RP R12, R4 ;  /* 0x00000004000c7306 */ /* 0x000f220000209400 */
[----:B--2---:R-:W-:Y:S09]  /*5590*/  SHF.R.U32.HI R5, RZ, R5, R6 ;  /* 0x00000005ff057219 */ /* 0x004ff20000011606 */
[----:B----4-:R-:W2:Y:S01]  /*55a0*/  MUFU.RCP R7, R12 ;  /* 0x0000000c00077308 */ /* 0x010ea20000001000 */
[----:B------:R-:W-:Y:S01]  /*55b0*/  IMAD R9, R5, 0x80, R8 ;  /* 0x0000008005097824 */ /* 0x000fe200078e0208 */
[----:B------:R-:W-:Y:S04]  /*55c0*/  IABS R5, R208 ;  /* 0x000000d000057213 */ /* 0x000fe80000000000 */
[----:B------:R-:W-:Y:S01]  /*55d0*/  IADD3 R9, PT, PT, R9, 0x40, RZ ;  /* 0x0000004009097810 */ /* 0x000fe20007ffe0ff */
[----:B------:R-:W-:Y:S03]  /*55e0*/  IMAD.MOV R5, RZ, RZ, -R5 ;  /* 0x000000ffff057224 */ /* 0x000fe600078e0a05 */
[----:B------:R-:W-:Y:S01]  /*55f0*/  IABS R6, R9 ;  /* 0x0000000900067213 */ /* 0x000fe20000000000 */
[----:B--2---:R-:W-:Y:S04]  /*5600*/  VIADD R10, R7, 0xffffffe ;  /* 0x0ffffffe070a7836 */ /* 0x004fe80000000000 */
[----:B------:R-:W2:Y:S02]  /*5610*/  F2I.FTZ.U32.TRUNC.NTZ R11, R10 ;  /* 0x0000000a000b7305 */ /* 0x000ea4000021f000 */
        /* <DEDUP_REMOVED lines=25> */
[C---:B------:R-:W-:Y:S04]  /*57b0*/  IMAD R9, R208.reuse, R5, R9 ;  /* 0x00000005d0097224 */ /* 0x040fe800078e0209 */
[----:B------:R-:W-:Y:S02]  /*57c0*/  IMAD R4, R208, R7, R9 ;  /* 0x00000007d0047224 */ /* 0x000fe400078e0209 */
[----:B------:R-:W-:Y:S03]  /*57d0*/  IMAD.IADD R6, R11, 0x1, R6 ;  /* 0x000000010b067824 */ /* 0x000fe600078e0206 */
[--C-:B------:R-:W-:Y:S03]  /*57e0*/  SHF.R.S32.HI R5, RZ, 0x1f, R4.reuse ;  /* 0x0000001fff057819 */ /* 0x100fe60000011404 */
[----:B------:R-:W-:Y:S03]  /*57f0*/  IMAD.WIDE R4, R207, R6, R4 ;  /* 0x00000006cf047225 */ /* 0x000fe600078e0204 */
[C---:B------:R-:W-:Y:S04]  /*5800*/  LEA R224, P0, R4.reuse, R202, 0x1 ;  /* 0x000000ca04e07211 */ /* 0x040fe800078008ff */
[----:B------:R-:W-:Y:S09]  /*5810*/  LEA.HI.X R225, R4, R203, R5, 0x1, P0 ;  /* 0x000000cb04e17211 */ /* 0x000ff200000f0c05 */
.L_x_2741:
[----:B------:R-:W-:Y:S05]  /*5820*/  BSYNC.RECONVERGENT B0 ;  /* 0x0000000000007941 */ /* 0x000fea0003800200 */
.L_x_2740:
[C---:B-1----:R-:W-:Y:S01]  /*5830*/  HMMA.16816.F32 R16, R164.reuse, R168, R16 ;  /* 0x000000a8a410723c */ /* 0x042fe20000001810 */
[----:B------:R-:W-:Y:S02]  /*5840*/  UIADD3 UR4, UPT, UPT, UR4, 0x1, URZ ;  /* 0x0000000104047890 */ /* 0x000fe4000fffe0ff */
[----:B------:R-:W-:Y:S02]  /*5850*/  UIADD3 UR6, UPT, UPT, UR8, -0x6000, URZ ;  /* 0xffffa00008067890 */ /* 0x000fe4000fffe0ff */
[----:B------:R-:W-:Y:S01]  /*5860*/  IADD3 R222, P0, PT, R210, R222, RZ ;  /* 0x000000ded2de7210 */ /* 0x000fe20007f1e0ff */
[----:B------:R-:W-:Y:S01]  /*5870*/  VIADD R214, R214, 0x1 ;  /* 0x00000001d6d67836 */ /* 0x000fe20000000000 */
[----:B------:R-:W-:Y:S01]  /*5880*/  SHF.R.U32.HI R227, RZ, 0x3, R215 ;  /* 0x00000003ffe37819 */ /* 0x000fe200000116d7 */
[C---:B------:R-:W-:Y:S01]  /*5890*/  HMMA.16816.F32 R24, R164.reuse, R170, R24 ;  /* 0x000000aaa418723c */ /* 0x040fe20000001818 */
[----:B------:R-:W-:Y:S02]  /*58a0*/  UISETP.NE.AND UP0, UPT, UR4, 0x4, UPT ;  /* 0x000000040400788c */ /* 0x000fe4000bf05270 */
[----:B------:R-:W-:Y:S01]  /*58b0*/  IMAD.X R223, R211, 0x1, R223, P0 ;  /* 0x00000001d3df7824 */ /* 0x000fe200000e06df */
[----:B------:R-:W-:Y:S01]  /*58c0*/  LOP3.LUT P3, RZ, R227, 0x1, RZ, 0xc0, !PT ;  /* 0x00000001e3ff7812 */ /* 0x000fe2000786c0ff */
[----:B------:R-:W-:Y:S01]  /*58d0*/  UIADD3 UR5, UPT, UPT, UR7, -0x180, URZ ;  /* 0xfffffe8007057890 */ /* 0x000fe2000fffe0ff */
[--C-:B------:R-:W-:Y:S01]  /*58e0*/  SHF.R.U32.HI R226, RZ, 0x2, R216.reuse ;  /* 0x00000002ffe27819 */ /* 0x100fe200000116d8 */
[----:B------:R-:W-:Y:S01]  /*58f0*/  USEL UR4, UR4, URZ, UP0 ;  /* 0x000000ff04047287 */ /* 0x000fe20008000000 */
[C---:B------:R-:W-:Y:S03]  /*5900*/  HMMA.16816.F32 R28, R164.reuse, R172, R28 ;  /* 0x000000aca41c723c */ /* 0x040fe6000000181c */
[----:B------:R-:W-:Y:S01]  /*5910*/  LOP3.LUT P2, RZ, R226, 0x1, RZ, 0xc0, !PT ;  /* 0x00000001e2ff7812 */ /* 0x000fe2000784c0ff */
[----:B------:R-:W-:Y:S01]  /*5920*/  @UP0 UIADD3 UR6, UPT, UPT, UR8, 0x2000, URZ ;  /* 0x0000200008060890 */ /* 0x000fe2000fffe0ff */
[----:B------:R-:W-:Y:S01]  /*5930*/  IADD3 R226, P0, PT, R222, R210, RZ ;  /* 0x000000d2dee27210 */ /* 0x000fe20007f1e0ff */
[----:B------:R-:W-:Y:S01]  /*5940*/  VIADD R210, R198, 0x80 ;  /* 0x00000080c6d27836 */ /* 0x000fe20000000000 */
[----:B---3--:R-:W-:Y:S01]  /*5950*/  SHF.R.U32.HI R200, RZ, 0x3, R216 ;  /* 0x00000003ffc87819 */ /* 0x008fe200000116d8 */
[C---:B------:R-:W-:Y:S01]  /*5960*/  HMMA.16816.F32 R32, R164.reuse, R174, R32 ;  /* 0x000000aea420723c */ /* 0x040fe20000001820 */
[----:B------:R-:W-:Y:S01]  /*5970*/  @!PT LDS RZ, [RZ] ;  /* 0x00000000fffff984 */ /* 0x000fe20000000800 */
[----:B------:R-:W-:Y:S01]  /*5980*/  @!PT LDS RZ, [RZ] ;  /* 0x00000000fffff984 */ /* 0x000fe20000000800 */
[----:B------:R-:W-:Y:S01]  /*5990*/  @!PT LDS RZ, [RZ] ;  /* 0x00000000fffff984 */ /* 0x000fe20000000800 */
[----:B------:R2:W-:Y:S01]  /*59a0*/  @P3 LDGSTS.E.BYPASS.LTC128B.128 [R221+0x480], desc[UR36][R224.64] ;  /* 0x00480000e0dd3fae */ /* 0x0005e2000b981a24 */
[----:B------:R-:W-:Y:S01]  /*59b0*/  @UP0 UIADD3 UR5, UPT, UPT, UR7, 0x80, URZ ;  /* 0x0000008007050890 */ /* 0x000fe2000fffe0ff */
[----:B------:R-:W-:Y:S01]  /*59c0*/  IMAD.X R227, R223, 0x1, R211, P0 ;  /* 0x00000001dfe37824 */ /* 0x000fe200000e06d3 */
[----:B------:R-:W-:Y:S01]  /*59d0*/  LOP3.LUT P1, RZ, R200, 0x1, RZ, 0xc0, !PT ;  /* 0x00000001c8ff7812 */ /* 0x000fe2000782c0ff */
[----:B------:R-:W-:Y:S01]  /*59e0*/  VIADD R211, R199, 0x2000 ;  /* 0x00002000c7d37836 */ /* 0x000fe20000000000 */
[----:B------:R-:W-:Y:S01]  /*59f0*/  ISETP.NE.AND P0, PT, R214, 0x4, PT ;  /* 0x00000004d600780c */ /* 0x000fe20003f05270 */
[----:B------:R-:W-:Y:S01]  /*5a00*/  VIADD R217, R217, 0x20 ;  /* 0x00000020d9d97836 */ /* 0x000fe20000000000 */
[C---:B------:R-:W-:Y:S01]  /*5a10*/  HMMA.16816.F32 R36, R164.reuse, R176, R36 ;  /* 0x000000b0a424723c */ /* 0x040fe20000001824 */
[----:B------:R1:W-:Y:S01]  /*5a20*/  @P2 LDGSTS.E.BYPASS.LTC128B.128 [R220+0x1000], desc[UR36][R222.64] ;  /* 0x01000000dedc2fae */ /* 0x0003e2000b981a24 */
[----:B------:R-:W-:Y:S01]  /*5a30*/  UMOV UR8, UR6 ;  /* 0x0000000600087c82 */ /* 0x000fe20008000000 */
[----:B------:R-:W-:Y:S01]  /*5a40*/  IADD3 R200, PT, PT, R218, -0x1, RZ ;  /* 0xffffffffdac87810 */ /* 0x000fe20007ffe0ff */
[----:B------:R-:W-:Y:S04]  /*5a50*/  UMOV UR7, UR5 ;  /* 0x0000000500077c82 */ /* 0x000fe80008000000 */
[C---:B------:R-:W-:Y:S01]  /*5a60*/  HMMA.16816.F32 R40, R164.reuse, R178, R40 ;  /* 0x000000b2a428723c */ /* 0x040fe20000001828 */
[----:B------:R3:W-:Y:S02]  /*5a70*/  @P1 LDGSTS.E.BYPASS.LTC128B.128 [R219+0x1000], desc[UR36][R226.64] ;  /* 0x01000000e2db1fae */ /* 0x0007e4000b981a24 */
[----:B------:R-:W-:Y:S01]  /*5a80*/  @!P0 VIADD R211, R199, 0xffffa000 ;  /* 0xffffa000c7d38836 */ /* 0x000fe20000000000 */
[----:B------:R-:W-:Y:S01]  /*5a90*/  @!P0 MOV R214, RZ ;  /* 0x000000ff00d68202 */ /* 0x000fe20000000f00 */
[----:B------:R-:W-:Y:S01]  /*5aa0*/  @!P0 VIADD R210, R198, 0xfffffe80 ;  /* 0xfffffe80c6d28836 */ /* 0x000fe20000000000 */
[----:B------:R-:W-:Y:S01]  /*5ab0*/  ISETP.GT.AND P0, PT, R218, -0x2, PT ;  /* 0xfffffffeda00780c */ /* 0x000fe20003f04270 */
[----:B------:R-:W-:Y:S01]  /*5ac0*/  IMAD.MOV.U32 R218, RZ, RZ, R200 ;  /* 0x000000ffffda7224 */ /* 0x000fe200078e00c8 */
[C---:B------:R-:W-:Y:S01]  /*5ad0*/  HMMA.16816.F32 R44, R164.reuse, R180, R44 ;  /* 0x000000b4a42c723c */ /* 0x040fe2000000182c */
[----:B------:R-:W0:Y:S02]  /*5ae0*/  LDGDEPBAR ;  /* 0x00000000000079af */ /* 0x000e240000000000 */
[----:B------:R-:W-:Y:S01]  /*5af0*/  ISETP.NE.AND P1, PT, R200, RZ, PT ;  /* 0x000000ffc800720c */ /* 0x000fe20003f25270 */
[--C-:B--2---:R-:W-:Y:S01]  /*5b00*/  IMAD.IADD R221, R2, 0x1, R211.reuse ;  /* 0x0000000102dd7824 */ /* 0x104fe200078e02d3 */
[-C--:B------:R-:W-:Y:S01]  /*5b10*/  MOV R199, R211.reuse ;  /* 0x000000d300c77202 */ /* 0x080fe20000000f00 */
[--C-:B------:R-:W-:Y:S01]  /*5b20*/  IMAD.MOV.U32 R198, RZ, RZ, R210.reuse ;  /* 0x000000ffffc67224 */ /* 0x100fe200078e00d2 */
[----:B------:R-:W-:Y:S01]  /*5b30*/  SEL R215, R215, RZ, P1 ;  /* 0x000000ffd7d77207 */ /* 0x000fe20000800000 */
[-C--:B------:R-:W-:Y:S03]  /*5b40*/  HMMA.16816.F32 R48, R164, R182.reuse, R48 ;  /* 0x000000b6a430723c */ /* 0x080fe60000001830 */
[----:B------:R-:W-:Y:S01]  /*5b50*/  SEL R216, R216, RZ, P1 ;  /* 0x000000ffd8d87207 */ /* 0x000fe20000800000 */
[--C-:B-1----:R-:W-:Y:S01]  /*5b60*/  IMAD.IADD R223, R196, 0x1, R211.reuse ;  /* 0x00000001c4df7824 */ /* 0x102fe200078e02d3 */
[----:B------:R-:W-:Y:S01]  /*5b70*/  IADD3 R220, PT, PT, R0, R211, RZ ;  /* 0x000000d300dc7210 */ /* 0x000fe20007ffe0ff */
[----:B------:R-:W-:Y:S02]  /*5b80*/  IMAD.IADD R222, R3, 0x1, R211 ;  /* 0x0000000103de7824 */ /* 0x000fe400078e02d3 */
[C---:B------:R-:W-:Y:S04]  /*5b90*/  HMMA.16816.F32 R52, R184.reuse, R182, R52 ;  /* 0x000000b6b834723c */ /* 0x040fe80000001834 */
[----:B---3--:R-:W-:Y:S04]  /*5ba0*/  IMAD R219, R209, 0x10, R210 ;  /* 0x00000010d1db7824 */ /* 0x008fe800078e02d2 */
        /* <DEDUP_REMOVED lines=8> */
[-C--:B------:R-:W-:Y:S01]  /*5c30*/  HMMA.16816.F32 R80, R184, R168.reuse, R80 ;  /* 0x000000a8b850723c */ /* 0x080fe20000001850 */
[----:B------:R1:W2:Y:S07]  /*5c40*/  LDSM.16.MT88.4 R4, [R223] ;  /* 0x00000000df04783b */ /* 0x0002ae0000004200 */
[C---:B------:R-:W-:Y:S01]  /*5c50*/  HMMA.16816.F32 R84, R188.reuse, R168, R84 ;  /* 0x000000a8bc54723c */ /* 0x040fe20000001854 */
[----:B------:R1:W2:Y:S07]  /*5c60*/  LDSM.16.MT88.4 R152, [R222] ;  /* 0x00000000de98783b */ /* 0x0002ae0000004200 */
[C---:B------:R-:W-:Y:S01]  /*5c70*/  HMMA.16816.F32 R88, R188.reuse, R170, R88 ;  /* 0x000000aabc58723c */ /* 0x040fe20000001858 */
[----:B------:R1:W2:Y:S07]  /*5c80*/  LDSM.16.MT88.4 R156, [R221] ;  /* 0x00000000dd9c783b */ /* 0x0002ae0000004200 */
[C---:B------:R-:W-:Y:S01]  /*5c90*/  HMMA.16816.F32 R92, R188.reuse, R172, R92 ;  /* 0x000000acbc5c723c */ /* 0x040fe2000000185c */
[----:B------:R1:W2:Y:S07]  /*5ca0*/  LDSM.16.MT88.4 R160, [R220] ;  /* 0x00000000dca0783b */ /* 0x0002ae0000004200 */
[C---:B------:R-:W-:Y:S01]  /*5cb0*/  HMMA.16816.F32 R96, R188.reuse, R174, R96 ;  /* 0x000000aebc60723c */ /* 0x040fe20000001860 */
[----:B------:R1:W2:Y:S07]  /*5cc0*/  LDSM.16.M88.4 R8, [R219] ;  /* 0x00000000db08783b */ /* 0x0002ae0000000200 */
[C---:B------:R-:W-:Y:S01]  /*5cd0*/  HMMA.16816.F32 R100, R188.reuse, R176, R100 ;  /* 0x000000b0bc64723c */ /* 0x040fe20000001864 */
[----:B------:R1:W2:Y:S07]  /*5ce0*/  LDSM.16.M88.4 R12, [R219+0x1000] ;  /* 0x00100000db0c783b */ /* 0x0002ae0000000200 */
[C---:B------:R-:W-:Y:S01]  /*5cf0*/  HMMA.16816.F32 R104, R188.reuse, R178, R104 ;  /* 0x000000b2bc68723c */ /* 0x040fe20000001868 */
[----:B------:R1:W2:Y:S07]  /*5d00*/  LDSM.16.M88.4 R20, [R219+0x2000] ;  /* 0x00200000db14783b */ /* 0x0002ae0000000200 */
[C---:B------:R-:W-:Y:S01]  /*5d10*/  HMMA.16816.F32 R108, R188.reuse, R180, R108 ;  /* 0x000000b4bc6c723c */ /* 0x040fe2000000186c */
[----:B------:R1:W2:Y:S07]  /*5d20*/  LDSM.16.M88.4 R148, [R219+0x3000] ;  /* 0x00300000db94783b */ /* 0x0002ae0000000200 */
        /* <DEDUP_REMOVED lines=11> */
.L_x_2733:
        /* <DEDUP_REMOVED lines=15> */
.L_x_2743:
[----:B------:R-:W5:Y:S02]  /*5ed0*/  LDCU.64 UR4, c[0x0][0x480] ;  /* 0x00009000ff0477ac */ /* 0x000f640008000a00 */
[----:B-----5:R-:W-:-:S04]  /*5ee0*/  UISETP.NE.U32.AND UP0, UPT, UR4, URZ, UPT ;  /* 0x000000ff0400728c */ /* 0x020fc8000bf05070 */
[----:B------:R-:W-:-:S09]  /*5ef0*/  UISETP.NE.AND.EX UP0, UPT, UR5, URZ, UPT, UP0 ;  /* 0x000000ff0500728c */ /* 0x000fd2000bf05300 */
[----:B------:R-:W-:Y:S05]  /*5f00*/  BRA.U !UP0, `(.L_x_2745) ;  /* 0x00000001080c7547 */ /* 0x000fea000b800000 */
[----:B-12---:R-:W1:Y:S02]  /*5f10*/  LDC.64 R160, c[0x0][0x480] ;  /* 0x00012000ffa07b82 */ /* 0x006e640000000a00 */
[----:B-1----:R1:W5:Y:S01]  /*5f20*/  LDG.E R160, desc[UR36][R160.64] ;  /* 0x00000024a0a07981 */ /* 0x002362000c1e1900 */
[----:B------:R-:W-:Y:S05]  /*5f30*/  BRA `(.L_x_2744) ;  /* 0x0000000000087947 */ /* 0x000fea0003800000 */
.L_x_2745:
[----:B------:R-:W1:Y:S02]  /*5f40*/  LDCU UR4, c[0x0][0x478] ;  /* 0x00008f00ff0477ac */ /* 0x000e640008000800 */
[----:B-12---:R-:W-:-:S07]  /*5f50*/  MOV R160, UR4 ;  /* 0x0000000400a07c02 */ /* 0x006fce0008000f00 */
.L_x_2744:
        /* <DEDUP_REMOVED lines=11> */
.L_x_2746:
[----:B------:R-:W3:Y:S02]  /*6010*/  LDCU.64 UR4, c[0x0][0x488] ;  /* 0x00009100ff0477ac */ /* 0x000ee40008000a00 */
[----:B---3--:R-:W-:-:S04]  /*6020*/  UISETP.NE.U32.AND UP0, UPT, UR4, URZ, UPT ;  /* 0x000000ff0400728c */ /* 0x008fc8000bf05070 */
[----:B------:R-:W-:-:S09]  /*6030*/  UISETP.NE.AND.EX UP0, UPT, UR5, URZ, UPT, UP0 ;  /* 0x000000ff0500728c */ /* 0x000fd2000bf05300 */
[----:B------:R-:W-:Y:S05]  /*6040*/  BRA.U !UP0, `(.L_x_2748) ;  /* 0x00000001080c7547 */ /* 0x000fea000b800000 */
[----:B------:R-:W3:Y:S02]  /*6050*/  LDC.64 R2, c[0x0][0x488] ;  /* 0x00012200ff027b82 */ /* 0x000ee40000000a00 */
[----:B---3--:R3:W5:Y:S01]  /*6060*/  LDG.E R169, desc[UR36][R2.64] ;  /* 0x0000002402a97981 */ /* 0x008762000c1e1900 */
[----:B------:R-:W-:Y:S05]  /*6070*/  BRA `(.L_x_2747) ;  /* 0x0000000000087947 */ /* 0x000fea0003800000 */
.L_x_2748:
[----:B------:R-:W3:Y:S02]  /*6080*/  LDCU UR4, c[0x0][0x47c] ;  /* 0x00008f80ff0477ac */ /* 0x000ee40008000800 */
[----:B---3--:R-:W-:-:S07]  /*6090*/  MOV R169, UR4 ;  /* 0x0000000400a97c02 */ /* 0x008fce0008000f00 */
.L_x_2747:
[----:B------:R-:W1:Y:S01]  /*60a0*/  S2UR UR6, SR_CTAID.Y ;  /* 0x00000000000679c3 */ /* 0x000e620000002600 */
[----:B------:R-:W2:Y:S01]  /*60b0*/  LDCU.64 UR4, c[0x0][0x398] ;  /* 0x00007300ff0477ac */ /* 0x000ea20008000a00 */
[----:B---3--:R-:W-:-:S06]  /*60c0*/  MOV R3, 0xffffffff ;  /* 0xffffffff00037802 */ /* 0x008fcc0000000f00 */
[----:B------:R-:W3:Y:S08]  /*60d0*/  S2UR UR7, SR_CTAID.X ;  /* 0x00000000000779c3 */ /* 0x000ef00000002500 */
[----:B------:R-:W4:Y:S01]  /*60e0*/  LDC R0, c[0x0][0x38c] ;  /* 0x0000e300ff007b82 */ /* 0x000f220000000800 */
[----:B--2---:R-:W-:Y:S01]  /*60f0*/  SHF.L.U32 R3, R3, UR4, RZ ;  /* 0x0000000403037c19 */ /* 0x004fe200080006ff */
[----:B------:R-:W-:-:S06]  /*6100*/  UISETP.NE.AND UP0, UPT, UR5, URZ, UPT ;  /* 0x000000ff0500728c */ /* 0x000fcc000bf05270 */
[----:B------:R-:W2:Y:S01]  /*6110*/  LDC.64 R162, c[0x0][0x3b0] ;  /* 0x0000ec00ffa27b82 */ /* 0x000ea20000000a00 */
[----:B-1----:R-:W-:Y:S01]  /*6120*/  USHF.L.U32 UR6, UR6, UR4, URZ ;  /* 0x0000000406067299 */ /* 0x002fe200080006ff */
[----:B---3--:R-:W-:Y:S01]  /*6130*/  LOP3.LUT R3, R3, UR7, RZ, 0xc, !PT ;  /* 0x0000000703037c12 */ /* 0x008fe2000f8e0cff */
[----:B------:R-:W-:-:S04]  /*6140*/  USHF.R.U32.HI UR4, URZ, UR4, UR7 ;  /* 0x00000004ff047299 */ /* 0x000fc80008011607 */
[----:B------:R-:W-:-:S05]  /*6150*/  IADD3 R3, PT, PT, R3, UR6, RZ ;  /* 0x0000000603037c10 */ /* 0x000fca000fffe0ff */
[----:B----4-:R-:W-:-:S04]  /*6160*/  IMAD R3, R3, R0, UR4 ;  /* 0x0000000403037e24 */ /* 0x010fc8000f8e0200 */
        /* <DEDUP_REMOVED lines=26> */
.L_x_2749:
        /* <DEDUP_REMOVED lines=21> */
.L_x_2752:
        /* <DEDUP_REMOVED lines=17> */
.L_x_2751:
        /* <DEDUP_REMOVED lines=8> */
.L_x_2750:
        /* <DEDUP_REMOVED lines=19> */
.L_x_2753:
        /* <DEDUP_REMOVED lines=24> */
.L_x_2754:
        /* <DEDUP_REMOVED lines=8> */
[-C--:B-1----:R-:W-:Y:S01]  /*6920*/  SHF.L.U32 R6, R7, R0.reuse, RZ ;  /* 0x0000000007067219 */ /* 0x082fe200000006ff */
[----:B--2---:R-:W-:Y:S01]  /*6930*/  IMAD.SHL.U32 R7, R4, 0x8, RZ ;  /* 0x0000000804077824 */ /* 0x004fe200078e00ff */
        /* <DEDUP_REMOVED lines=32> */
.L_x_2755:
        /* <DEDUP_REMOVED lines=18> */
.L_x_2756:
[----:B------:R-:W1:Y:S01]  /*6c60*/  S2R R6, SR_TID.X ;  /* 0x0000000000067919 */ /* 0x000e620000002100 */
[----:B------:R-:W-:Y:S01]  /*6c70*/  IMAD R3, R206, 0x2, R205 ;  /* 0x00000002ce037824 */ /* 0x000fe200078e02cd */
[----:B------:R-:W2:Y:S01]  /*6c80*/  LDCU UR11, c[0x0][0x394] ;  /* 0x00007280ff0b77ac */ /* 0x000ea20008000800 */
[----:B------:R-:W-:Y:S01]  /*6c90*/  IMAD.WIDE R4, R148, 0x2, RZ ;  /* 0x0000000294047825 */ /* 0x000fe200078e02ff */
[----:B------:R-:W3:Y:S01]  /*6ca0*/  S2UR UR12, SR_CgaCtaId ;  /* 0x00000000000c79c3 */ /* 0x000ee20000008800 */
[----:B------:R-:W-:Y:S01]  /*6cb0*/  ISETP.NE.U32.AND P1, PT, R156, RZ, PT ;  /* 0x000000ff9c00720c */ /* 0x000fe20003f25070 */
[----:B------:R-:W4:Y:S01]  /*6cc0*/  LDCU.64 UR8, c[0x0][0x3f8] ;  /* 0x00007f00ff0877ac */ /* 0x000f220008000a00 */
[----:B------:R-:W-:Y:S01]  /*6cd0*/  IMAD.SHL.U32 R3, R3, 0x8, RZ ;  /* 0x0000000803037824 */ /* 0x000fe200078e00ff */
[----:B------:R-:W-:Y:S01]  /*6ce0*/  LOP3.LUT R11, R5, 0x1fffffff, RZ, 0xc0, !PT ;  /* 0x1fffffff050b7812 */ /* 0x000fe200078ec0ff */
[----:B------:R-:W5:Y:S02]  /*6cf0*/  LDCU UR10, c[0x0][0x39c] ;  /* 0x00007380ff0a77ac */ /* 0x000f640008000800 */
[----:B------:R-:W-:Y:S01]  /*6d00*/  IMAD R204, R3, 0x44, R204 ;  /* 0x0000004403cc7824 */ /* 0x000fe200078e02cc */
[----:B------:R-:W-:Y:S01]  /*6d10*/  LOP3.LUT R10, R4, 0xfffffff0, RZ, 0xc0, !PT ;  /* 0xfffffff0040a7812 */ /* 0x000fe200078ec0ff */
[----:B------:R-:W3:Y:S01]  /*6d20*/  LDCU UR13, c[0x0][0x384] ;  /* 0x00007080ff0d77ac */ /* 0x000ee20008000800 */
[----:B------:R-:W3:Y:S01]  /*6d30*/  LDCU.64 UR6, c[0x0][0x418] ;  /* 0x00008300ff0677ac */ /* 0x000ee20008000a00 */
[----:B------:R-:W3:Y:S02]  /*6d40*/  LDCU.64 UR4, c[0x0][0x400] ;  /* 0x00008000ff0477ac */ /* 0x000ee40008000a00 */
[----:B----4-:R-:W-:Y:S01]  /*6d50*/  IMAD.WIDE.U32 R12, R161, UR8, R10 ;  /* 0x00000008a10c7c25 */ /* 0x010fe2000f8e000a */
[----:B--2---:R-:W-:-:S03]  /*6d60*/  UISETP.GE.AND UP0, UPT, UR11, 0x2, UPT ;  /* 0x000000020b00788c */ /* 0x004fc6000bf06270 */
[----:B------:R-:W-:Y:S01]  /*6d70*/  IMAD R172, R161, UR9, R13 ;  /* 0x00000009a1ac7c24 */ /* 0x000fe2000f8e020d */
[----:B------:R-:W-:Y:S01]  /*6d80*/  IADD3 R171, P0, PT, R22, R12, RZ ;  /* 0x0000000c16ab7210 */ /* 0x000fe20007f1e0ff */
[----:B-----5:R-:W-:Y:S01]  /*6d90*/  UISETP.NE.OR UP0, UPT, UR10, URZ, !UP0 ;  /* 0x000000ff0a00728c */ /* 0x020fe2000c705670 */
[----:B-1----:R-:W-:Y:S01]  /*6da0*/  IMAD.SHL.U32 R0, R6, 0x2, RZ ;  /* 0x0000000206007824 */ /* 0x002fe200078e00ff */
[--C-:B------:R-:W-:Y:S01]  /*6db0*/  SHF.R.U32.HI R5, RZ, 0x2, R6.reuse ;  /* 0x00000002ff057819 */ /* 0x100fe20000011606 */
[----:B------:R-:W-:Y:S01]  /*6dc0*/  UMOV UR8, 0x400 ;  /* 0x0000040000087882 */ /* 0x000fe20000000000 */
[----:B------:R-:W-:Y:S01]  /*6dd0*/  SHF.R.U32.HI R3, RZ, 0x4, R6 ;  /* 0x00000004ff037819 */ /* 0x000fe20000011606 */
[----:B---3--:R-:W-:Y:S01]  /*6de0*/  ULEA UR8, UR12, UR8, 0x18 ;  /* 0x000000080c087291 */ /* 0x008fe2000f8ec0ff */
[----:B------:R-:W-:Y:S01]  /*6df0*/  LOP3.LUT R0, R0, 0x1e, RZ, 0xc0, !PT ;  /* 0x0000001e00007812 */ /* 0x000fe200078ec0ff */
[----:B------:R-:W-:Y:S01]  /*6e00*/  IMAD.X R172, R23, 0x1, R172, P0 ;  /* 0x0000000117ac7824 */ /* 0x000fe200000e06ac */
[----:B------:R-:W-:-:S02]  /*6e10*/  SHF.R.U32.HI R2, RZ, 0x3, R6 ;  /* 0x00000003ff027819 */ /* 0x000fc40000011606 */
[----:B------:R-:W-:Y:S02]  /*6e20*/  LOP3.LUT R0, R0, 0x1, R5, 0xf8, !PT ;  /* 0x0000000100007812 */ /* 0x000fe400078ef805 */
[----:B------:R-:W-:Y:S02]  /*6e30*/  LOP3.LUT R3, R3, 0x1, RZ, 0xc0, !PT ;  /* 0x0000000103037812 */ /* 0x000fe400078ec0ff */
[----:B------:R-:W-:Y:S02]  /*6e40*/  LOP3.LUT R5, R5, 0x7, RZ, 0xc0, !PT ;  /* 0x0000000705057812 */ /* 0x000fe400078ec0ff */
[----:B------:R-:W-:Y:S02]  /*6e50*/  LOP3.LUT R7, R6, 0x2, RZ, 0xc, !PT ;  /* 0x0000000206077812 */ /* 0x000fe400078e0cff */
[----:B------:R-:W-:Y:S01]  /*6e60*/  LOP3.LUT R3, R3, 0x70, R2, 0xf8, !PT ;  /* 0x0000007003037812 */ /* 0x000fe200078ef802 */
[----:B------:R-:W-:Y:S01]  /*6e70*/  IMAD R5, R5, 0x44, RZ ;  /* 0x0000004405057824 */ /* 0x000fe200078e02ff */
[----:B------:R-:W-:-:S02]  /*6e80*/  LOP3.LUT R4, R7, 0x1, R6, 0xf8, !PT ;  /* 0x0000000107047812 */ /* 0x000fc400078ef806 */
[----:B------:R-:W-:Y:S02]  /*6e90*/  LOP3.LUT R3, R3, 0x8, R2, 0xf8, !PT ;  /* 0x0000000803037812 */ /* 0x000fe400078ef802 */
[C---:B------:R-:W-:Y:S01]  /*6ea0*/  LOP3.LUT R9, R5.reuse, R4, RZ, 0xfc, !PT ;  /* 0x0000000405097212 */ /* 0x040fe200078efcff */
[----:B------:R-:W-:Y:S01]  /*6eb0*/  IMAD.U32 R4, RZ, RZ, UR4 ;  /* 0x00000004ff047e24 */ /* 0x000fe2000f8e00ff */
[----:B------:R-:W-:Y:S02]  /*6ec0*/  LOP3.LUT R5, R5, 0x3, R6, 0xf8, !PT ;  /* 0x0000000305057812 */ /* 0x000fe400078ef806 */
[----:B------:R-:W-:Y:S01]  /*6ed0*/  LOP3.LUT R3, R3, 0x4, R2, 0xf8, !PT ;  /* 0x0000000403037812 */ /* 0x000fe200078ef802 */
[--C-:B------:R-:W-:Y:S01]  /*6ee0*/  IMAD.IADD R9, R9, 0x1, R204.reuse ;  /* 0x0000000109097824 */ /* 0x100fe200078e02cc */
[----:B------:R-:W-:Y:S01]  /*6ef0*/  ISETP.GE.AND P0, PT, R148, UR13, PT ;  /* 0x0000000d94007c0c */ /* 0x000fe2000bf06270 */
[----:B------:R-:W-:Y:S02]  /*6f00*/  IMAD.IADD R164, R5, 0x1, R204 ;  /* 0x0000000105a47824 */ /* 0x000fe400078e02cc */
[----:B------:R-:W-:Y:S01]  /*6f10*/  IMAD R0, R3, 0x22, R0 ;  /* 0x0000002203007824 */ /* 0x000fe200078e0200 */
[----:B------:R-:W-:Y:S01]  /*6f20*/  ISETP.NE.AND.EX P0, PT, R157, RZ, !P0, P1 ;  /* 0x000000ff9d00720c */ /* 0x000fe20004705310 */
[----:B------:R-:W-:Y:S01]  /*6f30*/  IMAD.U32 R2, RZ, RZ, UR6 ;  /* 0x00000006ff027e24 */ /* 0x000fe2000f8e00ff */
[----:B------:R-:W-:Y:S01]  /*6f40*/  LEA R164, R164, UR8, 0x3 ;  /* 0x00000008a4a47c11 */ /* 0x000fe2000f8e18ff */
[----:B------:R-:W-:Y:S01]  /*6f50*/  IMAD.U32 R3, RZ, RZ, UR7 ;  /* 0x00000007ff037e24 */ /* 0x000fe2000f8e00ff */
[----:B------:R-:W-:Y:S01]  /*6f60*/  LEA R0, R0, UR8, 0x4 ;  /* 0x0000000800007c11 */ /* 0x000fe2000f8e20ff */
[----:B------:R-:W-:Y:S01]  /*6f70*/  IMAD.U32 R5, RZ, RZ, UR5 ;  /* 0x00000005ff057e24 */ /* 0x000fe2000f8e00ff */
[----:B------:R-:W-:Y:S07]  /*6f80*/  BRA.U UP0, `(.L_x_2757) ;  /* 0x0000000100a47547 */ /* 0x000fee000b800000 */
        /* <DEDUP_REMOVED lines=21> */
.L_x_2760:
[----:B------:R-:W-:Y:S05]  /*70e0*/  YIELD ;  /* 0x0000000000007946 */ /* 0x000fea0003800000 */
[----:B-1----:R-:W-:Y:S05]  /*70f0*/  @P2 BRA `(.L_x_2759) ;  /* 0x0000000000082947 */ /* 0x002fea0003800000 */
[----:B------:R1:W2:Y:S04]  /*7100*/  LDG.E.STRONG.GPU R149, desc[UR36][R162.64] ;  /* 0x00000024a2957981 */ /* 0x0002a8000c1ef900 */
[----:B--2---:R-:W-:Y:S01]  /*7110*/  CCTL.IVALL ;  /* 0x00000000ff00798f */ /* 0x004fe20002000000 */
.L_x_2759:
[----:B------:R-:W-:Y:S01]  /*7120*/  ISETP.NE.AND P1, PT, R149, R2, PT ;  /* 0x000000029500720c */ /* 0x000fe20003f25270 */
[----:B------:R-:W-:-:S12]  /*7130*/  WARPSYNC.ALL ;  /* 0x0000000000007948 */ /* 0x000fd80003800000 */
[----:B------:R-:W-:Y:S06]  /*7140*/  BAR.RED.AND.DEFER_BLOCKING 0x0, P1 ;  /* 0x0000000000007b1d */ /* 0x000fec0000814400 */
[----:B------:R-:W2:Y:S02]  /*7150*/  B2R.RESULT RZ, P1 ;  /* 0x0000000000ff731c */ /* 0x000ea40000024000 */
[----:B--2---:R-:W-:Y:S05]  /*7160*/  @P1 BRA `(.L_x_2760) ;  /* 0xfffffffc00dc1947 */ /* 0x004fea000383ffff */
.L_x_2758:
        /* <DEDUP_REMOVED lines=11> */
.L_x_2757:
        /* <DEDUP_REMOVED lines=42> */
[----:B------:R-:W-:Y:S01]  /*74c0*/  STS.64 [R164], R16 ;  /* 0x00000010a4007388 */ /* 0x000fe20000000a00 */
[----:B-1----:R-:W-:-:S03]  /*74d0*/  IADD3 R20, PT, PT, R20, 0xffffffe, RZ ;  /* 0x0ffffffe14147810 */ /* 0x002fc60007ffe0ff */
[----:B------:R-:W-:Y:S03]  /*74e0*/  STS.64 [R164+0x20], R24 ;  /* 0x00002018a4007388 */ /* 0x000fe60000000a00 */
[----:B------:R-:W2:Y:S01]  /*74f0*/  F2I.FTZ.U32.TRUNC.NTZ R21, R20 ;  /* 0x0000001400157305 */ /* 0x000ea2000021f000 */
[----:B------:R-:W-:Y:S04]  /*7500*/  STS.64 [R164+0x40], R28 ;  /* 0x0000401ca4007388 */ /* 0x000fe80000000a00 */
[----:B------:R-:W-:Y:S04]  /*7510*/  STS.64 [R164+0x60], R32 ;  /* 0x00006020a4007388 */ /* 0x000fe80000000a00 */
[----:B------:R-:W-:Y:S04]  /*7520*/  STS.64 [R168+0x80], R36 ;  /* 0x00008024a8007388 */ /* 0x000fe80000000a00 */
[----:B------:R-:W-:Y:S01]  /*7530*/  STS.64 [R168+0xa0], R40 ;  /* 0x0000a028a8007388 */ /* 0x000fe20000000a00 */
[----:B--2---:R-:W-:-:S02]  /*7540*/  IADD3 R14, PT, PT, RZ, -R21, RZ ;  /* 0x80000015ff0e7210 */ /* 0x004fc40007ffe0ff */
[----:B------:R-:W-:Y:S01]  /*7550*/  MOV R20, RZ ;  /* 0x000000ff00147202 */ /* 0x000fe20000000f00 */
[----:B------:R1:W-:Y:S02]  /*7560*/  STS.64 [R168+0xc0], R44 ;  /* 0x0000c02ca8007388 */ /* 0x0003e40000000a00 */
[----:B------:R-:W-:Y:S01]  /*7570*/  IMAD R15, R14, R22, RZ ;  /* 0x000000160e0f7224 */ /* 0x000fe200078e02ff */
[----:B------:R-:W-:Y:S01]  /*7580*/  IABS R14, R148 ;  /* 0x00000094000e7213 */ /* 0x000fe20000000000 */
[----:B------:R2:W-:Y:S02]  /*7590*/  STS.64 [R168+0xe0], R48 ;  /* 0x0000e030a8007388 */ /* 0x0005e40000000a00 */
[----:B------:R-:W-:Y:S01]  /*75a0*/  IMAD.HI.U32 R15, R21, R15, R20 ;  /* 0x0000000f150f7227 */ /* 0x000fe200078e0014 */
[----:B-----5:R-:W-:Y:S01]  /*75b0*/  SHF.L.U32 R21, R159, 0x1, RZ ;  /* 0x000000019f157819 */ /* 0x020fe200000006ff */
[----:B------:R-:W-:Y:S01]  /*75c0*/  BAR.SYNC.DEFER_BLOCKING 0x0 ;  /* 0x0000000000007b1d */ /* 0x000fe20000010000 */
[----:B------:R-:W-:-:S02]  /*75d0*/  SHF.R.U32.HI R20, RZ, 0x2, R159 ;  /* 0x00000002ff147819 */ /* 0x000fc4000001169f */
[----:B------:R-:W-:Y:S01]  /*75e0*/  LOP3.LUT R21, R21, 0x1e, RZ, 0xc0, !PT ;  /* 0x0000001e15157812 */ /* 0x000fe200078ec0ff */
[----:B------:R-:W-:Y:S01]  /*75f0*/  IMAD.HI.U32 R170, R15, R14, RZ ;  /* 0x0000000e0faa7227 */ /* 0x000fe200078e00ff */
[--C-:B------:R-:W-:Y:S02]  /*7600*/  SHF.R.U32.HI R15, RZ, 0x3, R159.reuse ;  /* 0x00000003ff0f7819 */ /* 0x100fe4000001169f */
[----:B------:R-:W-:Y:S01]  /*7610*/  LOP3.LUT R20, R21, 0x1, R20, 0xf4, !PT ;  /* 0x0000000115147812 */ /* 0x000fe200078ef414 */
[----:B------:R-:W-:Y:S01]  /*7620*/  IMAD R23, R170, R23, R14 ;  /* 0x00000017aa177224 */ /* 0x000fe200078e020e */
[----:B------:R-:W-:-:S04]  /*7630*/  SHF.R.U32.HI R14, RZ, 0x4, R159 ;  /* 0x00000004ff0e7819 */ /* 0x000fc8000001169f */
[----:B------:R-:W-:Y:S02]  /*7640*/  ISETP.GT.U32.AND P2, PT, R22, R23, PT ;  /* 0x000000171600720c */ /* 0x000fe40003f44070 */
[----:B------:R-:W-:-:S04]  /*7650*/  LOP3.LUT R14, R14, 0x1, RZ, 0xc0, !PT ;  /* 0x000000010e0e7812 */ /* 0x000fc800078ec0ff */
[--C-:B------:R-:W-:Y:S02]  /*7660*/  LOP3.LUT R14, R14, 0x70, R15.reuse, 0xf8, !PT ;  /* 0x000000700e0e7812 */ /* 0x100fe400078ef80f */
[----:B-1----:R-:W-:Y:S02]  /*7670*/  IADD3 R45, PT, PT, R161, 0x8, RZ ;  /* 0x00000008a12d7810 */ /* 0x002fe40007ffe0ff */
[--C-:B------:R-:W-:Y:S01]  /*7680*/  LOP3.LUT R14, R14, 0x8, R15.reuse, 0xf8, !PT ;  /* 0x000000080e0e7812 */ /* 0x100fe200078ef80f */
[----:B------:R-:W1:Y:S01]  /*7690*/  LDS.128 R152, [R0] ;  /* 0x0000000000987984 */ /* 0x000e620000000c00 */
[----:B------:R-:W-:Y:S02]  /*76a0*/  ISETP.LT.AND P4, PT, R45, R158, P6 ;  /* 0x0000009e2d00720c */ /* 0x000fe40003781270 */
[----:B------:R-:W-:Y:S02]  /*76b0*/  @!P2 IADD3 R23, PT, PT, R23, -R22, RZ ;  /* 0x800000161717a210 */ /* 0x000fe40007ffe0ff */
[----:B------:R-:W-:-:S02]  /*76c0*/  LOP3.LUT R15, R14, 0x4, R15, 0xf8, !PT ;  /* 0x000000040e0f7812 */ /* 0x000fc400078ef80f */
[----:B------:R-:W-:Y:S02]  /*76d0*/  ISETP.GE.U32.AND P3, PT, R23, R22, PT ;  /* 0x000000161700720c */ /* 0x000fe40003f66070 */
[----:B------:R-:W-:Y:S01]  /*76e0*/  LOP3.LUT R14, R148, R167, RZ, 0x3c, !PT ;  /* 0x000000a7940e7212 */ /* 0x000fe200078e3cff */
[----:B------:R-:W-:Y:S01]  /*76f0*/  IMAD R15, R15, 0x22, R20 ;  /* 0x000000220f0f7824 */ /* 0x000fe200078e0214 */
[----:B------:R-:W-:Y:S01]  /*7700*/  @!P2 IADD3 R170, PT, PT, R170, 0x1, RZ ;  /* 0x00000001aaaaa810 */ /* 0x000fe20007ffe0ff */
[----:B------:R-:W-:Y:S01]  /*7710*/  LDS.128 R20, [R0+0x440] ;  /* 0x0004400000147984 */ /* 0x000fe20000000c00 */
[----:B------:R-:W-:Y:S01]  /*7720*/  ISETP.GE.AND P1, PT, R14, RZ, PT ;  /* 0x000000ff0e00720c */ /* 0x000fe20003f26270 */
[----:B------:R-:W-:Y:S01]  /*7730*/  IMAD.HI.U32 R14, R161, -0x55555555, RZ ;  /* 0xaaaaaaaba10e7827 */ /* 0x000fe200078e00ff */
[----:B------:R-:W-:Y:S02]  /*7740*/  ISETP.NE.AND P2, PT, R167, RZ, PT ;  /* 0x000000ffa700720c */ /* 0x000fe40003f45270 */
[----:B------:R-:W-:Y:S01]  /*7750*/  LEA R29, R15, R12, 0x4 ;  /* 0x0000000c0f1d7211 */ /* 0x000fe200078e20ff */
[----:B------:R-:W-:Y:S01]  /*7760*/  IMAD.HI.U32 R12, R13, -0x55555555, RZ ;  /* 0xaaaaaaab0d0c7827 */ /* 0x000fe200078e00ff */
[----:B------:R-:W-:-:S02]  /*7770*/  SHF.R.U32.HI R24, RZ, 0x1, R14 ;  /* 0x00000001ff187819 */ /* 0x000fc4000001160e */
[----:B------:R-:W-:Y:S02]  /*7780*/  @P3 IADD3 R170, PT, PT, R170, 0x1, RZ ;  /* 0x00000001aaaa3810 */ /* 0x000fe40007ffe0ff */
[----:B------:R-:W-:Y:S01]  /*7790*/  SHF.L.U32 R17, R14, 0x3, RZ ;  /* 0x000000030e117819 */ /* 0x000fe200000006ff */
[----:B------:R-:W-:Y:S01]  /*77a0*/  IMAD R24, R24, -0x3, R161 ;  /* 0xfffffffd18187824 */ /* 0x000fe200078e02a1 */
[----:B------:R-:W-:Y:S02]  /*77b0*/  SHF.R.U32.HI R16, RZ, 0x1, R12 ;  /* 0x00000001ff107819 */ /* 0x000fe4000001160c */
[----:B------:R-:W-:Y:S02]  /*77c0*/  @!P1 IADD3 R170, PT, PT, -R170, RZ, RZ ;  /* 0x000000ffaaaa9210 */ /* 0x000fe40007ffe1ff */
[----:B------:R-:W-:Y:S01]  /*77d0*/  @!P2 LOP3.LUT R170, RZ, R167, RZ, 0x33, !PT ;  /* 0x000000a7ffaaa212 */ /* 0x000fe200078e33ff */
[----:B------:R-:W-:Y:S01]  /*77e0*/  IMAD R16, R16, -0x3, R13 ;  /* 0xfffffffd10107824 */ /* 0x000fe200078e020d */
[----:B------:R-:W-:-:S02]  /*77f0*/  SHF.L.U32 R15, R12, 0x3, RZ ;  /* 0x000000030c0f7819 */ /* 0x000fc400000006ff */
[C---:B------:R-:W-:Y:S02]  /*7800*/  IADD3 R28, PT, PT, -R170.reuse, RZ, RZ ;  /* 0x000000ffaa1c7210 */ /* 0x040fe40007ffe1ff */
[----:B------:R-:W-:Y:S02]  /*7810*/  LOP3.LUT R17, R17, 0x70, RZ, 0xc0, !PT ;  /* 0x0000007011117812 */ /* 0x000fe400078ec0ff */
[----:B------:R-:W-:Y:S01]  /*7820*/  LOP3.LUT R15, R15, 0x70, RZ, 0xc0, !PT ;  /* 0x000000700f0f7812 */ /* 0x000fe200078ec0ff */
[----:B------:R-:W-:Y:S01]  /*7830*/  IMAD R28, R167, R28, R148 ;  /* 0x0000001ca71c7224 */ /* 0x000fe200078e0294 */
[----:B------:R-:W-:Y:S01]  /*7840*/  SHF.R.U32.HI R14, RZ, 0x4, R14 ;  /* 0x00000004ff0e7819 */ /* 0x000fe2000001160e */
[----:B------:R-:W5:Y:S01]  /*7850*/  LDS.128 R148, [R29] ;  /* 0x000000001d947984 */ /* 0x000f620000000c00 */
[----:B------:R-:W-:Y:S01]  /*7860*/  IADD3 R17, PT, PT, R170, R17, RZ ;  /* 0x00000011aa117210 */ /* 0x000fe20007ffe0ff */
[-C--:B------:R-:W-:Y:S01]  /*7870*/  IMAD R24, R24, R167.reuse, R28 ;  /* 0x000000a718187224 */ /* 0x080fe200078e021c */
[----:B------:R-:W-:Y:S01]  /*7880*/  SHF.R.U32.HI R12, RZ, 0x4, R12 ;  /* 0x00000004ff0c7819 */ /* 0x000fe2000001160c */
[----:B------:R-:W-:Y:S01]  /*7890*/  IMAD R16, R16, R167, R28 ;  /* 0x000000a710107224 */ /* 0x000fe200078e021c */
[----:B------:R-:W-:Y:S01]  /*78a0*/  IADD3 R15, PT, PT, R170, R15, RZ ;  /* 0x0000000faa0f7210 */ /* 0x000fe20007ffe0ff */
[----:B------:R-:W-:Y:S01]  /*78b0*/  IMAD R14, R17, R166, R14 ;  /* 0x000000a6110e7224 */ /* 0x000fe200078e020e */
[----:B------:R-:W-:-:S02]  /*78c0*/  SHF.R.S32.HI R25, RZ, 0x1f, R24 ;  /* 0x0000001fff197819 */ /* 0x000fc40000011418 */
        /* <DEDUP_REMOVED lines=9> */
[----:B--2---:R-:W-:Y:S02]  /*7960*/  LOP3.LUT R49, R24, 0xfffffffe, RZ, 0xc0, !PT ;  /* 0xfffffffe18317812 */ /* 0x004fe400078ec0ff */
[----:B------:R-:W-:-:S02]  /*7970*/  LOP3.LUT R25, R25, 0xfffffffe, RZ, 0xc0, !PT ;  /* 0xfffffffe19197812 */ /* 0x000fc400078ec0ff */
[----:B------:R-:W-:Y:S02]  /*7980*/  LOP3.LUT R16, R16, 0x1fffffff, RZ, 0xc0, !PT ;  /* 0x1fffffff10107812 */ /* 0x000fe400078ec0ff */
[----:B------:R-:W-:Y:S01]  /*7990*/  IADD3 R24, P3, PT, R2, R171, RZ ;  /* 0x000000ab02187210 */ /* 0x000fe20007f7e0ff */
[--C-:B---3--:R-:W-:Y:S02]  /*79a0*/  HADD2.F32 R14, -RZ, R8.reuse.H0_H0 ;  /* 0x20000008ff0e7230 */ /* 0x108fe40000004100 */
[----:B------:R-:W-:Y:S02]  /*79b0*/  HADD2.F32 R36, -RZ, R8.H1_H1 ;  /* 0x30000008ff247230 */ /* 0x000fe40000004100 */
[----:B------:R-:W-:Y:S02]  /*79c0*/  HADD2.F32 R32, -RZ, R9.H0_H0 ;  /* 0x20000009ff207230 */ /* 0x000fe40000004100 */
[-C--:B------:R-:W-:Y:S01]  /*79d0*/  FMUL R33, R14, R169.reuse ;  /* 0x000000a90e217220 */ /* 0x080fe20000400000 */
[----:B------:R-:W-:Y:S01]  /*79e0*/  HADD2.F32 R44, -RZ, R10.H0_H0 ;  /* 0x2000000aff2c7230 */ /* 0x000fe20000004100 */
[----:B------:R-:W2:Y:S01]  /*79f0*/  LDS.128 R12, [R29+0x440] ;  /* 0x000440001d0c7984 */ /* 0x000ea20000000c00 */
[-C--:B------:R-:W-:Y:S01]  /*7a00*/  FMUL R36, R36, R169.reuse ;  /* 0x000000a924247220 */ /* 0x080fe20000400000 */
[----:B-1----:R-:W-:Y:S01]  /*7a10*/  FFMA R152, R152, R160, R33 ;  /* 0x000000a098987223 */ /* 0x002fe20000000021 */
[----:B------:R-:W-:Y:S01]  /*7a20*/  FMUL R33, R32, R169 ;  /* 0x000000a920217220 */ /* 0x000fe20000400000 */
[----:B------:R-:W-:-:S02]  /*7a30*/  HADD2.F32 R32, -RZ, R11.H0_H0 ;  /* 0x2000000bff207230 */ /* 0x000fc40000004100 */
[-C--:B------:R-:W-:Y:S01]  /*7a40*/  FFMA R153, R153, R160.reuse, R36 ;  /* 0x000000a099997223 */ /* 0x080fe20000000024 */
[----:B------:R-:W-:Y:S02]  /*7a50*/  HADD2.F32 R36, -RZ, R10.H1_H1 ;  /* 0x3000000aff247230 */ /* 0x000fe40000004100 */
[-C--:B------:R-:W-:Y:S01]  /*7a60*/  FFMA R154, R154, R160.reuse, R33 ;  /* 0x000000a09a9a7223 */ /* 0x080fe20000000021 */
[-C--:B------:R-:W-:Y:S01]  /*7a70*/  FMUL R33, R44, R169.reuse ;  /* 0x000000a92c217220 */ /* 0x080fe20000400000 */
[----:B------:R-:W-:Y:S02]  /*7a80*/  HADD2.F32 R40, -RZ, R9.H1_H1 ;  /* 0x30000009ff287230 */ /* 0x000fe40000004100 */
[-C--:B------:R-:W-:Y:S01]  /*7a90*/  FMUL R36, R36, R169.reuse ;  /* 0x000000a924247220 */ /* 0x080fe20000400000 */
[----:B-----5:R-:W-:Y:S01]  /*7aa0*/  FFMA R148, R148, R160, R33 ;  /* 0x000000a094947223 */ /* 0x020fe20000000021 */
[----:B------:R-:W-:Y:S01]  /*7ab0*/  FMUL R33, R32, R169 ;  /* 0x000000a920217220 */ /* 0x000fe20000400000 */
[----:B----4-:R-:W-:-:S02]  /*7ac0*/  HADD2.F32 R32, -RZ, R4.H1_H1 ;  /* 0x30000004ff207230 */ /* 0x010fc40000004100 */
[-C--:B------:R-:W-:Y:S01]  /*7ad0*/  FFMA R149, R149, R160.reuse, R36 ;  /* 0x000000a095957223 */ /* 0x080fe20000000024 */
[-C--:B------:R-:W-:Y:S01]  /*7ae0*/  FMUL R40, R40, R169.reuse ;  /* 0x000000a928287220 */ /* 0x080fe20000400000 */
[----:B------:R-:W-:Y:S02]  /*7af0*/  HADD2.F32 R36, -RZ, R5.H0_H0 ;  /* 0x20000005ff247230 */ /* 0x000fe40000004100 */
[-C--:B------:R-:W-:Y:S01]  /*7b00*/  FFMA R150, R150, R160.reuse, R33 ;  /* 0x000000a096967223 */ /* 0x080fe20000000021 */
[-C--:B------:R-:W-:Y:S01]  /*7b10*/  FMUL R32, R32, R169.reuse ;  /* 0x000000a920207220 */ /* 0x080fe20000400000 */
[----:B------:R-:W-:Y:S01]  /*7b20*/  FFMA R155, R155, R160, R40 ;  /* 0x000000a09b9b7223 */ /* 0x000fe20000000028 */
[----:B------:R-:W-:Y:S02]  /*7b30*/  HADD2.F32 R44, -RZ, R11.H1_H1 ;  /* 0x3000000bff2c7230 */ /* 0x000fe40000004100 */
[----:B------:R-:W-:Y:S01]  /*7b40*/  FMUL R33, R36, R169 ;  /* 0x000000a924217220 */ /* 0x000fe20000400000 */
[----:B------:R-:W-:-:S02]  /*7b50*/  HADD2.F32 R40, -RZ, R4.H0_H0 ;  /* 0x20000004ff287230 */ /* 0x000fc40000004100 */
[-C--:B------:R-:W-:Y:S01]  /*7b60*/  FFMA R41, R21, R160.reuse, R32 ;  /* 0x000000a015297223 */ /* 0x080fe20000000020 */
[----:B------:R-:W-:Y:S02]  /*7b70*/  HADD2.F32 R48, -RZ, R5.H1_H1 ;  /* 0x30000005ff307230 */ /* 0x000fe40000004100 */
[-C--:B------:R-:W-:Y:S01]  /*7b80*/  FFMA R32, R22, R160.reuse, R33 ;  /* 0x000000a016207223 */ /* 0x080fe20000000021 */
[-C--:B------:R-:W-:Y:S01]  /*7b90*/  FMUL R44, R44, R169.reuse ;  /* 0x000000a92c2c7220 */ /* 0x080fe20000400000 */
[-C--:B------:R-:W-:Y:S01]  /*7ba0*/  FMUL R37, R40, R169.reuse ;  /* 0x000000a928257220 */ /* 0x080fe20000400000 */
[----:B------:R-:W-:Y:S02]  /*7bb0*/  HADD2.F32 R22, -RZ, R7.H0_H0 ;  /* 0x20000007ff167230 */ /* 0x000fe40000004100 */
[----:B------:R-:W-:Y:S01]  /*7bc0*/  FMUL R48, R48, R169 ;  /* 0x000000a930307220 */ /* 0x000fe20000400000 */
[--C-:B------:R-:W-:Y:S02]  /*7bd0*/  HADD2.F32 R40, -RZ, R6.reuse.H0_H0 ;  /* 0x20000006ff287230 */ /* 0x100fe40000004100 */
[-C--:B------:R-:W-:Y:S01]  /*7be0*/  FFMA R151, R151, R160.reuse, R44 ;  /* 0x000000a097977223 */ /* 0x080fe2000000002c */
[----:B------:R-:W-:Y:S01]  /*7bf0*/  FFMA R36, R20, R160, R37 ;  /* 0x000000a014247223 */ /* 0x000fe20000000025 */
[----:B------:R-:W-:-:S02]  /*7c00*/  HADD2.F32 R44, -RZ, R6.H1_H1 ;  /* 0x30000006ff2c7230 */ /* 0x000fc40000004100 */
[-C--:B------:R-:W-:Y:S01]  /*7c10*/  FMUL R21, R22, R169.reuse ;  /* 0x000000a916157220 */ /* 0x080fe20000400000 */
[----:B------:R-:W-:Y:S02]  /*7c20*/  HADD2.F32 R20, -RZ, R7.H1_H1 ;  /* 0x30000007ff147230 */ /* 0x000fe40000004100 */
[-C--:B------:R-:W-:Y:S01]  /*7c30*/  FMUL R33, R40, R169.reuse ;  /* 0x000000a928217220 */ /* 0x080fe20000400000 */
[-C--:B------:R-:W-:Y:S01]  /*7c40*/  FFMA R37, R23, R160.reuse, R48 ;  /* 0x000000a017257223 */ /* 0x080fe20000000030 */
[-C--:B------:R-:W-:Y:S01]  /*7c50*/  FMUL R44, R44, R169.reuse ;  /* 0x000000a92c2c7220 */ /* 0x080fe20000400000 */
[-C--:B--2---:R-:W-:Y:S01]  /*7c60*/  FFMA R40, R14, R160.reuse, R21 ;  /* 0x000000a00e287223 */ /* 0x084fe20000000015 */
[----:B------:R-:W-:Y:S01]  /*7c70*/  FMUL R20, R20, R169 ;  /* 0x000000a914147220 */ /* 0x000fe20000400000 */
[----:B------:R-:W-:Y:S01]  /*7c80*/  LOP3.LUT R14, R17, 0x1fffffff, RZ, 0xc0, !PT ;  /* 0x1fffffff110e7812 */ /* 0x000fe200078ec0ff */
[-C--:B------:R-:W-:Y:S01]  /*7c90*/  FFMA R33, R12, R160.reuse, R33 ;  /* 0x000000a00c217223 */ /* 0x080fe20000000021 */
[----:B------:R-:W-:Y:S01]  /*7ca0*/  IADD3 R48, P2, PT, R156, R49, RZ ;  /* 0x000000319c307210 */ /* 0x000fe20007f5e0ff */
[-C--:B------:R-:W-:Y:S01]  /*7cb0*/  FFMA R44, R13, R160.reuse, R44 ;  /* 0x000000a00d2c7223 */ /* 0x080fe2000000002c */
[----:B------:R-:W-:Y:S01]  /*7cc0*/  FFMA R15, R15, R160, R20 ;  /* 0x000000a00f0f7223 */ /* 0x000fe20000000014 */
[----:B------:R-:W-:-:S02]  /*7cd0*/  F2FP.F16.F32.PACK_AB R12, R41, R36 ;  /* 0x00000024290c723e */ /* 0x000fc400000000ff */
[----:B------:R-:W-:Y:S02]  /*7ce0*/  IADD3.X R49, PT, PT, R157, R14, RZ, P2, !PT ;  /* 0x0000000e9d317210 */ /* 0x000fe400017fe4ff */
        /* <DEDUP_REMOVED lines=22> */
[----:B-1----:R-:W-:Y:S01]  /*7e50*/  IMAD.HI.U32 R12, R41, -0x55555555, RZ ;  /* 0xaaaaaaab290c7827 */ /* 0x002fe200078e00ff */
[----:B------:R-:W-:-:S04]  /*7e60*/  SHF.L.U32 R15, R16, 0x3, RZ ;  /* 0x00000003100f7819 */ /* 0x000fc800000006ff */
[----:B------:R-:W-:Y:S02]  /*7e70*/  SHF.R.U32.HI R14, RZ, 0x1, R12 ;  /* 0x00000001ff0e7819 */ /* 0x000fe4000001160c */
[----:B------:R-:W-:Y:S02]  /*7e80*/  SHF.L.U32 R13, R12, 0x3, RZ ;  /* 0x000000030c0d7819 */ /* 0x000fe400000006ff */
[----:B------:R-:W-:Y:S01]  /*7e90*/  LOP3.LUT R15, R15, 0x70, RZ, 0xc0, !PT ;  /* 0x000000700f0f7812 */ /* 0x000fe200078ec0ff */
[----:B------:R-:W-:Y:S01]  /*7ea0*/  IMAD R14, R14, -0x3, R41 ;  /* 0xfffffffd0e0e7824 */ /* 0x000fe200078e0229 */
[----:B------:R-:W-:Y:S02]  /*7eb0*/  LOP3.LUT R13, R13, 0x70, RZ, 0xc0, !PT ;  /* 0x000000700d0d7812 */ /* 0x000fe400078ec0ff */
[----:B------:R-:W-:Y:S01]  /*7ec0*/  IADD3 R15, PT, PT, R170, R15, RZ ;  /* 0x0000000faa0f7210 */ /* 0x000fe20007ffe0ff */
[----:B------:R-:W-:Y:S01]  /*7ed0*/  IMAD R14, R14, R167, R28 ;  /* 0x000000a70e0e7224 */ /* 0x000fe200078e021c */
[----:B------:R-:W-:Y:S01]  /*7ee0*/  SHF.R.U32.HI R12, RZ, 0x4, R12 ;  /* 0x00000004ff0c7819 */ /* 0x000fe2000001160c */
[----:B------:R1:W-:Y:S01]  /*7ef0*/  STS.64 [R164], R18 ;  /* 0x00000012a4007388 */ /* 0x0003e20000000a00 */
[----:B------:R-:W-:-:S03]  /*7f00*/  IADD3 R13, PT, PT, R170, R13, RZ ;  /* 0x0000000daa0d7210 */ /* 0x000fc60007ffe0ff */
[----:B------:R4:W-:Y:S02]  /*7f10*/  STS.64 [R164+0x20], R26 ;  /* 0x0000201aa4007388 */ /* 0x0009e40000000a00 */
[----:B------:R-:W-:Y:S02]  /*7f20*/  IMAD R12, R13, R166, R12 ;  /* 0x000000a60d0c7224 */ /* 0x000fe400078e020c */
[----:B------:R5:W-:Y:S04]  /*7f30*/  STS.64 [R164+0x40], R30 ;  /* 0x0000401ea4007388 */ /* 0x000be80000000a00 */
[----:B------:R2:W-:Y:S04]  /*7f40*/  STS.64 [R164+0x60], R34 ;  /* 0x00006022a4007388 */ /* 0x0005e80000000a00 */
[----:B------:R2:W-:Y:S04]  /*7f50*/  STS.64 [R168+0x80], R38 ;  /* 0x00008026a8007388 */ /* 0x0005e80000000a00 */
[----:B------:R-:W-:Y:S04]  /*7f60*/  STS.64 [R168+0xa0], R42 ;  /* 0x0000a02aa8007388 */ /* 0x000fe80000000a00 */
[----:B------:R-:W-:Y:S01]  /*7f70*/  STS.64 [R168+0xc0], R46 ;  /* 0x0000c02ea8007388 */ /* 0x000fe20000000a00 */
[----:B-1----:R-:W-:-:S03]  /*7f80*/  SHF.R.U32.HI R18, RZ, 0x1, R16 ;  /* 0x00000001ff127819 */ /* 0x002fc60000011610 */
[----:B------:R-:W-:Y:S01]  /*7f90*/  STS.64 [R168+0xe0], R50 ;  /* 0x0000e032a8007388 */ /* 0x000fe20000000a00 */
[----:B------:R-:W-:Y:S01]  /*7fa0*/  SHF.R.U32.HI R16, RZ, 0x4, R16 ;  /* 0x00000004ff107819 */ /* 0x000fe20000011610 */
[----:B------:R-:W-:Y:S01]  /*7fb0*/  BAR.SYNC.DEFER_BLOCKING 0x0 ;  /* 0x0000000000007b1d */ /* 0x000fe20000010000 */
[----:B------:R-:W-:-:S03]  /*7fc0*/  IMAD R18, R18, -0x3, R45 ;  /* 0xfffffffd12127824 */ /* 0x000fc600078e022d */
[----:B------:R-:W-:Y:S01]  /*7fd0*/  IMAD R16, R15, R166, R16 ;  /* 0x000000a60f107224 */ /* 0x000fe200078e0210 */
[----:B------:R-:W-:Y:S01]  /*7fe0*/  SHF.R.S32.HI R15, RZ, 0x1f, R14 ;  /* 0x0000001fff0f7819 */ /* 0x000fe2000001140e */
[----:B------:R-:W-:Y:S02]  /*7ff0*/  IMAD R18, R18, R167, R28 ;  /* 0x000000a712127224 */ /* 0x000fe400078e021c */
[----:B------:R-:W-:-:S03]  /*8000*/  IMAD.WIDE R14, R12, R165, R14 ;  /* 0x000000a50c0e7225 */ /* 0x000fc600078e020e */
[--C-:B------:R-:W-:Y:S02]  /*8010*/  SHF.R.S32.HI R19, RZ, 0x1f, R18.reuse ;  /* 0x0000001fff137819 */ /* 0x100fe40000011412 */
[----:B----4-:R-:W-:Y:S01]  /*8020*/  SHF.L.U64.HI R27, R14, 0x1, R15 ;  /* 0x000000010e1b7819 */ /* 0x010fe2000001020f */
[----:B-----5:R-:W-:-:S05]  /*8030*/  IMAD.WIDE R30, R16, R165, R18 ;  /* 0x000000a5101e7225 */ /* 0x020fca00078e0212 */
[----:B------:R-:W-:Y:S02]  /*8040*/  SHF.L.U64.HI R26, R30, 0x1, R31 ;  /* 0x000000011e1a7819 */ /* 0x000fe4000001021f */
[----:B------:R-:W-:Y:S01]  /*8050*/  SHF.L.U32 R31, R14, 0x1, RZ ;  /* 0x000000010e1f7819 */ /* 0x000fe200000006ff */
[----:B------:R-:W1:Y:S01]  /*8060*/  LDS.128 R148, [R0] ;  /* 0x0000000000947984 */ /* 0x000e620000000c00 */
[----:B------:R-:W-:Y:S02]  /*8070*/  SHF.L.U32 R30, R30, 0x1, RZ ;  /* 0x000000011e1e7819 */ /* 0x000fe400000006ff */
[----:B------:R-:W-:Y:S01]  /*8080*/  LOP3.LUT R31, R31, 0xfffffffe, RZ, 0xc0, !PT ;  /* 0xfffffffe1f1f7812 */ /* 0x000fe200078ec0ff */
        /* <DEDUP_REMOVED lines=24> */
[-C--:B------:R-:W-:Y:S01]  /*8210*/  FFMA R149, R149, R160.reuse, R40 ;  /* 0x000000a095957223 */ /* 0x080fe20000000028 */
[----:B------:R-:W-:Y:S02]  /*8220*/  HADD2.F32 R40, -RZ, R11.H1_H1 ;  /* 0x3000000bff287230 */ /* 0x000fe40000004100 */
[----:B------:R-:W-:Y:S01]  /*8230*/  FFMA R22, R22, R160, R21 ;  /* 0x000000a016167223 */ /* 0x000fe20000000015 */
        /* <DEDUP_REMOVED lines=8> */
[-C--:B------:R-:W-:Y:S01]  /*82c0*/  FFMA R39, R18, R160.reuse, R39 ;  /* 0x000000a012277223 */ /* 0x080fe20000000027 */
[----:B------:R-:W-:Y:S02]  /*82d0*/  HADD2.F32 R18, -RZ, R6.H0_H0 ;  /* 0x20000006ff127230 */ /* 0x000fe40000004100 */
[----:B------:R-:W-:Y:S01]  /*82e0*/  FMUL R38, R38, R169 ;  /* 0x000000a926267220 */ /* 0x000fe20000400000 */
[----:B------:R-:W-:Y:S01]  /*82f0*/  FFMA R37, R23, R160, R40 ;  /* 0x000000a017257223 */ /* 0x000fe20000000028 */
[----:B------:R-:W-:-:S02]  /*8300*/  HADD2.F32 R40, -RZ, R5.H1_H1 ;  /* 0x30000005ff287230 */ /* 0x000fc40000004100 */
[----:B------:R-:W-:Y:S01]  /*8310*/  FFMA R41, R17, R160, R34 ;  /* 0x000000a011297223 */ /* 0x000fe20000000022 */
[-C--:B------:R-:W-:Y:S01]  /*8320*/  FMUL R23, R16, R169.reuse ;  /* 0x000000a910177220 */ /* 0x080fe20000400000 */
[----:B------:R-:W-:Y:S02]  /*8330*/  HADD2.F32 R34, -RZ, R6.H1_H1 ;  /* 0x30000006ff227230 */ /* 0x000fe40000004100 */
[-C--:B------:R-:W-:Y:S01]  /*8340*/  FMUL R21, R18, R169.reuse ;  /* 0x000000a912157220 */ /* 0x080fe20000400000 */
[----:B------:R-:W-:Y:S01]  /*8350*/  F2FP.F16.F32.PACK_AB R18, R35, R20 ;  /* 0x000000142312723e */ /* 0x000fe200000000ff */
[-C--:B------:R-:W-:Y:S01]  /*8360*/  FMUL R40, R40, R169.reuse ;  /* 0x000000a928287220 */ /* 0x080fe20000400000 */
[----:B------:R-:W-:Y:S01]  /*8370*/  IADD3 R35, PT, PT, R161, 0x10, RZ ;  /* 0x00000010a1237810 */ /* 0x000fe20007ffe0ff */
[-C--:B--2---:R-:W-:Y:S01]  /*8380*/  FFMA R38, R15, R160.reuse, R38 ;  /* 0x000000a00f267223 */ /* 0x084fe20000000026 */
[----:B------:R-:W-:Y:S01]  /*8390*/  LOP3.LUT R15, R30, 0xfffffffe, RZ, 0xc0, !PT ;  /* 0xfffffffe1e0f7812 */ /* 0x000fe200078ec0ff */
[-C--:B------:R-:W-:Y:S01]  /*83a0*/  FFMA R23, R14, R160.reuse, R23 ;  /* 0x000000a00e177223 */ /* 0x080fe20000000017 */
[----:B------:R-:W-:Y:S01]  /*83b0*/  LOP3.LUT R14, R26, 0x1fffffff, RZ, 0xc0, !PT ;  /* 0x1fffffff1a0e7812 */ /* 0x000fe200078ec0ff */
[----:B------:R-:W-:Y:S01]  /*83c0*/  FMUL R34, R34, R169 ;  /* 0x000000a922227220 */ /* 0x000fe20000400000 */
[----:B------:R-:W-:Y:S01]  /*83d0*/  IADD3 R26, P1, PT, R156, R15, RZ ;  /* 0x0000000f9c1a7210 */ /* 0x000fe20007f3e0ff */
[----:B------:R-:W-:Y:S01]  /*83e0*/  FFMA R40, R19, R160, R40 ;  /* 0x000000a013287223 */ /* 0x000fe20000000028 */
[----:B------:R-:W-:Y:S01]  /*83f0*/  ISETP.LT.AND P3, PT, R35, R158, P6 ;  /* 0x0000009e2300720c */ /* 0x000fe20003761270 */
[-C--:B------:R-:W-:Y:S01]  /*8400*/  FFMA R21, R12, R160.reuse, R21 ;  /* 0x000000a00c157223 */ /* 0x080fe20000000015 */
[----:B------:R-:W-:Y:S01]  /*8410*/  LOP3.LUT R20, R27, 0x1fffffff, RZ, 0xc0, !PT ;  /* 0x1fffffff1b147812 */ /* 0x000fe200078ec0ff */
        /* <DEDUP_REMOVED lines=8> */
[----:B------:R-:W-:Y:S01]  /*84a0*/  F2FP.F16.F32.PACK_AB R12, R41, R36 ;  /* 0x00000024290c723e */ /* 0x000fe200000000ff */
[----:B------:R1:W-:Y:S01]  /*84b0*/  @P5 STG.E.128 desc[UR36][R26.64], R16 ;  /* 0x000000101a005986 */ /* 0x0003e2000c101d24 */
[----:B------:R-:W-:Y:S02]  /*84c0*/  F2FP.F16.F32.PACK_AB R13, R40, R39 ;  /* 0x00000027280d723e */ /* 0x000fe400000000ff */
[----:B------:R-:W-:Y:S02]  /*84d0*/  F2FP.F16.F32.PACK_AB R14, R34, R21 ;  /* 0x00000015220e723e */ /* 0x000fe400000000ff */
[----:B------:R-:W-:Y:S02]  /*84e0*/  IADD3.X R23, PT, PT, R157, R20, RZ, P1, !PT ;  /* 0x000000149d177210 */ /* 0x000fe40000ffe4ff */
[----:B------:R-:W-:-:S03]  /*84f0*/  IADD3.X R31, PT, PT, R3, R25, RZ, P2, !PT ;  /* 0x00000019031f7210 */ /* 0x000fc600017fe4ff */
        /* <DEDUP_REMOVED lines=11> */
[----:B------:R-:W-:Y:S02]  /*85b0*/  SHF.R.U32.HI R18, RZ, 0x1, R16 ;  /* 0x00000001ff127819 */ /* 0x000fe40000011610 */
[----:B---3--:R-:W-:Y:S01]  /*85c0*/  IADD3 R30, P2, PT, R2, R30, RZ ;  /* 0x0000001e021e7210 */ /* 0x008fe20007f5e0ff */
[----:B--2---:R-:W-:Y:S01]  /*85d0*/  IMAD.HI.U32 R12, R37, -0x55555555, RZ ;  /* 0xaaaaaaab250c7827 */ /* 0x004fe200078e00ff */
[----:B------:R-:W-:-:S02]  /*85e0*/  SHF.L.U32 R15, R16, 0x3, RZ ;  /* 0x00000003100f7819 */ /* 0x000fc400000006ff */
[----:B------:R-:W-:Y:S01]  /*85f0*/  SHF.R.U32.HI R16, RZ, 0x4, R16 ;  /* 0x00000004ff107819 */ /* 0x000fe20000011610 */
[----:B------:R-:W-:Y:S01]  /*8600*/  IMAD R18, R18, -0x3, R35 ;  /* 0xfffffffd12127824 */ /* 0x000fe200078e0223 */
[----:B------:R-:W-:Y:S02]  /*8610*/  SHF.R.U32.HI R14, RZ, 0x1, R12 ;  /* 0x00000001ff0e7819 */ /* 0x000fe4000001160c */
[----:B------:R-:W-:Y:S01]  /*8620*/  LOP3.LUT R15, R15, 0x70, RZ, 0xc0, !PT ;  /* 0x000000700f0f7812 */ /* 0x000fe200078ec0ff */
[--C-:B------:R-:W-:Y:S01]  /*8630*/  IMAD R18, R18, R167, R28.reuse ;  /* 0x000000a712127224 */ /* 0x100fe200078e021c */
[----:B------:R-:W-:Y:S01]  /*8640*/  SHF.L.U32 R13, R12, 0x3, RZ ;  /* 0x000000030c0d7819 */ /* 0x000fe200000006ff */
[----:B------:R-:W-:Y:S01]  /*8650*/  IMAD R14, R14, -0x3, R37 ;  /* 0xfffffffd0e0e7824 */ /* 0x000fe200078e0225 */
[----:B------:R-:W-:Y:S02]  /*8660*/  IADD3 R15, PT, PT, R170, R15, RZ ;  /* 0x0000000faa0f7210 */ /* 0x000fe40007ffe0ff */
[----:B------:R-:W-:Y:S01]  /*8670*/  LOP3.LUT R13, R13, 0x70, RZ, 0xc0, !PT ;  /* 0x000000700d0d7812 */ /* 0x000fe200078ec0ff */
[----:B------:R-:W-:Y:S01]  /*8680*/  IMAD R14, R14, R167, R28 ;  /* 0x000000a70e0e7224 */ /* 0x000fe200078e021c */
[----:B------:R-:W-:Y:S01]  /*8690*/  SHF.R.S32.HI R19, RZ, 0x1f, R18 ;  /* 0x0000001fff137819 */ /* 0x000fe20000011412 */
[----:B------:R-:W-:Y:S01]  /*86a0*/  IMAD R16, R15, R166, R16 ;  /* 0x000000a60f107224 */ /* 0x000fe200078e0210 */
[----:B------:R-:W-:Y:S01]  /*86b0*/  STS.64 [R164], R80 ;  /* 0x00000050a4007388 */ /* 0x000fe20000000a00 */
[----:B------:R-:W-:-:S02]  /*86c0*/  SHF.R.U32.HI R12, RZ, 0x4, R12 ;  /* 0x00000004ff0c7819 */ /* 0x000fc4000001160c */
[----:B------:R-:W-:Y:S01]  /*86d0*/  IADD3 R13, PT, PT, R170, R13, RZ ;  /* 0x0000000daa0d7210 */ /* 0x000fe20007ffe0ff */
[----:B------:R-:W-:Y:S01]  /*86e0*/  STS.64 [R164+0x20], R76 ;  /* 0x0000204ca4007388 */ /* 0x000fe20000000a00 */
[----:B------:R-:W-:Y:S01]  /*86f0*/  SHF.R.S32.HI R15, RZ, 0x1f, R14 ;  /* 0x0000001fff0f7819 */ /* 0x000fe2000001140e */
[----:B------:R-:W-:Y:S01]  /*8700*/  IMAD.WIDE R34, R16, R165, R18 ;  /* 0x000000a510227225 */ /* 0x000fe200078e0212 */
[----:B------:R-:W-:Y:S01]  /*8710*/  IADD3.X R31, PT, PT, R3, R31, RZ, P2, !PT ;  /* 0x0000001f031f7210 */ /* 0x000fe200017fe4ff */
[----:B------:R-:W-:Y:S02]  /*8720*/  STS.64 [R164+0x40], R72 ;  /* 0x00004048a4007388 */ /* 0x000fe40000000a00 */
[----:B------:R-:W-:Y:S01]  /*8730*/  IMAD R12, R13, R166, R12 ;  /* 0x000000a60d0c7224 */ /* 0x000fe200078e020c */
[C---:B------:R-:W-:Y:S01]  /*8740*/  SHF.L.U64.HI R35, R34.reuse, 0x1, R35 ;  /* 0x0000000122237819 */ /* 0x040fe20000010223 */
[----:B------:R-:W-:Y:S01]  /*8750*/  STS.64 [R164+0x60], R68 ;  /* 0x00006044a4007388 */ /* 0x000fe20000000a00 */
[----:B------:R-:W-:Y:S01]  /*8760*/  SHF.L.U32 R37, R34, 0x1, RZ ;  /* 0x0000000122257819 */ /* 0x000fe200000006ff */
[----:B------:R-:W-:-:S02]  /*8770*/  IMAD.WIDE R14, R12, R165, R14 ;  /* 0x000000a50c0e7225 */ /* 0x000fc400078e020e */
[----:B------:R-:W-:Y:S01]  /*8780*/  STS.64 [R168+0x80], R64 ;  /* 0x00008040a8007388 */ /* 0x000fe20000000a00 */
[----:B------:R-:W-:Y:S02]  /*8790*/  LOP3.LUT R37, R37, 0xfffffffe, RZ, 0xc0, !PT ;  /* 0xfffffffe25257812 */ /* 0x000fe400078ec0ff */
[C---:B------:R-:W-:Y:S01]  /*87a0*/  SHF.L.U64.HI R34, R14.reuse, 0x1, R15 ;  /* 0x000000010e227819 */ /* 0x040fe2000001020f */
[----:B------:R-:W-:Y:S01]  /*87b0*/  STS.64 [R168+0xa0], R60 ;  /* 0x0000a03ca8007388 */ /* 0x000fe20000000a00 */
[----:B------:R-:W-:Y:S02]  /*87c0*/  SHF.L.U32 R36, R14, 0x1, RZ ;  /* 0x000000010e247819 */ /* 0x000fe400000006ff */
[----:B------:R-:W-:Y:S01]  /*87d0*/  LOP3.LUT R34, R34, 0x1fffffff, RZ, 0xc0, !PT ;  /* 0x1fffffff22227812 */ /* 0x000fe200078ec0ff */
        /* <DEDUP_REMOVED lines=8> */
[----:B------:R-:W-:Y:S02]  /*8860*/  HADD2.F32 R42, -RZ, R9.H1_H1 ;  /* 0x30000009ff2a7230 */ /* 0x000fe40000004100 */
[-C--:B------:R-:W-:Y:S01]  /*8870*/  FMUL R39, R12, R169.reuse ;  /* 0x000000a90c277220 */ /* 0x080fe20000400000 */
[----:B------:R-:W-:Y:S01]  /*8880*/  HADD2.F32 R44, -RZ, R8.H1_H1 ;  /* 0x30000008ff2c7230 */ /* 0x000fe20000004100 */
[----:B------:R-:W4:Y:S01]  /*8890*/  LDS.128 R12, [R29+0x440] ;  /* 0x000440001d0c7984 */ /* 0x000f220000000c00 */
[--C-:B------:R-:W-:Y:S02]  /*88a0*/  HADD2.F32 R38, -RZ, R10.reuse.H0_H0 ;  /* 0x2000000aff267230 */ /* 0x100fe40000004100 */
        /* <DEDUP_REMOVED lines=9> */
[--C-:B------:R-:W-:Y:S02]  /*8940*/  HADD2.F32 R38, -RZ, R11.reuse.H0_H0 ;  /* 0x2000000bff267230 */ /* 0x100fe40000004100 */
[-C--:B------:R-:W-:Y:S01]  /*8950*/  FFMA R25, R25, R160.reuse, R44 ;  /* 0x000000a019197223 */ /* 0x080fe2000000002c */
[----:B------:R-:W-:Y:S02]  /*8960*/  HADD2.F32 R44, -RZ, R11.H1_H1 ;  /* 0x3000000bff2c7230 */ /* 0x000fe40000004100 */
[-C--:B--2---:R-:W-:Y:S01]  /*8970*/  FFMA R27, R20, R160.reuse, R27 ;  /* 0x000000a0141b7223 */ /* 0x084fe2000000001b */
[----:B------:R-:W-:Y:S01]  /*8980*/  FFMA R40, R21, R160, R40 ;  /* 0x000000a015287223 */ /* 0x000fe20000000028 */
[----:B------:R-:W-:Y:S01]  /*8990*/  FMUL R21, R38, R169 ;  /* 0x000000a926157220 */ /* 0x000fe20000400000 */
[----:B-----5:R-:W-:-:S02]  /*89a0*/  HADD2.F32 R20, -RZ, R4.H1_H1 ;  /* 0x30000004ff147230 */ /* 0x020fc40000004100 */
[-C--:B------:R-:W-:Y:S01]  /*89b0*/  FMUL R44, R44, R169.reuse ;  /* 0x000000a92c2c7220 */ /* 0x080fe20000400000 */
[----:B------:R-:W-:Y:S02]  /*89c0*/  HADD2.F32 R38, -RZ, R5.H0_H0 ;  /* 0x20000005ff267230 */ /* 0x000fe40000004100 */
[-C--:B------:R-:W-:Y:S01]  /*89d0*/  FFMA R22, R22, R160.reuse, R21 ;  /* 0x000000a016167223 */ /* 0x080fe20000000015 */
[----:B------:R-:W-:Y:S02]  /*89e0*/  HADD2.F32 R42, -RZ, R4.H0_H0 ;  /* 0x20000004ff2a7230 */ /* 0x000fe40000004100 */
[-C--:B------:R-:W-:Y:S01]  /*89f0*/  FMUL R20, R20, R169.reuse ;  /* 0x000000a914147220 */ /* 0x080fe20000400000 */
[-C--:B------:R-:W-:Y:S01]  /*8a00*/  FFMA R41, R23, R160.reuse, R44 ;  /* 0x000000a017297223 */ /* 0x080fe2000000002c */
[-C--:B------:R-:W-:Y:S01]  /*8a10*/  FMUL R21, R38, R169.reuse ;  /* 0x000000a926157220 */ /* 0x080fe20000400000 */
[----:B------:R-:W-:Y:S02]  /*8a20*/  HADD2.F32 R44, -RZ, R6.H1_H1 ;  /* 0x30000006ff2c7230 */ /* 0x000fe40000004100 */
[----:B------:R-:W-:Y:S01]  /*8a30*/  FMUL R23, R42, R169 ;  /* 0x000000a92a177220 */ /* 0x000fe20000400000 */
[-C--:B---3--:R-:W-:Y:S01]  /*8a40*/  FFMA R43, R17, R160.reuse, R20 ;  /* 0x000000a0112b7223 */ /* 0x088fe20000000014 */
[----:B------:R-:W-:Y:S01]  /*8a50*/  FFMA R20, R18, R160, R21 ;  /* 0x000000a012147223 */ /* 0x000fe20000000015 */
[----:B------:R-:W-:-:S02]  /*8a60*/  HADD2.F32 R18, -RZ, R7.H0_H0 ;  /* 0x20000007ff127230 */ /* 0x000fc40000004100 */
[-C--:B------:R-:W-:Y:S01]  /*8a70*/  FFMA R38, R16, R160.reuse, R23 ;  /* 0x000000a010267223 */ /* 0x080fe20000000017 */
[----:B------:R-:W-:Y:S02]  /*8a80*/  HADD2.F32 R16, -RZ, R7.H1_H1 ;  /* 0x30000007ff107230 */ /* 0x000fe40000004100 */
[-C--:B------:R-:W-:Y:S01]  /*8a90*/  FMUL R44, R44, R169.reuse ;  /* 0x000000a92c2c7220 */ /* 0x080fe20000400000 */
[----:B------:R-:W-:Y:S02]  /*8aa0*/  HADD2.F32 R42, -RZ, R6.H0_H0 ;  /* 0x20000006ff2a7230 */ /* 0x000fe40000004100 */
[-C--:B------:R-:W-:Y:S01]  /*8ab0*/  FMUL R17, R18, R169.reuse ;  /* 0x000000a912117220 */ /* 0x080fe20000400000 */
[----:B------:R-:W-:Y:S02]  /*8ac0*/  HADD2.F32 R46, -RZ, R5.H1_H1 ;  /* 0x30000005ff2e7230 */ /* 0x000fe40000004100 */
[----:B------:R-:W-:Y:S01]  /*8ad0*/  FMUL R16, R16, R169 ;  /* 0x000000a910107220 */ /* 0x000fe20000400000 */
[----:B------:R-:W-:Y:S01]  /*8ae0*/  F2FP.F16.F32.PACK_AB R18, R40, R27 ;  /* 0x0000001b2812723e */ /* 0x000fe200000000ff */
[-C--:B------:R-:W-:Y:S01]  /*8af0*/  FMUL R21, R42, R169.reuse ;  /* 0x000000a92a157220 */ /* 0x080fe20000400000 */
[----:B----4-:R-:W-:Y:S01]  /*8b00*/  FFMA R42, R14, R160, R17 ;  /* 0x000000a00e2a7223 */ /* 0x010fe20000000011 */
[----:B------:R-:W-:Y:S01]  /*8b10*/  F2FP.F16.F32.PACK_AB R17, R39, R26 ;  /* 0x0000001a2711723e */ /* 0x000fe200000000ff */
[----:B------:R-:W-:Y:S01]  /*8b20*/  FFMA R15, R15, R160, R16 ;  /* 0x000000a00f0f7223 */ /* 0x000fe20000000010 */
[----:B------:R-:W-:Y:S01]  /*8b30*/  IADD3 R39, PT, PT, R161, 0x18, RZ ;  /* 0x00000018a1277810 */ /* 0x000fe20007ffe0ff */
[----:B------:R-:W-:Y:S01]  /*8b40*/  FMUL R46, R46, R169 ;  /* 0x000000a92e2e7220 */ /* 0x000fe20000400000 */
[----:B------:R-:W-:Y:S01]  /*8b50*/  F2FP.F16.F32.PACK_AB R16, R25, R24 ;  /* 0x000000181910723e */ /* 0x000fe200000000ff */
        /* <DEDUP_REMOVED lines=9> */
[----:B------:R-:W-:Y:S02]  /*8bf0*/  IADD3 R22, P1, PT, R156, R13, RZ ;  /* 0x0000000d9c167210 */ /* 0x000fe40007f3e0ff */
[----:B------:R-:W-:Y:S01]  /*8c00*/  F2FP.F16.F32.PACK_AB R13, R23, R20 ;  /* 0x00000014170d723e */ /* 0x000fe200000000ff */
[----:B------:R1:W-:Y:S01]  /*8c10*/  @P5 STG.E.128 desc[UR36][R24.64], R16 ;  /* 0x0000001018005986 */ /* 0x0003e2000c101d24 */
[----:B------:R-:W-:-:S02]  /*8c20*/  F2FP.F16.F32.PACK_AB R12, R43, R38 ;  /* 0x000000262b0c723e */ /* 0x000fc400000000ff */
        /* <DEDUP_REMOVED lines=15> */
[----:B---3--:R-:W-:Y:S02]  /*8d20*/  IADD3 R30, P2, PT, R2, R30, RZ ;  /* 0x0000001e021e7210 */ /* 0x008fe40007f5e0ff */
[----:B--2---:R-:W-:Y:S01]  /*8d30*/  SHF.L.U32 R15, R16, 0x3, RZ ;  /* 0x00000003100f7819 */ /* 0x004fe200000006ff */
[----:B------:R-:W-:Y:S01]  /*8d40*/  IMAD.HI.U32 R12, R35, -0x55555555, RZ ;  /* 0xaaaaaaab230c7827 */ /* 0x000fe200078e00ff */
[----:B------:R-:W-:-:S02]  /*8d50*/  SHF.R.U32.HI R16, RZ, 0x4, R16 ;  /* 0x00000004ff107819 */ /* 0x000fc40000011610 */
[----:B------:R-:W-:Y:S01]  /*8d60*/  LOP3.LUT R15, R15, 0x70, RZ, 0xc0, !PT ;  /* 0x000000700f0f7812 */ /* 0x000fe200078ec0ff */
[----:B------:R-:W-:Y:S01]  /*8d70*/  IMAD R18, R18, -0x3, R39 ;  /* 0xfffffffd12127824 */ /* 0x000fe200078e0227 */
[----:B------:R-:W-:Y:S02]  /*8d80*/  SHF.R.U32.HI R14, RZ, 0x1, R12 ;  /* 0x00000001ff0e7819 */ /* 0x000fe4000001160c */
[----:B------:R-:W-:Y:S01]  /*8d90*/  IADD3 R15, PT, PT, R170, R15, RZ ;  /* 0x0000000faa0f7210 */ /* 0x000fe20007ffe0ff */
[-C--:B------:R-:W-:Y:S01]  /*8da0*/  IMAD R18, R18, R167.reuse, R28 ;  /* 0x000000a712127224 */ /* 0x080fe200078e021c */
[----:B------:R-:W-:Y:S01]  /*8db0*/  SHF.L.U32 R13, R12, 0x3, RZ ;  /* 0x000000030c0d7819 */ /* 0x000fe200000006ff */
[----:B------:R-:W-:Y:S01]  /*8dc0*/  IMAD R14, R14, -0x3, R35 ;  /* 0xfffffffd0e0e7824 */ /* 0x000fe200078e0223 */
[----:B------:R-:W-:Y:S01]  /*8dd0*/  SHF.R.U32.HI R12, RZ, 0x4, R12 ;  /* 0x00000004ff0c7819 */ /* 0x000fe2000001160c */
[----:B------:R-:W-:Y:S01]  /*8de0*/  IMAD R16, R15, R166, R16 ;  /* 0x000000a60f107224 */ /* 0x000fe200078e0210 */
[----:B------:R-:W-:Y:S01]  /*8df0*/  SHF.R.S32.HI R19, RZ, 0x1f, R18 ;  /* 0x0000001fff137819 */ /* 0x000fe20000011412 */
[----:B------:R-:W-:Y:S01]  /*8e00*/  IMAD R14, R14, R167, R28 ;  /* 0x000000a70e0e7224 */ /* 0x000fe200078e021c */
[----:B------:R-:W-:Y:S01]  /*8e10*/  LOP3.LUT R13, R13, 0x70, RZ, 0xc0, !PT ;  /* 0x000000700d0d7812 */ /* 0x000fe200078ec0ff */
[----:B------:R-:W-:Y:S01]  /*8e20*/  STS.64 [R164], R82 ;  /* 0x00000052a4007388 */ /* 0x000fe20000000a00 */
[----:B------:R-:W-:Y:S01]  /*8e30*/  IADD3.X R31, PT, PT, R3, R31, RZ, P2, !PT ;  /* 0x0000001f031f7210 */ /* 0x000fe200017fe4ff */
[----:B------:R-:W-:Y:S01]  /*8e40*/  IMAD.WIDE R38, R16, R165, R18 ;  /* 0x000000a510267225 */ /* 0x000fe200078e0212 */
[----:B------:R-:W-:Y:S01]  /*8e50*/  IADD3 R13, PT, PT, R170, R13, RZ ;  /* 0x0000000daa0d7210 */ /* 0x000fe20007ffe0ff */
[----:B------:R-:W-:Y:S01]  /*8e60*/  STS.64 [R164+0x20], R78 ;  /* 0x0000204ea4007388 */ /* 0x000fe20000000a00 */
[----:B------:R-:W-:-:S02]  /*8e70*/  SHF.R.S32.HI R15, RZ, 0x1f, R14 ;  /* 0x0000001fff0f7819 */ /* 0x000fc4000001140e */
[C---:B------:R-:W-:Y:S01]  /*8e80*/  SHF.L.U64.HI R36, R38.reuse, 0x1, R39 ;  /* 0x0000000126247819 */ /* 0x040fe20000010227 */
[----:B------:R-:W-:Y:S01]  /*8e90*/  STS.64 [R164+0x40], R74 ;  /* 0x0000404aa4007388 */ /* 0x000fe20000000a00 */
[----:B------:R-:W-:Y:S01]  /*8ea0*/  IMAD R12, R13, R166, R12 ;  /* 0x000000a60d0c7224 */ /* 0x000fe200078e020c */
[----:B------:R-:W-:Y:S02]  /*8eb0*/  SHF.L.U32 R38, R38, 0x1, RZ ;  /* 0x0000000126267819 */ /* 0x000fe400000006ff */
[----:B------:R-:W-:Y:S01]  /*8ec0*/  STS.64 [R164+0x60], R70 ;  /* 0x00006046a4007388 */ /* 0x000fe20000000a00 */
[----:B------:R-:W-:Y:S01]  /*8ed0*/  IMAD.WIDE R14, R12, R165, R14 ;  /* 0x000000a50c0e7225 */ /* 0x000fe200078e020e */
[----:B------:R-:W-:Y:S02]  /*8ee0*/  LOP3.LUT R36, R36, 0x1fffffff, RZ, 0xc0, !PT ;  /* 0x1fffffff24247812 */ /* 0x000fe400078ec0ff */
        /* <DEDUP_REMOVED lines=16> */
[--C-:B------:R-:W-:Y:S01]  /*8ff0*/  HADD2.F32 R40, -RZ, R10.reuse.H0_H0 ;  /* 0x2000000aff287230 */ /* 0x100fe20000004100 */
[----:B------:R-:W4:Y:S01]  /*9000*/  LDS.128 R12, [R29+0x440] ;  /* 0x000440001d0c7984 */ /* 0x000f220000000c00 */
        /* <DEDUP_REMOVED lines=11> */
[----:B-----5:R-:W-:Y:S02]  /*90c0*/  HADD2.F32 R46, -RZ, R4.H0_H0 ;  /* 0x20000004ff2e7230 */ /* 0x020fe40000004100 */
[-C--:B------:R-:W-:Y:S01]  /*90d0*/  FFMA R27, R27, R160.reuse, R42 ;  /* 0x000000a01b1b7223 */ /* 0x080fe2000000002a */
[----:B--2---:R-:W-:Y:S01]  /*90e0*/  FFMA R20, R20, R160, R35 ;  /* 0x000000a014147223 */ /* 0x004fe20000000023 */
[----:B------:R-:W-:-:S02]  /*90f0*/  HADD2.F32 R42, -RZ, R11.H1_H1 ;  /* 0x3000000bff2a7230 */ /* 0x000fc40000004100 */
[-C--:B------:R-:W-:Y:S01]  /*9100*/  FFMA R39, R21, R160.reuse, R44 ;  /* 0x000000a015277223 */ /* 0x080fe2000000002c */
[-C--:B------:R-:W-:Y:S01]  /*9110*/  FMUL R35, R40, R169.reuse ;  /* 0x000000a928237220 */ /* 0x080fe20000400000 */
[----:B------:R-:W-:Y:S02]  /*9120*/  HADD2.F32 R40, -RZ, R4.H1_H1 ;  /* 0x30000004ff287230 */ /* 0x000fe40000004100 */
[-C--:B------:R-:W-:Y:S01]  /*9130*/  FMUL R21, R46, R169.reuse ;  /* 0x000000a92e157220 */ /* 0x080fe20000400000 */
[--C-:B------:R-:W-:Y:S02]  /*9140*/  HADD2.F32 R44, -RZ, R5.reuse.H0_H0 ;  /* 0x20000005ff2c7230 */ /* 0x100fe40000004100 */
[-C--:B------:R-:W-:Y:S01]  /*9150*/  FFMA R35, R22, R160.reuse, R35 ;  /* 0x000000a016237223 */ /* 0x080fe20000000023 */
[----:B------:R-:W-:Y:S02]  /*9160*/  HADD2.F32 R46, -RZ, R5.H1_H1 ;  /* 0x30000005ff2e7230 */ /* 0x000fe40000004100 */
[-C--:B------:R-:W-:Y:S01]  /*9170*/  FMUL R42, R42, R169.reuse ;  /* 0x000000a92a2a7220 */ /* 0x080fe20000400000 */
[----:B---3--:R-:W-:Y:S01]  /*9180*/  FFMA R22, R16, R160, R21 ;  /* 0x000000a010167223 */ /* 0x008fe20000000015 */
[-C--:B------:R-:W-:Y:S01]  /*9190*/  FMUL R40, R40, R169.reuse ;  /* 0x000000a928287220 */ /* 0x080fe20000400000 */
[----:B------:R-:W-:Y:S01]  /*91a0*/  FMUL R41, R44, R169 ;  /* 0x000000a92c297220 */ /* 0x000fe20000400000 */
[----:B------:R-:W-:-:S02]  /*91b0*/  HADD2.F32 R16, -RZ, R7.H0_H0 ;  /* 0x20000007ff107230 */ /* 0x000fc40000004100 */
[-C--:B------:R-:W-:Y:S01]  /*91c0*/  FFMA R42, R23, R160.reuse, R42 ;  /* 0x000000a0172a7223 */ /* 0x080fe2000000002a */
[-C--:B------:R-:W-:Y:S01]  /*91d0*/  FMUL R46, R46, R169.reuse ;  /* 0x000000a92e2e7220 */ /* 0x080fe20000400000 */
[-C--:B------:R-:W-:Y:S01]  /*91e0*/  FFMA R43, R17, R160.reuse, R40 ;  /* 0x000000a0112b7223 */ /* 0x080fe20000000028 */
[----:B------:R-:W-:Y:S01]  /*91f0*/  FFMA R41, R18, R160, R41 ;  /* 0x000000a012297223 */ /* 0x000fe20000000029 */
[--C-:B------:R-:W-:Y:S02]  /*9200*/  HADD2.F32 R18, -RZ, R6.reuse.H0_H0 ;  /* 0x20000006ff127230 */ /* 0x100fe40000004100 */
[-C--:B------:R-:W-:Y:S01]  /*9210*/  FMUL R23, R16, R169.reuse ;  /* 0x000000a910177220 */ /* 0x080fe20000400000 */
[----:B------:R-:W-:Y:S01]  /*9220*/  HADD2.F32 R40, -RZ, R6.H1_H1 ;  /* 0x30000006ff287230 */ /* 0x000fe20000004100 */
[----:B------:R-:W-:Y:S01]  /*9230*/  F2FP.F16.F32.PACK_AB R16, R25, R24 ;  /* 0x000000181910723e */ /* 0x000fe200000000ff */
[----:B------:R-:W-:Y:S02]  /*9240*/  HADD2.F32 R44, -RZ, R7.H1_H1 ;  /* 0x30000007ff2c7230 */ /* 0x000fe40000004100 */
        /* <DEDUP_REMOVED lines=8> */
[----:B----4-:R-:W-:Y:S01]  /*92d0*/  FFMA R21, R12, R160, R21 ;  /* 0x000000a00c157223 */ /* 0x010fe20000000015 */
[----:B------:R-:W-:Y:S01]  /*92e0*/  ISETP.LT.AND P3, PT, R35, R158, P6 ;  /* 0x0000009e2300720c */ /* 0x000fe20003761270 */
        /* <DEDUP_REMOVED lines=250> */
[----:B------:R-:W3:Y:S01]  /*a290*/  @P3 LDG.E.LTC128B.128 R8, desc[UR36][R30.64] ;  /* 0x000000241e083981 */ /* 0x000ee2000c1e1d20 */
[----:B------:R-:W-:Y:S02]  /*a2a0*/  IADD3 R37, PT, PT, R161, 0x32, RZ ;  /* 0x00000032a1257810 */ /* 0x000fe40007ffe0ff */
[----:B------:R-:W-:Y:S02]  /*a2b0*/  IADD3 R32, P1, PT, R2, R32, RZ ;  /* 0x0000002002207210 */ /* 0x000fe40007f3e0ff */
[----:B------:R-:W-:Y:S02]  /*a2c0*/  ISETP.LT.AND P2, PT, R37, R158, P6 ;  /* 0x0000009e2500720c */ /* 0x000fe40003741270 */
[----:B------:R-:W-:-:S11]  /*a2d0*/  IADD3.X R33, PT, PT, R3, R33, RZ, P1, !PT ;  /* 0x0000002103217210 */ /* 0x000fd60000ffe4ff */
[----:B------:R-:W4:Y:S01]  /*a2e0*/  @P2 LDG.E.LTC128B.128 R4, desc[UR36][R32.64] ;  /* 0x0000002420042981 */ /* 0x000f22000c1e1d20 */
[C---:B-1----:R-:W-:Y:S01]  /*a2f0*/  IMAD.HI.U32 R16, R35.reuse, -0x55555555, RZ ;  /* 0xaaaaaaab23107827 */ /* 0x042fe200078e00ff */
[-C--:B------:R-:W-:Y:S01]  /*a300*/  ISETP.LT.AND P5, PT, R35, R158.reuse, P0 ;  /* 0x0000009e2300720c */ /* 0x080fe200007a1270 */
[----:B------:R-:W-:Y:S01]  /*a310*/  BAR.SYNC.DEFER_BLOCKING 0x0 ;  /* 0x0000000000007b1d */ /* 0x000fe20000010000 */
[C---:B------:R-:W-:Y:S02]  /*a320*/  ISETP.LT.AND P4, PT, R37.reuse, R158, P0 ;  /* 0x0000009e2500720c */ /* 0x040fe40000781270 */
[--C-:B------:R-:W-:Y:S01]  /*a330*/  SHF.R.U32.HI R18, RZ, 0x1, R16.reuse ;  /* 0x00000001ff127819 */ /* 0x100fe20000011610 */
[----:B--2---:R-:W-:Y:S01]  /*a340*/  IMAD.HI.U32 R12, R37, -0x55555555, RZ ;  /* 0xaaaaaaab250c7827 */ /* 0x004fe200078e00ff */
[----:B------:R-:W-:Y:S02]  /*a350*/  SHF.L.U32 R15, R16, 0x3, RZ ;  /* 0x00000003100f7819 */ /* 0x000fe400000006ff */
[----:B------:R-:W-:Y:S01]  /*a360*/  SHF.R.U32.HI R16, RZ, 0x4, R16 ;  /* 0x00000004ff107819 */ /* 0x000fe20000011610 */
[----:B------:R-:W-:Y:S01]  /*a370*/  IMAD R18, R18, -0x3, R35 ;  /* 0xfffffffd12127824 */ /* 0x000fe200078e0223 */
[----:B------:R-:W-:-:S02]  /*a380*/  SHF.R.U32.HI R14, RZ, 0x1, R12 ;  /* 0x00000001ff0e7819 */ /* 0x000fc4000001160c */
[----:B------:R-:W-:Y:S01]  /*a390*/  LOP3.LUT R15, R15, 0x70, RZ, 0xc0, !PT ;  /* 0x000000700f0f7812 */ /* 0x000fe200078ec0ff */
[--C-:B------:R-:W-:Y:S01]  /*a3a0*/  IMAD R18, R18, R167, R28.reuse ;  /* 0x000000a712127224 */ /* 0x100fe200078e021c */
[----:B------:R-:W-:Y:S01]  /*a3b0*/  SHF.L.U32 R13, R12, 0x3, RZ ;  /* 0x000000030c0d7819 */ /* 0x000fe200000006ff */
[----:B------:R-:W-:Y:S01]  /*a3c0*/  IMAD R14, R14, -0x3, R37 ;  /* 0xfffffffd0e0e7824 */ /* 0x000fe200078e0225 */
[----:B------:R-:W-:Y:S02]  /*a3d0*/  IADD3 R15, PT, PT, R170, R15, RZ ;  /* 0x0000000faa0f7210 */ /* 0x000fe40007ffe0ff */
[----:B------:R-:W-:Y:S01]  /*a3e0*/  LOP3.LUT R13, R13, 0x70, RZ, 0xc0, !PT ;  /* 0x000000700d0d7812 */ /* 0x000fe200078ec0ff */
[----:B------:R-:W-:Y:S01]  /*a3f0*/  IMAD R14, R14, R167, R28 ;  /* 0x000000a70e0e7224 */ /* 0x000fe200078e021c */
[----:B------:R-:W-:Y:S01]  /*a400*/  SHF.R.U32.HI R12, RZ, 0x4, R12 ;  /* 0x00000004ff0c7819 */ /* 0x000fe2000001160c */
[----:B------:R-:W-:Y:S01]  /*a410*/  IMAD R16, R15, R166, R16 ;  /* 0x000000a60f107224 */ /* 0x000fe200078e0210 */
[----:B------:R-:W-:Y:S01]  /*a420*/  STS.64 [R164], R144 ;  /* 0x00000090a4007388 */ /* 0x000fe20000000a00 */
        /* <DEDUP_REMOVED lines=40> */
[----:B--2---:R-:W-:Y:S01]  /*a6b0*/  FFMA R20, R20, R160, R39 ;  /* 0x000000a014147223 */ /* 0x004fe20000000027 */
[-C--:B------:R-:W-:Y:S01]  /*a6c0*/  FMUL R40, R40, R169.reuse ;  /* 0x000000a928287220 */ /* 0x080fe20000400000 */
[----:B------:R-:W-:Y:S01]  /*a6d0*/  FMUL R39, R38, R169 ;  /* 0x000000a926277220 */ /* 0x000fe20000400000 */
[----:B----4-:R-:W-:-:S02]  /*a6e0*/  HADD2.F32 R38, -RZ, R5.H0_H0 ;  /* 0x20000005ff267230 */ /* 0x010fc40000004100 */
        /* <DEDUP_REMOVED lines=9> */
[-C--:B------:R-:W-:Y:S01]  /*a780*/  FMUL R23, R42, R169.reuse ;  /* 0x000000a92a177220 */ /* 0x080fe20000400000 */
[-C--:B-----5:R-:W-:Y:S01]  /*a790*/  FFMA R38, R18, R160.reuse, R41 ;  /* 0x000000a012267223 */ /* 0x0a0fe20000000029 */
[-C--:B------:R-:W-:Y:S01]  /*a7a0*/  FMUL R40, R40, R169.reuse ;  /* 0x000000a928287220 */ /* 0x080fe20000400000 */
[--C-:B------:R-:W-:Y:S02]  /*a7b0*/  HADD2.F32 R44, -RZ, R6.reuse.H1_H1 ;  /* 0x30000006ff2c7230 */ /* 0x100fe40000004100 */
[-C--:B------:R-:W-:Y:S01]  /*a7c0*/  FFMA R23, R16, R160.reuse, R23 ;  /* 0x000000a010177223 */ /* 0x080fe20000000017 */
[--C-:B------:R-:W-:Y:S02]  /*a7d0*/  HADD2.F32 R18, -RZ, R7.reuse.H0_H0 ;  /* 0x20000007ff127230 */ /* 0x100fe40000004100 */
[----:B------:R-:W-:Y:S01]  /*a7e0*/  FMUL R46, R46, R169 ;  /* 0x000000a92e2e7220 */ /* 0x000fe20000400000 */
[----:B------:R-:W-:Y:S02]  /*a7f0*/  HADD2.F32 R42, -RZ, R6.H0_H0 ;  /* 0x20000006ff2a7230 */ /* 0x000fe40000004100 */
[----:B------:R-:W-:Y:S01]  /*a800*/  FFMA R40, R17, R160, R40 ;  /* 0x000000a011287223 */ /* 0x000fe20000000028 */
[----:B------:R-:W-:-:S02]  /*a810*/  HADD2.F32 R16, -RZ, R7.H1_H1 ;  /* 0x30000007ff107230 */ /* 0x000fc40000004100 */
[-C--:B------:R-:W-:Y:S01]  /*a820*/  FMUL R44, R44, R169.reuse ;  /* 0x000000a92c2c7220 */ /* 0x080fe20000400000 */
[-C--:B------:R-:W-:Y:S01]  /*a830*/  FMUL R17, R18, R169.reuse ;  /* 0x000000a912117220 */ /* 0x080fe20000400000 */
[----:B------:R-:W-:Y:S01]  /*a840*/  F2FP.F16.F32.PACK_AB R18, R21, R20 ;  /* 0x000000141512723e */ /* 0x000fe200000000ff */
[----:B------:R-:W-:Y:S01]  /*a850*/  FFMA R43, R19, R160, R46 ;  /* 0x000000a0132b7223 */ /* 0x000fe2000000002e */
[-C--:B------:R-:W-:Y:S01]  /*a860*/  FMUL R41, R42, R169.reuse ;  /* 0x000000a92a297220 */ /* 0x080fe20000400000 */
[----:B------:R-:W-:Y:S01]  /*a870*/  IADD3 R21, PT, PT, R161, 0x38, RZ ;  /* 0x00000038a1157810 */ /* 0x000fe20007ffe0ff */
[----:B------:R-:W-:Y:S01]  /*a880*/  FMUL R16, R16, R169 ;  /* 0x000000a910107220 */ /* 0x000fe20000400000 */
[----:B------:R-:W-:Y:S01]  /*a890*/  F2FP.F16.F32.PACK_AB R19, R39, R22 ;  /* 0x000000162713723e */ /* 0x000fe200000000ff */
[-C--:B---3--:R-:W-:Y:S01]  /*a8a0*/  FFMA R44, R13, R160.reuse, R44 ;  /* 0x000000a00d2c7223 */ /* 0x088fe2000000002c */
        /* <DEDUP_REMOVED lines=34> */
[----:B------:R-:W-:Y:S02]  /*aad0*/  LOP3.LUT R23, R23, 0x70, RZ, 0xc0, !PT ;  /* 0x0000007017177812 */ /* 0x000fe400078ec0ff */
[--C-:B------:R-:W-:Y:S02]  /*aae0*/  SHF.R.U32.HI R18, RZ, 0x1, R17.reuse ;  /* 0x00000001ff127819 */ /* 0x100fe40000011611 */
[C---:B------:R-:W-:Y:S02]  /*aaf0*/  IADD3 R19, PT, PT, R170.reuse, R19, RZ ;  /* 0x00000013aa137210 */ /* 0x040fe40007ffe0ff */
[----:B------:R-:W-:Y:S02]  /*ab00*/  IADD3 R23, PT, PT, R170, R23, RZ ;  /* 0x00000017aa177210 */ /* 0x000fe40007ffe0ff */
[----:B------:R-:W-:-:S02]  /*ab10*/  SHF.R.U32.HI R17, RZ, 0x4, R17 ;  /* 0x00000004ff117819 */ /* 0x000fc40000011611 */
[--C-:B---3--:R-:W-:Y:S01]  /*ab20*/  SHF.R.U32.HI R2, RZ, 0x1, R16.reuse ;  /* 0x00000001ff027819 */ /* 0x108fe20000011610 */
[----:B------:R-:W-:Y:S01]  /*ab30*/  IMAD R3, R18, -0x3, R161 ;  /* 0xfffffffd12037824 */ /* 0x000fe200078e02a1 */
[----:B------:R-:W-:Y:S01]  /*ab40*/  SHF.R.U32.HI R16, RZ, 0x4, R16 ;  /* 0x00000004ff107819 */ /* 0x000fe20000011610 */
[----:B------:R-:W-:Y:S01]  /*ab50*/  STS.64 [R164], R146 ;  /* 0x00000092a4007388 */ /* 0x000fe20000000a00 */
[-C--:B------:R-:W-:Y:S02]  /*ab60*/  IMAD R23, R23, R166.reuse, R17 ;  /* 0x000000a617177224 */ /* 0x080fe400078e0211 */
[----:B------:R-:W-:Y:S01]  /*ab70*/  IMAD R2, R2, -0x3, R21 ;  /* 0xfffffffd02027824 */ /* 0x000fe200078e0215 */
[----:B------:R-:W-:Y:S01]  /*ab80*/  STS.64 [R164+0x20], R142 ;  /* 0x0000208ea4007388 */ /* 0x000fe20000000a00 */
[----:B------:R-:W-:Y:S02]  /*ab90*/  IMAD R20, R19, R166, R16 ;  /* 0x000000a613147224 */ /* 0x000fe400078e0210 */
[-CC-:B------:R-:W-:Y:S01]  /*aba0*/  IMAD R2, R2, R167.reuse, R28.reuse ;  /* 0x000000a702027224 */ /* 0x180fe200078e021c */
[----:B------:R-:W-:Y:S01]  /*abb0*/  STS.64 [R164+0x40], R138 ;  /* 0x0000408aa4007388 */ /* 0x000fe20000000a00 */
[----:B------:R-:W-:-:S03]  /*abc0*/  IMAD R24, R3, R167, R28 ;  /* 0x000000a703187224 */ /* 0x000fc600078e021c */
[----:B------:R-:W-:Y:S01]  /*abd0*/  STS.64 [R164+0x60], R134 ;  /* 0x00006086a4007388 */ /* 0x000fe20000000a00 */
[----:B------:R-:W-:Y:S02]  /*abe0*/  SHF.R.S32.HI R3, RZ, 0x1f, R2 ;  /* 0x0000001fff037819 */ /* 0x000fe40000011402 */
[----:B------:R-:W-:Y:S01]  /*abf0*/  SHF.R.S32.HI R25, RZ, 0x1f, R24 ;  /* 0x0000001fff197819 */ /* 0x000fe20000011418 */
[----:B------:R-:W-:Y:S01]  /*ac00*/  STS.64 [R168+0x80], R130 ;  /* 0x00008082a8007388 */ /* 0x000fe20000000a00 */
[----:B------:R-:W-:-:S03]  /*ac10*/  IMAD.WIDE R2, R20, R165, R2 ;  /* 0x000000a514027225 */ /* 0x000fc600078e0202 */
[----:B------:R-:W-:Y:S01]  /*ac20*/  STS.64 [R168+0xa0], R126 ;  /* 0x0000a07ea8007388 */ /* 0x000fe20000000a00 */
[----:B------:R-:W-:Y:S01]  /*ac30*/  IMAD.WIDE R24, R23, R165, R24 ;  /* 0x000000a517187225 */ /* 0x000fe200078e0218 */
[C---:B------:R-:W-:Y:S02]  /*ac40*/  SHF.L.U32 R20, R2.reuse, 0x1, RZ ;  /* 0x0000000102147819 */ /* 0x040fe400000006ff */
[----:B------:R-:W-:Y:S01]  /*ac50*/  STS.64 [R168+0xc0], R122 ;  /* 0x0000c07aa8007388 */ /* 0x000fe20000000a00 */
[----:B------:R-:W-:Y:S02]  /*ac60*/  SHF.L.U64.HI R3, R2, 0x1, R3 ;  /* 0x0000000102037819 */ /* 0x000fe40000010203 */
[----:B------:R-:W-:Y:S01]  /*ac70*/  LOP3.LUT R21, R20, 0xfffffffe, RZ, 0xc0, !PT ;  /* 0xfffffffe14157812 */ /* 0x000fe200078ec0ff */
[----:B------:R-:W-:Y:S01]  /*ac80*/  STS.64 [R168+0xe0], R118 ;  /* 0x0000e076a8007388 */ /* 0x000fe20000000a00 */
[C---:B------:R-:W-:Y:S02]  /*ac90*/  SHF.L.U32 R22, R24.reuse, 0x1, RZ ;  /* 0x0000000118167819 */ /* 0x040fe400000006ff */
[----:B------:R-:W-:Y:S01]  /*aca0*/  SHF.L.U64.HI R2, R24, 0x1, R25 ;  /* 0x0000000118027819 */ /* 0x000fe20000010219 */
[----:B------:R-:W-:Y:S01]  /*acb0*/  BAR.SYNC.DEFER_BLOCKING 0x0 ;  /* 0x0000000000007b1d */ /* 0x000fe20000010000 */
[----:B------:R-:W-:-:S02]  /*acc0*/  IADD3 R20, P2, PT, R156, R21, RZ ;  /* 0x000000159c147210 */ /* 0x000fc40007f5e0ff */
[----:B------:R-:W-:Y:S02]  /*acd0*/  LOP3.LUT R23, R22, 0xfffffffe, RZ, 0xc0, !PT ;  /* 0xfffffffe16177812 */ /* 0x000fe400078ec0ff */
[----:B------:R-:W-:Y:S02]  /*ace0*/  LOP3.LUT R2, R2, 0x1fffffff, RZ, 0xc0, !PT ;  /* 0x1fffffff02027812 */ /* 0x000fe400078ec0ff */
[----:B------:R-:W-:Y:S01]  /*acf0*/  IADD3 R22, P0, PT, R156, R23, RZ ;  /* 0x000000179c167210 */ /* 0x000fe20007f1e0ff */
[----:B------:R-:W1:Y:S04]  /*ad00*/  LDS.128 R12, [R0] ;  /* 0x00000000000c7984 */ /* 0x000e680000000c00 */
[----:B------:R-:W3:Y:S01]  /*ad10*/  LDS.128 R16, [R29] ;  /* 0x000000001d107984 */ /* 0x000ee20000000c00 */
[----:B--2---:R-:W-:-:S02]  /*ad20*/  HADD2.F32 R26, -RZ, R8.H0_H0 ;  /* 0x20000008ff1a7230 */ /* 0x004fc40000004100 */
[--C-:B------:R-:W-:Y:S02]  /*ad30*/  HADD2.F32 R28, -RZ, R9.reuse.H0_H0 ;  /* 0x20000009ff1c7230 */ /* 0x100fe40000004100 */
[----:B------:R-:W-:Y:S02]  /*ad40*/  HADD2.F32 R36, -RZ, R9.H1_H1 ;  /* 0x30000009ff247230 */ /* 0x000fe40000004100 */
[-C--:B------:R-:W-:Y:S01]  /*ad50*/  FMUL R9, R26, R169.reuse ;  /* 0x000000a91a097220 */ /* 0x080fe20000400000 */
[----:B------:R-:W-:Y:S02]  /*ad60*/  HADD2.F32 R30, -RZ, R8.H1_H1 ;  /* 0x30000008ff1e7230 */ /* 0x000fe40000004100 */
[----:B------:R-:W-:Y:S01]  /*ad70*/  FMUL R21, R28, R169 ;  /* 0x000000a91c157220 */ /* 0x000fe20000400000 */
[--C-:B------:R-:W-:Y:S02]  /*ad80*/  HADD2.F32 R24, -RZ, R10.reuse.H0_H0 ;  /* 0x2000000aff187230 */ /* 0x100fe40000004100 */
[----:B-1----:R-:W-:Y:S01]  /*ad90*/  FFMA R12, R12, R160, R9 ;  /* 0x000000a00c0c7223 */ /* 0x002fe20000000009 */
[----:B------:R-:W-:-:S02]  /*ada0*/  HADD2.F32 R32, -RZ, R10.H1_H1 ;  /* 0x3000000aff207230 */ /* 0x000fc40000004100 */
[-C--:B------:R-:W-:Y:S01]  /*adb0*/  FMUL R38, R30, R169.reuse ;  /* 0x000000a91e267220 */ /* 0x080fe20000400000 */
[--C-:B------:R-:W-:Y:S01]  /*adc0*/  HADD2.F32 R26, -RZ, R11.reuse.H0_H0 ;  /* 0x2000000bff1a7230 */ /* 0x100fe20000004100 */
[----:B------:R-:W1:Y:S01]  /*add0*/  LDS.128 R28, [R29+0x440] ;  /* 0x000440001d1c7984 */ /* 0x000e620000000c00 */
[----:B------:R-:W-:Y:S02]  /*ade0*/  HADD2.F32 R34, -RZ, R11.H1_H1 ;  /* 0x3000000bff227230 */ /* 0x000fe40000004100 */
[-C--:B------:R-:W-:Y:S01]  /*adf0*/  FMUL R36, R36, R169.reuse ;  /* 0x000000a924247220 */ /* 0x080fe20000400000 */
[-C--:B------:R-:W-:Y:S01]  /*ae00*/  FFMA R14, R14, R160.reuse, R21 ;  /* 0x000000a00e0e7223 */ /* 0x080fe20000000015 */
[----:B------:R2:W5:Y:S01]  /*ae10*/  LDS.128 R8, [R0+0x440] ;  /* 0x0004400000087984 */ /* 0x0005620000000c00 */
        /* <DEDUP_REMOVED lines=11> */
[----:B----4-:R-:W-:Y:S01]  /*aed0*/  HADD2.F32 R32, -RZ, R6.H0_H0 ;  /* 0x20000006ff207230 */ /* 0x010fe20000004100 */
        /* <DEDUP_REMOVED lines=9> */
[----:B------:R-:W-:Y:S01]  /*af70*/  HADD2.F32 R6, -RZ, R6.H1_H1 ;  /* 0x30000006ff067230 */ /* 0x000fe20000004100 */
[----:B--2---:R-:W-:Y:S01]  /*af80*/  LOP3.LUT R0, R3, 0x1fffffff, RZ, 0xc0, !PT ;  /* 0x1fffffff03007812 */ /* 0x004fe200078ec0ff */
[-C--:B------:R-:W-:Y:S01]  /*af90*/  FMUL R7, R18, R169.reuse ;  /* 0x000000a912077220 */ /* 0x080fe20000400000 */
[-C--:B------:R-:W-:Y:S01]  /*afa0*/  FMUL R26, R26, R169.reuse ;  /* 0x000000a91a1a7220 */ /* 0x080fe20000400000 */
[----:B------:R-:W-:Y:S01]  /*afb0*/  FMUL R17, R32, R169 ;  /* 0x000000a920117220 */ /* 0x000fe20000400000 */
[----:B------:R-:W-:Y:S01]  /*afc0*/  IADD3.X R21, PT, PT, R157, R0, RZ, P2, !PT ;  /* 0x000000009d157210 */ /* 0x000fe200017fe4ff */
[----:B------:R-:W-:-:S02]  /*afd0*/  HADD2.F32 R0, -RZ, R4.H0_H0 ;  /* 0x20000004ff007230 */ /* 0x000fc40000004100 */
[-C--:B------:R-:W-:Y:S01]  /*afe0*/  FMUL R6, R6, R169.reuse ;  /* 0x000000a906067220 */ /* 0x080fe20000400000 */
[----:B------:R-:W-:Y:S01]  /*aff0*/  HADD2.F32 R4, -RZ, R5.H0_H0 ;  /* 0x20000005ff047230 */ /* 0x000fe20000004100 */
[----:B------:R-:W-:Y:S01]  /*b000*/  IADD3.X R23, PT, PT, R157, R2, RZ, P0, !PT ;  /* 0x000000029d177210 */ /* 0x000fe200007fe4ff */
[----:B------:R2:W-:Y:S01]  /*b010*/  @P1 STG.E.128 desc[UR36][R20.64], R12 ;  /* 0x0000000c14001986 */ /* 0x0005e2000c101d24 */
[-C--:B------:R-:W-:Y:S02]  /*b020*/  FMUL R3, R0, R169.reuse ;  /* 0x000000a900037220 */ /* 0x080fe40000400000 */
[----:B------:R-:W-:Y:S01]  /*b030*/  FMUL R5, R4, R169 ;  /* 0x000000a904057220 */ /* 0x000fe20000400000 */
[-C--:B-1----:R-:W-:Y:S01]  /*b040*/  FFMA R17, R28, R160.reuse, R17 ;  /* 0x000000a01c117223 */ /* 0x082fe20000000011 */
[-C--:B------:R-:W-:Y:S01]  /*b050*/  FFMA R6, R29, R160.reuse, R6 ;  /* 0x000000a01d067223 */ /* 0x080fe20000000006 */
[-C--:B------:R-:W-:Y:S01]  /*b060*/  FFMA R7, R30, R160.reuse, R7 ;  /* 0x000000a01e077223 */ /* 0x080fe20000000007 */
[-C--:B------:R-:W-:Y:S01]  /*b070*/  FFMA R26, R31, R160.reuse, R26 ;  /* 0x000000a01f1a7223 */ /* 0x080fe2000000001a */
[-C--:B-----5:R-:W-:Y:S01]  /*b080*/  FFMA R3, R8, R160.reuse, R3 ;  /* 0x000000a008037223 */ /* 0x0a0fe20000000003 */
        /* <DEDUP_REMOVED lines=10> */
.L_x_2761:
        /* <DEDUP_REMOVED lines=28> */
[----:B-----5:R-:W-:Y:S01]  /*b2f0*/  IMAD.HI.U32 R33, R161, -0x55555555, RZ ;  /* 0xaaaaaaaba1217827 */ /* 0x020fe200078e00ff */
        /* <DEDUP_REMOVED lines=41> */
[----:B------:R-:W-:Y:S01]  /*b590*/  IMAD.IADD R29, R29, 0x1, R2 ;  /* 0x000000011d1d7824 */ /* 0x000fe200078e0202 */
        /* <DEDUP_REMOVED lines=12> */
[----:B------:R-:W-:Y:S01]  /*b660*/  IMAD.WIDE R32, R25, R165, R28 ;  /* 0x000000a519207225 */ /* 0x000fe200078e021c */
[C---:B------:R-:W-:Y:S02]  /*b670*/  SHF.L.U32 R28, R36.reuse, 0x1, RZ ;  /* 0x00000001241c7819 */ /* 0x040fe400000006ff */
[----:B------:R-:W-:Y:S01]  /*b680*/  SHF.L.U64.HI R16, R36, 0x1, R37 ;  /* 0x0000000124107819 */ /* 0x000fe20000010225 */
[C---:B------:R-:W-:Y:S01]  /*b690*/  IMAD.SHL.U32 R25, R32.reuse, 0x2, RZ ;  /* 0x0000000220197824 */ /* 0x040fe200078e00ff */
[----:B------:R-:W-:Y:S01]  /*b6a0*/  SHF.L.U64.HI R17, R32, 0x1, R33 ;  /* 0x0000000120117819 */ /* 0x000fe20000010221 */
[-C--:B--2---:R-:W-:Y:S01]  /*b6b0*/  FMUL R32, R10, R160.reuse ;  /* 0x000000a00a207220 */ /* 0x084fe20000400000 */
        /* <DEDUP_REMOVED lines=13> */
[----:B------:R-:W-:Y:S01]  /*b790*/  IADD3 R12, P4, PT, R156, R5, RZ ;  /* 0x000000059c0c7210 */ /* 0x000fe20007f9e0ff */
[-C--:B------:R-:W-:Y:S01]  /*b7a0*/  FMUL R40, R6, R160.reuse ;  /* 0x000000a006287220 */ /* 0x080fe20000400000 */
[----:B------:R-:W-:Y:S01]  /*b7b0*/  FMUL R7, R7, R160 ;  /* 0x000000a007077220 */ /* 0x000fe20000400000 */
[----:B------:R-:W-:-:S02]  /*b7c0*/  F2FP.F16.F32.PACK_AB R8, R21, R20 ;  /* 0x000000141508723e */ /* 0x000fc400000000ff */
[----:B------:R-:W-:Y:S01]  /*b7d0*/  F2FP.F16.F32.PACK_AB R11, R29, R14 ;  /* 0x0000000e1d0b723e */ /* 0x000fe200000000ff */
[----:B------:R-:W-:Y:S01]  /*b7e0*/  IMAD.X R13, R157, 0x1, R16, P4 ;  /* 0x000000019d0d7824 */ /* 0x000fe200020e0610 */
[----:B------:R-:W-:Y:S01]  /*b7f0*/  LOP3.LUT R14, R17, 0x1fffffff, RZ, 0xc0, !PT ;  /* 0x1fffffff110e7812 */ /* 0x000fe200078ec0ff */
[----:B------:R-:W-:Y:S01]  /*b800*/  VIADD R29, R161, 0x8 ;  /* 0x00000008a11d7836 */ /* 0x000fe20000000000 */
[----:B------:R-:W-:Y:S02]  /*b810*/  IADD3 R20, P3, PT, R156, R25, RZ ;  /* 0x000000199c147210 */ /* 0x000fe40007f7e0ff */
[----:B------:R-:W-:Y:S02]  /*b820*/  F2FP.F16.F32.PACK_AB R9, R23, R22 ;  /* 0x000000161709723e */ /* 0x000fe400000000ff */
[----:B------:R-:W-:Y:S02]  /*b830*/  F2FP.F16.F32.PACK_AB R4, R36, R15 ;  /* 0x0000000f2404723e */ /* 0x000fe400000000ff */
[----:B------:R-:W-:Y:S01]  /*b840*/  F2FP.F16.F32.PACK_AB R5, R37, R32 ;  /* 0x000000202505723e */ /* 0x000fe200000000ff */
[----:B------:R-:W-:Y:S01]  /*b850*/  @P2 STG.E.128 desc[UR36][R12.64], R8 ;  /* 0x000000080c002986 */ /* 0x000fe2000c101d24 */
[----:B------:R-:W-:-:S02]  /*b860*/  F2FP.F16.F32.PACK_AB R6, R44, R33 ;  /* 0x000000212c06723e */ /* 0x000fc400000000ff */
[----:B------:R-:W-:Y:S02]  /*b870*/  IADD3.X R21, PT, PT, R157, R14, RZ, P3, !PT ;  /* 0x0000000e9d157210 */ /* 0x000fe40001ffe4ff */
        /* <DEDUP_REMOVED lines=13> */
[----:B--2---:R-:W-:Y:S01]  /*b950*/  IMAD.HI.U32 R27, R29, -0x55555555, RZ ;  /* 0xaaaaaaab1d1b7827 */ /* 0x004fe200078e00ff */
[----:B------:R-:W-:Y:S01]  /*b960*/  BAR.SYNC.DEFER_BLOCKING 0x0 ;  /* 0x0000000000007b1d */ /* 0x000fe20000010000 */
[C---:B------:R-:W-:Y:S02]  /*b970*/  ISETP.LT.AND P1, PT, R19.reuse, R158, P0 ;  /* 0x0000009e1300720c */ /* 0x040fe40000721270 */
[----:B------:R-:W-:Y:S01]  /*b980*/  IMAD.HI.U32 R18, R19, -0x55555555, RZ ;  /* 0xaaaaaaab13127827 */ /* 0x000fe200078e00ff */
[----:B---3--:R-:W-:Y:S02]  /*b990*/  SHF.R.U32.HI R30, RZ, 0x1, R27 ;  /* 0x00000001ff1e7819 */ /* 0x008fe4000001161b */
[----:B------:R-:W-:Y:S01]  /*b9a0*/  SHF.L.U32 R25, R27, 0x3, RZ ;  /* 0x000000031b197819 */ /* 0x000fe200000006ff */
[----:B------:R-:W-:Y:S01]  /*b9b0*/  IMAD.SHL.U32 R17, R18, 0x8, RZ ;  /* 0x0000000812117824 */ /* 0x000fe200078e00ff */
[----:B------:R-:W-:Y:S01]  /*b9c0*/  SHF.R.U32.HI R16, RZ, 0x1, R18 ;  /* 0x00000001ff107819 */ /* 0x000fe20000011612 */
[----:B------:R-:W-:Y:S01]  /*b9d0*/  IMAD R30, R30, -0x3, R29 ;  /* 0xfffffffd1e1e7824 */ /* 0x000fe200078e021d */
[----:B------:R-:W-:-:S02]  /*b9e0*/  LOP3.LUT R25, R25, 0x70, RZ, 0xc0, !PT ;  /* 0x0000007019197812 */ /* 0x000fc400078ec0ff */
[----:B------:R-:W-:Y:S01]  /*b9f0*/  LOP3.LUT R17, R17, 0x70, RZ, 0xc0, !PT ;  /* 0x0000007011117812 */ /* 0x000fe200078ec0ff */
[----:B------:R-:W-:Y:S01]  /*ba00*/  IMAD R16, R16, -0x3, R19 ;  /* 0xfffffffd10107824 */ /* 0x000fe200078e0213 */
[----:B------:R-:W-:Y:S01]  /*ba10*/  SHF.R.U32.HI R27, RZ, 0x4, R27 ;  /* 0x00000004ff1b7819 */ /* 0x000fe2000001161b */
[-C--:B------:R-:W-:Y:S01]  /*ba20*/  IMAD R30, R30, R167.reuse, R24 ;  /* 0x000000a71e1e7224 */ /* 0x080fe200078e0218 */
[----:B------:R-:W-:Y:S01]  /*ba30*/  SHF.R.U32.HI R33, RZ, 0x4, R18 ;  /* 0x00000004ff217819 */ /* 0x000fe20000011612 */
[----:B------:R-:W-:Y:S01]  /*ba40*/  IMAD.IADD R25, R25, 0x1, R2 ;  /* 0x0000000119197824 */ /* 0x000fe200078e0202 */
[----:B------:R-:W-:Y:S01]  /*ba50*/  IADD3 R17, PT, PT, R17, R2, RZ ;  /* 0x0000000211117210 */ /* 0x000fe20007ffe0ff */
[----:B------:R-:W-:Y:S01]  /*ba60*/  IMAD R26, R16, R167, R24 ;  /* 0x000000a7101a7224 */ /* 0x000fe200078e0218 */
[----:B------:R-:W-:Y:S01]  /*ba70*/  SHF.R.S32.HI R31, RZ, 0x1f, R30 ;  /* 0x0000001fff1f7819 */ /* 0x000fe2000001141e */
[-C--:B------:R-:W-:Y:S02]  /*ba80*/  IMAD R25, R25, R166.reuse, R27 ;  /* 0x000000a619197224 */ /* 0x080fe400078e021b */
[----:B------:R-:W-:Y:S01]  /*ba90*/  IMAD R17, R17, R166, R33 ;  /* 0x000000a611117224 */ /* 0x000fe200078e0221 */
[----:B------:R-:W1:Y:S01]  /*baa0*/  LDS.128 R12, [R3] ;  /* 0x00000000030c7984 */ /* 0x000e620000000c00 */
[----:B------:R-:W-:Y:S01]  /*bab0*/  SHF.R.S32.HI R27, RZ, 0x1f, R26 ;  /* 0x0000001fff1b7819 */ /* 0x000fe2000001141a */
[----:B------:R-:W-:-:S02]  /*bac0*/  IMAD.WIDE R30, R25, R165, R30 ;  /* 0x000000a5191e7225 */ /* 0x000fc400078e021e */
[----:B------:R-:W2:Y:S02]  /*bad0*/  LDS.128 R4, [R3+0x440] ;  /* 0x0004400003047984 */ /* 0x000ea40000000c00 */
[----:B------:R-:W-:Y:S01]  /*bae0*/  IMAD.WIDE R26, R17, R165, R26 ;  /* 0x000000a5111a7225 */ /* 0x000fe200078e021a */
[C---:B------:R-:W-:Y:S01]  /*baf0*/  SHF.L.U64.HI R16, R30.reuse, 0x1, R31 ;  /* 0x000000011e107819 */ /* 0x040fe2000001021f */
[----:B------:R-:W3:Y:S02]  /*bb00*/  LDS.128 R8, [R0+0x440] ;  /* 0x0004400000087984 */ /* 0x000ee40000000c00 */
[----:B------:R-:W-:Y:S01]  /*bb10*/  IMAD.SHL.U32 R19, R30, 0x2, RZ ;  /* 0x000000021e137824 */ /* 0x000fe200078e00ff */
[C---:B------:R-:W-:Y:S01]  /*bb20*/  SHF.L.U32 R18, R26.reuse, 0x1, RZ ;  /* 0x000000011a127819 */ /* 0x040fe200000006ff */
        /* <DEDUP_REMOVED lines=424> */
[----:B------:R-:W-:Y:S01]  /*d5b0*/  @P2 STG.E.128 desc[UR36][R12.64], R8 ;  /* 0x000000080c002986 */ /* 0x000fe2000c101d24 */
[----:B------:R-:W-:Y:S02]  /*d5c0*/  F2FP.F16.F32.PACK_AB R6, R32, R27 ;  /* 0x0000001b2006723e */ /* 0x000fe400000000ff */
[----:B------:R-:W-:Y:S02]  /*d5d0*/  F2FP.F16.F32.PACK_AB R7, R7, R30 ;  /* 0x0000001e0707723e */ /* 0x000fe400000000ff */
[----:B------:R-:W-:Y:S02]  /*d5e0*/  IADD3.X R15, PT, PT, R157, R20, RZ, P3, !PT ;  /* 0x000000149d0f7210 */ /* 0x000fe40001ffe4ff */
[----:B------:R-:W-:-:S02]  /*d5f0*/  IADD3 R161, PT, PT, R161, 0x3a, RZ ;  /* 0x0000003aa1a17810 */ /* 0x000fc40007ffe0ff */
[----:B------:R-:W-:Y:S01]  /*d600*/  LOP3.LUT R23, R23, 0x70, RZ, 0xc0, !PT ;  /* 0x0000007017177812 */ /* 0x000fe200078ec0ff */
[----:B------:R-:W-:Y:S01]  /*d610*/  @P1 STG.E.128 desc[UR36][R14.64], R4 ;  /* 0x000000040e001986 */ /* 0x000fe2000c101d24 */
[----:B------:R-:W-:Y:S01]  /*d620*/  SHF.R.U32.HI R26, RZ, 0x1, R17 ;  /* 0x00000001ff1a7819 */ /* 0x000fe20000011611 */
[----:B------:R-:W-:Y:S01]  /*d630*/  IMAD.HI.U32 R16, R161, -0x55555555, RZ ;  /* 0xaaaaaaaba1107827 */ /* 0x000fe200078e00ff */
[----:B------:R-:W-:Y:S01]  /*d640*/  BAR.SYNC.DEFER_BLOCKING 0x0 ;  /* 0x0000000000007b1d */ /* 0x000fe20000010000 */
[----:B------:R-:W-:Y:S02]  /*d650*/  ISETP.LT.AND P1, PT, R21, R158, P0 ;  /* 0x0000009e1500720c */ /* 0x000fe40000721270 */
[----:B------:R-:W-:Y:S01]  /*d660*/  IMAD.IADD R23, R23, 0x1, R2 ;  /* 0x0000000117177824 */ /* 0x000fe200078e0202 */
[----:B------:R-:W-:Y:S01]  /*d670*/  SHF.R.U32.HI R18, RZ, 0x1, R16 ;  /* 0x00000001ff127819 */ /* 0x000fe20000011610 */
[----:B------:R-:W-:Y:S01]  /*d680*/  IMAD R26, R26, -0x3, R21 ;  /* 0xfffffffd1a1a7824 */ /* 0x000fe200078e0215 */
[----:B------:R-:W-:-:S02]  /*d690*/  SHF.L.U32 R25, R16, 0x3, RZ ;  /* 0x0000000310197819 */ /* 0x000fc400000006ff */
[----:B------:R-:W-:Y:S01]  /*d6a0*/  SHF.R.U32.HI R20, RZ, 0x4, R16 ;  /* 0x00000004ff147819 */ /* 0x000fe20000011610 */
[----:B------:R-:W-:Y:S01]  /*d6b0*/  IMAD R18, R18, -0x3, R161 ;  /* 0xfffffffd12127824 */ /* 0x000fe200078e02a1 */
[----:B------:R-:W-:Y:S01]  /*d6c0*/  LOP3.LUT R25, R25, 0x70, RZ, 0xc0, !PT ;  /* 0x0000007019197812 */ /* 0x000fe200078ec0ff */
[-CC-:B------:R-:W-:Y:S01]  /*d6d0*/  IMAD R26, R26, R167.reuse, R24.reuse ;  /* 0x000000a71a1a7224 */ /* 0x180fe200078e0218 */
[----:B------:R-:W-:Y:S01]  /*d6e0*/  ISETP.LT.AND P0, PT, R161, R158, P0 ;  /* 0x0000009ea100720c */ /* 0x000fe20000701270 */
[----:B------:R-:W-:Y:S01]  /*d6f0*/  IMAD R22, R18, R167, R24 ;  /* 0x000000a712167224 */ /* 0x000fe200078e0218 */
[----:B------:R-:W-:Y:S02]  /*d700*/  IADD3 R25, PT, PT, R25, R2, RZ ;  /* 0x0000000219197210 */ /* 0x000fe40007ffe0ff */
[----:B------:R-:W-:Y:S02]  /*d710*/  SHF.R.U32.HI R2, RZ, 0x4, R17 ;  /* 0x00000004ff027819 */ /* 0x000fe40000011611 */
[----:B------:R-:W-:Y:S01]  /*d720*/  SHF.R.S32.HI R27, RZ, 0x1f, R26 ;  /* 0x0000001fff1b7819 */ /* 0x000fe2000001141a */
[----:B------:R-:W-:-:S02]  /*d730*/  IMAD R20, R25, R166, R20 ;  /* 0x000000a619147224 */ /* 0x000fc400078e0214 */
[----:B------:R-:W-:Y:S01]  /*d740*/  IMAD R2, R23, R166, R2 ;  /* 0x000000a617027224 */ /* 0x000fe200078e0202 */
[----:B------:R-:W-:Y:S01]  /*d750*/  SHF.R.S32.HI R23, RZ, 0x1f, R22 ;  /* 0x0000001fff177819 */ /* 0x000fe20000011416 */
[----:B------:R-:W-:Y:S02]  /*d760*/  STS.64 [R164], R146 ;  /* 0x00000092a4007388 */ /* 0x000fe40000000a00 */
[-C--:B------:R-:W-:Y:S02]  /*d770*/  IMAD.WIDE R26, R2, R165.reuse, R26 ;  /* 0x000000a5021a7225 */ /* 0x080fe400078e021a */
[----:B------:R-:W-:Y:S02]  /*d780*/  STS.64 [R164+0x20], R142 ;  /* 0x0000208ea4007388 */ /* 0x000fe40000000a00 */
[----:B------:R-:W-:Y:S02]  /*d790*/  IMAD.WIDE R28, R20, R165, R22 ;  /* 0x000000a5141c7225 */ /* 0x000fe400078e0216 */
[----:B------:R-:W-:Y:S02]  /*d7a0*/  STS.64 [R164+0x40], R138 ;  /* 0x0000408aa4007388 */ /* 0x000fe40000000a00 */
[----:B------:R-:W-:Y:S01]  /*d7b0*/  IMAD.SHL.U32 R25, R26, 0x2, RZ ;  /* 0x000000021a197824 */ /* 0x000fe200078e00ff */
[----:B------:R-:W-:Y:S01]  /*d7c0*/  SHF.L.U32 R23, R28, 0x1, RZ ;  /* 0x000000011c177819 */ /* 0x000fe200000006ff */
[----:B------:R-:W-:Y:S03]  /*d7d0*/  STS.64 [R164+0x60], R134 ;  /* 0x00006086a4007388 */ /* 0x000fe60000000a00 */
[----:B------:R-:W-:Y:S01]  /*d7e0*/  LOP3.LUT R25, R25, 0xfffffffe, RZ, 0xc0, !PT ;  /* 0xfffffffe19197812 */ /* 0x000fe200078ec0ff */
[----:B------:R-:W-:Y:S01]  /*d7f0*/  STS.64 [R168+0x80], R130 ;  /* 0x00008082a8007388 */ /* 0x000fe20000000a00 */
[----:B------:R-:W-:-:S02]  /*d800*/  LOP3.LUT R23, R23, 0xfffffffe, RZ, 0xc0, !PT ;  /* 0xfffffffe17177812 */ /* 0x000fc400078ec0ff */
[C---:B------:R-:W-:Y:S01]  /*d810*/  IADD3 R2, P3, PT, R156.reuse, R25, RZ ;  /* 0x000000199c027210 */ /* 0x040fe20007f7e0ff */
[----:B------:R-:W-:Y:S01]  /*d820*/  STS.64 [R168+0xa0], R126 ;  /* 0x0000a07ea8007388 */ /* 0x000fe20000000a00 */
[----:B------:R-:W-:-:S03]  /*d830*/  IADD3 R156, P2, PT, R156, R23, RZ ;  /* 0x000000179c9c7210 */ /* 0x000fc60007f5e0ff */
[----:B------:R-:W-:Y:S04]  /*d840*/  STS.64 [R168+0xc0], R122 ;  /* 0x0000c07aa8007388 */ /* 0x000fe80000000a00 */
[----:B------:R-:W-:Y:S01]  /*d850*/  STS.64 [R168+0xe0], R118 ;  /* 0x0000e076a8007388 */ /* 0x000fe20000000a00 */
[----:B------:R-:W-:Y:S06]  /*d860*/  BAR.SYNC.DEFER_BLOCKING 0x0 ;  /* 0x0000000000007b1d */ /* 0x000fec0000010000 */
        /* <DEDUP_REMOVED lines=36> */
.L_x_2762:
[----:B---3--:R-:W3:Y:S08]  /*dab0*/  LDC R2, c[0x0][0x394] ;  /* 0x0000e500ff027b82 */ /* 0x008ef00000000800 */
[----:B------:R-:W4:Y:S01]  /*dac0*/  LDC R0, c[0x0][0x39c] ;  /* 0x0000e700ff007b82 */ /* 0x000f220000000800 */
[----:B---3--:R-:W-:-:S04]  /*dad0*/  ISETP.GE.AND P0, PT, R2, 0x2, PT ;  /* 0x000000020200780c */ /* 0x008fc80003f06270 */
[----:B----4-:R-:W-:-:S13]  /*dae0*/  ISETP.NE.OR P0, PT, R0, RZ, !P0 ;  /* 0x000000ff0000720c */ /* 0x010fda0004705670 */
        /* <DEDUP_REMOVED lines=18> */
.L_x_2708:
[----:B------:R-:W-:Y:S02]  /*dc10*/  MOV R12, RZ ;  /* 0x000000ff000c7202 */ /* 0x000fe40000000f00 */
[----:B------:R-:W-:Y:S02]  /*dc20*/  MOV R11, 0x1f ;  /* 0x0000001f000b7802 */ /* 0x000fe40000000f00 */
[----:B------:R-:W-:-:S07]  /*dc30*/  MOV R15, 0xffffffff ;  /* 0xffffffff000f7802 */ /* 0x000fce0000000f00 */
[----:B------:R-:W-:Y:S05]  /*dc40*/  WARPSYNC.COLLECTIVE R15, `(.L_x_2763) ;  /* 0x000000000f087348 */ /* 0x000fea0003c00000 */
[----:B------:R1:W2:Y:S02]  /*dc50*/  SHFL.IDX P6, R14, R13, R12, R11 ;  /* 0x0000000c0d0e7389 */ /* 0x0002a400000c000b */
[----:B-12---:R-:W-:Y:S05]  /*dc60*/  ENDCOLLECTIVE ;  /* 0x000000000000791b */ /* 0x006fea0003800000 */
.L_x_2763:
[----:B------:R-:W-:Y:S05]  /*dc70*/  BRA `(.L_x_2764) ;  /* 0xffffff2c00a07947 */ /* 0x000fea000383ffff */
.L_x_2765:
        /* <DEDUP_REMOVED lines=16> */
.L_x_4331:


//--------------------- .text._ZN7cutlass7Kernel2INS_4gemm6kernel20DefaultGemmUniversalINS_6half_tENS_6layout11ColumnMajorELNS_16ComplexTransformE0ELi8ES4_S6_LS7_0ELi8ES4_NS5_8RowMajorEfNS_4arch15OpClassTensorOpENS9_4Sm80ENS1_9GemmShapeILi128ELi128ELi32EEENSC_ILi64ELi64ELi32EEENSC_ILi16ELi8ELi16EEENS_8epilogue6thread17LinearCombinationIS4_Li8EffLNSH_9ScaleType4KindE0ELNS_15FloatRoundStyleE2ES4_EENS1_11threadblock30GemmIdentityThreadblockSwizzleILi8EEELi4ENS9_13OpMultiplyAddELNS1_23SharedMemoryClearOptionE0ELb0ELb0ELb0ENS5_31Tensor5DPermute02413ColumnMajorILi16ELi3ELi8EEENS5_9NoPermuteENS5_34Tensor4DPermute0213RowMajorInverseILi8ELi4EEEvE10SelectBaseISP_vEEEEvNT_6ParamsE --------------------------
	.section	.text._ZN7cutlass7Kernel2INS_4gemm6kernel20DefaultGemmUniversalINS_6half_tENS_6layout11ColumnMajorELNS_16ComplexTransformE0ELi8ES4_S6_LS7_0ELi8ES4_NS5_8RowMajorEfNS_4arch15OpClassTensorOpENS9_4Sm80ENS1_9GemmShapeILi128ELi128ELi32EEENSC_ILi64ELi64ELi32EEENSC_ILi16ELi8ELi16EEENS_8epilogue6thread17LinearCombinationIS4_Li8EffLNSH_9ScaleType4KindE0ELNS_15FloatRoundStyleE2ES4_EENS1_11threadblock30GemmIdentityThreadblockSwizzleILi8EEELi4ENS9_13OpMultiplyAddELNS1_23SharedMemoryClearOptionE0ELb0ELb0ELb0ENS5_31Tensor5DPermute02413ColumnMajorILi16ELi3ELi8EEENS5_9NoPermuteENS5_34Tensor4DPermute0213RowMajorInverseILi8ELi4EEEvE10SelectBaseISP_vEEEEvNT_6ParamsE,"ax",@progbits
	.align	128
.text._ZN7cutlass7Kernel2INS_4gemm6kernel20DefaultGemmUniversalINS_6half_tENS_6layout11ColumnMajorELNS_16ComplexTransformE0ELi8ES4_S6_LS7_0ELi8ES4_NS5_8RowMajorEfNS_4arch15OpClassTensorOpENS9_4Sm80ENS1_9GemmShapeILi128ELi128ELi32EEENSC_ILi64ELi64ELi32EEENSC_ILi16ELi8ELi16EEENS_8epilogue6thread17LinearCombinationIS4_Li8EffLNSH_9ScaleType4KindE0ELNS_15FloatRoundStyleE2ES4_EENS1_11threadblock30GemmIdentityThreadblockSwizzleILi8EEELi4ENS9_13OpMultiplyAddELNS1_23SharedMemoryClearOptionE0ELb0ELb0ELb0ENS5_31Tensor5DPermute02413ColumnMajorILi16ELi3ELi8EEENS5_9NoPermuteENS5_34Tensor4DPermute0213RowMajorInverseILi8ELi4EEEvE10SelectBaseISP_vEEEEvNT_6ParamsE:
        .type           _ZN7cutlass7Kernel2INS_4gemm6kernel20DefaultGemmUniversalINS_6half_tENS_6layout11ColumnMajorELNS_16ComplexTransformE0ELi8ES4_S6_LS7_0ELi8ES4_NS5_8RowMajorEfNS_4arch15OpClassTensorOpENS9_4Sm80ENS1_9GemmShapeILi128ELi128ELi32EEENSC_ILi64ELi64ELi32EEENSC_ILi16ELi8ELi16EEENS_8epilogue6thread17LinearCombinationIS4_Li8EffLNSH_9ScaleType4KindE0ELNS_15FloatRoundStyleE2ES4_EENS1_11threadblock30GemmIdentityThreadblockSwizzleILi8EEELi4ENS9_13OpMultiplyAddELNS1_23SharedMemoryClearOptionE0ELb0ELb0ELb0ENS5_31Tensor5DPermute02413ColumnMajorILi16ELi3ELi8EEENS5_9NoPermuteENS5_34Tensor4DPermute0213RowMajorInverseILi8ELi4EEEvE10SelectBaseISP_vEEEEvNT_6ParamsE,@function
        .size           _ZN7cutlass7Kernel2INS_4gemm6kernel20DefaultGemmUniversalINS_6half_tENS_6layout11ColumnMajorELNS_16ComplexTransformE0ELi8ES4_S6_LS7_0ELi8ES4_NS5_8RowMajorEfNS_4arch15OpClassTensorOpENS9_4Sm80ENS1_9GemmShapeILi128ELi128ELi32EEENSC_ILi64ELi64ELi32EEENSC_ILi16ELi8ELi16EEENS_8epilogue6thread17LinearCombinationIS4_Li8EffLNSH_9ScaleType4KindE0ELNS_15FloatRoundStyleE2ES4_EENS1_11threadblock30GemmIdentityThreadblockSwizzleILi8EEELi4ENS9_13OpMultiplyAddELNS1_23SharedMemoryClearOptionE0ELb0ELb0ELb0ENS5_31Tensor5DPermute02413ColumnMajorILi16ELi3ELi8EEENS5_9NoPermuteENS5_34Tensor4DPermute0213RowMajorInverseILi8ELi4EEEvE10SelectBaseISP_vEEEEvNT_6ParamsE,(.L_x_4332 - _ZN7cutlass7Kernel2INS_4gemm6kernel20DefaultGemmUniversalINS_6half_tENS_6layout11ColumnMajorELNS_16ComplexTransformE0ELi8ES4_S6_LS7_0ELi8ES4_NS5_8RowMajorEfNS_4arch15OpClassTensorOpENS9_4Sm80ENS1_9GemmShapeILi128ELi128ELi32EEENSC_ILi64ELi64ELi32EEENSC_ILi16ELi8ELi16EEENS_8epilogue6thread17LinearCombinationIS4_Li8EffLNSH_9ScaleType4KindE0ELNS_15FloatRoundStyleE2ES4_EENS1_11threadblock30GemmIdentityThreadblockSwizzleILi8EEELi4ENS9_13OpMultiplyAddELNS1_23SharedMemoryClearOptionE0ELb0ELb0ELb0ENS5_31Tensor5DPermute02413ColumnMajorILi16ELi3ELi8EEENS5_9NoPermuteENS5_34Tensor4DPermute0213RowMajorInverseILi8ELi4EEEvE10SelectBaseISP_vEEEEvNT_6ParamsE)
        .other          _ZN7cutlass7Kernel2INS_4gemm6kernel20DefaultGemmUniversalINS_6half_tENS_6layout11ColumnMajorELNS_16ComplexTransformE0ELi8ES4_S6_LS7_0ELi8ES4_NS5_8RowMajorEfNS_4arch15OpClassTensorOpENS9_4Sm80ENS1_9GemmShapeILi128ELi128ELi32EEENSC_ILi64ELi64ELi32EEENSC_ILi16ELi8ELi16EEENS_8epilogue6thread17LinearCombinationIS4_Li8EffLNSH_9ScaleType4KindE0ELNS_15FloatRoundStyleE2ES4_EENS1_11threadblock30GemmIdentityThreadblockSwizzleILi8EEELi4ENS9_13OpMultiplyAddELNS1_23SharedMemoryClearOptionE0ELb0ELb0ELb0ENS5_31Tensor5DPermute02413ColumnMajorILi16ELi3ELi8EEENS5_9NoPermuteENS5_34Tensor4DPermute0213RowMajorInverseILi8ELi4EEEvE10SelectBaseISP_vEEEEvNT_6ParamsE,@"STO_CUDA_ENTRY STV_DEFAULT"
_ZN7cutlass7Kernel2INS_4gemm6kernel20DefaultGemmUniversalINS_6half_tENS_6layout11ColumnMajorELNS_16ComplexTransformE0ELi8ES4_S6_LS7_0ELi8ES4_NS5_8RowMajorEfNS_4arch15OpClassTensorOpENS9_4Sm80ENS1_9GemmShapeILi128ELi128ELi32EEENSC_ILi64ELi64ELi32EEENSC_ILi16ELi8ELi16EEENS_8epilogue6thread17LinearCombinationIS4_Li8EffLNSH_9ScaleType4KindE0ELNS_15FloatRoundStyleE2ES4_EENS1_11threadblock30GemmIdentityThreadblockSwizzleILi8EEELi4ENS9_13OpMultiplyAddELNS1_23SharedMemoryClearOptionE0ELb0ELb0ELb0ENS5_31Tensor5DPermute02413ColumnMajorILi16ELi3ELi8EEENS5_9NoPermuteENS5_34Tensor4DPermute0213RowMajorInverseILi8ELi4EEEvE10SelectBaseISP_vEEEEvNT_6ParamsE:
        /* <DEDUP_REMOVED lines=37> */
.L_x_2766:
        /* <DEDUP_REMOVED lines=18> */
.L_x_2768:
[----:B------:R-:W1:Y:S08]  /*0370*/  LDC.64 R16, c[0x0][0x4a0] ;  /* 0x00012800ff107b82 */ /* 0x000e700000000a00 */
[----:B------:R-:W2:Y:S01]  /*0380*/  LDC.64 R202, c[0x0][0x4a8] ;  /* 0x00012a00ffca7b82 */ /* 0x000ea20000000a00 */
[----:B-1----:R-:W-:-:S06]  /*0390*/  IMAD.WIDE.U32 R16, R201, 0x8, R16 ;  /* 0x00000008c9107825 */ /* 0x002fcc00078e0010 */
[----:B------:R-:W5:Y:S01]  /*03a0*/  LDG.E.64 R16, desc[UR36][R16.64] ;  /* 0x0000002410107981 */ /* 0x000f62000c1e1b00 */
[----:B--2---:R-:W-:-:S06]  /*03b0*/  IMAD.WIDE.U32 R202, R201, 0x8, R202 ;  /* 0x00000008c9ca7825 */ /* 0x004fcc00078e00ca */
[----:B------:R-:W5:Y:S02]  /*03c0*/  LDG.E.64 R202, desc[UR36][R202.64] ;  /* 0x00000024caca7981 */ /* 0x000f64000c1e1b00 */
.L_x_2767:
[----:B------:R-:W2:Y:S01]  /*03d0*/  S2R R2, SR_TID.X ;  /* 0x0000000000027919 */ /* 0x000ea20000002100 */
[----:B------:R-:W3:Y:S01]  /*03e0*/  LDCU UR4, c[0x0][0x384] ;  /* 0x00007080ff0477ac */ /* 0x000ee20008000800 */
[----:B-1----:R-:W-:-:S05]  /*03f0*/  IMAD.IADD R18, R25, 0x1, -R24 ;  /* 0x0000000119127824 */ /* 0x002fca00078e0a18 */
[----:B------:R-:W-:-:S04]  /*0400*/  SHF.R.S32.HI R3, RZ, 0x1f, R18 ;  /* 0x0000001fff037819 */ /* 0x000fc80000011412 */
[----:B------:R-:W-:-:S04]  /*0410*/  LEA.HI R3, R3, R18, RZ, 0x5 ;  /* 0x0000001203037211 */ /* 0x000fc800078f28ff */
[----:B------:R-:W-:Y:S01]  /*0420*/  LOP3.LUT R3, R3, 0xffffffe0, RZ, 0xc0, !PT ;  /* 0xffffffe003037812 */ /* 0x000fe200078ec0ff */
[----:B---3--:R-:W-:-:S04]  /*0430*/  ULOP3.LUT UP0, URZ, UR4, 0x3, URZ, 0xc0, !UPT ;  /* 0x0000000304ff7892 */ /* 0x008fc8000f80c0ff */
[----:B------:R-:W-:Y:S01]  /*0440*/  IMAD.IADD R230, R18, 0x1, -R3 ;  /* 0x0000000112e67824 */ /* 0x000fe200078e0a03 */
[----:B------:R-:W-:Y:S04]  /*0450*/  BAR.SYNC.DEFER_BLOCKING 0x0 ;  /* 0x0000000000007b1d */ /* 0x000fe80000010000 */
[----:B------:R-:W-:-:S04]  /*0460*/  ISETP.NE.AND P0, PT, R230, RZ, PT ;  /* 0x000000ffe600720c */ /* 0x000fc80003f05270 */
[----:B------:R-:W-:Y:S01]  /*0470*/  SEL R230, R230, 0x20, P0 ;  /* 0x00000020e6e67807 */ /* 0x000fe20000000000 */
[C---:B--2---:R-:W-:Y:S01]  /*0480*/  IMAD.SHL.U32 R22, R2.reuse, 0x8, RZ ;  /* 0x0000000802167824 */ /* 0x044fe200078e00ff */
[--C-:B------:R-:W-:Y:S02]  /*0490*/  SHF.R.U32.HI R23, RZ, 0x5, R2.reuse ;  /* 0x00000005ff177819 */ /* 0x100fe40000011602 */
[----:B------:R-:W-:Y:S02]  /*04a0*/  LOP3.LUT R19, R2, 0x7, RZ, 0xc0, !PT ;  /* 0x0000000702137812 */ /* 0x000fe400078ec0ff */
[----:B------:R-:W-:Y:S02]  /*04b0*/  LOP3.LUT R31, R22, 0x38, RZ, 0xc0, !PT ;  /* 0x00000038161f7812 */ /* 0x000fe400078ec0ff */
[----:B------:R-:W-:-:S03]  /*04c0*/  SHF.R.U32.HI R173, RZ, 0x3, R2 ;  /* 0x00000003ffad7819 */ /* 0x000fc60000011602 */
[----:B------:R-:W-:-:S04]  /*04d0*/  IMAD R30, R30, 0x80, R31 ;  /* 0x000000801e1e7824 */ /* 0x000fc800078e021f */
        /* <DEDUP_REMOVED lines=18> */
.L_x_2769:
        /* <DEDUP_REMOVED lines=18> */
.L_x_2770:
[----:B------:R-:W1:Y:S01]  /*0720*/  LDC.64 R8, c[0x0][0x3b8] ;  /* 0x0000ee00ff087b82 */ /* 0x000e620000000a00 */
[----:B------:R-:W-:Y:S01]  /*0730*/  LOP3.LUT R0, R173, 0x3, RZ, 0xc0, !PT ;  /* 0x00000003ad007812 */ /* 0x000fe200078ec0ff */
[----:B------:R-:W-:Y:S01]  /*0740*/  IMAD.MOV.U32 R31, RZ, RZ, RZ ;  /* 0x000000ffff1f7224 */ /* 0x000fe200078e00ff */
[----:B------:R-:W-:Y:S01]  /*0750*/  SHF.R.U32.HI R6, RZ, 0x2, R2 ;  /* 0x00000002ff067819 */ /* 0x000fe20000011602 */
[----:B------:R-:W-:Y:S01]  /*0760*/  UMOV UR4, 0xffffffff ;  /* 0xffffffff00047882 */ /* 0x000fe20000000000 */
[----:B------:R-:W-:Y:S01]  /*0770*/  LOP3.LUT R15, R22, 0x18, RZ, 0xc0, !PT ;  /* 0x00000018160f7812 */ /* 0x000fe200078ec0ff */
[----:B------:R-:W-:Y:S01]  /*0780*/  IMAD R3, R23, 0x8, R0 ;  /* 0x0000000817037824 */ /* 0x000fe200078e0200 */
[--C-:B------:R-:W-:Y:S01]  /*0790*/  VIADDMNMX R0, R24, R230, R25.reuse, PT ;  /* 0x000000e618007246 */ /* 0x100fe20003800119 */
[----:B------:R-:W2:Y:S01]  /*07a0*/  LDC.64 R4, c[0x0][0x380] ;  /* 0x0000e000ff047b82 */ /* 0x000ea20000000a00 */
[----:B------:R-:W-:Y:S01]  /*07b0*/  SHF.R.S32.HI R14, RZ, 0x1f, R25 ;  /* 0x0000001fff0e7819 */ /* 0x000fe20000011419 */
[----:B------:R-:W-:-:S02]  /*07c0*/  IMAD.IADD R7, R3, 0x1, R24 ;  /* 0x0000000103077824 */ /* 0x000fc400078e0218 */
[----:B------:R-:W-:Y:S01]  /*07d0*/  IMAD.IADD R20, R15, 0x1, R24 ;  /* 0x000000010f147824 */ /* 0x000fe200078e0218 */
[----:B------:R-:W-:Y:S01]  /*07e0*/  LEA.HI R14, R14, R25, RZ, 0x3 ;  /* 0x000000190e0e7211 */ /* 0x000fe200078f18ff */
[----:B------:R-:W-:Y:S01]  /*07f0*/  VIADD R13, R7, 0x4 ;  /* 0x00000004070d7836 */ /* 0x000fe20000000000 */
[----:B------:R-:W-:Y:S02]  /*0800*/  SHF.R.S32.HI R11, RZ, 0x1f, R7 ;  /* 0x0000001fff0b7819 */ /* 0x000fe40000011407 */
[-C--:B------:R-:W-:Y:S02]  /*0810*/  ISETP.GE.AND P0, PT, R20, R0.reuse, PT ;  /* 0x000000001400720c */ /* 0x080fe40003f06270 */
[----:B------:R-:W-:Y:S02]  /*0820*/  ISETP.GE.AND P3, PT, R13, R0, PT ;  /* 0x000000000d00720c */ /* 0x000fe40003f66270 */
[----:B------:R-:W-:Y:S01]  /*0830*/  SHF.R.S32.HI R211, RZ, 0x3, R14 ;  /* 0x00000003ffd37819 */ /* 0x000fe2000001140e */
[-C--:B-1----:R-:W-:Y:S01]  /*0840*/  IMAD R10, R11, R8.reuse, RZ ;  /* 0x000000080b0a7224 */ /* 0x082fe200078e02ff */
[----:B------:R-:W-:Y:S01]  /*0850*/  LOP3.LUT R11, R6, 0x7, RZ, 0xc0, !PT ;  /* 0x00000007060b7812 */ /* 0x000fe200078ec0ff */
[----:B------:R-:W-:Y:S01]  /*0860*/  IMAD.WIDE.U32 R12, R7, R8, R30 ;  /* 0x00000008070c7225 */ /* 0x000fe200078e001e */
[----:B------:R-:W1:Y:S02]  /*0870*/  LDC R6, c[0x0][0x3d8] ;  /* 0x0000f600ff067b82 */ /* 0x000e640000000800 */
[----:B------:R-:W-:Y:S01]  /*0880*/  LOP3.LUT R22, R11, 0x3e0, R2, 0xf8, !PT ;  /* 0x000003e00b167812 */ /* 0x000fe200078ef802 */
[----:B------:R-:W-:Y:S01]  /*0890*/  IMAD R10, R7, R9, R10 ;  /* 0x00000009070a7224 */ /* 0x000fe200078e020a */
[----:B-----5:R-:W-:-:S02]  /*08a0*/  LEA R16, P1, R12, R16, 0x1 ;  /* 0x000000100c107211 */ /* 0x020fc400078208ff */
[----:B------:R-:W-:Y:S01]  /*08b0*/  SEL R11, RZ, 0x2, P0 ;  /* 0x00000002ff0b7807 */ /* 0x000fe20000000000 */
[----:B------:R-:W-:Y:S01]  /*08c0*/  IMAD R174, R29, 0x80, R22 ;  /* 0x000000801dae7824 */ /* 0x000fe200078e0216 */
[-C--:B--2---:R-:W-:Y:S01]  /*08d0*/  ISETP.GE.AND P5, PT, R30, R4.reuse, PT ;  /* 0x000000041e00720c */ /* 0x084fe20003fa6270 */
[----:B------:R-:W-:Y:S01]  /*08e0*/  IMAD.IADD R10, R13, 0x1, R10 ;  /* 0x000000010d0a7824 */ /* 0x000fe200078e020a */
[----:B------:R-:W-:Y:S01]  /*08f0*/  ISETP.GE.AND P4, PT, R27, R4, PT ;  /* 0x000000041b00720c */ /* 0x000fe20003f86270 */
[C---:B------:R-:W-:Y:S01]  /*0900*/  VIADD R224, R174.reuse, 0x8 ;  /* 0x00000008aee07836 */ /* 0x040fe20000000000 */
[C---:B------:R-:W-:Y:S01]  /*0910*/  ISETP.LT.AND P6, PT, R174.reuse, R5, !P0 ;  /* 0x00000005ae00720c */ /* 0x040fe200047c1270 */
[----:B------:R-:W-:Y:S01]  /*0920*/  VIADD R172, R174, 0x10 ;  /* 0x00000010aeac7836 */ /* 0x000fe20000000000 */
[----:B------:R-:W-:Y:S01]  /*0930*/  LEA.HI.X R17, R12, R17, R10, 0x1, P1 ;  /* 0x000000110c117211 */ /* 0x000fe200008f0c0a */
[----:B------:R-:W-:Y:S01]  /*0940*/  VIADD R222, R174, 0x18 ;  /* 0x00000018aede7836 */ /* 0x000fe20000000000 */
[----:B------:R-:W-:-:S02]  /*0950*/  SEL R10, RZ, 0x4, P0 ;  /* 0x00000004ff0a7807 */ /* 0x000fc40000000000 */
[-C--:B------:R-:W-:Y:S02]  /*0960*/  ISETP.GE.AND P2, PT, R224, R5.reuse, PT ;  /* 0x00000005e000720c */ /* 0x080fe40003f46270 */
[----:B------:R-:W-:Y:S02]  /*0970*/  ISETP.GE.AND P1, PT, R172, R5, PT ;  /* 0x00000005ac00720c */ /* 0x000fe40003f26270 */
[----:B------:R-:W-:Y:S02]  /*0980*/  SEL R4, RZ, 0x8, P0 ;  /* 0x00000008ff047807 */ /* 0x000fe40000000000 */
[----:B------:R-:W-:Y:S02]  /*0990*/  SEL R12, RZ, 0x1, !P6 ;  /* 0x00000001ff0c7807 */ /* 0x000fe40007000000 */
[----:B------:R-:W-:Y:S02]  /*09a0*/  SEL R11, R11, RZ, !P2 ;  /* 0x000000ff0b0b7207 */ /* 0x000fe40005000000 */
[----:B------:R-:W-:-:S02]  /*09b0*/  SEL R10, R10, RZ, !P1 ;  /* 0x000000ff0a0a7207 */ /* 0x000fc40004800000 */
[----:B------:R-:W-:Y:S02]  /*09c0*/  ISETP.GE.AND P0, PT, R222, R5, PT ;  /* 0x00000005de00720c */ /* 0x000fe40003f06270 */
[----:B------:R-:W-:Y:S02]  /*09d0*/  IADD3 R10, PT, PT, R10, R11, R12 ;  /* 0x0000000b0a0a7210 */ /* 0x000fe40007ffe00c */
[----:B------:R-:W-:Y:S02]  /*09e0*/  SEL R29, R4, RZ, !P0 ;  /* 0x000000ff041d7207 */ /* 0x000fe40004000000 */
[----:B------:R-:W-:Y:S02]  /*09f0*/  ISETP.GE.AND P6, PT, R7, R0, PT ;  /* 0x000000000700720c */ /* 0x000fe40003fc6270 */
[----:B-1----:R-:W-:Y:S01]  /*0a00*/  LEA.HI R212, R6, R6, RZ, 0x1 ;  /* 0x0000000606d47211 */ /* 0x002fe200078f08ff */
[----:B------:R-:W-:Y:S01]  /*0a10*/  IMAD.IADD R29, R10, 0x1, R29 ;  /* 0x000000010a1d7824 */ /* 0x000fe200078e021d */
[----:B------:R-:W-:-:S02]  /*0a20*/  P2R R4, PR, RZ, 0x40 ;  /* 0x00000040ff047803 */ /* 0x000fc40000000000 */
[----:B------:R-:W-:Y:S01]  /*0a30*/  SHF.R.S32.HI R212, RZ, 0x1, R212 ;  /* 0x00000001ffd47819 */ /* 0x000fe200000114d4 */
[----:B------:R-:W-:Y:S06]  /*0a40*/  BRA.DIV UR4, `(.L_x_2771) ;  /* 0x000000d204307947 */ /* 0x000fec000b800000 */
[----:B------:R1:W2:Y:S02]  /*0a50*/  SHFL.IDX PT, R14, R23, RZ, 0x1f ;  /* 0x00001fff170e7589 */ /* 0x0002a400000e0000 */
.L_x_2827:
[----:B------:R-:W-:Y:S01]  /*0a60*/  ISETP.LT.AND P6, PT, R7, R0, !P5 ;  /* 0x000000000700720c */ /* 0x000fe20006fc1270 */
[----:B------:R-:W3:Y:S01]  /*0a70*/  LDC.64 R10, c[0x0][0x3c0] ;  /* 0x0000f000ff0a7b82 */ /* 0x000ee20000000a00 */
[----:B------:R-:W4:Y:S01]  /*0a80*/  S2R R0, SR_CgaCtaId ;  /* 0x0000000000007919 */ /* 0x000f220000008800 */
[----:B------:R-:W-:Y:S01]  /*0a90*/  SEL R26, RZ, 0x2, P4 ;  /* 0x00000002ff1a7807 */ /* 0x000fe20002000000 */
[----:B------:R-:W-:Y:S01]  /*0aa0*/  BSSY.RECONVERGENT B0, `(.L_x_2772) ;  /* 0x0000077000007945 */ /* 0x000fe20003800200 */
[----:B------:R-:W-:Y:S02]  /*0ab0*/  SEL R6, RZ, 0x1, !P6 ;  /* 0x00000001ff067807 */ /* 0x000fe40007000000 */
[----:B------:R-:W-:Y:S02]  /*0ac0*/  ISETP.NE.AND P6, PT, R4, RZ, PT ;  /* 0x000000ff0400720c */ /* 0x000fe40003fc5270 */
[----:B------:R-:W-:Y:S02]  /*0ad0*/  SEL R27, RZ, 0x4, P5 ;  /* 0x00000004ff1b7807 */ /* 0x000fe40002800000 */
[----:B------:R-:W-:-:S02]  /*0ae0*/  SEL R7, R26, RZ, !P6 ;  /* 0x000000ff1a077207 */ /* 0x000fc40007000000 */
[----:B------:R-:W-:Y:S02]  /*0af0*/  SEL R4, R27, RZ, !P3 ;  /* 0x000000ff1b047207 */ /* 0x000fe40005800000 */
[----:B------:R-:W-:Y:S02]  /*0b00*/  SEL R28, RZ, 0x8, P4 ;  /* 0x00000008ff1c7807 */ /* 0x000fe40002000000 */
[----:B------:R-:W-:Y:S01]  /*0b10*/  IADD3 R4, PT, PT, R4, R7, R6 ;  /* 0x0000000704047210 */ /* 0x000fe20007ffe006 */
[----:B------:R-:W-:Y:S01]  /*0b20*/  VIADD R6, R18, 0x3e ;  /* 0x0000003e12067836 */ /* 0x000fe20000000000 */
[----:B------:R-:W-:Y:S02]  /*0b30*/  SEL R7, R28, RZ, !P3 ;  /* 0x000000ff1c077207 */ /* 0x000fe40005800000 */
[----:B------:R-:W-:Y:S02]  /*0b40*/  MOV R13, 0x400 ;  /* 0x00000400000d7802 */ /* 0x000fe40000000f00 */
[----:B------:R-:W-:Y:S01]  /*0b50*/  ISETP.GE.U32.AND P6, PT, R6, 0x3f, PT ;  /* 0x0000003f0600780c */ /* 0x000fe20003fc6070 */
[----:B------:R-:W-:Y:S01]  /*0b60*/  IMAD.IADD R4, R7, 0x1, R4 ;  /* 0x0000000107047824 */ /* 0x000fe200078e0204 */
[----:B--2---:R-:W-:-:S02]  /*0b70*/  SHF.R.S32.HI R15, RZ, 0x1f, R14 ;  /* 0x0000001fff0f7819 */ /* 0x004fc4000001140e */
[----:B------:R-:W-:Y:S02]  /*0b80*/  SEL R29, R29, RZ, P6 ;  /* 0x000000ff1d1d7207 */ /* 0x000fe40003000000 */
[----:B------:R-:W-:Y:S02]  /*0b90*/  SEL R6, R4, RZ, P6 ;  /* 0x000000ff04067207 */ /* 0x000fe40003000000 */
[----:B------:R-:W-:Y:S02]  /*0ba0*/  LEA.HI R210, R15, R14, RZ, 0x2 ;  /* 0x0000000e0fd27211 */ /* 0x000fe400078f10ff */
[----:B------:R-:W-:Y:S01]  /*0bb0*/  SHF.R.U32.HI R213, RZ, 0x1, R2 ;  /* 0x00000001ffd57819 */ /* 0x000fe20000011602 */
[----:B------:R-:W-:Y:S01]  /*0bc0*/  IMAD.SHL.U32 R7, R6, 0x10, RZ ;  /* 0x0000001006077824 */ /* 0x000fe200078e00ff */
[----:B----4-:R-:W-:Y:S01]  /*0bd0*/  LEA R0, R0, R13, 0x18 ;  /* 0x0000000d00007211 */ /* 0x010fe200078ec0ff */
[----:B------:R-:W-:Y:S01]  /*0be0*/  IMAD.SHL.U32 R4, R6, 0x8, RZ ;  /* 0x0000000806047824 */ /* 0x000fe200078e00ff */
[----:B------:R-:W-:-:S02]  /*0bf0*/  LOP3.LUT R13, R2, 0x3, R173, 0x48, !PT ;  /* 0x00000003020d7812 */ /* 0x000fc400078e48ad */
[----:B------:R-:W-:Y:S01]  /*0c00*/  LOP3.LUT P4, RZ, R7, 0x10, RZ, 0xc0, !PT ;  /* 0x0000001007ff7812 */ /* 0x000fe2000788c0ff */
[----:B------:R-:W-:Y:S01]  /*0c10*/  IMAD.SHL.U32 R7, R3, 0x100, RZ ;  /* 0x0000010003077824 */ /* 0x000fe200078e00ff */
[----:B------:R-:W-:Y:S02]  /*0c20*/  LOP3.LUT R12, R13, 0x4, R2, 0xf8, !PT ;  /* 0x000000040d0c7812 */ /* 0x000fe400078ef802 */
[----:B------:R-:W-:Y:S01]  /*0c30*/  LOP3.LUT P3, RZ, R4, 0x10, RZ, 0xc0, !PT ;  /* 0x0000001004ff7812 */ /* 0x000fe2000786c0ff */
[----:B------:R-:W-:Y:S01]  /*0c40*/  IMAD.SHL.U32 R4, R19, 0x10, RZ ;  /* 0x0000001013047824 */ /* 0x000fe200078e00ff */
[----:B------:R-:W-:Y:S01]  /*0c50*/  LOP3.LUT R209, R210, 0xfffc, RZ, 0xc0, !PT ;  /* 0x0000fffcd2d17812 */ /* 0x000fe200078ec0ff */
[----:B------:R-:W-:Y:S01]  /*0c60*/  IMAD R21, R12, 0x10, R7 ;  /* 0x000000100c157824 */ /* 0x000fe200078e0207 */
[----:B------:R-:W-:Y:S01]  /*0c70*/  LOP3.LUT R3, R2, R173, RZ, 0x3c, !PT ;  /* 0x000000ad02037212 */ /* 0x000fe200078e3cff */
[----:B------:R-:W-:Y:S01]  /*0c80*/  IMAD.SHL.U32 R12, R6, 0x4, RZ ;  /* 0x00000004060c7824 */ /* 0x000fe200078e00ff */
[----:B------:R-:W-:Y:S01]  /*0c90*/  LOP3.LUT R4, R4, 0x40, RZ, 0xc, !PT ;  /* 0x0000004004047812 */ /* 0x000fe200078e0cff */
[----:B------:R-:W-:Y:S01]  /*0ca0*/  IMAD.IADD R209, R14, 0x1, -R209 ;  /* 0x000000010ed17824 */ /* 0x000fe200078e0ad1 */
[----:B------:R-:W-:Y:S01]  /*0cb0*/  LOP3.LUT R213, R213, 0x8, RZ, 0xc0, !PT ;  /* 0x00000008d5d57812 */ /* 0x000fe200078ec0ff */
[----:B------:R-:W-:Y:S01]  /*0cc0*/  IMAD.IADD R21, R21, 0x1, R0 ;  /* 0x0000000115157824 */ /* 0x000fe200078e0200 */
[----:B------:R-:W-:Y:S01]  /*0cd0*/  SHF.R.S32.HI R210, RZ, 0x2, R210 ;  /* 0x00000002ffd27819 */ /* 0x000fe200000114d2 */
[----:B------:R-:W-:Y:S01]  /*0ce0*/  IMAD.SHL.U32 R3, R3, 0x10, RZ ;  /* 0x0000001003037824 */ /* 0x000fe200078e00ff */
[----:B------:R-:W-:Y:S01]  /*0cf0*/  LOP3.LUT R14, R209, 0x80, RZ, 0xc0, !PT ;  /* 0x00000080d10e7812 */ /* 0x000fe200078ec0ff */
[----:B------:R-:W-:Y:S01]  /*0d00*/  IMAD.SHL.U32 R6, R6, 0x2, RZ ;  /* 0x0000000206067824 */ /* 0x000fe200078e00ff */
[----:B------:R-:W-:Y:S01]  /*0d10*/  @!PT LDS RZ, [RZ] ;  /* 0x00000000fffff984 */ /* 0x000fe20000000800 */
[----:B------:R-:W-:Y:S01]  /*0d20*/  @!PT LDS RZ, [RZ] ;  /* 0x00000000fffff984 */ /* 0x000fe20000000800 */
[----:B------:R-:W-:Y:S01]  /*0d30*/  @!PT LDS RZ, [RZ] ;  /* 0x00000000fffff984 */ /* 0x000fe20000000800 */
[----:B------:R2:W-:Y:S01]  /*0d40*/  LDGSTS.E.BYPASS.LTC128B.128 [R21], desc[UR36][R16.64], P4 ;  /* 0x0000000010157fae */ /* 0x0005e2000a181a24 */
[----:B------:R-:W-:-:S02]  /*0d50*/  LOP3.LUT P4, RZ, R12, 0x10, RZ, 0xc0, !PT ;  /* 0x000000100cff7812 */ /* 0x000fc4000788c0ff */
[----:B------:R-:W-:Y:S01]  /*0d60*/  LOP3.LUT R4, R4, 0x30, R3, 0xf8, !PT ;  /* 0x0000003004047812 */ /* 0x000fe200078ef803 */
[----:B------:R2:W-:Y:S01]  /*0d70*/  LDGSTS.E.BYPASS.LTC128B.128 [R21+0x80], desc[UR36][R16.64+0x80], P3 ;  /* 0x0008008010157fae */ /* 0x0005e20009981a24 */
[----:B---3--:R-:W-:Y:S02]  /*0d80*/  IADD3 R24, P3, PT, R16, R10, RZ ;  /* 0x0000000a10187210 */ /* 0x008fe40007f7e0ff */
[----:B------:R-:W-:Y:S02]  /*0d90*/  LEA.HI R3, R14, R209, RZ, 0x19 ;  /* 0x000000d10e037211 */ /* 0x000fe400078fc8ff */
[----:B------:R-:W-:Y:S01]  /*0da0*/  LOP3.LUT R213, R213, 0x7, R2, 0xf8, !PT ;  /* 0x00000007d5d57812 */ /* 0x000fe200078ef802 */
[----:B------:R-:W-:Y:S01]  /*0db0*/  IMAD.X R25, R17, 0x1, R11, P3 ;  /* 0x0000000111197824 */ /* 0x000fe200018e060b */
[----:B------:R-:W-:Y:S02]  /*0dc0*/  LOP3.LUT R12, R3, 0xfffe, RZ, 0xc0, !PT ;  /* 0x0000fffe030c7812 */ /* 0x000fe400078ec0ff */
[----:B------:R-:W-:Y:S01]  /*0dd0*/  LOP3.LUT P3, RZ, R6, 0x10, RZ, 0xc0, !PT ;  /* 0x0000001006ff7812 */ /* 0x000fe2000786c0ff */
[----:B------:R-:W-:Y:S01]  /*0de0*/  IMAD.SHL.U32 R213, R213, 0x10, RZ ;  /* 0x00000010d5d57824 */ /* 0x000fe200078e00ff */
[----:B------:R-:W-:Y:S01]  /*0df0*/  SHF.R.U32.HI R6, RZ, 0x1, R19 ;  /* 0x00000001ff067819 */ /* 0x000fe20000011613 */
[----:B------:R-:W-:Y:S01]  /*0e00*/  IMAD.MOV R12, RZ, RZ, -R12 ;  /* 0x000000ffff0c7224 */ /* 0x000fe200078e0a0c */
[----:B------:R-:W-:Y:S01]  /*0e10*/  LOP3.LUT R19, R7, R4, RZ, 0xfc, !PT ;  /* 0x0000000407137212 */ /* 0x000fe200078efcff */
[----:B------:R-:W-:Y:S01]  /*0e20*/  IMAD.SHL.U32 R4, R2, 0x4, RZ ;  /* 0x0000000402047824 */ /* 0x000fe200078e00ff */
[----:B------:R-:W-:-:S02]  /*0e30*/  PRMT R208, R3, 0x8880, RZ ;  /* 0x0000888003d07816 */ /* 0x000fc400000000ff */
[----:B------:R-:W-:Y:S01]  /*0e40*/  PRMT R12, R12, 0x7710, RZ ;  /* 0x000077100c0c7816 */ /* 0x000fe200000000ff */
[----:B------:R-:W-:Y:S01]  /*0e50*/  IMAD.IADD R19, R0, 0x1, R19 ;  /* 0x0000000100137824 */ /* 0x000fe200078e0213 */
[----:B------:R-:W-:Y:S02]  /*0e60*/  SHF.R.S32.HI R208, RZ, 0x1, R208 ;  /* 0x00000001ffd07819 */ /* 0x000fe400000114d0 */
[----:B------:R-:W-:Y:S01]  /*0e70*/  LOP3.LUT R7, R6, 0x1, R173, 0x78, !PT ;  /* 0x0000000106077812 */ /* 0x000fe200078e78ad */
[----:B------:R-:W-:Y:S01]  /*0e80*/  IMAD.IADD R209, R209, 0x1, R12 ;  /* 0x00000001d1d17824 */ /* 0x000fe200078e020c */
[----:B------:R2:W-:Y:S01]  /*0e90*/  LDGSTS.E.BYPASS.LTC128B.128 [R19+0x400], desc[UR36][R24.64], P4 ;  /* 0x0040000018137fae */ /* 0x0005e2000a181a24 */
[----:B------:R-:W-:Y:S02]  /*0ea0*/  PRMT R208, R208, 0x9910, RZ ;  /* 0x00009910d0d07816 */ /* 0x000fe400000000ff */
[----:B------:R-:W-:Y:S02]  /*0eb0*/  CS2R R12, SRZ ;  /* 0x00000000000c7805 */ /* 0x000fe4000001ff00 */
[----:B------:R-:W-:Y:S01]  /*0ec0*/  LOP3.LUT R4, R7, 0x4, R4, 0xf8, !PT ;  /* 0x0000000407047812 */ /* 0x000fe200078ef804 */
[----:B------:R2:W-:Y:S01]  /*0ed0*/  LDGSTS.E.BYPASS.LTC128B.128 [R19+0x480], desc[UR36][R24.64+0x80], P3 ;  /* 0x0048008018137fae */ /* 0x0005e20009981a24 */
[----:B------:R-:W-:Y:S01]  /*0ee0*/  LOP3.LUT P3, R14, R29, 0x1, RZ, 0xc0, !PT ;  /* 0x000000011d0e7812 */ /* 0x000fe2000786c0ff */
[----:B------:R-:W-:Y:S01]  /*0ef0*/  IMAD R199, R208, 0x80, R210 ;  /* 0x00000080d0c77824 */ /* 0x000fe200078e02d2 */
[----:B------:R-:W-:-:S02]  /*0f00*/  PRMT R15, R209, 0x8880, RZ ;  /* 0x00008880d10f7816 */ /* 0x000fc400000000ff */
[----:B------:R-:W-:Y:S01]  /*0f10*/  LOP3.LUT R3, R173, 0x1, RZ, 0xc0, !PT ;  /* 0x00000001ad037812 */ /* 0x000fe200078ec0ff */
[----:B------:R-:W-:Y:S01]  /*0f20*/  IMAD.SHL.U32 R199, R199, 0x8, RZ ;  /* 0x00000008c7c77824 */ /* 0x000fe200078e00ff */
[----:B------:R-:W-:Y:S01]  /*0f30*/  LOP3.LUT R209, R209, 0xffff, RZ, 0xc0, !PT ;  /* 0x0000ffffd1d17812 */ /* 0x000fe200078ec0ff */
[----:B------:R-:W-:Y:S01]  /*0f40*/  IMAD R198, R210, 0x40, R15 ;  /* 0x00000040d2c67824 */ /* 0x000fe200078e020f */
[----:B------:R-:W-:Y:S02]  /*0f50*/  LOP3.LUT R7, R2, 0x4, RZ, 0xc0, !PT ;  /* 0x0000000402077812 */ /* 0x000fe400078ec0ff */
[----:B------:R-:W-:Y:S01]  /*0f60*/  LOP3.LUT R176, R3, 0x3, R2, 0x78, !PT ;  /* 0x0000000303b07812 */ /* 0x000fe200078e7802 */
[----:B------:R-:W-:Y:S01]  /*0f70*/  IMAD.SHL.U32 R198, R198, 0x80, RZ ;  /* 0x00000080c6c67824 */ /* 0x000fe200078e00ff */
[----:B------:R-:W-:Y:S02]  /*0f80*/  PRMT R209, R209, 0x8880, RZ ;  /* 0x00008880d1d17816 */ /* 0x000fe400000000ff */
[----:B------:R-:W-:Y:S01]  /*0f90*/  LOP3.LUT R4, R4, 0xe0, R213, 0xf8, !PT ;  /* 0x000000e004047812 */ /* 0x000fe200078ef8d5 */
[----:B------:R-:W-:Y:S06]  /*0fa0*/  @!P3 BRA `(.L_x_2773) ;  /* 0x000000000098b947 */ /* 0x000fec0003800000 */
[-C--:B--2---:R-:W-:Y:S01]  /*0fb0*/  IABS R16, R211.reuse ;  /* 0x000000d300107213 */ /* 0x084fe20000000000 */
[----:B------:R-:W-:Y:S01]  /*0fc0*/  IMAD.MOV.U32 R30, RZ, RZ, RZ ;  /* 0x000000ffff1e7224 */ /* 0x000fe200078e00ff */
        /* <DEDUP_REMOVED lines=36> */
.L_x_2773:
[----:B------:R-:W-:Y:S05]  /*1210*/  BSYNC.RECONVERGENT B0 ;  /* 0x0000000000007941 */ /* 0x000fea0003800200 */
.L_x_2772:
[----:B------:R-:W-:Y:S01]  /*1220*/  SHF.R.U32.HI R15, RZ, 0x1, R22 ;  /* 0x00000001ff0f7819 */ /* 0x000fe20000011616 */
[----:B------:R-:W-:Y:S01]  /*1230*/  IMAD.SHL.U32 R14, R14, 0x10, RZ ;  /* 0x000000100e0e7824 */ /* 0x000fe200078e00ff */
[----:B------:R-:W-:Y:S02]  /*1240*/  BSSY.RECONVERGENT B0, `(.L_x_2774) ;  /* 0x0000036000007945 */ /* 0x000fe40003800200 */
[----:B--2---:R-:W-:Y:S02]  /*1250*/  LOP3.LUT R16, R15, 0x3, R2, 0x48, !PT ;  /* 0x000000030f107812 */ /* 0x004fe400078e4802 */
[----:B------:R-:W-:Y:S01]  /*1260*/  ISETP.NE.U32.AND P3, PT, R14, RZ, PT ;  /* 0x000000ff0e00720c */ /* 0x000fe20003f65070 */
[----:B------:R-:W-:Y:S02]  /*1270*/  IMAD.MOV.U32 R14, RZ, RZ, R12 ;  /* 0x000000ffff0e7224 */ /* 0x000fe400078e000c */
[----:B------:R-:W-:-:S04]  /*1280*/  IMAD.IADD R16, R7, 0x1, R16 ;  /* 0x0000000107107824 */ /* 0x000fc800078e0210 */
[----:B------:R-:W-:Y:S01]  /*1290*/  IMAD R17, R15, 0x20, R16 ;  /* 0x000000200f117824 */ /* 0x000fe200078e0210 */
[----:B------:R-:W-:Y:S02]  /*12a0*/  MOV R15, R13 ;  /* 0x0000000d000f7202 */ /* 0x000fe40000000f00 */
[----:B------:R-:W-:Y:S02]  /*12b0*/  CS2R R12, SRZ ;  /* 0x00000000000c7805 */ /* 0x000fe4000001ff00 */
[----:B------:R-:W-:-:S05]  /*12c0*/  LEA R17, R17, R0, 0x4 ;  /* 0x0000000011117211 */ /* 0x000fca00078e20ff */
        /* <DEDUP_REMOVED lines=45> */
.L_x_2775:
[----:B------:R-:W-:Y:S05]  /*15a0*/  BSYNC.RECONVERGENT B0 ;  /* 0x0000000000007941 */ /* 0x000fea0003800200 */
.L_x_2774:
[----:B--2---:R-:W-:Y:S01]  /*15b0*/  VIADD R15, R22, 0x8 ;  /* 0x00000008160f7836 */ /* 0x004fe20000000000 */
[----:B------:R-:W-:Y:S01]  /*15c0*/  BSSY.RECONVERGENT B0, `(.L_x_2776) ;  /* 0x0000038000007945 */ /* 0x000fe20003800200 */
[----:B------:R-:W-:-:S03]  /*15d0*/  IMAD.SHL.U32 R16, R16, 0x8, RZ ;  /* 0x0000000810107824 */ /* 0x000fc600078e00ff */
[----:B------:R-:W-:Y:S02]  /*15e0*/  SHF.R.U32.HI R15, RZ, 0x1, R15 ;  /* 0x00000001ff0f7819 */ /* 0x000fe4000001160f */
[----:B------:R-:W-:Y:S02]  /*15f0*/  ISETP.NE.U32.AND P3, PT, R16, RZ, PT ;  /* 0x000000ff1000720c */ /* 0x000fe40003f65070 */
[----:B------:R-:W-:-:S05]  /*1600*/  LOP3.LUT R14, R15, 0x3, R2, 0x48, !PT ;  /* 0x000000030f0e7812 */ /* 0x000fca00078e4802 */
[----:B------:R-:W-:-:S05]  /*1610*/  IMAD.IADD R14, R7, 0x1, R14 ;  /* 0x00000001070e7824 */ /* 0x000fca00078e020e */
[----:B------:R-:W-:Y:S01]  /*1620*/  LEA R15, R15, R14, 0x5 ;  /* 0x0000000e0f0f7211 */ /* 0x000fe200078e28ff */
[----:B------:R-:W-:-:S04]  /*1630*/  IMAD.MOV.U32 R14, RZ, RZ, R12 ;  /* 0x000000ffff0e7224 */ /* 0x000fc800078e000c */
[----:B------:R-:W-:Y:S01]  /*1640*/  IMAD.U32 R16, R15, 0x10, R0 ;  /* 0x000000100f107824 */ /* 0x000fe200078e0000 */
[----:B------:R-:W-:Y:S02]  /*1650*/  MOV R15, R13 ;  /* 0x0000000d000f7202 */ /* 0x000fe40000000f00 */
[----:B------:R-:W-:-:S03]  /*1660*/  CS2R R12, SRZ ;  /* 0x00000000000c7805 */ /* 0x000fc6000001ff00 */
        /* <DEDUP_REMOVED lines=45> */
.L_x_2777:
[----:B------:R-:W-:Y:S05]  /*1940*/  BSYNC.RECONVERGENT B0 ;  /* 0x0000000000007941 */ /* 0x000fea0003800200 */
.L_x_2776:
[----:B------:R-:W-:Y:S01]  /*1950*/  IMAD.SHL.U32 R22, R22, 0x4, RZ ;  /* 0x0000000416167824 */ /* 0x000fe200078e00ff */
[----:B------:R-:W-:Y:S04]  /*1960*/  BSSY.RECONVERGENT B0, `(.L_x_2778) ;  /* 0x0000030000007945 */ /* 0x000fe80003800200 */
[----:B------:R-:W-:Y:S02]  /*1970*/  ISETP.NE.U32.AND P3, PT, R22, RZ, PT ;  /* 0x000000ff1600720c */ /* 0x000fe40003f65070 */
[----:B-1----:R-:W-:-:S11]  /*1980*/  CS2R R22, SRZ ;  /* 0x0000000000167805 */ /* 0x002fd6000001ff00 */
[----:B------:R-:W-:Y:S01]  /*1990*/  @!PT LDS RZ, [RZ] ;  /* 0x00000000fffff984 */ /* 0x000fe20000000800 */
[----:B------:R-:W-:Y:S01]  /*19a0*/  @!PT LDS RZ, [RZ] ;  /* 0x00000000fffff984 */ /* 0x000fe20000000800 */
[----:B------:R-:W-:Y:S01]  /*19b0*/  @!PT LDS RZ, [RZ] ;  /* 0x00000000fffff984 */ /* 0x000fe20000000800 */
[----:B------:R1:W-:Y:S01]  /*19c0*/  LDGSTS.E.BYPASS.LTC128B.128 [R17+0x9000], desc[UR36][R12.64], P3 ;  /* 0x090000000c117fae */ /* 0x0003e20009981a24 */
[----:B------:R-:W-:-:S13]  /*19d0*/  LOP3.LUT P3, R29, R29, 0x8, RZ, 0xc0, !PT ;  /* 0x000000081d1d7812 */ /* 0x000fda000786c0ff */
[----:B------:R-:W-:Y:S05]  /*19e0*/  @!P3 BRA `(.L_x_2779) ;  /* 0x00000000009cb947 */ /* 0x000fea0003800000 */
[-C--:B--2---:R-:W-:Y:S02]  /*19f0*/  IABS R15, R211.reuse ;  /* 0x000000d3000f7213 */ /* 0x084fe40000000000 */
[----:B-1----:R-:W-:Y:S02]  /*1a00*/  IABS R13, R20 ;  /* 0x00000014000d7213 */ /* 0x002fe40000000000 */
        /* <DEDUP_REMOVED lines=37> */
.L_x_2779:
[----:B------:R-:W-:Y:S05]  /*1c60*/  BSYNC.RECONVERGENT B0 ;  /* 0x0000000000007941 */ /* 0x000fea0003800200 */
.L_x_2778:
[----:B-1----:R-:W1:Y:S01]  /*1c70*/  LDC.64 R12, c[0x0][0x3c8] ;  /* 0x0000f200ff0c7b82 */ /* 0x002e620000000a00 */
[----:B------:R-:W-:Y:S01]  /*1c80*/  SEL R30, RZ, 0x1, P5 ;  /* 0x00000001ff1e7807 */ /* 0x000fe20002800000 */
[----:B------:R-:W-:Y:S01]  /*1c90*/  IMAD.SHL.U32 R29, R29, 0x2, RZ ;  /* 0x000000021d1d7824 */ /* 0x000fe200078e00ff */
[----:B------:R-:W-:Y:S01]  /*1ca0*/  ISETP.GE.AND P5, PT, R174, R5, PT ;  /* 0x00000005ae00720c */ /* 0x000fe20003fa6270 */
[----:B------:R-:W-:Y:S01]  /*1cb0*/  BSSY.RECONVERGENT B0, `(.L_x_2780) ;  /* 0x000005a000007945 */ /* 0x000fe20003800200 */
[----:B------:R-:W-:Y:S01]  /*1cc0*/  IADD3 R227, PT, PT, R27, R26, R30 ;  /* 0x0000001a1be37210 */ /* 0x000fe20007ffe01e */
[----:B------:R-:W-:Y:S01]  /*1cd0*/  VIADD R26, R18, 0xffffffff ;  /* 0xffffffff121a7836 */ /* 0x000fe20000000000 */
[----:B------:R-:W-:Y:S01]  /*1ce0*/  SHF.R.S32.HI R27, RZ, 0x1f, R230 ;  /* 0x0000001fff1b7819 */ /* 0x000fe200000114e6 */
[----:B--2---:R-:W1:Y:S01]  /*1cf0*/  LDC.64 R14, c[0x0][0x3d0] ;  /* 0x0000f400ff0e7b82 */ /* 0x004e620000000a00 */
[----:B------:R-:W-:Y:S01]  /*1d00*/  ISETP.NE.U32.AND P4, PT, R29, RZ, PT ;  /* 0x000000ff1d00720c */ /* 0x000fe20003f85070 */
[----:B------:R-:W-:Y:S01]  /*1d10*/  IMAD.IADD R227, R28, 0x1, R227 ;  /* 0x000000011ce37824 */ /* 0x000fe200078e02e3 */
[----:B------:R-:W-:Y:S01]  /*1d20*/  ISETP.GE.U32.AND P3, PT, R26, 0x20, PT ;  /* 0x000000201a00780c */ /* 0x000fe20003f66070 */
[----:B------:R-:W-:-:S02]  /*1d30*/  IMAD R5, R27, R8, RZ ;  /* 0x000000081b057224 */ /* 0x000fc400078e02ff */
[C---:B------:R-:W-:Y:S01]  /*1d40*/  IMAD.WIDE.U32 R26, R230.reuse, R8, RZ ;  /* 0x00000008e61a7225 */ /* 0x040fe200078e00ff */
[----:B------:R-:W-:Y:S02]  /*1d50*/  SEL R8, RZ, 0x2, P2 ;  /* 0x00000002ff087807 */ /* 0x000fe40001000000 */
[----:B------:R-:W-:Y:S01]  /*1d60*/  SEL R227, R227, RZ, P3 ;  /* 0x000000ffe3e37207 */ /* 0x000fe20001800000 */
[C---:B------:R-:W-:Y:S02]  /*1d70*/  IMAD R9, R230.reuse, R9, R5 ;  /* 0x00000009e6097224 */ /* 0x040fe400078e0205 */
[----:B------:R-:W-:Y:S02]  /*1d80*/  IMAD.IADD R230, R230, 0x1, R20 ;  /* 0x00000001e6e67824 */ /* 0x000fe400078e0214 */
[----:B------:R-:W-:Y:S01]  /*1d90*/  IMAD.IADD R9, R27, 0x1, R9 ;  /* 0x000000011b097824 */ /* 0x000fe200078e0209 */
[----:B------:R-:W-:Y:S01]  /*1da0*/  SEL R27, RZ, 0x4, P1 ;  /* 0x00000004ff1b7807 */ /* 0x000fe20000800000 */
[----:B------:R-:W-:Y:S01]  /*1db0*/  IMAD.SHL.U32 R5, R227, 0x10, RZ ;  /* 0x00000010e3057824 */ /* 0x000fe200078e00ff */
[----:B-1----:R-:W-:-:S04]  /*1dc0*/  IADD3 R14, P6, PT, R12, -R14, RZ ;  /* 0x8000000e0c0e7210 */ /* 0x002fc80007fde0ff */
[C---:B------:R-:W-:Y:S01]  /*1dd0*/  LEA R29, P2, R26.reuse, R14, 0x1 ;  /* 0x0000000e1a1d7211 */ /* 0x040fe200078408ff */
[----:B------:R-:W-:Y:S01]  /*1de0*/  IMAD.X R15, R13, 0x1, ~R15, P6 ;  /* 0x000000010d0f7824 */ /* 0x000fe200030e0e0f */
[----:B------:R-:W-:Y:S01]  /*1df0*/  LOP3.LUT P6, RZ, R5, 0x10, RZ, 0xc0, !PT ;  /* 0x0000001005ff7812 */ /* 0x000fe200078cc0ff */
[----:B------:R-:W-:Y:S01]  /*1e00*/  IMAD.SHL.U32 R5, R227, 0x2, RZ ;  /* 0x00000002e3057824 */ /* 0x000fe200078e00ff */
[----:B------:R-:W-:Y:S01]  /*1e10*/  IADD3 R14, P1, PT, R29, R24, RZ ;  /* 0x000000181d0e7210 */ /* 0x000fe20007f3e0ff */
[C---:B------:R-:W-:Y:S01]  /*1e20*/  IMAD.SHL.U32 R24, R227.reuse, 0x8, RZ ;  /* 0x00000008e3187824 */ /* 0x040fe200078e00ff */
[----:B------:R-:W-:Y:S01]  /*1e30*/  LEA.HI.X R9, R26, R15, R9, 0x1, P2 ;  /* 0x0000000f1a097211 */ /* 0x000fe200010f0c09 */
[----:B------:R-:W-:Y:S01]  /*1e40*/  IMAD.SHL.U32 R15, R227, 0x4, RZ ;  /* 0x00000004e30f7824 */ /* 0x000fe200078e00ff */
[----:B------:R-:W-:Y:S02]  /*1e50*/  SEL R26, RZ, 0x1, P5 ;  /* 0x00000001ff1a7807 */ /* 0x000fe40002800000 */
[----:B------:R-:W-:Y:S01]  /*1e60*/  LOP3.LUT P5, RZ, R24, 0x10, RZ, 0xc0, !PT ;  /* 0x0000001018ff7812 */ /* 0x000fe200078ac0ff */
[----:B------:R-:W-:Y:S01]  /*1e70*/  IMAD.MOV.U32 R24, RZ, RZ, R22 ;  /* 0x000000ffff187224 */ /* 0x000fe200078e0016 */
[----:B------:R-:W-:Y:S01]  /*1e80*/  LOP3.LUT P2, RZ, R15, 0x10, RZ, 0xc0, !PT ;  /* 0x000000100fff7812 */ /* 0x000fe2000784c0ff */
[----:B------:R-:W-:Y:S01]  /*1e90*/  IMAD.X R15, R9, 0x1, R25, P1 ;  /* 0x00000001090f7824 */ /* 0x000fe200008e0619 */
[----:B------:R-:W-:Y:S01]  /*1ea0*/  LOP3.LUT P1, RZ, R5, 0x10, RZ, 0xc0, !PT ;  /* 0x0000001005ff7812 */ /* 0x000fe2000782c0ff */
[----:B------:R-:W-:Y:S01]  /*1eb0*/  IMAD.MOV.U32 R25, RZ, RZ, R23 ;  /* 0x000000ffff197224 */ /* 0x000fe200078e0017 */
[----:B------:R-:W-:-:S02]  /*1ec0*/  IADD3 R8, PT, PT, R27, R8, R26 ;  /* 0x000000081b087210 */ /* 0x000fc40007ffe01a */
[----:B------:R-:W-:Y:S02]  /*1ed0*/  SEL R5, RZ, 0x8, P0 ;  /* 0x00000008ff057807 */ /* 0x000fe40000000000 */
[----:B------:R-:W-:Y:S01]  /*1ee0*/  @!PT LDS RZ, [RZ] ;  /* 0x00000000fffff984 */ /* 0x000fe20000000800 */
[----:B------:R-:W-:Y:S01]  /*1ef0*/  @!PT LDS RZ, [RZ] ;  /* 0x00000000fffff984 */ /* 0x000fe20000000800 */
[----:B------:R-:W-:Y:S01]  /*1f00*/  @!PT LDS RZ, [RZ] ;  /* 0x00000000fffff984 */ /* 0x000fe20000000800 */
[----:B------:R1:W-:Y:S01]  /*1f10*/  LDGSTS.E.BYPASS.LTC128B.128 [R16+0x9000], desc[UR36][R24.64], P4 ;  /* 0x0900000018107fae */ /* 0x0003e2000a181a24 */
[----:B------:R-:W-:Y:S02]  /*1f20*/  IADD3 R22, P4, PT, R14, R10, RZ ;  /* 0x0000000a0e167210 */ /* 0x000fe40007f9e0ff */
[----:B------:R-:W-:Y:S01]  /*1f30*/  IMAD.IADD R5, R8, 0x1, R5 ;  /* 0x0000000108057824 */ /* 0x000fe200078e0205 */
[----:B------:R-:W0:Y:S01]  /*1f40*/  LDGDEPBAR ;  /* 0x00000000000079af */ /* 0x000e220000000000 */
[----:B------:R-:W-:Y:S01]  /*1f50*/  CS2R R8, SRZ ;  /* 0x0000000000087805 */ /* 0x000fe2000001ff00 */
[----:B------:R-:W-:Y:S02]  /*1f60*/  IMAD.X R23, R15, 0x1, R11, P4 ;  /* 0x000000010f177824 */ /* 0x000fe400020e060b */
[----:B------:R1:W-:Y:S01]  /*1f70*/  LDGSTS.E.BYPASS.LTC128B.128 [R21+0x2000], desc[UR36][R14.64], P6 ;  /* 0x020000000e157fae */ /* 0x0003e2000b181a24 */
[----:B------:R-:W-:-:S03]  /*1f80*/  SEL R228, R5, RZ, P3 ;  /* 0x000000ff05e47207 */ /* 0x000fc60001800000 */
[----:B------:R1:W-:Y:S01]  /*1f90*/  LDGSTS.E.BYPASS.LTC128B.128 [R21+0x2080], desc[UR36][R14.64+0x80], P5 ;  /* 0x020800800e157fae */ /* 0x0003e2000a981a24 */
[----:B------:R-:W-:-:S03]  /*1fa0*/  LOP3.LUT P0, R5, R228, 0x1, RZ, 0xc0, !PT ;  /* 0x00000001e4057812 */ /* 0x000fc6000780c0ff */
[----:B------:R1:W-:Y:S04]  /*1fb0*/  LDGSTS.E.BYPASS.LTC128B.128 [R19+0x2400], desc[UR36][R22.64], P2 ;  /* 0x0240000016137fae */ /* 0x0003e80009181a24 */
[----:B------:R1:W-:Y:S06]  /*1fc0*/  LDGSTS.E.BYPASS.LTC128B.128 [R19+0x2480], desc[UR36][R22.64+0x80], P1 ;  /* 0x0248008016137fae */ /* 0x0003ec0008981a24 */
        /* <DEDUP_REMOVED lines=38> */
[----:B------:R-:W-:-:S04]  /*2230*/  LEA R8, P0, R24, R202, 0x1 ;  /* 0x000000ca18087211 */ /* 0x000fc800078008ff */
[----:B------:R-:W-:-:S09]  /*2240*/  LEA.HI.X R9, R24, R203, R25, 0x1, P0 ;  /* 0x000000cb18097211 */ /* 0x000fd200000f0c19 */
.L_x_2781:
[----:B------:R-:W-:Y:S05]  /*2250*/  BSYNC.RECONVERGENT B0 ;  /* 0x0000000000007941 */ /* 0x000fea0003800200 */
.L_x_2780:
        /* <DEDUP_REMOVED lines=8> */
[----:B-1----:R-:W-:Y:S02]  /*22e0*/  LOP3.LUT P0, R15, R228, 0x2, RZ, 0xc0, !PT ;  /* 0x00000002e40f7812 */ /* 0x002fe4000780c0ff */
[----:B--2---:R-:W-:-:S11]  /*22f0*/  MOV R8, RZ ;  /* 0x000000ff00087202 */ /* 0x004fd60000000f00 */
        /* <DEDUP_REMOVED lines=40> */
.L_x_2783:
[----:B------:R-:W-:Y:S05]  /*2580*/  BSYNC.RECONVERGENT B0 ;  /* 0x0000000000007941 */ /* 0x000fea0003800200 */
.L_x_2782:
        /* <DEDUP_REMOVED lines=52> */
.L_x_2785:
[----:B------:R-:W-:Y:S05]  /*28d0*/  BSYNC.RECONVERGENT B0 ;  /* 0x0000000000007941 */ /* 0x000fea0003800200 */
.L_x_2784:
        /* <DEDUP_REMOVED lines=52> */
.L_x_2787:
[----:B------:R-:W-:Y:S05]  /*2c20*/  BSYNC.RECONVERGENT B0 ;  /* 0x0000000000007941 */ /* 0x000fea0003800200 */
.L_x_2786:
[----:B------:R-:W-:Y:S01]  /*2c30*/  VIADD R9, R18, 0xffffffdf ;  /* 0xffffffdf12097836 */ /* 0x000fe20000000000 */
[----:B------:R-:W-:Y:S01]  /*2c40*/  IADD3 R215, P1, PT, R22, R12, RZ ;  /* 0x0000000c16d77210 */ /* 0x000fe20007f3e0ff */
[----:B------:R-:W-:Y:S01]  /*2c50*/  IMAD.SHL.U32 R15, R15, 0x2, RZ ;  /* 0x000000020f0f7824 */ /* 0x000fe200078e00ff */
[----:B------:R-:W-:Y:S02]  /*2c60*/  BSSY.RECONVERGENT B0, `(.L_x_2788) ;  /* 0x0000048000007945 */ /* 0x000fe40003800200 */
[----:B------:R-:W-:Y:S01]  /*2c70*/  ISETP.GE.U32.AND P5, PT, R9, 0x20, PT ;  /* 0x000000200900780c */ /* 0x000fe20003fa6070 */
[----:B------:R-:W-:Y:S01]  /*2c80*/  IMAD.X R214, R23, 0x1, R13, P1 ;  /* 0x0000000117d67824 */ /* 0x000fe200008e060d */
[----:B------:R-:W-:Y:S02]  /*2c90*/  ISETP.NE.U32.AND P0, PT, R15, RZ, PT ;  /* 0x000000ff0f00720c */ /* 0x000fe40003f05070 */
[----:B------:R-:W-:Y:S02]  /*2ca0*/  SEL R227, R227, RZ, P5 ;  /* 0x000000ffe3e37207 */ /* 0x000fe40002800000 */
[----:B------:R-:W-:-:S02]  /*2cb0*/  SEL R228, R228, RZ, P5 ;  /* 0x000000ffe4e47207 */ /* 0x000fc40002800000 */
[C---:B------:R-:W-:Y:S01]  /*2cc0*/  SHF.L.U32 R13, R227.reuse, 0x3, RZ ;  /* 0x00000003e30d7819 */ /* 0x040fe200000006ff */
[C---:B------:R-:W-:Y:S02]  /*2cd0*/  IMAD.SHL.U32 R9, R227.reuse, 0x2, RZ ;  /* 0x00000002e3097824 */ /* 0x040fe400078e00ff */
[----:B------:R-:W-:Y:S01]  /*2ce0*/  IMAD.SHL.U32 R14, R227, 0x10, RZ ;  /* 0x00000010e30e7824 */ /* 0x000fe200078e00ff */
[----:B------:R-:W-:Y:S01]  /*2cf0*/  LOP3.LUT P3, RZ, R13, 0x10, RZ, 0xc0, !PT ;  /* 0x000000100dff7812 */ /* 0x000fe2000786c0ff */
[----:B------:R-:W-:Y:S01]  /*2d00*/  IMAD.SHL.U32 R12, R227, 0x4, RZ ;  /* 0x00000004e30c7824 */ /* 0x000fe200078e00ff */
[----:B------:R-:W-:Y:S01]  /*2d10*/  LOP3.LUT P1, RZ, R9, 0x10, RZ, 0xc0, !PT ;  /* 0x0000001009ff7812 */ /* 0x000fe2000782c0ff */
[----:B------:R-:W-:Y:S01]  /*2d20*/  IMAD.MOV.U32 R9, RZ, RZ, R5 ;  /* 0x000000ffff097224 */ /* 0x000fe200078e0005 */
[----:B------:R-:W-:Y:S01]  /*2d30*/  LOP3.LUT P4, RZ, R14, 0x10, RZ, 0xc0, !PT ;  /* 0x000000100eff7812 */ /* 0x000fe2000788c0ff */
[----:B------:R-:W-:Y:S01]  /*2d40*/  IMAD.MOV.U32 R5, RZ, RZ, RZ ;  /* 0x000000ffff057224 */ /* 0x000fe200078e00ff */
[----:B------:R-:W-:Y:S01]  /*2d50*/  LOP3.LUT P2, RZ, R12, 0x10, RZ, 0xc0, !PT ;  /* 0x000000100cff7812 */ /* 0x000fe2000784c0ff */
[----:B------:R-:W-:Y:S01]  /*2d60*/  VIADD R12, R230, 0x20 ;  /* 0x00000020e60c7836 */ /* 0x000fe20000000000 */
[----:B------:R-:W-:Y:S01]  /*2d70*/  @!PT LDS RZ, [RZ] ;  /* 0x00000000fffff984 */ /* 0x000fe20000000800 */
[----:B------:R-:W-:Y:S01]  /*2d80*/  @!PT LDS RZ, [RZ] ;  /* 0x00000000fffff984 */ /* 0x000fe20000000800 */
[----:B------:R-:W-:Y:S01]  /*2d90*/  @!PT LDS RZ, [RZ] ;  /* 0x00000000fffff984 */ /* 0x000fe20000000800 */
[----:B------:R2:W-:Y:S01]  /*2da0*/  LDGSTS.E.BYPASS.LTC128B.128 [R16+0x9080], desc[UR36][R8.64], P0 ;  /* 0x0908000008107fae */ /* 0x0005e20008181a24 */
[----:B------:R-:W-:-:S02]  /*2db0*/  IADD3 R14, P0, PT, R215, R10, RZ ;  /* 0x0000000ad70e7210 */ /* 0x000fc40007f1e0ff */
[----:B------:R-:W-:Y:S01]  /*2dc0*/  MOV R10, RZ ;  /* 0x000000ff000a7202 */ /* 0x000fe20000000f00 */
[----:B------:R-:W0:Y:S01]  /*2dd0*/  LDGDEPBAR ;  /* 0x00000000000079af */ /* 0x000e220000000000 */
[----:B------:R-:W-:Y:S02]  /*2de0*/  IADD3.X R15, PT, PT, R214, R11, RZ, P0, !PT ;  /* 0x0000000bd60f7210 */ /* 0x000fe400007fe4ff */
[----:B------:R-:W-:Y:S01]  /*2df0*/  LOP3.LUT P0, R11, R228, 0x1, RZ, 0xc0, !PT ;  /* 0x00000001e40b7812 */ /* 0x000fe2000780c0ff */
[----:B--2---:R-:W-:Y:S02]  /*2e00*/  IMAD.MOV.U32 R8, RZ, RZ, R215 ;  /* 0x000000ffff087224 */ /* 0x004fe400078e00d7 */
[----:B------:R-:W-:-:S05]  /*2e10*/  IMAD.MOV.U32 R9, RZ, RZ, R214 ;  /* 0x000000ffff097224 */ /* 0x000fca00078e00d6 */
[----:B------:R2:W-:Y:S04]  /*2e20*/  LDGSTS.E.BYPASS.LTC128B.128 [R21+0x4000], desc[UR36][R8.64], P4 ;  /* 0x0400000008157fae */ /* 0x0005e8000a181a24 */
[----:B------:R2:W-:Y:S04]  /*2e30*/  LDGSTS.E.BYPASS.LTC128B.128 [R21+0x4080], desc[UR36][R8.64+0x80], P3 ;  /* 0x0408008008157fae */ /* 0x0005e80009981a24 */
[----:B------:R2:W-:Y:S04]  /*2e40*/  LDGSTS.E.BYPASS.LTC128B.128 [R19+0x4400], desc[UR36][R14.64], P2 ;  /* 0x044000000e137fae */ /* 0x0005e80009181a24 */
[----:B------:R2:W-:Y:S01]  /*2e50*/  LDGSTS.E.BYPASS.LTC128B.128 [R19+0x4480], desc[UR36][R14.64+0x80], P1 ;  /* 0x044800800e137fae */ /* 0x0005e20008981a24 */
[----:B------:R-:W-:Y:S05]  /*2e60*/  @!P0 BRA `(.L_x_2789) ;  /* 0x00000000009c8947 */ /* 0x000fea0003800000 */
[-C--:B------:R-:W-:Y:S02]  /*2e70*/  IABS R10, R211.reuse ;  /* 0x000000d3000a7213 */ /* 0x080fe40000000000 */
[----:B--2---:R-:W-:Y:S02]  /*2e80*/  IABS R8, R12 ;  /* 0x0000000c00087213 */ /* 0x004fe40000000000 */
        /* <DEDUP_REMOVED lines=37> */
.L_x_2789:
[----:B------:R-:W-:Y:S05]  /*30e0*/  BSYNC.RECONVERGENT B0 ;  /* 0x0000000000007941 */ /* 0x000fea0003800200 */
.L_x_2788:
        /* <DEDUP_REMOVED lines=52> */
.L_x_2791:
[----:B------:R-:W-:Y:S05]  /*3430*/  BSYNC.RECONVERGENT B0 ;  /* 0x0000000000007941 */ /* 0x000fea0003800200 */
.L_x_2790:
        /* <DEDUP_REMOVED lines=52> */
.L_x_2793:
[----:B------:R-:W-:Y:S05]  /*3780*/  BSYNC.RECONVERGENT B0 ;  /* 0x0000000000007941 */ /* 0x000fea0003800200 */
.L_x_2792:
        /* <DEDUP_REMOVED lines=52> */
.L_x_2795:
[----:B------:R-:W-:Y:S05]  /*3ad0*/  BSYNC.RECONVERGENT B0 ;  /* 0x0000000000007941 */ /* 0x000fea0003800200 */
.L_x_2794:
[----:B------:R-:W-:Y:S01]  /*3ae0*/  IMAD.SHL.U32 R11, R11, 0x2, RZ ;  /* 0x000000020b0b7824 */ /* 0x000fe200078e00ff */
[----:B------:R-:W-:Y:S01]  /*3af0*/  LOP3.LUT R3, R3, 0x2, RZ, 0xfc, !PT ;  /* 0x0000000203037812 */ /* 0x000fe200078efcff */
[----:B------:R-:W-:Y:S01]  /*3b00*/  IMAD.MOV.U32 R9, RZ, RZ, R5 ;  /* 0x000000ffff097224 */ /* 0x000fe200078e0005 */
[----:B------:R-:W-:Y:S01]  /*3b10*/  LOP3.LUT R5, RZ, 0x4, R2, 0x44, !PT ;  /* 0x00000004ff057812 */ /* 0x000fe200078e4402 */
[----:B------:R-:W-:Y:S01]  /*3b20*/  VIADD R18, R18, 0x1f ;  /* 0x0000001f12127836 */ /* 0x000fe20000000000 */
[----:B------:R-:W-:Y:S01]  /*3b30*/  ISETP.NE.U32.AND P1, PT, R11, RZ, PT ;  /* 0x000000ff0b00720c */ /* 0x000fe20003f25070 */
[----:B------:R-:W-:Y:S01]  /*3b40*/  IMAD R199, R199, 0x10, R0 ;  /* 0x00000010c7c77824 */ /* 0x000fe200078e0200 */
[----:B------:R-:W-:Y:S02]  /*3b50*/  IADD3 R11, PT, PT, R213, R176, R7 ;  /* 0x000000b0d50b7210 */ /* 0x000fe40007ffe007 */
[----:B------:R-:W-:Y:S02]  /*3b60*/  CS2R R118, SRZ ;  /* 0x0000000000767805 */ /* 0x000fe4000001ff00 */
[----:B------:R-:W-:-:S02]  /*3b70*/  ISETP.GE.AND P0, PT, R18, 0x20, PT ;  /* 0x000000201200780c */ /* 0x000fc40003f06270 */
[----:B------:R-:W-:Y:S02]  /*3b80*/  CS2R R116, SRZ ;  /* 0x0000000000747805 */ /* 0x000fe4000001ff00 */
[----:B------:R-:W-:Y:S01]  /*3b90*/  SHF.R.S32.HI R217, RZ, 0x1f, R18 ;  /* 0x0000001fffd97819 */ /* 0x000fe20000011412 */
[----:B------:R-:W-:Y:S01]  /*3ba0*/  IMAD R11, R11, 0x10, R0 ;  /* 0x000000100b0b7824 */ /* 0x000fe200078e0200 */
[----:B------:R-:W-:Y:S02]  /*3bb0*/  CS2R R114, SRZ ;  /* 0x0000000000727805 */ /* 0x000fe4000001ff00 */
[----:B------:R-:W-:Y:S02]  /*3bc0*/  CS2R R112, SRZ ;  /* 0x0000000000707805 */ /* 0x000fe4000001ff00 */
[----:B------:R-:W-:Y:S01]  /*3bd0*/  LEA.HI R217, R217, R18, RZ, 0x5 ;  /* 0x00000012d9d97211 */ /* 0x000fe200078f28ff */
[----:B------:R-:W-:Y:S01]  /*3be0*/  IMAD.IADD R168, R198, 0x1, R11 ;  /* 0x00000001c6a87824 */ /* 0x000fe200078e020b */
[----:B------:R-:W-:Y:S01]  /*3bf0*/  CS2R R54, SRZ ;  /* 0x0000000000367805 */ /* 0x000fe2000001ff00 */
[----:B------:R-:W-:Y:S01]  /*3c00*/  @!PT LDS RZ, [RZ] ;  /* 0x00000000fffff984 */ /* 0x000fe20000000800 */
[----:B------:R-:W-:Y:S01]  /*3c10*/  @!PT LDS RZ, [RZ] ;  /* 0x00000000fffff984 */ /* 0x000fe20000000800 */
[----:B------:R-:W-:Y:S01]  /*3c20*/  @!PT LDS RZ, [RZ] ;  /* 0x00000000fffff984 */ /* 0x000fe20000000800 */
[----:B------:R3:W-:Y:S01]  /*3c30*/  LDGSTS.E.BYPASS.LTC128B.128 [R16+0x9100], desc[UR36][R8.64], P1 ;  /* 0x0910000008107fae */ /* 0x0007e20008981a24 */
[----:B------:R-:W-:-:S02]  /*3c40*/  CS2R R52, SRZ ;  /* 0x0000000000347805 */ /* 0x000fc4000001ff00 */
[----:B------:R-:W-:Y:S02]  /*3c50*/  CS2R R50, SRZ ;  /* 0x0000000000327805 */ /* 0x000fe4000001ff00 */
[----:B------:R-:W-:Y:S01]  /*3c60*/  CS2R R48, SRZ ;  /* 0x0000000000307805 */ /* 0x000fe2000001ff00 */
[----:B------:R-:W0:Y:S01]  /*3c70*/  LDGDEPBAR ;  /* 0x00000000000079af */ /* 0x000e220000000000 */
        /* <DEDUP_REMOVED lines=22> */
[----:B---3--:R-:W-:Y:S01]  /*3de0*/  LOP3.LUT R8, R3, 0x3, R2, 0x78, !PT ;  /* 0x0000000303087812 */ /* 0x008fe200078e7802 */
[----:B------:R-:W-:-:S06]  /*3df0*/  DEPBAR.LE SB0, 0x2 ;  /* 0x000080800000791a */ /* 0x000fcc0000000000 */
[----:B------:R-:W-:Y:S05]  /*3e00*/  WARPSYNC.ALL ;  /* 0x0000000000007948 */ /* 0x000fea0003800000 */
[----:B------:R-:W-:Y:S01]  /*3e10*/  BAR.SYNC.DEFER_BLOCKING 0x0 ;  /* 0x0000000000007b1d */ /* 0x000fe20000010000 */
[C---:B------:R-:W-:Y:S01]  /*3e20*/  IADD3 R9, PT, PT, R213.reuse, R176, R5 ;  /* 0x000000b0d5097210 */ /* 0x040fe20007ffe005 */
[----:B------:R-:W-:Y:S01]  /*3e30*/  IMAD R3, R4, 0x10, R199 ;  /* 0x0000001004037824 */ /* 0x000fe200078e02c7 */
[----:B------:R-:W-:Y:S02]  /*3e40*/  IADD3 R7, PT, PT, R213, R8, R7 ;  /* 0x00000008d5077210 */ /* 0x000fe40007ffe007 */
[----:B------:R-:W-:-:S02]  /*3e50*/  CS2R R38, SRZ ;  /* 0x0000000000267805 */ /* 0x000fc4000001ff00 */
[----:B------:R-:W-:Y:S01]  /*3e60*/  IADD3 R5, PT, PT, R213, R8, R5 ;  /* 0x00000008d5057210 */ /* 0x000fe20007ffe005 */
[--C-:B------:R-:W-:Y:S01]  /*3e70*/  IMAD R9, R9, 0x10, R0.reuse ;  /* 0x0000001009097824 */ /* 0x100fe200078e0200 */
[----:B------:R-:W-:Y:S01]  /*3e80*/  CS2R R36, SRZ ;  /* 0x0000000000247805 */ /* 0x000fe2000001ff00 */
[--C-:B------:R-:W-:Y:S01]  /*3e90*/  IMAD R7, R7, 0x10, R0.reuse ;  /* 0x0000001007077824 */ /* 0x100fe200078e0200 */
[----:B------:R-:W-:Y:S01]  /*3ea0*/  CS2R R134, SRZ ;  /* 0x0000000000867805 */ /* 0x000fe2000001ff00 */
[----:B------:R-:W-:Y:S01]  /*3eb0*/  IMAD R5, R5, 0x10, R0 ;  /* 0x0000001005057824 */ /* 0x000fe200078e0200 */
        /* <DEDUP_REMOVED lines=12> */
[----:B------:R-:W-:Y:S01]  /*3f80*/  CS2R R94, SRZ ;  /* 0x00000000005e7805 */ /* 0x000fe2000001ff00 */
[----:B------:R-:W3:Y:S01]  /*3f90*/  LDSM.16.MT88.4 R168, [R168] ;  /* 0x00000000a8a8783b */ /* 0x000ee20000004200 */
[----:B------:R-:W-:-:S02]  /*3fa0*/  CS2R R92, SRZ ;  /* 0x00000000005c7805 */ /* 0x000fc4000001ff00 */
[----:B------:R-:W-:Y:S02]  /*3fb0*/  CS2R R74, SRZ ;  /* 0x00000000004a7805 */ /* 0x000fe4000001ff00 */
[----:B------:R-:W-:Y:S01]  /*3fc0*/  CS2R R72, SRZ ;  /* 0x0000000000487805 */ /* 0x000fe2000001ff00 */
[----:B------:R-:W4:Y:S01]  /*3fd0*/  LDSM.16.MT88.4 R152, [R152] ;  /* 0x000000009898783b */ /* 0x000f220000004200 */
[----:B------:R-:W-:Y:S02]  /*3fe0*/  CS2R R30, SRZ ;  /* 0x00000000001e7805 */ /* 0x000fe4000001ff00 */
[----:B------:R-:W-:Y:S02]  /*3ff0*/  CS2R R28, SRZ ;  /* 0x00000000001c7805 */ /* 0x000fe4000001ff00 */
[----:B------:R-:W-:Y:S01]  /*4000*/  CS2R R142, SRZ ;  /* 0x00000000008e7805 */ /* 0x000fe2000001ff00 */
[----:B------:R-:W3:Y:S01]  /*4010*/  LDSM.16.MT88.4 R156, [R156] ;  /* 0x000000009c9c783b */ /* 0x000ee20000004200 */
[----:B------:R-:W-:-:S02]  /*4020*/  CS2R R140, SRZ ;  /* 0x00000000008c7805 */ /* 0x000fc4000001ff00 */
[----:B------:R-:W-:Y:S02]  /*4030*/  CS2R R90, SRZ ;  /* 0x00000000005a7805 */ /* 0x000fe4000001ff00 */
[----:B------:R-:W-:Y:S01]  /*4040*/  CS2R R88, SRZ ;  /* 0x0000000000587805 */ /* 0x000fe2000001ff00 */
[----:B------:R-:W3:Y:S01]  /*4050*/  LDSM.16.MT88.4 R160, [R160] ;  /* 0x00000000a0a0783b */ /* 0x000ee20000004200 */
[----:B------:R-:W-:Y:S02]  /*4060*/  CS2R R78, SRZ ;  /* 0x00000000004e7805 */ /* 0x000fe4000001ff00 */
[----:B------:R-:W-:Y:S02]  /*4070*/  CS2R R76, SRZ ;  /* 0x00000000004c7805 */ /* 0x000fe4000001ff00 */
[----:B------:R-:W-:Y:S01]  /*4080*/  CS2R R26, SRZ ;  /* 0x00000000001a7805 */ /* 0x000fe2000001ff00 */
[----:B------:R3:W3:Y:S01]  /*4090*/  LDSM.16.M88.4 R164, [R3+0x8000] ;  /* 0x0080000003a4783b */ /* 0x0006e20000000200 */
[----:B-1----:R-:W-:-:S02]  /*40a0*/  CS2R R24, SRZ ;  /* 0x0000000000187805 */ /* 0x002fc4000001ff00 */
[----:B------:R-:W-:Y:S02]  /*40b0*/  CS2R R146, SRZ ;  /* 0x0000000000927805 */ /* 0x000fe4000001ff00 */
[----:B------:R-:W-:Y:S01]  /*40c0*/  CS2R R144, SRZ ;  /* 0x0000000000907805 */ /* 0x000fe2000001ff00 */
[----:B--2---:R1:W2:Y:S01]  /*40d0*/  LDSM.16.M88.4 R12, [R3+0x9000] ;  /* 0x00900000030c783b */ /* 0x0042a20000000200 */
        /* <DEDUP_REMOVED lines=8> */
[----:B------:R-:W-:Y:S01]  /*4160*/  LEA.HI.SX32 R217, R217, 0xfffffffd, 0x1b ;  /* 0xfffffffdd9d97811 */ /* 0x000fe200078fdaff */
[----:B------:R-:W-:Y:S06]  /*4170*/  @!P0 BRA `(.L_x_2796) ;  /* 0x0000001800e08947 */ /* 0x000fec0003800000 */
[----:B------:R-:W5:Y:S01]  /*4180*/  S2R R4, SR_TID.X ;  /* 0x0000000000047919 */ /* 0x000f620000002100 */
[----:B------:R-:W-:Y:S01]  /*4190*/  LOP3.LUT R173, R6, 0x1, R173, 0x78, !PT ;  /* 0x0000000106ad7812 */ /* 0x000fe200078e78ad */
[----:B------:R-:W2:Y:S01]  /*41a0*/  LDC.64 R206, c[0x0][0x3c0] ;  /* 0x0000f000ffce7b82 */ /* 0x000ea20000000a00 */
[--C-:B------:R-:W-:Y:S01]  /*41b0*/  LOP3.LUT R178, R176, 0x4, R2.reuse, 0xf8, !PT ;  /* 0x00000004b0b27812 */ /* 0x100fe200078ef802 */
[----:B------:R-:W-:Y:S01]  /*41c0*/  VIADD R199, R199, 0x8000 ;  /* 0x00008000c7c77836 */ /* 0x000fe20000000000 */
[--C-:B------:R-:W-:Y:S01]  /*41d0*/  LOP3.LUT R10, R8, 0x4, R2.reuse, 0xf8, !PT ;  /* 0x00000004080a7812 */ /* 0x100fe200078ef802 */
[----:B------:R-:W-:Y:S01]  /*41e0*/  VIADD R230, R230, 0x40 ;  /* 0x00000040e6e67836 */ /* 0x000fe20000000000 */
[--C-:B------:R-:W-:Y:S01]  /*41f0*/  LOP3.LUT R176, R176, 0x4, R2.reuse, 0xf4, !PT ;  /* 0x00000004b0b07812 */ /* 0x100fe200078ef402 */
[----:B------:R-:W-:Y:S01]  /*4200*/  IMAD.MOV.U32 R226, RZ, RZ, RZ ;  /* 0x000000ffffe27224 */ /* 0x000fe200078e00ff */
[----:B------:R-:W-:Y:S01]  /*4210*/  LOP3.LUT R8, R8, 0x4, R2, 0xf4, !PT ;  /* 0x0000000408087812 */ /* 0x000fe200078ef402 */
[----:B------:R-:W2:Y:S01]  /*4220*/  LDC.64 R204, c[0x0][0x3c8] ;  /* 0x0000f200ffcc7b82 */ /* 0x000ea20000000a00 */
[----:B------:R-:W-:Y:S01]  /*4230*/  SHF.R.S32.HI R177, RZ, 0x1f, R174 ;  /* 0x0000001fffb17819 */ /* 0x000fe200000114ae */
[----:B------:R-:W-:Y:S01]  /*4240*/  UMOV UR8, 0x6000 ;  /* 0x0000600000087882 */ /* 0x000fe20000000000 */
[----:B------:R-:W-:Y:S01]  /*4250*/  SHF.R.S32.HI R175, RZ, 0x1f, R172 ;  /* 0x0000001fffaf7819 */ /* 0x000fe200000114ac */
[----:B------:R-:W-:Y:S01]  /*4260*/  UMOV UR7, 0x180 ;  /* 0x0000018000077882 */ /* 0x000fe20000000000 */
[----:B-1-3--:R-:W-:Y:S01]  /*4270*/  LOP3.LUT R3, R213, R176, RZ, 0xfc, !PT ;  /* 0x000000b0d5037212 */ /* 0x00afe200078efcff */
[----:B------:R-:W-:Y:S01]  /*4280*/  UMOV UR4, 0x3 ;  /* 0x0000000300047882 */ /* 0x000fe20000000000 */
[----:B------:R-:W-:-:S02]  /*4290*/  LEA.HI R177, R177, R174, RZ, 0x2 ;  /* 0x000000aeb1b17211 */ /* 0x000fc400078f10ff */
[----:B------:R-:W-:Y:S01]  /*42a0*/  LEA.HI R175, R175, R172, RZ, 0x2 ;  /* 0x000000acafaf7211 */ /* 0x000fe200078f10ff */
[--C-:B------:R-:W-:Y:S01]  /*42b0*/  IMAD R3, R3, 0x10, R0.reuse ;  /* 0x0000001003037824 */ /* 0x100fe200078e0200 */
[----:B------:R-:W-:Y:S01]  /*42c0*/  LOP3.LUT R9, R213, R178, RZ, 0xfc, !PT ;  /* 0x000000b2d5097212 */ /* 0x000fe200078efcff */
[----:B------:R-:W-:Y:S01]  /*42d0*/  IMAD.SHL.U32 R221, R177, 0x2, RZ ;  /* 0x00000002b1dd7824 */ /* 0x000fe200078e00ff */
[----:B------:R-:W-:Y:S01]  /*42e0*/  LOP3.LUT R7, R213, R10, RZ, 0xfc, !PT ;  /* 0x0000000ad5077212 */ /* 0x000fe200078efcff */
[----:B------:R-:W-:Y:S01]  /*42f0*/  IMAD.SHL.U32 R219, R175, 0x2, RZ ;  /* 0x00000002afdb7824 */ /* 0x000fe200078e00ff */
[----:B------:R-:W-:Y:S01]  /*4300*/  LOP3.LUT R5, R213, R8, RZ, 0xfc, !PT ;  /* 0x00000008d5057212 */ /* 0x000fe200078efcff */
[--C-:B------:R-:W-:Y:S01]  /*4310*/  IMAD R197, R9, 0x10, R0.reuse ;  /* 0x0000001009c57824 */ /* 0x100fe200078e0200 */
[----:B------:R-:W-:Y:S01]  /*4320*/  LOP3.LUT R183, R177, 0xfffffffc, RZ, 0xc0, !PT ;  /* 0xfffffffcb1b77812 */ /* 0x000fe200078ec0ff */
[----:B------:R-:W-:Y:S01]  /*4330*/  IMAD R196, R7, 0x10, R0 ;  /* 0x0000001007c47824 */ /* 0x000fe200078e0200 */
[----:B------:R-:W-:Y:S01]  /*4340*/  LOP3.LUT R179, R175, 0xfffffffc, RZ, 0xc0, !PT ;  /* 0xfffffffcafb37812 */ /* 0x000fe200078ec0ff */
[----:B------:R-:W-:Y:S01]  /*4350*/  IMAD.MOV.U32 R7, RZ, RZ, R171 ;  /* 0x000000ffff077224 */ /* 0x000fe200078e00ab */
[----:B------:R-:W-:Y:S01]  /*4360*/  ISETP.NE.AND P0, PT, R217, RZ, PT ;  /* 0x000000ffd900720c */ /* 0x000fe20003f05270 */
[C---:B-----5:R-:W-:Y:S01]  /*4370*/  IMAD.SHL.U32 R11, R4.reuse, 0x40, RZ ;  /* 0x00000040040b7824 */ /* 0x060fe200078e00ff */
[----:B------:R-:W-:Y:S01]  /*4380*/  SHF.R.U32.HI R119, RZ, 0x3, R4 ;  /* 0x00000003ff777819 */ /* 0x000fe20000011604 */
[----:B------:R-:W-:Y:S01]  /*4390*/  IMAD.SHL.U32 R6, R4, 0x4, RZ ;  /* 0x0000000404067824 */ /* 0x000fe200078e00ff */
[----:B------:R-:W-:Y:S01]  /*43a0*/  SEL R228, R228, RZ, P0 ;  /* 0x000000ffe4e47207 */ /* 0x000fe20000000000 */
[----:B------:R-:W-:Y:S01]  /*43b0*/  IMAD.IADD R174, R174, 0x1, -R183 ;  /* 0x00000001aeae7824 */ /* 0x000fe200078e0ab7 */
[C---:B------:R-:W-:Y:S01]  /*43c0*/  LOP3.LUT R119, R4.reuse, 0x3, R119, 0x48, !PT ;  /* 0x0000000304777812 */ /* 0x040fe200078e4877 */
[----:B------:R-:W-:Y:S01]  /*43d0*/  IMAD.SHL.U32 R4, R4, 0x20, RZ ;  /* 0x0000002004047824 */ /* 0x000fe200078e00ff */
[----:B------:R-:W-:Y:S01]  /*43e0*/  LOP3.LUT R11, R11, 0xf800, RZ, 0xc0, !PT ;  /* 0x0000f8000b0b7812 */ /* 0x000fe200078ec0ff */
[----:B------:R-:W-:Y:S01]  /*43f0*/  IMAD.IADD R172, R172, 0x1, -R179 ;  /* 0x00000001acac7824 */ /* 0x000fe200078e0ab3 */
[----:B------:R-:W-:Y:S01]  /*4400*/  LOP3.LUT R6, R173, 0x4, R6, 0xf8, !PT ;  /* 0x00000004ad067812 */ /* 0x000fe200078ef806 */
[----:B------:R-:W-:Y:S01]  /*4410*/  IMAD.MOV.U32 R8, RZ, RZ, R164 ;  /* 0x000000ffff087224 */ /* 0x000fe200078e00a4 */
[----:B------:R-:W-:Y:S01]  /*4420*/  LOP3.LUT R2, R119, 0x4, R2, 0xf8, !PT ;  /* 0x0000000477027812 */ /* 0x000fe200078ef802 */
[----:B------:R-:W-:Y:S01]  /*4430*/  IMAD.MOV.U32 R9, RZ, RZ, R165 ;  /* 0x000000ffff097224 */ /* 0x000fe200078e00a5 */
[----:B------:R-:W-:Y:S01]  /*4440*/  SHF.R.S32.HI R119, RZ, 0x1f, R224 ;  /* 0x0000001fff777819 */ /* 0x000fe200000114e0 */
[----:B------:R-:W-:Y:S01]  /*4450*/  IMAD.MOV.U32 R10, RZ, RZ, R166 ;  /* 0x000000ffff0a7224 */ /* 0x000fe200078e00a6 */
[----:B------:R-:W-:Y:S01]  /*4460*/  SHF.R.S32.HI R173, RZ, 0x1f, R222 ;  /* 0x0000001fffad7819 */ /* 0x000fe200000114de */
[----:B------:R-:W-:Y:S01]  /*4470*/  IMAD R225, R211, R174, RZ ;  /* 0x000000aed3e17224 */ /* 0x000fe200078e02ff */
[----:B------:R-:W-:Y:S01]  /*4480*/  LOP3.LUT R11, R11, 0x300, R4, 0xf8, !PT ;  /* 0x000003000b0b7812 */ /* 0x000fe200078ef804 */
[----:B------:R-:W-:Y:S01]  /*4490*/  IMAD.MOV.U32 R4, RZ, RZ, R168 ;  /* 0x000000ffff047224 */ /* 0x000fe200078e00a8 */
[----:B------:R-:W-:Y:S01]  /*44a0*/  LEA.HI R176, R119, R224, RZ, 0x2 ;  /* 0x000000e077b07211 */ /* 0x000fe200078f10ff */
[----:B------:R-:W-:Y:S01]  /*44b0*/  IMAD R223, R211, R172, RZ ;  /* 0x000000acd3df7224 */ /* 0x000fe200078e02ff */
[----:B------:R-:W-:Y:S01]  /*44c0*/  LEA.HI R173, R173, R222, RZ, 0x2 ;  /* 0x000000deadad7211 */ /* 0x000fe200078f10ff */
[----:B------:R-:W-:Y:S01]  /*44d0*/  IMAD R11, R2, 0x10, R11 ;  /* 0x00000010020b7824 */ /* 0x000fe200078e020b */
[----:B------:R-:W-:Y:S01]  /*44e0*/  LOP3.LUT R213, R6, 0xe0, R213, 0xf8, !PT ;  /* 0x000000e006d57812 */ /* 0x000fe200078ef8d5 */
[----:B------:R-:W-:Y:S01]  /*44f0*/  IMAD R2, R5, 0x10, R0 ;  /* 0x0000001005027824 */ /* 0x000fe200078e0200 */
[----:B------:R-:W-:Y:S01]  /*4500*/  LOP3.LUT R181, R176, 0xfffffffc, RZ, 0xc0, !PT ;  /* 0xfffffffcb0b57812 */ /* 0x000fe200078ec0ff */
[----:B------:R-:W-:Y:S01]  /*4510*/  IMAD.IADD R216, R0, 0x1, R11 ;  /* 0x0000000100d87824 */ /* 0x000fe200078e020b */
[----:B------:R-:W-:Y:S01]  /*4520*/  LOP3.LUT R119, R173, 0xfffffffc, RZ, 0xc0, !PT ;  /* 0xfffffffcad777812 */ /* 0x000fe200078ec0ff */
[----:B------:R-:W-:Y:S01]  /*4530*/  IMAD.SHL.U32 R220, R176, 0x2, RZ ;  /* 0x00000002b0dc7824 */ /* 0x000fe200078e00ff */
[----:B------:R-:W-:Y:S01]  /*4540*/  SEL R227, R227, RZ, P0 ;  /* 0x000000ffe3e37207 */ /* 0x000fe20000000000 */
[----:B------:R-:W-:Y:S01]  /*4550*/  IMAD.SHL.U32 R218, R173, 0x2, RZ ;  /* 0x00000002adda7824 */ /* 0x000fe200078e00ff */
        /* <DEDUP_REMOVED lines=9> */
[----:B------:R-:W-:-:S02]  /*45f0*/  IMAD.MOV.U32 R6, RZ, RZ, R170 ;  /* 0x000000ffff067224 */ /* 0x000fc400078e00aa */
[----:B------:R-:W-:Y:S02]  /*4600*/  IMAD.MOV.U32 R11, RZ, RZ, R167 ;  /* 0x000000ffff0b7224 */ /* 0x000fe400078e00a7 */
[----:B------:R-:W-:Y:S02]  /*4610*/  IMAD.MOV.U32 R119, RZ, RZ, RZ ;  /* 0x000000ffff777224 */ /* 0x000fe400078e00ff */
[C---:B------:R-:W-:Y:S02]  /*4620*/  IMAD R224, R211.reuse, R224, RZ ;  /* 0x000000e0d3e07224 */ /* 0x040fe400078e02ff */
[----:B--2---:R-:W-:-:S07]  /*4630*/  IMAD R222, R211, R222, RZ ;  /* 0x000000ded3de7224 */ /* 0x004fce00078e02ff */
.L_x_2805:
[C---:B--2---:R-:W-:Y:S01]  /*4640*/  HMMA.16816.F32 R16, R4.reuse, R8, R16 ;  /* 0x000000080410723c */ /* 0x044fe20000001810 */
[----:B------:R-:W-:Y:S01]  /*4650*/  BSSY.RECONVERGENT B0, `(.L_x_2797) ;  /* 0x0000063000007945 */ /* 0x000fe20003800200 */
[----:B-1----:R-:W-:Y:S03]  /*4660*/  IMAD.MOV.U32 R234, RZ, RZ, RZ ;  /* 0x000000ffffea7224 */ /* 0x002fe600078e00ff */
[--C-:B------:R-:W-:Y:S01]  /*4670*/  IMAD.IADD R164, R197, 0x1, R198.reuse ;  /* 0x00000001c5a47824 */ /* 0x100fe200078e02c6 */
[----:B------:R-:W-:Y:S01]  /*4680*/  IADD3 R192, PT, PT, R2, R198, RZ ;  /* 0x000000c602c07210 */ /* 0x000fe20007ffe0ff */
[----:B------:R-:W-:Y:S01]  /*4690*/  VIADD R231, R216, UR8 ;  /* 0x00000008d8e77c36 */ /* 0x000fe20008000000 */
[C---:B------:R-:W-:Y:S03]  /*46a0*/  HMMA.16816.F32 R24, R4.reuse, R10, R24 ;  /* 0x0000000a0418723c */ /* 0x040fe60000001818 */
[----:B------:R-:W1:Y:S01]  /*46b0*/  LDSM.16.MT88.4 R164, [R164+0x1000] ;  /* 0x00100000a4a4783b */ /* 0x000e620000004200 */
[----:B------:R-:W-:Y:S01]  /*46c0*/  IMAD.IADD R184, R196, 0x1, R198 ;  /* 0x00000001c4b87824 */ /* 0x000fe200078e02c6 */
[----:B------:R-:W-:Y:S01]  /*46d0*/  IADD3 R215, P1, P0, R215, R206, R204 ;  /* 0x000000ced7d77210 */ /* 0x000fe2000783e0cc */
[----:B------:R-:W-:Y:S01]  /*46e0*/  IMAD.IADD R188, R3, 0x1, R198 ;  /* 0x0000000103bc7824 */ /* 0x000fe200078e02c6 */
[----:B------:R-:W-:Y:S01]  /*46f0*/  SHF.R.U32.HI R229, RZ, 0x1, R227 ;  /* 0x00000001ffe57819 */ /* 0x000fe200000116e3 */
[C---:B------:R-:W-:Y:S03]  /*4700*/  HMMA.16816.F32 R28, R4.reuse, R12, R28 ;  /* 0x0000000c041c723c */ /* 0x040fe6000000181c */
[----:B------:R-:W1:Y:S01]  /*4710*/  LDSM.16.MT88.4 R184, [R184+0x1000] ;  /* 0x00100000b8b8783b */ /* 0x000e620000004200 */
[----:B------:R-:W-:Y:S01]  /*4720*/  IMAD.IADD R200, R0, 0x1, R199 ;  /* 0x0000000100c87824 */ /* 0x000fe200078e02c7 */
[----:B------:R-:W-:Y:S02]  /*4730*/  IADD3.X R214, PT, PT, R214, R207, R205, P1, P0 ;  /* 0x000000cfd6d67210 */ /* 0x000fe40000fe04cd */
[----:B------:R-:W-:Y:S01]  /*4740*/  LOP3.LUT P1, RZ, R227, 0x1, RZ, 0xc0, !PT ;  /* 0x00000001e3ff7812 */ /* 0x000fe2000782c0ff */
[C---:B------:R-:W-:Y:S03]  /*4750*/  HMMA.16816.F32 R32, R4.reuse, R14, R32 ;  /* 0x0000000e0420723c */ /* 0x040fe60000001820 */
[----:B------:R-:W1:Y:S01]  /*4760*/  LDSM.16.MT88.4 R188, [R188+0x1000] ;  /* 0x00100000bcbc783b */ /* 0x000e620000004200 */
[----:B------:R-:W-:Y:S02]  /*4770*/  LOP3.LUT P0, RZ, R229, 0x1, RZ, 0xc0, !PT ;  /* 0x00000001e5ff7812 */ /* 0x000fe4000780c0ff */
[----:B------:R-:W-:Y:S02]  /*4780*/  LOP3.LUT R229, R228, 0x1, RZ, 0xc0, !PT ;  /* 0x00000001e4e57812 */ /* 0x000fe400078ec0ff */
[C---:B------:R-:W-:Y:S03]  /*4790*/  HMMA.16816.F32 R36, R4.reuse, R20, R36 ;  /* 0x000000140424723c */ /* 0x040fe60000001824 */
[----:B------:R-:W1:Y:S01]  /*47a0*/  LDSM.16.MT88.4 R192, [R192+0x1000] ;  /* 0x00100000c0c0783b */ /* 0x000e620000004200 */
[----:B------:R-:W-:Y:S01]  /*47b0*/  @P1 IMAD.MOV.U32 R233, RZ, RZ, R214 ;  /* 0x000000ffffe91224 */ /* 0x000fe200078e00d6 */
[----:B------:R-:W-:Y:S03]  /*47c0*/  @P1 MOV R232, R215 ;  /* 0x000000d700e81202 */ /* 0x000fe60000000f00 */
[C---:B------:R-:W-:Y:S03]  /*47d0*/  HMMA.16816.F32 R40, R4.reuse, R22, R40 ;  /* 0x000000160428723c */ /* 0x040fe60000001828 */
[----:B------:R2:W1:Y:S05]  /*47e0*/  LDSM.16.M88.4 R168, [R200] ;  /* 0x00000000c8a8783b */ /* 0x00046a0000000200 */
[C---:B------:R-:W-:Y:S03]  /*47f0*/  HMMA.16816.F32 R44, R4.reuse, R148, R44 ;  /* 0x00000094042c723c */ /* 0x040fe6000000182c */
[----:B------:R2:W1:Y:S05]  /*4800*/  LDSM.16.M88.4 R172, [R200+0x1000] ;  /* 0x00100000c8ac783b */ /* 0x00046a0000000200 */
[-C--:B------:R-:W-:Y:S03]  /*4810*/  HMMA.16816.F32 R48, R4, R150.reuse, R48 ;  /* 0x000000960430723c */ /* 0x080fe60000001830 */
[----:B------:R2:W1:Y:S05]  /*4820*/  LDSM.16.M88.4 R176, [R200+0x2000] ;  /* 0x00200000c8b0783b */ /* 0x00046a0000000200 */
[C---:B----4-:R-:W-:Y:S03]  /*4830*/  HMMA.16816.F32 R52, R152.reuse, R150, R52 ;  /* 0x000000969834723c */ /* 0x050fe60000001834 */
[----:B------:R2:W1:Y:S05]  /*4840*/  LDSM.16.M88.4 R180, [R200+0x3000] ;  /* 0x00300000c8b4783b */ /* 0x00046a0000000200 */
[C---:B------:R-:W-:Y:S03]  /*4850*/  HMMA.16816.F32 R56, R152.reuse, R148, R56 ;  /* 0x000000949838723c */ /* 0x040fe60000001838 */
[----:B------:R-:W-:Y:S01]  /*4860*/  @!PT LDS RZ, [RZ] ;  /* 0x00000000fffff984 */ /* 0x000fe20000000800 */
[----:B------:R-:W-:Y:S01]  /*4870*/  @!PT LDS RZ, [RZ] ;  /* 0x00000000fffff984 */ /* 0x000fe20000000800 */
[----:B------:R-:W-:Y:S01]  /*4880*/  @!PT LDS RZ, [RZ] ;  /* 0x00000000fffff984 */ /* 0x000fe20000000800 */
[----:B------:R3:W-:Y:S05]  /*4890*/  @P1 LDGSTS.E.BYPASS.LTC128B.128 [R231], desc[UR36][R232.64] ;  /* 0x00000000e8e71fae */ /* 0x0007ea000b981a24 */
[C---:B------:R-:W-:Y:S08]  /*48a0*/  HMMA.16816.F32 R60, R152.reuse, R22, R60 ;  /* 0x00000016983c723c */ /* 0x040ff0000000183c */
[C---:B------:R-:W-:Y:S08]  /*48b0*/  HMMA.16816.F32 R64, R152.reuse, R20, R64 ;  /* 0x000000149840723c */ /* 0x040ff00000001840 */
[C---:B------:R-:W-:Y:S03]  /*48c0*/  HMMA.16816.F32 R68, R152.reuse, R14, R68 ;  /* 0x0000000e9844723c */ /* 0x040fe60000001844 */
[----:B---3--:R-:W-:Y:S01]  /*48d0*/  @P0 IMAD.MOV.U32 R232, RZ, RZ, R215 ;  /* 0x000000ffffe80224 */ /* 0x008fe200078e00d7 */
[----:B------:R-:W-:Y:S04]  /*48e0*/  @P0 MOV R233, R214 ;  /* 0x000000d600e90202 */ /* 0x000fe80000000f00 */
[C---:B------:R-:W-:Y:S01]  /*48f0*/  HMMA.16816.F32 R72, R152.reuse, R12, R72 ;  /* 0x0000000c9848723c */ /* 0x040fe20000001848 */
[----:B------:R2:W-:Y:S02]  /*4900*/  @P0 LDGSTS.E.BYPASS.LTC128B.128 [R231+0x80], desc[UR36][R232.64+0x80] ;  /* 0x00080080e8e70fae */ /* 0x0005e4000b981a24 */
[----:B------:R-:W-:Y:S02]  /*4910*/  ISETP.NE.U32.AND P0, PT, R229, 0x1, PT ;  /* 0x00000001e500780c */ /* 0x000fe40003f05070 */
[----:B------:R-:W-:Y:S03]  /*4920*/  MOV R229, RZ ;  /* 0x000000ff00e57202 */ /* 0x000fe60000000f00 */
        /* <DEDUP_REMOVED lines=51> */
[C---:B------:R-:W-:Y:S04]  /*4c60*/  LEA R234, P0, R4.reuse, R202, 0x1 ;  /* 0x000000ca04ea7211 */ /* 0x040fe800078008ff */
[----:B------:R-:W-:Y:S09]  /*4c70*/  LEA.HI.X R229, R4, R203, R5, 0x1, P0 ;  /* 0x000000cb04e57211 */ /* 0x000ff200000f0c05 */
.L_x_2798:
[----:B------:R-:W-:Y:S05]  /*4c80*/  BSYNC.RECONVERGENT B0 ;  /* 0x0000000000007941 */ /* 0x000fea0003800200 */
.L_x_2797:
[----:B------:R-:W-:Y:S01]  /*4c90*/  MOV R10, 0x400 ;  /* 0x00000400000a7802 */ /* 0x000fe20000000f00 */
[----:B------:R-:W3:Y:S01]  /*4ca0*/  S2R R6, SR_TID.X ;  /* 0x0000000000067919 */ /* 0x000ee20000002100 */
[----:B------:R-:W-:Y:S01]  /*4cb0*/  R2P PR, R228, 0x3 ;  /* 0x00000003e4007804 */ /* 0x000fe20000000000 */
[----:B------:R-:W-:Y:S01]  /*4cc0*/  IMAD.MOV.U32 R235, RZ, RZ, R229 ;  /* 0x000000ffffeb7224 */ /* 0x000fe200078e00e5 */
[----:B------:R-:W-:Y:S01]  /*4cd0*/  BSSY.RECONVERGENT B0, `(.L_x_2799) ;  /* 0x0000035000007945 */ /* 0x000fe20003800200 */
[----:B------:R-:W4:Y:S01]  /*4ce0*/  S2R R7, SR_CgaCtaId ;  /* 0x0000000000077919 */ /* 0x000f220000008800 */
[----:B---3--:R-:W-:Y:S04]  /*4cf0*/  LOP3.LUT R4, R6, 0xffff, RZ, 0xc0, !PT ;  /* 0x0000ffff06047812 */ /* 0x008fe800078ec0ff */
[----:B------:R-:W-:Y:S02]  /*4d00*/  SHF.R.U32.HI R4, RZ, 0x2, R4 ;  /* 0x00000002ff047819 */ /* 0x000fe40000011604 */
[----:B----4-:R-:W-:Y:S01]  /*4d10*/  LEA R7, R7, R10, 0x18 ;  /* 0x0000000a07077211 */ /* 0x010fe200078ec0ff */
[----:B------:R-:W-:Y:S01]  /*4d20*/  IMAD.MOV.U32 R10, RZ, RZ, RZ ;  /* 0x000000ffff0a7224 */ /* 0x000fe200078e00ff */
[----:B------:R-:W-:Y:S04]  /*4d30*/  LOP3.LUT R5, R4, 0x6, RZ, 0xc0, !PT ;  /* 0x0000000604057812 */ /* 0x000fe800078ec0ff */
[--C-:B------:R-:W-:Y:S04]  /*4d40*/  LOP3.LUT R5, R5, 0x3e0, R6.reuse, 0xf8, !PT ;  /* 0x000003e005057812 */ /* 0x100fe800078ef806 */
[----:B------:R-:W-:Y:S04]  /*4d50*/  SHF.R.U32.HI R5, RZ, 0x1, R5 ;  /* 0x00000001ff057819 */ /* 0x000fe80000011605 */
[--C-:B------:R-:W-:Y:S04]  /*4d60*/  LOP3.LUT R9, R5, 0x3, R6.reuse, 0x48, !PT ;  /* 0x0000000305097812 */ /* 0x100fe800078e4806 */
[----:B------:R-:W-:Y:S01]  /*4d70*/  LOP3.LUT R4, R9, 0x4, R6, 0xf8, !PT ;  /* 0x0000000409047812 */ /* 0x000fe200078ef806 */
[----:B------:R-:W-:Y:S04]  /*4d80*/  IMAD.MOV.U32 R9, RZ, RZ, RZ ;  /* 0x000000ffff097224 */ /* 0x000fe800078e00ff */
[----:B------:R-:W-:Y:S04]  /*4d90*/  IMAD R4, R5, 0x20, R4 ;  /* 0x0000002005047824 */ /* 0x000fe800078e0204 */
[----:B------:R-:W-:Y:S04]  /*4da0*/  IMAD.U32 R4, R4, 0x10, R7 ;  /* 0x0000001004047824 */ /* 0x000fe800078e0007 */
[----:B------:R-:W-:Y:S05]  /*4db0*/  VIADD R8, R4, UR7 ;  /* 0x0000000704087c36 */ /* 0x000fea0008000000 */
[----:B------:R-:W-:Y:S01]  /*4dc0*/  @!PT LDS RZ, [RZ] ;  /* 0x00000000fffff984 */ /* 0x000fe20000000800 */
[----:B------:R-:W-:Y:S01]  /*4dd0*/  @!PT LDS RZ, [RZ] ;  /* 0x00000000fffff984 */ /* 0x000fe20000000800 */
[----:B------:R-:W-:Y:S01]  /*4de0*/  @!PT LDS RZ, [RZ] ;  /* 0x00000000fffff984 */ /* 0x000fe20000000800 */
[----:B------:R3:W-:Y:S01]  /*4df0*/  @P0 LDGSTS.E.BYPASS.LTC128B.128 [R8+0x8000], desc[UR36][R234.64] ;  /* 0x08000000ea080fae */ /* 0x0007e2000b981a24 */
[----:B------:R-:W-:Y:S05]  /*4e00*/  @!P1 BRA `(.L_x_2800) ;  /* 0x0000000000849947 */ /* 0x000fea0003800000 */
[-C--:B------:R-:W-:Y:S02]  /*4e10*/  IABS R10, R211.reuse ;  /* 0x000000d3000a7213 */ /* 0x080fe40000000000 */
[----:B------:R-:W-:Y:S02]  /*4e20*/  IABS R5, R230 ;  /* 0x000000e600057213 */ /* 0x000fe40000000000 */
        /* <DEDUP_REMOVED lines=8> */
[----:B------:R-:W-:Y:S04]  /*4eb0*/  IMAD R9, R9, R10, RZ ;  /* 0x0000000a09097224 */ /* 0x000fe800078e02ff */
        /* <DEDUP_REMOVED lines=22> */
.L_x_2800:
[----:B------:R-:W-:Y:S05]  /*5020*/  BSYNC.RECONVERGENT B0 ;  /* 0x0000000000007941 */ /* 0x000fea0003800200 */
.L_x_2799:
[----:B------:R-:W-:Y:S01]  /*5030*/  SHF.R.U32.HI R4, RZ, 0x2, R6 ;  /* 0x00000002ff047819 */ /* 0x000fe20000011606 */
[----:B------:R-:W-:Y:S01]  /*5040*/  IMAD.SHL.U32 R13, R6, 0x10, RZ ;  /* 0x00000010060d7824 */ /* 0x000fe200078e00ff */
[----:B------:R-:W-:Y:S01]  /*5050*/  SHF.R.U32.HI R5, RZ, 0x1, R228 ;  /* 0x00000001ff057819 */ /* 0x000fe200000116e4 */
[----:B------:R-:W-:Y:S01]  /*5060*/  BSSY.RECONVERGENT B0, `(.L_x_2801) ;  /* 0x0000047000007945 */ /* 0x000fe20003800200 */
[----:B------:R-:W-:Y:S02]  /*5070*/  LOP3.LUT R15, R4, 0x6, RZ, 0xc0, !PT ;  /* 0x00000006040f7812 */ /* 0x000fe400078ec0ff */
[----:B------:R-:W-:Y:S02]  /*5080*/  SHF.R.U32.HI R4, RZ, 0x2, R227 ;  /* 0x00000002ff047819 */ /* 0x000fe400000116e3 */
[--C-:B------:R-:W-:Y:S02]  /*5090*/  LOP3.LUT R15, R15, 0x3e0, R6.reuse, 0xf8, !PT ;  /* 0x000003e00f0f7812 */ /* 0x100fe400078ef806 */
[--C-:B------:R-:W-:Y:S02]  /*50a0*/  SHF.R.U32.HI R21, RZ, 0x3, R6.reuse ;  /* 0x00000003ff157819 */ /* 0x100fe40000011606 */
[----:B------:R-:W-:Y:S02]  /*50b0*/  LOP3.LUT R15, R15, 0x8, RZ, 0xfc, !PT ;  /* 0x000000080f0f7812 */ /* 0x000fe400078efcff */
[----:B------:R-:W-:Y:S02]  /*50c0*/  LOP3.LUT P2, RZ, R4, 0x1, RZ, 0xc0, !PT ;  /* 0x0000000104ff7812 */ /* 0x000fe4000784c0ff */
[----:B------:R-:W-:Y:S02]  /*50d0*/  SHF.R.U32.HI R15, RZ, 0x1, R15 ;  /* 0x00000001ff0f7819 */ /* 0x000fe4000001160f */
[----:B------:R-:W-:Y:S01]  /*50e0*/  LOP3.LUT P3, RZ, R5, 0x1, RZ, 0xc0, !PT ;  /* 0x0000000105ff7812 */ /* 0x000fe2000786c0ff */
[C---:B------:R-:W-:Y:S01]  /*50f0*/  IMAD.SHL.U32 R5, R6.reuse, 0x40, RZ ;  /* 0x0000004006057824 */ /* 0x040fe200078e00ff */
[--C-:B------:R-:W-:Y:S02]  /*5100*/  LOP3.LUT R11, R15, 0x3, R6.reuse, 0x48, !PT ;  /* 0x000000030f0b7812 */ /* 0x100fe400078e4806 */
[C---:B------:R-:W-:Y:S02]  /*5110*/  LOP3.LUT R4, R6.reuse, R21, RZ, 0x3c, !PT ;  /* 0x0000001506047212 */ /* 0x040fe400078e3cff */
[----:B------:R-:W-:Y:S01]  /*5120*/  LOP3.LUT R12, R11, 0x4, R6, 0xf8, !PT ;  /* 0x000000040b0c7812 */ /* 0x000fe200078ef806 */
[----:B------:R-:W-:Y:S01]  /*5130*/  IMAD.SHL.U32 R6, R6, 0x20, RZ ;  /* 0x0000002006067824 */ /* 0x000fe200078e00ff */
[----:B------:R-:W-:Y:S01]  /*5140*/  SHF.R.U32.HI R11, RZ, 0x3, R227 ;  /* 0x00000003ff0b7819 */ /* 0x000fe200000116e3 */
[----:B------:R-:W-:Y:S01]  /*5150*/  IMAD.SHL.U32 R4, R4, 0x10, RZ ;  /* 0x0000001004047824 */ /* 0x000fe200078e00ff */
[----:B------:R-:W-:Y:S01]  /*5160*/  LOP3.LUT R5, R5, 0xf800, RZ, 0xc0, !PT ;  /* 0x0000f80005057812 */ /* 0x000fe200078ec0ff */
[----:B------:R-:W-:Y:S01]  /*5170*/  IMAD R12, R15, 0x20, R12 ;  /* 0x000000200f0c7824 */ /* 0x000fe200078e020c */
[----:B------:R-:W-:Y:S02]  /*5180*/  LOP3.LUT R13, R13, 0x40, RZ, 0xc, !PT ;  /* 0x000000400d0d7812 */ /* 0x000fe400078e0cff */
[----:B------:R-:W-:Y:S01]  /*5190*/  LOP3.LUT P1, RZ, R11, 0x1, RZ, 0xc0, !PT ;  /* 0x000000010bff7812 */ /* 0x000fe2000782c0ff */
[----:B------:R-:W-:Y:S01]  /*51a0*/  IMAD.U32 R12, R12, 0x10, R7 ;  /* 0x000000100c0c7824 */ /* 0x000fe200078e0007 */
[----:B------:R-:W-:Y:S01]  /*51b0*/  LOP3.LUT R5, R5, 0x300, R6, 0xf8, !PT ;  /* 0x0000030005057812 */ /* 0x000fe200078ef806 */
[----:B------:R-:W-:Y:S01]  /*51c0*/  IMAD.MOV.U32 R11, RZ, RZ, R9 ;  /* 0x000000ffff0b7224 */ /* 0x000fe200078e0009 */
[----:B------:R-:W-:Y:S01]  /*51d0*/  LOP3.LUT R4, R13, 0x30, R4, 0xf8, !PT ;  /* 0x000000300d047812 */ /* 0x000fe200078ef804 */
[----:B--2---:R-:W-:Y:S01]  /*51e0*/  VIADD R231, R12, UR7 ;  /* 0x000000070ce77c36 */ /* 0x004fe20008000000 */
[----:B------:R-:W-:Y:S02]  /*51f0*/  IADD3 R14, P0, PT, R215, R206, RZ ;  /* 0x000000ced70e7210 */ /* 0x000fe40007f1e0ff */
[----:B------:R-:W-:Y:S02]  /*5200*/  LOP3.LUT R4, R5, R4, RZ, 0xfc, !PT ;  /* 0x0000000405047212 */ /* 0x000fe400078efcff */
[----:B------:R-:W-:Y:S01]  /*5210*/  @!PT LDS RZ, [RZ] ;  /* 0x00000000fffff984 */ /* 0x000fe20000000800 */
[----:B------:R-:W-:Y:S01]  /*5220*/  @!PT LDS RZ, [RZ] ;  /* 0x00000000fffff984 */ /* 0x000fe20000000800 */
[----:B------:R-:W-:Y:S01]  /*5230*/  @!PT LDS RZ, [RZ] ;  /* 0x00000000fffff984 */ /* 0x000fe20000000800 */
[----:B------:R2:W-:Y:S01]  /*5240*/  @P3 LDGSTS.E.BYPASS.LTC128B.128 [R231+0x8000], desc[UR36][R10.64] ;  /* 0x080000000ae73fae */ /* 0x0005e2000b981a24 */
[----:B------:R-:W-:Y:S01]  /*5250*/  IMAD.X R15, R214, 0x1, R207, P0 ;  /* 0x00000001d60f7824 */ /* 0x000fe200000e06cf */
[----:B------:R-:W-:Y:S02]  /*5260*/  IADD3 R7, PT, PT, R7, UR8, R4 ;  /* 0x0000000807077c10 */ /* 0x000fe4000fffe004 */
[----:B------:R-:W-:Y:S02]  /*5270*/  CS2R R4, SRZ ;  /* 0x0000000000047805 */ /* 0x000fe4000001ff00 */
[----:B------:R-:W-:Y:S02]  /*5280*/  LOP3.LUT P0, RZ, R228, 0x4, RZ, 0xc0, !PT ;  /* 0x00000004e4ff7812 */ /* 0x000fe4000780c0ff */
[----:B------:R2:W-:Y:S08]  /*5290*/  @P2 LDGSTS.E.BYPASS.LTC128B.128 [R7+0x400], desc[UR36][R14.64] ;  /* 0x004000000e072fae */ /* 0x0005f0000b981a24 */
[----:B------:R2:W-:Y:S03]  /*52a0*/  @P1 LDGSTS.E.BYPASS.LTC128B.128 [R7+0x480], desc[UR36][R14.64+0x80] ;  /* 0x004800800e071fae */ /* 0x0005e6000b981a24 */
[----:B------:R-:W-:Y:S05]  /*52b0*/  @!P0 BRA `(.L_x_2802) ;  /* 0x0000000000848947 */ /* 0x000fea0003800000 */
[-C--:B--2---:R-:W-:Y:S04]  /*52c0*/  IABS R10, R211.reuse ;  /* 0x000000d3000a7213 */ /* 0x084fe80000000000 */
        /* <DEDUP_REMOVED lines=32> */
.L_x_2802:
[----:B------:R-:W-:Y:S05]  /*54d0*/  BSYNC.RECONVERGENT B0 ;  /* 0x0000000000007941 */ /* 0x000fea0003800200 */
.L_x_2801:
        /* <DEDUP_REMOVED lines=13> */
[-C--:B---34-:R-:W-:Y:S04]  /*55b0*/  IABS R8, R211.reuse ;  /* 0x000000d300087213 */ /* 0x098fe80000000000 */
[----:B--2---:R-:W2:Y:S10]  /*55c0*/  I2F.RP R7, R8 ;  /* 0x0000000800077306 */ /* 0x004eb40000209400 */
        /* <DEDUP_REMOVED lines=31> */
.L_x_2804:
[----:B------:R-:W-:Y:S05]  /*57c0*/  BSYNC.RECONVERGENT B0 ;  /* 0x0000000000007941 */ /* 0x000fea0003800200 */
.L_x_2803:
[C---:B-1----:R-:W-:Y:S01]  /*57d0*/  HMMA.16816.F32 R16, R164.reuse, R168, R16 ;  /* 0x000000a8a410723c */ /* 0x042fe20000001810 */
[----:B------:R-:W-:Y:S02]  /*57e0*/  UIADD3 UR4, UPT, UPT, UR4, 0x1, URZ ;  /* 0x0000000104047890 */ /* 0x000fe4000fffe0ff */
[----:B------:R-:W-:Y:S02]  /*57f0*/  UIADD3 UR6, UPT, UPT, UR8, -0x6000, URZ ;  /* 0xffffa00008067890 */ /* 0x000fe4000fffe0ff */
[----:B---3--:R-:W-:Y:S01]  /*5800*/  IMAD.MOV.U32 R234, RZ, RZ, R200 ;  /* 0x000000ffffea7224 */ /* 0x008fe200078e00c8 */
        /* <DEDUP_REMOVED lines=12> */
[----:B------:R-:W-:Y:S01]  /*58d0*/  @UP0 UIADD3 UR6, UPT, UPT, UR8, 0x2000, URZ ;  /* 0x0000200008060890 */ /* 0x000fe2000fffe0ff */
[C---:B------:R-:W-:Y:S01]  /*58e0*/  IADD3 R232, PT, PT, R199.reuse, 0x80, RZ ;  /* 0x00000080c7e87810 */ /* 0x040fe20007ffe0ff */
[----:B------:R-:W-:Y:S01]  /*58f0*/  @UP0 UIADD3 UR5, UPT, UPT, UR7, 0x80, URZ ;  /* 0x0000008007050890 */ /* 0x000fe2000fffe0ff */
[----:B------:R-:W-:Y:S01]  /*5900*/  VIADD R230, R230, 0x20 ;  /* 0x00000020e6e67836 */ /* 0x000fe20000000000 */
[C---:B------:R-:W-:Y:S03]  /*5910*/  HMMA.16816.F32 R32, R164.reuse, R174, R32 ;  /* 0x000000aea420723c */ /* 0x040fe60000001820 */
[----:B------:R-:W-:Y:S01]  /*5920*/  UMOV UR8, UR6 ;  /* 0x0000000600087c82 */ /* 0x000fe20008000000 */
[----:B------:R-:W-:Y:S01]  /*5930*/  @!PT LDS RZ, [RZ] ;  /* 0x00000000fffff984 */ /* 0x000fe20000000800 */
[----:B------:R-:W-:Y:S01]  /*5940*/  @!PT LDS RZ, [RZ] ;  /* 0x00000000fffff984 */ /* 0x000fe20000000800 */
[----:B------:R-:W-:Y:S01]  /*5950*/  @!PT LDS RZ, [RZ] ;  /* 0x00000000fffff984 */ /* 0x000fe20000000800 */
[----:B--2---:R2:W-:Y:S01]  /*5960*/  @P0 LDGSTS.E.BYPASS.LTC128B.128 [R231+0x9000], desc[UR36][R234.64] ;  /* 0x09000000eae70fae */ /* 0x0045e2000b981a24 */
[----:B------:R-:W-:Y:S01]  /*5970*/  ISETP.NE.AND P0, PT, R200, RZ, PT ;  /* 0x000000ffc800720c */ /* 0x000fe20003f05270 */
[----:B------:R-:W-:Y:S02]  /*5980*/  UMOV UR7, UR5 ;  /* 0x0000000500077c82 */ /* 0x000fe40008000000 */
[C---:B------:R-:W-:Y:S01]  /*5990*/  HMMA.16816.F32 R36, R164.reuse, R176, R36 ;  /* 0x000000b0a424723c */ /* 0x040fe20000001824 */
[----:B------:R-:W-:Y:S02]  /*59a0*/  @!P1 MOV R226, RZ ;  /* 0x000000ff00e29202 */ /* 0x000fe40000000f00 */
[----:B------:R-:W-:Y:S01]  /*59b0*/  @!P1 VIADD R229, R198, 0xffffa000 ;  /* 0xffffa000c6e59836 */ /* 0x000fe20000000000 */
[----:B------:R-:W0:Y:S01]  /*59c0*/  LDGDEPBAR ;  /* 0x00000000000079af */ /* 0x000e220000000000 */
[----:B------:R-:W-:Y:S01]  /*59d0*/  @!P1 VIADD R232, R199, 0xfffffe80 ;  /* 0xfffffe80c7e89836 */ /* 0x000fe20000000000 */
[----:B------:R-:W-:Y:S01]  /*59e0*/  SEL R227, R227, RZ, P0 ;  /* 0x000000ffe3e37207 */ /* 0x000fe20000000000 */
[--C-:B------:R-:W-:Y:S01]  /*59f0*/  IMAD.IADD R236, R197, 0x1, R229.reuse ;  /* 0x00000001c5ec7824 */ /* 0x100fe200078e02e5 */
[C---:B------:R-:W-:Y:S03]  /*5a00*/  HMMA.16816.F32 R40, R164.reuse, R178, R40 ;  /* 0x000000b2a428723c */ /* 0x040fe60000001828 */
[--C-:B------:R-:W-:Y:S01]  /*5a10*/  IMAD.IADD R233, R2, 0x1, R229.reuse ;  /* 0x0000000102e97824 */ /* 0x100fe200078e02e5 */
[----:B------:R-:W-:Y:S01]  /*5a20*/  SEL R228, R228, RZ, P0 ;  /* 0x000000ffe4e47207 */ /* 0x000fe20000000000 */
[--C-:B------:R-:W-:Y:S01]  /*5a30*/  IMAD.MOV.U32 R198, RZ, RZ, R229.reuse ;  /* 0x000000ffffc67224 */ /* 0x100fe200078e00e5 */
[----:B------:R-:W-:Y:S02]  /*5a40*/  ISETP.GT.AND P0, PT, R217, -0x2, PT ;  /* 0xfffffffed900780c */ /* 0x000fe40003f04270 */
[C---:B------:R-:W-:Y:S03]  /*5a50*/  HMMA.16816.F32 R44, R164.reuse, R180, R44 ;  /* 0x000000b4a42c723c */ /* 0x040fe6000000182c */
[----:B------:R-:W-:Y:S02]  /*5a60*/  MOV R199, R232 ;  /* 0x000000e800c77202 */ /* 0x000fe40000000f00 */
[----:B------:R-:W-:Y:S01]  /*5a70*/  MOV R217, R200 ;  /* 0x000000c800d97202 */ /* 0x000fe20000000f00 */
[----:B--2---:R-:W-:Y:S02]  /*5a80*/  IMAD.IADD R235, R196, 0x1, R229 ;  /* 0x00000001c4eb7824 */ /* 0x004fe400078e02e5 */
[-C--:B------:R-:W-:Y:S03]  /*5a90*/  HMMA.16816.F32 R48, R164, R182.reuse, R48 ;  /* 0x000000b6a430723c */ /* 0x080fe60000001830 */
[----:B------:R-:W-:Y:S01]  /*5aa0*/  IADD3 R234, PT, PT, R3, R229, RZ ;  /* 0x000000e503ea7210 */ /* 0x000fe20007ffe0ff */
[----:B------:R-:W-:Y:S04]  /*5ab0*/  DEPBAR.LE SB0, 0x2 ;  /* 0x000080800000791a */ /* 0x000fe80000000000 */
[C---:B------:R-:W-:Y:S01]  /*5ac0*/  HMMA.16816.F32 R52, R184.reuse, R182, R52 ;  /* 0x000000b6b834723c */ /* 0x040fe20000001834 */
[----:B------:R-:W-:Y:S04]  /*5ad0*/  BAR.SYNC.DEFER_BLOCKING 0x0 ;  /* 0x0000000000007b1d */ /* 0x000fe80000010000 */
[----:B------:R-:W-:Y:S03]  /*5ae0*/  LEA R231, R213, R232, 0x4 ;  /* 0x000000e8d5e77211 */ /* 0x000fe600078e20ff */
[C---:B------:R-:W-:Y:S08]  /*5af0*/  HMMA.16816.F32 R56, R184.reuse, R180, R56 ;  /* 0x000000b4b838723c */ /* 0x040ff00000001838 */
[C---:B------:R-:W-:Y:S08]  /*5b00*/  HMMA.16816.F32 R60, R184.reuse, R178, R60 ;  /* 0x000000b2b83c723c */ /* 0x040ff0000000183c */
[C---:B------:R-:W-:Y:S08]  /*5b10*/  HMMA.16816.F32 R64, R184.reuse, R176, R64 ;  /* 0x000000b0b840723c */ /* 0x040ff00000001840 */
[C---:B------:R-:W-:Y:S08]  /*5b20*/  HMMA.16816.F32 R68, R184.reuse, R174, R68 ;  /* 0x000000aeb844723c */ /* 0x040ff00000001844 */
[C---:B------:R-:W-:Y:S08]  /*5b30*/  HMMA.16816.F32 R72, R184.reuse, R172, R72 ;  /* 0x000000acb848723c */ /* 0x040ff00000001848 */
[C---:B------:R-:W-:Y:S08]  /*5b40*/  HMMA.16816.F32 R76, R184.reuse, R170, R76 ;  /* 0x000000aab84c723c */ /* 0x040ff0000000184c */
[-C--:B------:R-:W-:Y:S01]  /*5b50*/  HMMA.16816.F32 R80, R184, R168.reuse, R80 ;  /* 0x000000a8b850723c */ /* 0x080fe20000001850 */
[----:B----4-:R1:W2:Y:S07]  /*5b60*/  LDSM.16.MT88.4 R4, [R236] ;  /* 0x00000000ec04783b */ /* 0x0102ae0000004200 */
        /* <DEDUP_REMOVED lines=25> */
.L_x_2796:
        /* <DEDUP_REMOVED lines=8> */
[----:B--23--:R-:W2:Y:S02]  /*5d80*/  LDC.64 R160, c[0x0][0x490] ;  /* 0x00012400ffa07b82 */ /* 0x00cea40000000a00 */
[----:B--2---:R-:W2:Y:S02]  /*5d90*/  LDG.E.64 R160, desc[UR36][R160.64] ;  /* 0x00000024a0a07981 */ /* 0x004ea4000c1e1b00 */
[----:B--2---:R-:W-:-:S04]  /*5da0*/  ISETP.NE.U32.AND P0, PT, R160, RZ, PT ;  /* 0x000000ffa000720c */ /* 0x004fc80003f05070 */
[----:B------:R-:W-:-:S13]  /*5db0*/  ISETP.NE.AND.EX P0, PT, R161, RZ, PT, P0 ;  /* 0x000000ffa100720c */ /* 0x000fda0003f05300 */
[----:B------:R-:W-:Y:S05]  /*5dc0*/  @!P0 BRA `(.L_x_2806) ;  /* 0x0000000000088947 */ /* 0x000fea0003800000 */
[----:B------:R3:W5:Y:S01]  /*5dd0*/  LD.E R160, desc[UR36][R160.64] ;  /* 0x00000024a0a07980 */ /* 0x000762000c101900 */
[----:B------:R-:W-:Y:S05]  /*5de0*/  BRA `(.L_x_2807) ;  /* 0x0000000000247947 */ /* 0x000fea0003800000 */
.L_x_2806:
[----:B------:R-:W5:Y:S02]  /*5df0*/  LDCU.64 UR4, c[0x0][0x480] ;  /* 0x00009000ff0477ac */ /* 0x000f640008000a00 */
[----:B-----5:R-:W-:-:S04]  /*5e00*/  UISETP.NE.U32.AND UP0, UPT, UR4, URZ, UPT ;  /* 0x000000ff0400728c */ /* 0x020fc8000bf05070 */
[----:B------:R-:W-:-:S09]  /*5e10*/  UISETP.NE.AND.EX UP0, UPT, UR5, URZ, UPT, UP0 ;  /* 0x000000ff0500728c */ /* 0x000fd2000bf05300 */
[----:B------:R-:W-:Y:S05]  /*5e20*/  BRA.U !UP0, `(.L_x_2808) ;  /* 0x00000001080c7547 */ /* 0x000fea000b800000 */
[----:B--23--:R-:W2:Y:S02]  /*5e30*/  LDC.64 R160, c[0x0][0x480] ;  /* 0x00012000ffa07b82 */ /* 0x00cea40000000a00 */
[----:B--2---:R2:W5:Y:S01]  /*5e40*/  LDG.E R160, desc[UR36][R160.64] ;  /* 0x00000024a0a07981 */ /* 0x004562000c1e1900 */
[----:B------:R-:W-:Y:S05]  /*5e50*/  BRA `(.L_x_2807) ;  /* 0x0000000000087947 */ /* 0x000fea0003800000 */
.L_x_2808:
[----:B------:R-:W2:Y:S02]  /*5e60*/  LDCU UR4, c[0x0][0x478] ;  /* 0x00008f00ff0477ac */ /* 0x000ea40008000800 */
[----:B--23--:R-:W-:-:S07]  /*5e70*/  MOV R160, UR4 ;  /* 0x0000000400a07c02 */ /* 0x00cfce0008000f00 */
.L_x_2807:
[----:B------:R-:W1:Y:S02]  /*5e80*/  LDCU.64 UR4, c[0x0][0x498] ;  /* 0x00009300ff0477ac */ /* 0x000e640008000a00 */
[----:B-1----:R-:W-:-:S04]  /*5e90*/  UISETP.NE.U32.AND UP0, UPT, UR4, URZ, UPT ;  /* 0x000000ff0400728c */ /* 0x002fc8000bf05070 */
[----:B------:R-:W-:-:S09]  /*5ea0*/  UISETP.NE.AND.EX UP0, UPT, UR5, URZ, UPT, UP0 ;  /* 0x000000ff0500728c */ /* 0x000fd2000bf05300 */
[----:B------:R-:W-:Y:S05]  /*5eb0*/  BRA.U !UP0, `(.L_x_2809) ;  /* 0x00000001081c7547 */ /* 0x000fea000b800000 */
[----:B------:R-:W1:Y:S02]  /*5ec0*/  LDC.64 R168, c[0x0][0x498] ;  /* 0x00012600ffa87b82 */ /* 0x000e640000000a00 */
[----:B-1----:R-:W2:Y:S02]  /*5ed0*/  LDG.E.64 R168, desc[UR36][R168.64] ;  /* 0x00000024a8a87981 */ /* 0x002ea4000c1e1b00 */
[----:B--2---:R-:W-:-:S04]  /*5ee0*/  ISETP.NE.U32.AND P0, PT, R168, RZ, PT ;  /* 0x000000ffa800720c */ /* 0x004fc80003f05070 */
[----:B------:R-:W-:-:S13]  /*5ef0*/  ISETP.NE.AND.EX P0, PT, R169, RZ, PT, P0 ;  /* 0x000000ffa900720c */ /* 0x000fda0003f05300 */
[----:B------:R-:W-:Y:S05]  /*5f00*/  @!P0 BRA `(.L_x_2809) ;  /* 0x0000000000088947 */ /* 0x000fea0003800000 */
[----:B------:R1:W5:Y:S01]  /*5f10*/  LD.E R168, desc[UR36][R168.64] ;  /* 0x00000024a8a87980 */ /* 0x000362000c101900 */
[----:B------:R-:W-:Y:S05]  /*5f20*/  BRA `(.L_x_2810) ;  /* 0x0000000000247947 */ /* 0x000fea0003800000 */
.L_x_2809:
[----:B------:R-:W1:Y:S02]  /*5f30*/  LDCU.64 UR4, c[0x0][0x488] ;  /* 0x00009100ff0477ac */ /* 0x000e640008000a00 */
[----:B-1----:R-:W-:-:S04]  /*5f40*/  UISETP.NE.U32.AND UP0, UPT, UR4, URZ, UPT ;  /* 0x000000ff0400728c */ /* 0x002fc8000bf05070 */
[----:B------:R-:W-:-:S09]  /*5f50*/  UISETP.NE.AND.EX UP0, UPT, UR5, URZ, UPT, UP0 ;  /* 0x000000ff0500728c */ /* 0x000fd2000bf05300 */
[----:B------:R-:W-:Y:S05]  /*5f60*/  BRA.U !UP0, `(.L_x_2811) ;  /* 0x00000001080c7547 */ /* 0x000fea000b800000 */
[----:B------:R-:W1:Y:S02]  /*5f70*/  LDC.64 R168, c[0x0][0x488] ;  /* 0x00012200ffa87b82 */ /* 0x000e640000000a00 */
[----:B-1----:R1:W5:Y:S01]  /*5f80*/  LDG.E R168, desc[UR36][R168.64] ;  /* 0x00000024a8a87981 */ /* 0x002362000c1e1900 */
[----:B------:R-:W-:Y:S05]  /*5f90*/  BRA `(.L_x_2810) ;  /* 0x0000000000087947 */ /* 0x000fea0003800000 */
.L_x_2811:
[----:B------:R-:W1:Y:S02]  /*5fa0*/  LDCU UR4, c[0x0][0x47c] ;  /* 0x00008f80ff0477ac */ /* 0x000e640008000800 */
[----:B-1----:R-:W-:-:S07]  /*5fb0*/  MOV R168, UR4 ;  /* 0x0000000400a87c02 */ /* 0x002fce0008000f00 */
.L_x_2810:
[----:B------:R-:W2:Y:S01]  /*5fc0*/  S2UR UR6, SR_CTAID.Y ;  /* 0x00000000000679c3 */ /* 0x000ea20000002600 */
[----:B------:R-:W3:Y:S01]  /*5fd0*/  LDCU.64 UR4, c[0x0][0x398] ;  /* 0x00007300ff0477ac */ /* 0x000ee20008000a00 */
[----:B------:R-:W-:-:S06]  /*5fe0*/  MOV R3, 0xffffffff ;  /* 0xffffffff00037802 */ /* 0x000fcc0000000f00 */
[----:B------:R-:W4:Y:S08]  /*5ff0*/  S2UR UR7, SR_CTAID.X ;  /* 0x00000000000779c3 */ /* 0x000f300000002500 */
[----:B------:R-:W1:Y:S01]  /*6000*/  LDC R0, c[0x0][0x38c] ;  /* 0x0000e300ff007b82 */ /* 0x000e620000000800 */
[----:B---3--:R-:W-:Y:S01]  /*6010*/  SHF.L.U32 R3, R3, UR4, RZ ;  /* 0x0000000403037c19 */ /* 0x008fe200080006ff */
[----:B------:R-:W-:-:S06]  /*6020*/  UISETP.NE.AND UP0, UPT, UR5, URZ, UPT ;  /* 0x000000ff0500728c */ /* 0x000fcc000bf05270 */
[----:B------:R-:W3:Y:S01]  /*6030*/  LDC.64 R162, c[0x0][0x3b0] ;  /* 0x0000ec00ffa27b82 */ /* 0x000ee20000000a00 */
[----:B--2---:R-:W-:Y:S01]  /*6040*/  USHF.L.U32 UR6, UR6, UR4, URZ ;  /* 0x0000000406067299 */ /* 0x004fe200080006ff */
[----:B----4-:R-:W-:Y:S01]  /*6050*/  LOP3.LUT R3, R3, UR7, RZ, 0xc, !PT ;  /* 0x0000000703037c12 */ /* 0x010fe2000f8e0cff */
[----:B------:R-:W-:-:S04]  /*6060*/  USHF.R.U32.HI UR4, URZ, UR4, UR7 ;  /* 0x00000004ff047299 */ /* 0x000fc80008011607 */
[----:B------:R-:W-:-:S05]  /*6070*/  IADD3 R3, PT, PT, R3, UR6, RZ ;  /* 0x0000000603037c10 */ /* 0x000fca000fffe0ff */
[----:B-1----:R-:W-:-:S04]  /*6080*/  IMAD R3, R3, R0, UR4 ;  /* 0x0000000403037e24 */ /* 0x002fc8000f8e0200 */
[----:B---3--:R-:W-:Y:S01]  /*6090*/  IMAD.WIDE R162, R3, 0x4, R162 ;  /* 0x0000000403a27825 */ /* 0x008fe200078e02a2 */
        /* <DEDUP_REMOVED lines=25> */
.L_x_2812:
        /* <DEDUP_REMOVED lines=21> */
.L_x_2815:
        /* <DEDUP_REMOVED lines=17> */
.L_x_2814:
        /* <DEDUP_REMOVED lines=8> */
.L_x_2813:
        /* <DEDUP_REMOVED lines=19> */
.L_x_2816:
        /* <DEDUP_REMOVED lines=24> */
.L_x_2817:
        /* <DEDUP_REMOVED lines=42> */
.L_x_2818:
        /* <DEDUP_REMOVED lines=18> */
.L_x_2819:
[----:B------:R-:W1:Y:S01]  /*6b80*/  S2R R6, SR_TID.X ;  /* 0x0000000000067919 */ /* 0x000e620000002100 */
[----:B------:R-:W2:Y:S01]  /*6b90*/  LDCU.64 UR4, c[0x0][0x3f8] ;  /* 0x00007f00ff0477ac */ /* 0x000ea20008000a00 */
[----:B------:R-:W-:Y:S01]  /*6ba0*/  IMAD.WIDE R4, R148, 0x2, RZ ;  /* 0x0000000294047825 */ /* 0x000fe200078e02ff */
[----:B------:R-:W3:Y:S01]  /*6bb0*/  S2UR UR10, SR_CgaCtaId ;  /* 0x00000000000a79c3 */ /* 0x000ee20000008800 */
[----:B------:R-:W-:Y:S01]  /*6bc0*/  ISETP.NE.U32.AND P1, PT, R156, RZ, PT ;  /* 0x000000ff9c00720c */ /* 0x000fe20003f25070 */
[----:B------:R-:W4:Y:S01]  /*6bd0*/  LDCU UR9, c[0x0][0x394] ;  /* 0x00007280ff0977ac */ /* 0x000f220008000800 */
[----:B------:R-:W-:Y:S01]  /*6be0*/  IMAD R3, R210, 0x2, R209 ;  /* 0x00000002d2037824 */ /* 0x000fe200078e02d1 */
[----:B------:R-:W-:Y:S01]  /*6bf0*/  LOP3.LUT R8, R4, 0xfffffff0, RZ, 0xc0, !PT ;  /* 0xfffffff004087812 */ /* 0x000fe200078ec0ff */
[----:B------:R-:W-:Y:S01]  /*6c00*/  IMAD.SHL.U32 R208, R208, 0x20, RZ ;  /* 0x00000020d0d07824 */ /* 0x000fe200078e00ff */
[----:B------:R-:W-:Y:S01]  /*6c10*/  LOP3.LUT R9, R5, 0x1fffffff, RZ, 0xc0, !PT ;  /* 0x1fffffff05097812 */ /* 0x000fe200078ec0ff */
[----:B------:R-:W5:Y:S01]  /*6c20*/  LDCU UR8, c[0x0][0x39c] ;  /* 0x00007380ff0877ac */ /* 0x000f620008000800 */
[----:B------:R-:W-:Y:S01]  /*6c30*/  IMAD.SHL.U32 R3, R3, 0x8, RZ ;  /* 0x0000000803037824 */ /* 0x000fe200078e00ff */
[----:B------:R-:W3:Y:S03]  /*6c40*/  LDCU UR11, c[0x0][0x384] ;  /* 0x00007080ff0b77ac */ /* 0x000ee60008000800 */
[----:B------:R-:W-:Y:S01]  /*6c50*/  IMAD R3, R3, 0x44, R208 ;  /* 0x0000004403037824 */ /* 0x000fe200078e02d0 */
[----:B------:R-:W3:Y:S01]  /*6c60*/  LDCU.64 UR6, c[0x0][0x418] ;  /* 0x00008300ff0677ac */ /* 0x000ee20008000a00 */
[C---:B--2---:R-:W-:Y:S01]  /*6c70*/  IMAD.WIDE.U32 R10, R161.reuse, UR4, R8 ;  /* 0x00000004a10a7c25 */ /* 0x044fe2000f8e0008 */
[----:B------:R-:W-:Y:S01]  /*6c80*/  UMOV UR12, 0x400 ;  /* 0x00000400000c7882 */ /* 0x000fe20000000000 */
[----:B----4-:R-:W-:Y:S01]  /*6c90*/  UISETP.GE.AND UP0, UPT, UR9, 0x2, UPT ;  /* 0x000000020900788c */ /* 0x010fe2000bf06270 */
[----:B------:R-:W-:Y:S01]  /*6ca0*/  IADD3 R171, P0, PT, R22, R10, RZ ;  /* 0x0000000a16ab7210 */ /* 0x000fe20007f1e0ff */
[----:B------:R-:W-:Y:S01]  /*6cb0*/  IMAD R10, R161, UR5, R11 ;  /* 0x00000005a10a7c24 */ /* 0x000fe2000f8e020b */
[----:B------:R-:W2:Y:S03]  /*6cc0*/  LDCU.64 UR4, c[0x0][0x400] ;  /* 0x00008000ff0477ac */ /* 0x000ea60008000a00 */
[----:B------:R-:W-:Y:S01]  /*6cd0*/  IMAD.X R172, R23, 0x1, R10, P0 ;  /* 0x0000000117ac7824 */ /* 0x000fe200000e060a */
[----:B-----5:R-:W-:Y:S01]  /*6ce0*/  UISETP.NE.OR UP0, UPT, UR8, URZ, !UP0 ;  /* 0x000000ff0800728c */ /* 0x020fe2000c705670 */
[----:B-1----:R-:W-:Y:S01]  /*6cf0*/  SHF.R.U32.HI R0, RZ, 0x2, R6 ;  /* 0x00000002ff007819 */ /* 0x002fe20000011606 */
[----:B---3--:R-:W-:Y:S01]  /*6d00*/  ULEA UR10, UR10, UR12, 0x18 ;  /* 0x0000000c0a0a7291 */ /* 0x008fe2000f8ec0ff */
[----:B------:R-:W-:-:S02]  /*6d10*/  LOP3.LUT R5, R6, 0x2, RZ, 0xc, !PT ;  /* 0x0000000206057812 */ /* 0x000fc400078e0cff */
[----:B------:R-:W-:Y:S02]  /*6d20*/  LOP3.LUT R0, R0, 0x7, RZ, 0xc0, !PT ;  /* 0x0000000700007812 */ /* 0x000fe400078ec0ff */
[----:B------:R-:W-:-:S03]  /*6d30*/  ISETP.GE.AND P0, PT, R148, UR11, PT ;  /* 0x0000000b94007c0c */ /* 0x000fc6000bf06270 */
[----:B------:R-:W-:Y:S01]  /*6d40*/  IMAD R7, R0, 0x44, RZ ;  /* 0x0000004400077824 */ /* 0x000fe200078e02ff */
[--C-:B------:R-:W-:Y:S02]  /*6d50*/  LOP3.LUT R0, R5, 0x1, R6.reuse, 0xf8, !PT ;  /* 0x0000000105007812 */ /* 0x100fe400078ef806 */
[----:B------:R-:W-:Y:S01]  /*6d60*/  ISETP.NE.AND.EX P0, PT, R157, RZ, !P0, P1 ;  /* 0x000000ff9d00720c */ /* 0x000fe20004705310 */
[----:B--2---:R-:W-:Y:S01]  /*6d70*/  IMAD.U32 R5, RZ, RZ, UR5 ;  /* 0x00000005ff057e24 */ /* 0x004fe2000f8e00ff */
[C---:B------:R-:W-:Y:S02]  /*6d80*/  LOP3.LUT R2, R7.reuse, R0, RZ, 0xfc, !PT ;  /* 0x0000000007027212 */ /* 0x040fe400078efcff */
[----:B------:R-:W-:Y:S02]  /*6d90*/  LOP3.LUT R0, R7, 0x3, R6, 0xf8, !PT ;  /* 0x0000000307007812 */ /* 0x000fe400078ef806 */
[----:B------:R-:W-:Y:S01]  /*6da0*/  IADD3 R167, PT, PT, R2, R3, RZ ;  /* 0x0000000302a77210 */ /* 0x000fe20007ffe0ff */
[----:B------:R-:W-:Y:S01]  /*6db0*/  IMAD.U32 R2, RZ, RZ, UR6 ;  /* 0x00000006ff027e24 */ /* 0x000fe2000f8e00ff */
[----:B------:R-:W-:Y:S01]  /*6dc0*/  MOV R4, UR4 ;  /* 0x0000000400047c02 */ /* 0x000fe20008000f00 */
[----:B------:R-:W-:-:S02]  /*6dd0*/  IMAD.IADD R0, R0, 0x1, R3 ;  /* 0x0000000100007824 */ /* 0x000fc400078e0203 */
[----:B------:R-:W-:-:S03]  /*6de0*/  IMAD.U32 R3, RZ, RZ, UR7 ;  /* 0x00000007ff037e24 */ /* 0x000fc6000f8e00ff */
        /* <DEDUP_REMOVED lines=23> */
.L_x_2823:
[----:B------:R-:W-:Y:S05]  /*6f60*/  YIELD ;  /* 0x0000000000007946 */ /* 0x000fea0003800000 */
[----:B-1----:R-:W-:Y:S05]  /*6f70*/  @P2 BRA `(.L_x_2822) ;  /* 0x0000000000082947 */ /* 0x002fea0003800000 */
[----:B------:R1:W2:Y:S04]  /*6f80*/  LDG.E.STRONG.GPU R149, desc[UR36][R162.64] ;  /* 0x00000024a2957981 */ /* 0x0002a8000c1ef900 */
[----:B--2---:R-:W-:Y:S01]  /*6f90*/  CCTL.IVALL ;  /* 0x00000000ff00798f */ /* 0x004fe20002000000 */
.L_x_2822:
[----:B------:R-:W-:Y:S01]  /*6fa0*/  ISETP.NE.AND P1, PT, R149, R2, PT ;  /* 0x000000029500720c */ /* 0x000fe20003f25270 */
[----:B------:R-:W-:-:S12]  /*6fb0*/  WARPSYNC.ALL ;  /* 0x0000000000007948 */ /* 0x000fd80003800000 */
[----:B------:R-:W-:Y:S06]  /*6fc0*/  BAR.RED.AND.DEFER_BLOCKING 0x0, P1 ;  /* 0x0000000000007b1d */ /* 0x000fec0000814400 */
[----:B------:R-:W2:Y:S02]  /*6fd0*/  B2R.RESULT RZ, P1 ;  /* 0x0000000000ff731c */ /* 0x000ea40000024000 */
[----:B--2---:R-:W-:Y:S05]  /*6fe0*/  @P1 BRA `(.L_x_2823) ;  /* 0xfffffffc00dc1947 */ /* 0x004fea000383ffff */
.L_x_2821:
        /* <DEDUP_REMOVED lines=11> */
.L_x_2820:
        /* <DEDUP_REMOVED lines=1013> */
.L_x_2824:
        /* <DEDUP_REMOVED lines=668> */
.L_x_2825:
[----:B--23--:R-:W2:Y:S08]  /*d9b0*/  LDC R2, c[0x0][0x394] ;  /* 0x0000e500ff027b82 */ /* 0x00ceb00000000800 */
[----:B------:R-:W3:Y:S01]  /*d9c0*/  LDC R0, c[0x0][0x39c] ;  /* 0x0000e700ff007b82 */ /* 0x000ee20000000800 */
[----:B--2---:R-:W-:-:S04]  /*d9d0*/  ISETP.GE.AND P0, PT, R2, 0x2, PT ;  /* 0x000000020200780c */ /* 0x004fc80003f06270 */
        /* <DEDUP_REMOVED lines=19> */
.L_x_2771:
[----:B------:R-:W-:Y:S01]  /*db10*/  IMAD.MOV.U32 R13, RZ, RZ, R23 ;  /* 0x000000ffff0d7224 */ /* 0x000fe200078e0017 */
[----:B------:R-:W-:Y:S01]  /*db20*/  MOV R11, 0x1f ;  /* 0x0000001f000b7802 */ /* 0x000fe20000000f00 */
[----:B------:R-:W-:Y:S01]  /*db30*/  IMAD.MOV.U32 R12, RZ, RZ, RZ ;  /* 0x000000ffff0c7224 */ /* 0x000fe200078e00ff */
[----:B------:R-:W-:-:S07]  /*db40*/  MOV R15, 0xffffffff ;  /* 0xffffffff000f7802 */ /* 0x000fce0000000f00 */
[----:B------:R-:W-:Y:S05]  /*db50*/  WARPSYNC.COLLECTIVE R15, `(.L_x_2826) ;  /* 0x000000000f087348 */ /* 0x000fea0003c00000 */
[----:B------:R1:W2:Y:S02]  /*db60*/  SHFL.IDX P6, R14, R13, R12, R11 ;  /* 0x0000000c0d0e7389 */ /* 0x0002a400000c000b */
[----:B-12---:R-:W-:Y:S05]  /*db70*/  ENDCOLLECTIVE ;  /* 0x000000000000791b */ /* 0x006fea0003800000 */
.L_x_2826:
[----:B------:R-:W-:Y:S05]  /*db80*/  BRA `(.L_x_2827) ;  /* 0xffffff2c00b47947 */ /* 0x000fea000383ffff */
.L_x_2828:
        /* <DEDUP_REMOVED lines=15> */
.L_x_4332:


//--------------------- .text._ZN7cutlass7Kernel2INS_4gemm6kernel20DefaultGemmUniversalINS_6half_tENS_6layout11ColumnMajorELNS_16ComplexTransformE0ELi8ES4_S6_LS7_0ELi8ES4_NS5_8RowMajorEfNS_4arch15OpClassTensorOpENS9_4Sm80ENS1_9GemmShapeILi128ELi128ELi32EEENSC_ILi64ELi64ELi32EEENSC_ILi16ELi8ELi16EEENS_8epilogue6thread17LinearCombinationIS4_Li8EffLNSH_9ScaleType4KindE0ELNS_15FloatRoundStyleE2ES4_EENS1_11threadblock30GemmIdentityThreadblockSwizzleILi8EEELi4ENS9_13OpMultiplyAddELNS1_23SharedMemoryClearOptionE0ELb0ELb0ELb0ENS5_9NoPermuteESS_NS5_34Tensor4DPermute0213RowMajorInverseILi8ELi4EEEvE10SelectBaseISP_vEEEEvNT_6ParamsE --------------------------
	.section	.text._ZN7cutlass7Kernel2INS_4gemm6kernel20DefaultGemmUniversalINS_6half_tENS_6layout11ColumnMajorELNS_16ComplexTransformE0ELi8ES4_S6_LS7_0ELi8ES4_NS5_8RowMajorEfNS_4arch15OpClassTensorOpENS9_4Sm80ENS1_9GemmShapeILi128ELi128ELi32EEENSC_ILi64ELi64ELi32EEENSC_ILi16ELi8ELi16EEENS_8epilogue6thread17LinearCombinationIS4_Li8EffLNSH_9ScaleType4KindE0ELNS_15FloatRoundStyleE2ES4_EENS1_11threadblock30GemmIdentityThreadblockSwizzleILi8EEELi4ENS9_13OpMultiplyAddELNS1_23SharedMemoryClearOptionE0ELb0ELb0ELb0ENS5_9NoPermuteESS_NS5_34Tensor4DPermute0213RowMajorInverseILi8ELi4EEEvE10SelectBaseISP_vEEEEvNT_6ParamsE,"ax",@progbits
	.align	128
.text._ZN7cutlass7Kernel2INS_4gemm6kernel20DefaultGemmUniversalINS_6half_tENS_6layout11ColumnMajorELNS_16ComplexTransformE0ELi8ES4_S6_LS7_0ELi8ES4_NS5_8RowMajorEfNS_4arch15OpClassTensorOpENS9_4Sm80ENS1_9GemmShapeILi128ELi128ELi32EEENSC_ILi64ELi64ELi32EEENSC_ILi16ELi8ELi16EEENS_8epilogue6thread17LinearCombinationIS4_Li8EffLNSH_9ScaleType4KindE0ELNS_15FloatRoundStyleE2ES4_EENS1_11threadblock30GemmIdentityThreadblockSwizzleILi8EEELi4ENS9_13OpMultiplyAddELNS1_23SharedMemoryClearOptionE0ELb0ELb0ELb0ENS5_9NoPermuteESS_NS5_34Tensor4DPermute0213RowMajorInverseILi8ELi4EEEvE10SelectBaseISP_vEEEEvNT_6ParamsE:
        .type           _ZN7cutlass7Kernel2INS_4gemm6kernel20DefaultGemmUniversalINS_6half_tENS_6layout11ColumnMajorELNS_16ComplexTransformE0ELi8ES4_S6_LS7_0ELi8ES4_NS5_8RowMajorEfNS_4arch15OpClassTensorOpENS9_4Sm80ENS1_9GemmShapeILi128ELi128ELi32EEENSC_ILi64ELi64ELi32EEENSC_ILi16ELi8ELi16EEENS_8epilogue6thread17LinearCombinationIS4_Li8EffLNSH_9ScaleType4KindE0ELNS_15FloatRoundStyleE2ES4_EENS1_11threadblock30GemmIdentityThreadblockSwizzleILi8EEELi4ENS9_13OpMultiplyAddELNS1_23SharedMemoryClearOptionE0ELb0ELb0ELb0ENS5_9NoPermuteESS_NS5_34Tensor4DPermute0213RowMajorInverseILi8ELi4EEEvE10SelectBaseISP_vEEEEvNT_6ParamsE,@function
        .size           _ZN7cutlass7Kernel2INS_4gemm6kernel20DefaultGemmUniversalINS_6half_tENS_6layout11ColumnMajorELNS_16ComplexTransformE0ELi8ES4_S6_LS7_0ELi8ES4_NS5_8RowMajorEfNS_4arch15OpClassTensorOpENS9_4Sm80ENS1_9GemmShapeILi128ELi128ELi32EEENSC_ILi64ELi64ELi32EEENSC_ILi16ELi8ELi16EEENS_8epilogue6thread17LinearCombinationIS4_Li8EffLNSH_9ScaleType4KindE0ELNS_15FloatRoundStyleE2ES4_EENS1_11threadblock30GemmIdentityThreadblockSwizzleILi8EEELi4ENS9_13OpMultiplyAddELNS1_23SharedMemoryClearOptionE0ELb0ELb0ELb0ENS5_9NoPermuteESS_NS5_34Tensor4DPermute0213RowMajorInverseILi8ELi4EEEvE10SelectBaseISP_vEEEEvNT_6ParamsE,(.L_x_4333 - _ZN7cutlass7Kernel2INS_4gemm6kernel20DefaultGemmUniversalINS_6half_tENS_6layout11ColumnMajorELNS_16ComplexTransformE0ELi8ES4_S6_LS7_0ELi8ES4_NS5_8RowMajorEfNS_4arch15OpClassTensorOpENS9_4Sm80ENS1_9GemmShapeILi128ELi128ELi32EEENSC_ILi64ELi64ELi32EEENSC_ILi16ELi8ELi16EEENS_8epilogue6thread17LinearCombinationIS4_Li8EffLNSH_9ScaleType4KindE0ELNS_15FloatRoundStyleE2ES4_EENS1_11threadblock30GemmIdentityThreadblockSwizzleILi8EEELi4ENS9_13OpMultiplyAddELNS1_23SharedMemoryClearOptionE0ELb0ELb0ELb0ENS5_9NoPermuteESS_NS5_34Tensor4DPermute0213RowMajorInverseILi8ELi4EEEvE10SelectBaseISP_vEEEEvNT_6ParamsE)
        .other          _ZN7cutlass7Kernel2INS_4gemm6kernel20DefaultGemmUniversalINS_6half_tENS_6layout11ColumnMajorELNS_16ComplexTransformE0ELi8ES4_S6_LS7_0ELi8ES4_NS5_8RowMajorEfNS_4arch15OpClassTensorOpENS9_4Sm80ENS1_9GemmShapeILi128ELi128ELi32EEENSC_ILi64ELi64ELi32EEENSC_ILi16ELi8ELi16EEENS_8epilogue6thread17LinearCombinationIS4_Li8EffLNSH_9ScaleType4KindE0ELNS_15FloatRoundStyleE2ES4_EENS1_11threadblock30GemmIdentityThreadblockSwizzleILi8EEELi4ENS9_13OpMultiplyAddELNS1_23SharedMemoryClearOptionE0ELb0ELb0ELb0ENS5_9NoPermuteESS_NS5_34Tensor4DPermute0213RowMajorInverseILi8ELi4EEEvE10SelectBaseISP_vEEEEvNT_6ParamsE,@"STO_CUDA_ENTRY STV_DEFAULT"
_ZN7cutlass7Kernel2INS_4gemm6kernel20DefaultGemmUniversalINS_6half_tENS_6layout11ColumnMajorELNS_16ComplexTransformE0ELi8ES4_S6_LS7_0ELi8ES4_NS5_8RowMajorEfNS_4arch15OpClassTensorOpENS9_4Sm80ENS1_9GemmShapeILi128ELi128ELi32EEENSC_ILi64ELi64ELi32EEENSC_ILi16ELi8ELi16EEENS_8epilogue6thread17LinearCombinationIS4_Li8EffLNSH_9ScaleType4KindE0ELNS_15FloatRoundStyleE2ES4_EENS1_11threadblock30GemmIdentityThreadblockSwizzleILi8EEELi4ENS9_13OpMultiplyAddELNS1_23SharedMemoryClearOptionE0ELb0ELb0ELb0ENS5_9NoPermuteESS_NS5_34Tensor4DPermute0213RowMajorInverseILi8ELi4EEEvE10SelectBaseISP_vEEEEvNT_6ParamsE:
        /* <DEDUP_REMOVED lines=37> */
.L_x_2829:
        /* <DEDUP_REMOVED lines=18> */
.L_x_2831:
[----:B------:R-:W1:Y:S08]  /*0370*/  LDC.64 R16, c[0x0][0x4a0] ;  /* 0x00012800ff107b82 */ /* 0x000e700000000a00 */
[----:B------:R-:W2:Y:S01]  /*0380*/  LDC.64 R202, c[0x0][0x4a8] ;  /* 0x00012a00ffca7b82 */ /* 0x000ea20000000a00 */
[----:B-1----:R-:W-:-:S06]  /*0390*/  IMAD.WIDE.U32 R16, R201, 0x8, R16 ;  /* 0x00000008c9107825 */ /* 0x002fcc00078e0010 */
[----:B------:R-:W5:Y:S01]  /*03a0*/  LDG.E.64 R16, desc[UR36][R16.64] ;  /* 0x0000002410107981 */ /* 0x000f62000c1e1b00 */
[----:B--2---:R-:W-:-:S06]  /*03b0*/  IMAD.WIDE.U32 R202, R201, 0x8, R202 ;  /* 0x00000008c9ca7825 */ /* 0x004fcc00078e00ca */
[----:B------:R-:W5:Y:S02]  /*03c0*/  LDG.E.64 R202, desc[UR36][R202.64] ;  /* 0x00000024caca7981 */ /* 0x000f64000c1e1b00 */
.L_x_2830:
        /* <DEDUP_REMOVED lines=35> */
.L_x_2832:
        /* <DEDUP_REMOVED lines=18> */
.L_x_2833:
[----:B------:R-:W1:Y:S01]  /*0720*/  LDC.64 R4, c[0x0][0x3b8] ;  /* 0x0000ee00ff047b82 */ /* 0x000e620000000a00 */
[----:B------:R-:W-:Y:S01]  /*0730*/  LOP3.LUT R3, R133, 0x3, RZ, 0xc0, !PT ;  /* 0x0000000385037812 */ /* 0x000fe200078ec0ff */
[----:B------:R-:W-:Y:S01]  /*0740*/  UMOV UR4, 0xffffffff ;  /* 0xffffffff00047882 */ /* 0x000fe20000000000 */
[----:B------:R-:W-:Y:S02]  /*0750*/  LOP3.LUT R6, R19, 0x18, RZ, 0xc0, !PT ;  /* 0x0000001813067812 */ /* 0x000fe400078ec0ff */
[----:B------:R-:W-:Y:S01]  /*0760*/  SHF.R.U32.HI R217, RZ, 0x2, R2 ;  /* 0x00000002ffd97819 */ /* 0x000fe20000011602 */
[----:B------:R-:W-:Y:S01]  /*0770*/  IMAD R0, R22, 0x8, R3 ;  /* 0x0000000816007824 */ /* 0x000fe200078e0203 */
[----:B------:R-:W-:Y:S01]  /*0780*/  VIADDMNMX R8, R27, R229, R24, PT ;  /* 0x000000e51b087246 */ /* 0x000fe20003800118 */
[----:B------:R-:W2:Y:S01]  /*0790*/  LDC.64 R20, c[0x0][0x380] ;  /* 0x0000e000ff147b82 */ /* 0x000ea20000000a00 */
[--C-:B------:R-:W-:Y:S01]  /*07a0*/  IMAD.IADD R19, R6, 0x1, R27.reuse ;  /* 0x0000000106137824 */ /* 0x100fe200078e021b */
[----:B------:R-:W-:Y:S01]  /*07b0*/  LOP3.LUT R13, R217, 0x7, RZ, 0xc0, !PT ;  /* 0x00000007d90d7812 */ /* 0x000fe200078ec0ff */
[----:B------:R-:W-:-:S02]  /*07c0*/  IMAD.IADD R3, R0, 0x1, R27 ;  /* 0x0000000100037824 */ /* 0x000fc400078e021b */
[----:B------:R-:W-:Y:S01]  /*07d0*/  IMAD.MOV.U32 R27, RZ, RZ, RZ ;  /* 0x000000ffff1b7224 */ /* 0x000fe200078e00ff */
[----:B------:R-:W-:Y:S01]  /*07e0*/  ISETP.GE.AND P0, PT, R19, R8, PT ;  /* 0x000000081300720c */ /* 0x000fe20003f06270 */
[----:B------:R-:W-:Y:S01]  /*07f0*/  VIADD R9, R3, 0x4 ;  /* 0x0000000403097836 */ /* 0x000fe20000000000 */
[----:B------:R-:W-:-:S04]  /*0800*/  SHF.R.S32.HI R7, RZ, 0x1f, R3 ;  /* 0x0000001fff077819 */ /* 0x000fc80000011403 */
[----:B------:R-:W-:Y:S02]  /*0810*/  ISETP.GE.AND P3, PT, R9, R8, PT ;  /* 0x000000080900720c */ /* 0x000fe40003f66270 */
[----:B------:R-:W3:Y:S01]  /*0820*/  LDC R9, c[0x0][0x3d8] ;  /* 0x0000f600ff097b82 */ /* 0x000ee20000000800 */
[-C--:B-1----:R-:W-:Y:S02]  /*0830*/  IMAD R6, R7, R4.reuse, RZ ;  /* 0x0000000407067224 */ /* 0x082fe400078e02ff */
[----:B------:R-:W-:-:S04]  /*0840*/  IMAD.WIDE.U32 R10, R3, R4, R26 ;  /* 0x00000004030a7225 */ /* 0x000fc800078e001a */
[----:B------:R-:W-:Y:S01]  /*0850*/  IMAD R7, R3, R5, R6 ;  /* 0x0000000503077224 */ /* 0x000fe200078e0206 */
[----:B------:R-:W-:Y:S02]  /*0860*/  LOP3.LUT R6, R13, 0x3e0, R2, 0xf8, !PT ;  /* 0x000003e00d067812 */ /* 0x000fe400078ef802 */
[C---:B-----5:R-:W-:Y:S01]  /*0870*/  LEA R28, P1, R10.reuse, R16, 0x1 ;  /* 0x000000100a1c7211 */ /* 0x060fe200078208ff */
[----:B------:R-:W-:Y:S01]  /*0880*/  IMAD.IADD R7, R11, 0x1, R7 ;  /* 0x000000010b077824 */ /* 0x000fe200078e0207 */
[----:B------:R-:W-:Y:S01]  /*0890*/  SEL R11, RZ, 0x2, P0 ;  /* 0x00000002ff0b7807 */ /* 0x000fe20000000000 */
[----:B------:R-:W-:Y:S01]  /*08a0*/  IMAD R176, R25, 0x80, R6 ;  /* 0x0000008019b07824 */ /* 0x000fe200078e0206 */
[----:B------:R-:W-:Y:S02]  /*08b0*/  SHF.R.S32.HI R13, RZ, 0x1f, R24 ;  /* 0x0000001fff0d7819 */ /* 0x000fe40000011418 */
[----:B------:R-:W-:Y:S01]  /*08c0*/  LEA.HI.X R29, R10, R17, R7, 0x1, P1 ;  /* 0x000000110a1d7211 */ /* 0x000fe200008f0c07 */
[C---:B------:R-:W-:Y:S01]  /*08d0*/  VIADD R174, R176.reuse, 0x8 ;  /* 0x00000008b0ae7836 */ /* 0x040fe20000000000 */
[----:B------:R-:W-:Y:S01]  /*08e0*/  SEL R10, RZ, 0x4, P0 ;  /* 0x00000004ff0a7807 */ /* 0x000fe20000000000 */
[C---:B------:R-:W-:Y:S01]  /*08f0*/  VIADD R134, R176.reuse, 0x10 ;  /* 0x00000010b0867836 */ /* 0x040fe20000000000 */
[CC--:B--2---:R-:W-:Y:S01]  /*0900*/  ISETP.LT.AND P6, PT, R176.reuse, R21.reuse, !P0 ;  /* 0x00000015b000720c */ /* 0x0c4fe200047c1270 */
[----:B------:R-:W-:Y:S01]  /*0910*/  VIADD R132, R176, 0x18 ;  /* 0x00000018b0847836 */ /* 0x000fe20000000000 */
[----:B------:R-:W-:-:S02]  /*0920*/  ISETP.GE.AND P2, PT, R174, R21, PT ;  /* 0x00000015ae00720c */ /* 0x000fc40003f46270 */
[-C--:B------:R-:W-:Y:S02]  /*0930*/  ISETP.GE.AND P1, PT, R134, R21.reuse, PT ;  /* 0x000000158600720c */ /* 0x080fe40003f26270 */
[----:B------:R-:W-:Y:S02]  /*0940*/  SEL R7, RZ, 0x8, P0 ;  /* 0x00000008ff077807 */ /* 0x000fe40000000000 */
[----:B------:R-:W-:Y:S02]  /*0950*/  SEL R12, RZ, 0x1, !P6 ;  /* 0x00000001ff0c7807 */ /* 0x000fe40007000000 */
[----:B------:R-:W-:Y:S02]  /*0960*/  SEL R11, R11, RZ, !P2 ;  /* 0x000000ff0b0b7207 */ /* 0x000fe40005000000 */
[----:B------:R-:W-:Y:S02]  /*0970*/  SEL R10, R10, RZ, !P1 ;  /* 0x000000ff0a0a7207 */ /* 0x000fe40004800000 */
[----:B------:R-:W-:-:S02]  /*0980*/  ISETP.GE.AND P0, PT, R132, R21, PT ;  /* 0x000000158400720c */ /* 0x000fc40003f06270 */
[----:B------:R-:W-:Y:S02]  /*0990*/  IADD3 R10, PT, PT, R10, R11, R12 ;  /* 0x0000000b0a0a7210 */ /* 0x000fe40007ffe00c */
[----:B------:R-:W-:Y:S02]  /*09a0*/  SEL R27, R7, RZ, !P0 ;  /* 0x000000ff071b7207 */ /* 0x000fe40004000000 */
[----:B------:R-:W-:Y:S02]  /*09b0*/  ISETP.GE.AND P6, PT, R3, R8, PT ;  /* 0x000000080300720c */ /* 0x000fe40003fc6270 */
[----:B------:R-:W-:Y:S01]  /*09c0*/  LEA.HI R13, R13, R24, RZ, 0x3 ;  /* 0x000000180d0d7211 */ /* 0x000fe200078f18ff */
[----:B------:R-:W-:Y:S01]  /*09d0*/  IMAD.IADD R27, R10, 0x1, R27 ;  /* 0x000000010a1b7824 */ /* 0x000fe200078e021b */
[----:B---3--:R-:W-:Y:S02]  /*09e0*/  LEA.HI R209, R9, R9, RZ, 0x1 ;  /* 0x0000000909d17211 */ /* 0x008fe400078f08ff */
[----:B------:R-:W-:-:S02]  /*09f0*/  ISETP.GE.AND P5, PT, R26, R20, PT ;  /* 0x000000141a00720c */ /* 0x000fc40003fa6270 */
[----:B------:R-:W-:Y:S02]  /*0a00*/  ISETP.GE.AND P4, PT, R23, R20, PT ;  /* 0x000000141700720c */ /* 0x000fe40003f86270 */
[----:B------:R-:W-:Y:S02]  /*0a10*/  P2R R7, PR, RZ, 0x40 ;  /* 0x00000040ff077803 */ /* 0x000fe40000000000 */
[----:B------:R-:W-:Y:S02]  /*0a20*/  SHF.R.S32.HI R208, RZ, 0x3, R13 ;  /* 0x00000003ffd07819 */ /* 0x000fe4000001140d */
[----:B------:R-:W-:Y:S01]  /*0a30*/  SHF.R.S32.HI R209, RZ, 0x1, R209 ;  /* 0x00000001ffd17819 */ /* 0x000fe200000114d1 */
[----:B------:R-:W-:Y:S06]  /*0a40*/  BRA.DIV UR4, `(.L_x_2834) ;  /* 0x000000a604fc7947 */ /* 0x000fec000b800000 */
[----:B------:R1:W2:Y:S02]  /*0a50*/  SHFL.IDX PT, R14, R22, RZ, 0x1f ;  /* 0x00001fff160e7589 */ /* 0x0002a400000e0000 */
.L_x_2886:
[----:B------:R-:W-:Y:S01]  /*0a60*/  ISETP.LT.AND P6, PT, R3, R8, !P5 ;  /* 0x000000080300720c */ /* 0x000fe20006fc1270 */
[----:B------:R-:W3:Y:S01]  /*0a70*/  S2UR UR4, SR_CgaCtaId ;  /* 0x00000000000479c3 */ /* 0x000ee20000008800 */
[----:B------:R-:W-:Y:S01]  /*0a80*/  SEL R24, RZ, 0x2, P4 ;  /* 0x00000002ff187807 */ /* 0x000fe20002000000 */
[----:B------:R-:W-:Y:S01]  /*0a90*/  UMOV UR5, 0x400 ;  /* 0x0000040000057882 */ /* 0x000fe20000000000 */
[----:B------:R-:W-:Y:S01]  /*0aa0*/  SEL R3, RZ, 0x1, !P6 ;  /* 0x00000001ff037807 */ /* 0x000fe20007000000 */
[----:B------:R-:W-:Y:S01]  /*0ab0*/  IMAD.SHL.U32 R10, R0, 0x100, RZ ;  /* 0x00000100000a7824 */ /* 0x000fe200078e00ff */
[----:B------:R-:W-:Y:S01]  /*0ac0*/  ISETP.NE.AND P6, PT, R7, RZ, PT ;  /* 0x000000ff0700720c */ /* 0x000fe20003fc5270 */
[----:B------:R-:W-:Y:S01]  /*0ad0*/  BSSY.RECONVERGENT B0, `(.L_x_2835) ;  /* 0x0000076000007945 */ /* 0x000fe20003800200 */
[----:B------:R-:W-:Y:S02]  /*0ae0*/  SEL R25, RZ, 0x4, P5 ;  /* 0x00000004ff197807 */ /* 0x000fe40002800000 */
[----:B------:R-:W-:-:S02]  /*0af0*/  SEL R8, R24, RZ, !P6 ;  /* 0x000000ff18087207 */ /* 0x000fc40007000000 */
[----:B------:R-:W-:Y:S02]  /*0b00*/  SEL R7, R25, RZ, !P3 ;  /* 0x000000ff19077207 */ /* 0x000fe40005800000 */
[----:B------:R-:W-:Y:S02]  /*0b10*/  SEL R26, RZ, 0x8, P4 ;  /* 0x00000008ff1a7807 */ /* 0x000fe40002000000 */
[----:B------:R-:W-:Y:S01]  /*0b20*/  IADD3 R3, PT, PT, R7, R8, R3 ;  /* 0x0000000807037210 */ /* 0x000fe20007ffe003 */
[----:B------:R-:W-:Y:S01]  /*0b30*/  VIADD R7, R18, 0x3e ;  /* 0x0000003e12077836 */ /* 0x000fe20000000000 */
[----:B------:R-:W-:Y:S02]  /*0b40*/  SEL R8, R26, RZ, !P3 ;  /* 0x000000ff1a087207 */ /* 0x000fe40005800000 */
[----:B------:R-:W-:Y:S02]  /*0b50*/  LOP3.LUT R11, R2, 0x3, R133, 0x48, !PT ;  /* 0x00000003020b7812 */ /* 0x000fe400078e4885 */
[----:B------:R-:W-:Y:S01]  /*0b60*/  ISETP.GE.U32.AND P6, PT, R7, 0x3f, PT ;  /* 0x0000003f0700780c */ /* 0x000fe20003fc6070 */
[----:B------:R-:W-:Y:S01]  /*0b70*/  IMAD.IADD R3, R8, 0x1, R3 ;  /* 0x0000000108037824 */ /* 0x000fe200078e0203 */
[----:B--2---:R-:W-:Y:S01]  /*0b80*/  SHF.R.S32.HI R215, RZ, 0x1f, R14 ;  /* 0x0000001fffd77819 */ /* 0x004fe2000001140e */
[----:B---3--:R-:W-:Y:S01]  /*0b90*/  ULEA UR4, UR4, UR5, 0x18 ;  /* 0x0000000504047291 */ /* 0x008fe2000f8ec0ff */
[----:B------:R-:W-:-:S02]  /*0ba0*/  LOP3.LUT R11, R11, 0x4, R2, 0xf8, !PT ;  /* 0x000000040b0b7812 */ /* 0x000fc400078ef802 */
[----:B------:R-:W-:Y:S02]  /*0bb0*/  SEL R7, R3, RZ, P6 ;  /* 0x000000ff03077207 */ /* 0x000fe40003000000 */
[----:B------:R-:W-:Y:S01]  /*0bc0*/  LEA.HI R215, R215, R14, RZ, 0x2 ;  /* 0x0000000ed7d77211 */ /* 0x000fe200078f10ff */
[----:B------:R-:W-:Y:S01]  /*0bd0*/  IMAD R11, R11, 0x10, R10 ;  /* 0x000000100b0b7824 */ /* 0x000fe200078e020a */
[----:B------:R-:W-:Y:S01]  /*0be0*/  LOP3.LUT R0, R2, R133, RZ, 0x3c, !PT ;  /* 0x0000008502007212 */ /* 0x000fe200078e3cff */
[----:B------:R-:W-:Y:S01]  /*0bf0*/  IMAD.SHL.U32 R8, R7, 0x10, RZ ;  /* 0x0000001007087824 */ /* 0x000fe200078e00ff */
[----:B------:R-:W-:Y:S01]  /*0c00*/  LOP3.LUT R13, R215, 0xfffc, RZ, 0xc0, !PT ;  /* 0x0000fffcd70d7812 */ /* 0x000fe200078ec0ff */
[----:B------:R-:W-:Y:S01]  /*0c10*/  IMAD.SHL.U32 R3, R7, 0x8, RZ ;  /* 0x0000000807037824 */ /* 0x000fe200078e00ff */
[----:B------:R-:W-:Y:S01]  /*0c20*/  SEL R27, R27, RZ, P6 ;  /* 0x000000ff1b1b7207 */ /* 0x000fe20003000000 */
[----:B------:R-:W-:Y:S01]  /*0c30*/  IMAD.U32 R200, RZ, RZ, UR4 ;  /* 0x00000004ffc87e24 */ /* 0x000fe2000f8e00ff */
[----:B------:R-:W-:Y:S01]  /*0c40*/  LOP3.LUT P4, RZ, R8, 0x10, RZ, 0xc0, !PT ;  /* 0x0000001008ff7812 */ /* 0x000fe2000788c0ff */
[----:B------:R-:W-:Y:S01]  /*0c50*/  IMAD.IADD R214, R14, 0x1, -R13 ;  /* 0x000000010ed67824 */ /* 0x000fe200078e0a0d */
[----:B------:R-:W1:Y:S01]  /*0c60*/  LDC.64 R8, c[0x0][0x3c0] ;  /* 0x0000f000ff087b82 */ /* 0x000e620000000a00 */
[----:B------:R-:W-:Y:S01]  /*0c70*/  LOP3.LUT P3, RZ, R3, 0x10, RZ, 0xc0, !PT ;  /* 0x0000001003ff7812 */ /* 0x000fe2000786c0ff */
[----:B------:R-:W-:Y:S01]  /*0c80*/  IMAD.SHL.U32 R3, R168, 0x10, RZ ;  /* 0x00000010a8037824 */ /* 0x000fe200078e00ff */
[----:B------:R-:W-:Y:S01]  /*0c90*/  SHF.R.U32.HI R17, RZ, 0x1, R2 ;  /* 0x00000001ff117819 */ /* 0x000fe20000011602 */
[----:B------:R-:W-:Y:S01]  /*0ca0*/  IMAD.IADD R16, R11, 0x1, R200 ;  /* 0x000000010b107824 */ /* 0x000fe200078e02c8 */
[----:B------:R-:W-:Y:S01]  /*0cb0*/  LOP3.LUT R13, R214, 0x80, RZ, 0xc0, !PT ;  /* 0x00000080d60d7812 */ /* 0x000fe200078ec0ff */
[----:B------:R-:W-:Y:S01]  /*0cc0*/  IMAD.SHL.U32 R0, R0, 0x10, RZ ;  /* 0x0000001000007824 */ /* 0x000fe200078e00ff */
[----:B------:R-:W-:Y:S01]  /*0cd0*/  LOP3.LUT R3, R3, 0x40, RZ, 0xc, !PT ;  /* 0x0000004003037812 */ /* 0x000fe200078e0cff */
[----:B------:R-:W-:Y:S01]  /*0ce0*/  IMAD.SHL.U32 R11, R7, 0x4, RZ ;  /* 0x00000004070b7824 */ /* 0x000fe200078e00ff */
[----:B------:R-:W-:Y:S01]  /*0cf0*/  LOP3.LUT R17, R17, 0x8, RZ, 0xc0, !PT ;  /* 0x0000000811117812 */ /* 0x000fe200078ec0ff */
[----:B------:R-:W-:Y:S01]  /*0d00*/  IMAD.SHL.U32 R7, R7, 0x2, RZ ;  /* 0x0000000207077824 */ /* 0x000fe200078e00ff */
[----:B------:R-:W-:Y:S01]  /*0d10*/  @!PT LDS RZ, [RZ] ;  /* 0x00000000fffff984 */ /* 0x000fe20000000800 */
[----:B------:R-:W-:Y:S01]  /*0d20*/  @!PT LDS RZ, [RZ] ;  /* 0x00000000fffff984 */ /* 0x000fe20000000800 */
[----:B------:R-:W-:Y:S01]  /*0d30*/  @!PT LDS RZ, [RZ] ;  /* 0x00000000fffff984 */ /* 0x000fe20000000800 */
[----:B------:R2:W-:Y:S01]  /*0d40*/  LDGSTS.E.BYPASS.LTC128B.128 [R16], desc[UR36][R28.64], P4 ;  /* 0x000000001c107fae */ /* 0x0005e2000a181a24 */
[----:B------:R-:W-:-:S02]  /*0d50*/  LOP3.LUT R3, R3, 0x30, R0, 0xf8, !PT ;  /* 0x0000003003037812 */ /* 0x000fc400078ef800 */
[----:B------:R-:W-:Y:S01]  /*0d60*/  LEA.HI R0, R13, R214, RZ, 0x19 ;  /* 0x000000d60d007211 */ /* 0x000fe200078fc8ff */
[----:B------:R2:W-:Y:S01]  /*0d70*/  LDGSTS.E.BYPASS.LTC128B.128 [R16+0x80], desc[UR36][R28.64+0x80], P3 ;  /* 0x000800801c107fae */ /* 0x0005e20009981a24 */
[----:B------:R-:W-:Y:S01]  /*0d80*/  LOP3.LUT P4, RZ, R11, 0x10, RZ, 0xc0, !PT ;  /* 0x000000100bff7812 */ /* 0x000fe2000788c0ff */
[----:B------:R-:W-:Y:S01]  /*0d90*/  IMAD.SHL.U32 R13, R2, 0x4, RZ ;  /* 0x00000004020d7824 */ /* 0x000fe200078e00ff */
[----:B------:R-:W-:Y:S02]  /*0da0*/  LOP3.LUT R11, R0, 0xfffe, RZ, 0xc0, !PT ;  /* 0x0000fffe000b7812 */ /* 0x000fe400078ec0ff */
[----:B------:R-:W-:Y:S02]  /*0db0*/  LOP3.LUT R3, R10, R3, RZ, 0xfc, !PT ;  /* 0x000000030a037212 */ /* 0x000fe400078efcff */
[----:B------:R-:W-:Y:S01]  /*0dc0*/  PRMT R213, R0, 0x8880, RZ ;  /* 0x0000888000d57816 */ /* 0x000fe200000000ff */
[----:B------:R-:W-:Y:S01]  /*0dd0*/  IMAD.MOV R11, RZ, RZ, -R11 ;  /* 0x000000ffff0b7224 */ /* 0x000fe200078e0a0b */
[----:B-1----:R-:W-:Y:S01]  /*0de0*/  IADD3 R22, P3, PT, R28, R8, RZ ;  /* 0x000000081c167210 */ /* 0x002fe20007f7e0ff */
[----:B------:R-:W-:Y:S01]  /*0df0*/  IMAD.IADD R15, R200, 0x1, R3 ;  /* 0x00000001c80f7824 */ /* 0x000fe200078e0203 */
[----:B------:R-:W-:-:S02]  /*0e00*/  SHF.R.S32.HI R213, RZ, 0x1, R213 ;  /* 0x00000001ffd57819 */ /* 0x000fc400000114d5 */
[----:B------:R-:W-:Y:S01]  /*0e10*/  PRMT R11, R11, 0x7710, RZ ;  /* 0x000077100b0b7816 */ /* 0x000fe200000000ff */
[----:B------:R-:W-:Y:S01]  /*0e20*/  IMAD.X R23, R29, 0x1, R9, P3 ;  /* 0x000000011d177824 */ /* 0x000fe200018e0609 */
[----:B------:R-:W-:Y:S02]  /*0e30*/  LOP3.LUT P3, RZ, R7, 0x10, RZ, 0xc0, !PT ;  /* 0x0000001007ff7812 */ /* 0x000fe4000786c0ff */
[----:B------:R-:W-:Y:S01]  /*0e40*/  SHF.R.U32.HI R168, RZ, 0x1, R168 ;  /* 0x00000001ffa87819 */ /* 0x000fe200000116a8 */
[----:B------:R-:W-:Y:S01]  /*0e50*/  IMAD.IADD R214, R214, 0x1, R11 ;  /* 0x00000001d6d67824 */ /* 0x000fe200078e020b */
[----:B------:R2:W-:Y:S01]  /*0e60*/  LDGSTS.E.BYPASS.LTC128B.128 [R15+0x400], desc[UR36][R22.64], P4 ;  /* 0x00400000160f7fae */ /* 0x0005e2000a181a24 */
[----:B------:R-:W-:Y:S02]  /*0e70*/  LOP3.LUT R210, R17, 0x7, R2, 0xf8, !PT ;  /* 0x0000000711d27812 */ /* 0x000fe400078ef802 */
[----:B------:R-:W-:Y:S02]  /*0e80*/  SHF.R.S32.HI R215, RZ, 0x2, R215 ;  /* 0x00000002ffd77819 */ /* 0x000fe400000114d7 */
[----:B------:R-:W-:Y:S01]  /*0e90*/  PRMT R213, R213, 0x9910, RZ ;  /* 0x00009910d5d57816 */ /* 0x000fe200000000ff */
[----:B------:R-:W-:Y:S01]  /*0ea0*/  IMAD.SHL.U32 R210, R210, 0x10, RZ ;  /* 0x00000010d2d27824 */ /* 0x000fe200078e00ff */
[----:B------:R-:W-:-:S02]  /*0eb0*/  PRMT R198, R214, 0x8880, RZ ;  /* 0x00008880d6c67816 */ /* 0x000fc400000000ff */
[----:B------:R2:W-:Y:S01]  /*0ec0*/  LDGSTS.E.BYPASS.LTC128B.128 [R15+0x480], desc[UR36][R22.64+0x80], P3 ;  /* 0x00480080160f7fae */ /* 0x0005e20009981a24 */
[----:B------:R-:W-:Y:S01]  /*0ed0*/  LOP3.LUT P3, R12, R27, 0x1, RZ, 0xc0, !PT ;  /* 0x000000011b0c7812 */ /* 0x000fe2000786c0ff */
[----:B------:R-:W-:Y:S01]  /*0ee0*/  IMAD R199, R213, 0x80, R215 ;  /* 0x00000080d5c77824 */ /* 0x000fe200078e02d7 */
[----:B------:R-:W-:Y:S01]  /*0ef0*/  LOP3.LUT R10, R168, 0x1, R133, 0x78, !PT ;  /* 0x00000001a80a7812 */ /* 0x000fe200078e7885 */
[----:B------:R-:W-:Y:S01]  /*0f00*/  IMAD R198, R215, 0x40, R198 ;  /* 0x00000040d7c67824 */ /* 0x000fe200078e02c6 */
[----:B------:R-:W-:Y:S01]  /*0f10*/  LOP3.LUT R135, R133, 0x1, RZ, 0xc0, !PT ;  /* 0x0000000185877812 */ /* 0x000fe200078ec0ff */
[----:B------:R-:W-:Y:S01]  /*0f20*/  IMAD.SHL.U32 R199, R199, 0x8, RZ ;  /* 0x00000008c7c77824 */ /* 0x000fe200078e00ff */
[----:B------:R-:W-:Y:S02]  /*0f30*/  LOP3.LUT R13, R10, 0x4, R13, 0xf8, !PT ;  /* 0x000000040a0d7812 */ /* 0x000fe400078ef80d */
[----:B------:R-:W-:Y:S02]  /*0f40*/  CS2R R10, SRZ ;  /* 0x00000000000a7805 */ /* 0x000fe4000001ff00 */
[----:B------:R-:W-:Y:S01]  /*0f50*/  LOP3.LUT R214, R214, 0xffff, RZ, 0xc0, !PT ;  /* 0x0000ffffd6d67812 */ /* 0x000fe200078ec0ff */
[----:B------:R-:W-:Y:S01]  /*0f60*/  IMAD.SHL.U32 R198, R198, 0x80, RZ ;  /* 0x00000080c6c67824 */ /* 0x000fe200078e00ff */
[----:B------:R-:W-:-:S02]  /*0f70*/  LOP3.LUT R7, R2, 0x4, RZ, 0xc0, !PT ;  /* 0x0000000402077812 */ /* 0x000fc400078ec0ff */
[----:B------:R-:W-:Y:S02]  /*0f80*/  LOP3.LUT R3, R135, 0x3, R2, 0x78, !PT ;  /* 0x0000000387037812 */ /* 0x000fe400078e7802 */
[----:B------:R-:W-:Y:S02]  /*0f90*/  PRMT R214, R214, 0x8880, RZ ;  /* 0x00008880d6d67816 */ /* 0x000fe400000000ff */
[----:B------:R-:W-:Y:S01]  /*0fa0*/  LOP3.LUT R0, R13, 0xe0, R210, 0xf8, !PT ;  /* 0x000000e00d007812 */ /* 0x000fe200078ef8d2 */
[----:B------:R-:W-:Y:S06]  /*0fb0*/  @!P3 BRA `(.L_x_2836) ;  /* 0x00000000009cb947 */ /* 0x000fec0003800000 */
[-C--:B------:R-:W-:Y:S01]  /*0fc0*/  IABS R14, R208.reuse ;  /* 0x000000d0000e7213 */ /* 0x080fe20000000000 */
[----:B--2---:R-:W-:Y:S01]  /*0fd0*/  IMAD.MOV.U32 R28, RZ, RZ, RZ ;  /* 0x000000ffff1c7224 */ /* 0x004fe200078e00ff */
        /* <DEDUP_REMOVED lines=35> */
[----:B------:R-:W-:-:S04]  /*1210*/  LEA R10, P3, R28, R202, 0x1 ;  /* 0x000000ca1c0a7211 */ /* 0x000fc800078608ff */
[----:B------:R-:W-:-:S09]  /*1220*/  LEA.HI.X R11, R28, R203, R29, 0x1, P3 ;  /* 0x000000cb1c0b7211 */ /* 0x000fd200018f0c1d */
.L_x_2836:
[----:B------:R-:W-:Y:S05]  /*1230*/  BSYNC.RECONVERGENT B0 ;  /* 0x0000000000007941 */ /* 0x000fea0003800200 */
.L_x_2835:
[----:B------:R-:W-:Y:S01]  /*1240*/  SHF.R.U32.HI R13, RZ, 0x1, R6 ;  /* 0x00000001ff0d7819 */ /* 0x000fe20000011606 */
[----:B------:R-:W-:Y:S01]  /*1250*/  IMAD.SHL.U32 R12, R12, 0x10, RZ ;  /* 0x000000100c0c7824 */ /* 0x000fe200078e00ff */
[----:B------:R-:W-:Y:S02]  /*1260*/  BSSY.RECONVERGENT B0, `(.L_x_2837) ;  /* 0x0000036000007945 */ /* 0x000fe40003800200 */
[----:B------:R-:W-:Y:S02]  /*1270*/  LOP3.LUT R14, R13, 0x3, R2, 0x48, !PT ;  /* 0x000000030d0e7812 */ /* 0x000fe400078e4802 */
[----:B------:R-:W-:Y:S01]  /*1280*/  ISETP.NE.U32.AND P3, PT, R12, RZ, PT ;  /* 0x000000ff0c00720c */ /* 0x000fe20003f65070 */
[----:B------:R-:W-:Y:S02]  /*1290*/  IMAD.MOV.U32 R12, RZ, RZ, R10 ;  /* 0x000000ffff0c7224 */ /* 0x000fe400078e000a */
[----:B------:R-:W-:-:S04]  /*12a0*/  IMAD.IADD R14, R7, 0x1, R14 ;  /* 0x00000001070e7824 */ /* 0x000fc800078e020e */
[----:B------:R-:W-:-:S05]  /*12b0*/  IMAD R13, R13, 0x20, R14 ;  /* 0x000000200d0d7824 */ /* 0x000fca00078e020e */
[----:B------:R-:W-:Y:S02]  /*12c0*/  LEA R14, R13, R200, 0x4 ;  /* 0x000000c80d0e7211 */ /* 0x000fe400078e20ff */
        /* <DEDUP_REMOVED lines=10> */
[----:B------:R-:W2:Y:S01]  /*1370*/  I2F.RP R20, R13 ;  /* 0x0000000d00147306 */ /* 0x000ea20000209400 */
[----:B------:R-:W-:-:S05]  /*1380*/  IABS R10, R208 ;  /* 0x000000d0000a7213 */ /* 0x000fca0000000000 */
[----:B------:R-:W-:Y:S02]  /*1390*/  IMAD.MOV R10, RZ, RZ, -R10 ;  /* 0x000000ffff0a7224 */ /* 0x000fe400078e0a0a */
[----:B--2---:R-:W1:Y:S02]  /*13a0*/  MUFU.RCP R28, R20 ;  /* 0x00000014001c7308 */ /* 0x004e640000001000 */
        /* <DEDUP_REMOVED lines=31> */
[----:B------:R-:W-:-:S04]  /*15a0*/  LEA R10, P3, R12, R202, 0x1 ;  /* 0x000000ca0c0a7211 */ /* 0x000fc800078608ff */
[----:B------:R-:W-:-:S09]  /*15b0*/  LEA.HI.X R11, R12, R203, R13, 0x1, P3 ;  /* 0x000000cb0c0b7211 */ /* 0x000fd200018f0c0d */
.L_x_2838:
[----:B------:R-:W-:Y:S05]  /*15c0*/  BSYNC.RECONVERGENT B0 ;  /* 0x0000000000007941 */ /* 0x000fea0003800200 */
.L_x_2837:
[----:B-1----:R-:W-:Y:S01]  /*15d0*/  VIADD R13, R6, 0x8 ;  /* 0x00000008060d7836 */ /* 0x002fe20000000000 */
[----:B------:R-:W-:Y:S01]  /*15e0*/  BSSY.RECONVERGENT B0, `(.L_x_2839) ;  /* 0x0000038000007945 */ /* 0x000fe20003800200 */
[----:B------:R-:W-:Y:S02]  /*15f0*/  IMAD.SHL.U32 R17, R17, 0x8, RZ ;  /* 0x0000000811117824 */ /* 0x000fe400078e00ff */
[----:B------:R-:W-:Y:S01]  /*1600*/  IMAD.MOV.U32 R12, RZ, RZ, R10 ;  /* 0x000000ffff0c7224 */ /* 0x000fe200078e000a */
[----:B------:R-:W-:Y:S02]  /*1610*/  SHF.R.U32.HI R13, RZ, 0x1, R13 ;  /* 0x00000001ff0d7819 */ /* 0x000fe4000001160d */
[----:B------:R-:W-:Y:S02]  /*1620*/  ISETP.NE.U32.AND P3, PT, R17, RZ, PT ;  /* 0x000000ff1100720c */ /* 0x000fe40003f65070 */
[----:B------:R-:W-:-:S05]  /*1630*/  LOP3.LUT R6, R13, 0x3, R2, 0x48, !PT ;  /* 0x000000030d067812 */ /* 0x000fca00078e4802 */
[----:B------:R-:W-:-:S05]  /*1640*/  IMAD.IADD R6, R7, 0x1, R6 ;  /* 0x0000000107067824 */ /* 0x000fca00078e0206 */
[----:B------:R-:W-:-:S05]  /*1650*/  LEA R13, R13, R6, 0x5 ;  /* 0x000000060d0d7211 */ /* 0x000fca00078e28ff */
        /* <DEDUP_REMOVED lines=48> */
.L_x_2840:
[----:B------:R-:W-:Y:S05]  /*1960*/  BSYNC.RECONVERGENT B0 ;  /* 0x0000000000007941 */ /* 0x000fea0003800200 */
.L_x_2839:
[----:B------:R-:W-:Y:S01]  /*1970*/  IMAD.SHL.U32 R17, R17, 0x4, RZ ;  /* 0x0000000411117824 */ /* 0x000fe200078e00ff */
[----:B------:R-:W-:Y:S01]  /*1980*/  BSSY.RECONVERGENT B0, `(.L_x_2841) ;  /* 0x0000031000007945 */ /* 0x000fe20003800200 */
[----:B------:R-:W-:-:S03]  /*1990*/  MOV R20, RZ ;  /* 0x000000ff00147202 */ /* 0x000fc60000000f00 */
        /* <DEDUP_REMOVED lines=8> */
[-C--:B-1----:R-:W-:Y:S02]  /*1a20*/  IABS R13, R208.reuse ;  /* 0x000000d0000d7213 */ /* 0x082fe40000000000 */
[----:B---3--:R-:W-:Y:S02]  /*1a30*/  IABS R11, R19 ;  /* 0x00000013000b7213 */ /* 0x008fe40000000000 */
        /* <DEDUP_REMOVED lines=37> */
.L_x_2842:
[----:B------:R-:W-:Y:S05]  /*1c90*/  BSYNC.RECONVERGENT B0 ;  /* 0x0000000000007941 */ /* 0x000fea0003800200 */
.L_x_2841:
[----:B---3--:R-:W3:Y:S01]  /*1ca0*/  LDC.64 R10, c[0x0][0x3c8] ;  /* 0x0000f200ff0a7b82 */ /* 0x008ee20000000a00 */
[----:B--2---:R-:W-:Y:S01]  /*1cb0*/  SEL R28, RZ, 0x1, P5 ;  /* 0x00000001ff1c7807 */ /* 0x004fe20002800000 */
[----:B------:R-:W-:Y:S01]  /*1cc0*/  IMAD.SHL.U32 R27, R27, 0x2, RZ ;  /* 0x000000021b1b7824 */ /* 0x000fe200078e00ff */
[----:B------:R-:W-:Y:S01]  /*1cd0*/  ISETP.GE.AND P5, PT, R176, R21, PT ;  /* 0x00000015b000720c */ /* 0x000fe20003fa6270 */
[----:B------:R-:W-:Y:S01]  /*1ce0*/  BSSY.RECONVERGENT B0, `(.L_x_2843) ;  /* 0x000005b000007945 */ /* 0x000fe20003800200 */
[----:B------:R-:W-:Y:S01]  /*1cf0*/  IADD3 R227, PT, PT, R25, R24, R28 ;  /* 0x0000001819e37210 */ /* 0x000fe20007ffe01c */
[----:B------:R-:W-:Y:S01]  /*1d00*/  VIADD R24, R18, 0xffffffff ;  /* 0xffffffff12187836 */ /* 0x000fe20000000000 */
[----:B------:R-:W-:Y:S01]  /*1d10*/  SHF.R.S32.HI R25, RZ, 0x1f, R229 ;  /* 0x0000001fff197819 */ /* 0x000fe200000114e5 */
[----:B-1----:R-:W3:Y:S01]  /*1d20*/  LDC.64 R12, c[0x0][0x3d0] ;  /* 0x0000f400ff0c7b82 */ /* 0x002ee20000000a00 */
[----:B------:R-:W-:Y:S01]  /*1d30*/  ISETP.NE.U32.AND P4, PT, R27, RZ, PT ;  /* 0x000000ff1b00720c */ /* 0x000fe20003f85070 */
[----:B------:R-:W-:Y:S01]  /*1d40*/  IMAD.IADD R227, R26, 0x1, R227 ;  /* 0x000000011ae37824 */ /* 0x000fe200078e02e3 */
[----:B------:R-:W-:Y:S01]  /*1d50*/  ISETP.GE.U32.AND P3, PT, R24, 0x20, PT ;  /* 0x000000201800780c */ /* 0x000fe20003f66070 */
[-C--:B------:R-:W-:Y:S01]  /*1d60*/  IMAD R26, R25, R4.reuse, RZ ;  /* 0x00000004191a7224 */ /* 0x080fe200078e02ff */
[----:B------:R-:W-:Y:S01]  /*1d70*/  SEL R21, RZ, 0x2, P2 ;  /* 0x00000002ff157807 */ /* 0x000fe20001000000 */
[----:B------:R-:W-:Y:S01]  /*1d80*/  IMAD.WIDE.U32 R24, R229, R4, RZ ;  /* 0x00000004e5187225 */ /* 0x000fe200078e00ff */
[----:B------:R-:W-:-:S03]  /*1d90*/  SEL R227, R227, RZ, P3 ;  /* 0x000000ffe3e37207 */ /* 0x000fc60001800000 */
[----:B------:R-:W-:Y:S02]  /*1da0*/  IMAD R5, R229, R5, R26 ;  /* 0x00000005e5057224 */ /* 0x000fe400078e021a */
[----:B------:R-:W-:Y:S02]  /*1db0*/  IMAD.SHL.U32 R4, R227, 0x10, RZ ;  /* 0x00000010e3047824 */ /* 0x000fe400078e00ff */
[----:B------:R-:W-:Y:S01]  /*1dc0*/  IMAD.IADD R5, R25, 0x1, R5 ;  /* 0x0000000119057824 */ /* 0x000fe200078e0205 */
[----:B------:R-:W-:Y:S01]  /*1dd0*/  SEL R25, RZ, 0x1, P5 ;  /* 0x00000001ff197807 */ /* 0x000fe20002800000 */
[----:B------:R-:W-:Y:S01]  /*1de0*/  IMAD.IADD R229, R229, 0x1, R19 ;  /* 0x00000001e5e57824 */ /* 0x000fe200078e0213 */
[----:B---3--:R-:W-:-:S04]  /*1df0*/  IADD3 R12, P6, PT, R10, -R12, RZ ;  /* 0x8000000c0a0c7210 */ /* 0x008fc80007fde0ff */
[----:B------:R-:W-:Y:S01]  /*1e00*/  LEA R27, P2, R24, R12, 0x1 ;  /* 0x0000000c181b7211 */ /* 0x000fe200078408ff */
[----:B------:R-:W-:Y:S01]  /*1e10*/  IMAD.X R13, R11, 0x1, ~R13, P6 ;  /* 0x000000010b0d7824 */ /* 0x000fe200030e0e0d */
[----:B------:R-:W-:Y:S02]  /*1e20*/  SEL R12, RZ, 0x4, P1 ;  /* 0x00000004ff0c7807 */ /* 0x000fe40000800000 */
[----:B------:R-:W-:Y:S02]  /*1e30*/  LOP3.LUT P6, RZ, R4, 0x10, RZ, 0xc0, !PT ;  /* 0x0000001004ff7812 */ /* 0x000fe400078cc0ff */
[----:B------:R-:W-:Y:S01]  /*1e40*/  IADD3 R4, P1, PT, R27, R22, RZ ;  /* 0x000000161b047210 */ /* 0x000fe20007f3e0ff */
[C---:B------:R-:W-:Y:S01]  /*1e50*/  IMAD.SHL.U32 R22, R227.reuse, 0x4, RZ ;  /* 0x00000004e3167824 */ /* 0x040fe200078e00ff */
[----:B------:R-:W-:Y:S01]  /*1e60*/  LEA.HI.X R5, R24, R13, R5, 0x1, P2 ;  /* 0x0000000d18057211 */ /* 0x000fe200010f0c05 */
[C---:B------:R-:W-:Y:S01]  /*1e70*/  IMAD.SHL.U32 R24, R227.reuse, 0x8, RZ ;  /* 0x00000008e3187824 */ /* 0x040fe200078e00ff */
[----:B------:R-:W-:Y:S01]  /*1e80*/  IADD3 R12, PT, PT, R12, R21, R25 ;  /* 0x000000150c0c7210 */ /* 0x000fe20007ffe019 */
[----:B------:R-:W-:Y:S01]  /*1e90*/  IMAD.SHL.U32 R13, R227, 0x2, RZ ;  /* 0x00000002e30d7824 */ /* 0x000fe200078e00ff */
[----:B------:R-:W-:Y:S01]  /*1ea0*/  LOP3.LUT P2, RZ, R22, 0x10, RZ, 0xc0, !PT ;  /* 0x0000001016ff7812 */ /* 0x000fe2000784c0ff */
[----:B------:R-:W-:Y:S01]  /*1eb0*/  IMAD.X R5, R5, 0x1, R23, P1 ;  /* 0x0000000105057824 */ /* 0x000fe200008e0617 */
[----:B------:R-:W-:Y:S01]  /*1ec0*/  LOP3.LUT P5, RZ, R24, 0x10, RZ, 0xc0, !PT ;  /* 0x0000001018ff7812 */ /* 0x000fe200078ac0ff */
[----:B------:R-:W-:Y:S01]  /*1ed0*/  IMAD.MOV.U32 R22, RZ, RZ, R20 ;  /* 0x000000ffff167224 */ /* 0x000fe200078e0014 */
[----:B------:R-:W-:Y:S01]  /*1ee0*/  LOP3.LUT P1, RZ, R13, 0x10, RZ, 0xc0, !PT ;  /* 0x000000100dff7812 */ /* 0x000fe2000782c0ff */
[----:B------:R-:W-:Y:S01]  /*1ef0*/  IMAD.MOV.U32 R23, RZ, RZ, R17 ;  /* 0x000000ffff177224 */ /* 0x000fe200078e0011 */
[----:B------:R-:W-:-:S04]  /*1f00*/  SEL R13, RZ, 0x8, P0 ;  /* 0x00000008ff0d7807 */ /* 0x000fc80000000000 */
[----:B------:R-:W-:Y:S01]  /*1f10*/  @!PT LDS RZ, [RZ] ;  /* 0x00000000fffff984 */ /* 0x000fe20000000800 */
[----:B------:R-:W-:Y:S01]  /*1f20*/  @!PT LDS RZ, [RZ] ;  /* 0x00000000fffff984 */ /* 0x000fe20000000800 */
[----:B------:R-:W-:Y:S01]  /*1f30*/  @!PT LDS RZ, [RZ] ;  /* 0x00000000fffff984 */ /* 0x000fe20000000800 */
[----:B------:R1:W-:Y:S01]  /*1f40*/  LDGSTS.E.BYPASS.LTC128B.128 [R6+0x9000], desc[UR36][R22.64], P4 ;  /* 0x0900000016067fae */ /* 0x0003e2000a181a24 */
[----:B------:R-:W-:Y:S01]  /*1f50*/  IADD3 R20, P4, PT, R4, R8, RZ ;  /* 0x0000000804147210 */ /* 0x000fe20007f9e0ff */
[----:B------:R-:W-:Y:S02]  /*1f60*/  IMAD.IADD R12, R12, 0x1, R13 ;  /* 0x000000010c0c7824 */ /* 0x000fe400078e020d */
[----:B------:R-:W0:Y:S01]  /*1f70*/  LDGDEPBAR ;  /* 0x00000000000079af */ /* 0x000e220000000000 */
[----:B------:R-:W-:Y:S02]  /*1f80*/  IMAD.MOV.U32 R13, RZ, RZ, RZ ;  /* 0x000000ffff0d7224 */ /* 0x000fe400078e00ff */
[----:B------:R-:W-:Y:S01]  /*1f90*/  IMAD.X R21, R5, 0x1, R9, P4 ;  /* 0x0000000105157824 */ /* 0x000fe200020e0609 */
[----:B------:R2:W-:Y:S01]  /*1fa0*/  LDGSTS.E.BYPASS.LTC128B.128 [R16+0x2000], desc[UR36][R4.64], P6 ;  /* 0x0200000004107fae */ /* 0x0005e2000b181a24 */
[----:B------:R-:W-:-:S03]  /*1fb0*/  SEL R228, R12, RZ, P3 ;  /* 0x000000ff0ce47207 */ /* 0x000fc60001800000 */
[----:B------:R2:W-:Y:S01]  /*1fc0*/  LDGSTS.E.BYPASS.LTC128B.128 [R16+0x2080], desc[UR36][R4.64+0x80], P5 ;  /* 0x0208008004107fae */ /* 0x0005e2000a981a24 */
[----:B------:R-:W-:-:S03]  /*1fd0*/  LOP3.LUT P0, R12, R228, 0x1, RZ, 0xc0, !PT ;  /* 0x00000001e40c7812 */ /* 0x000fc6000780c0ff */
[----:B------:R2:W-:Y:S04]  /*1fe0*/  LDGSTS.E.BYPASS.LTC128B.128 [R15+0x2400], desc[UR36][R20.64], P2 ;  /* 0x02400000140f7fae */ /* 0x0005e80009181a24 */
[----:B------:R2:W-:Y:S01]  /*1ff0*/  LDGSTS.E.BYPASS.LTC128B.128 [R15+0x2480], desc[UR36][R20.64+0x80], P1 ;  /* 0x02480080140f7fae */ /* 0x0005e20008981a24 */
[----:B-1----:R-:W-:-:S05]  /*2000*/  IMAD.MOV.U32 R22, RZ, RZ, RZ ;  /* 0x000000ffff167224 */ /* 0x002fca00078e00ff */
[----:B------:R-:W-:Y:S05]  /*2010*/  @!P0 BRA `(.L_x_2844) ;  /* 0x00000000009c8947 */ /* 0x000fea0003800000 */
[----:B------:R-:W-:Y:S01]  /*2020*/  IABS R17, R208 ;  /* 0x000000d000117213 */ /* 0x000fe20000000000 */
[----:B------:R-:W-:Y:S01]  /*2030*/  IMAD.MOV.U32 R22, RZ, RZ, RZ ;  /* 0x000000ffff167224 */ /* 0x000fe200078e00ff */
[----:B--2---:R-:W-:Y:S02]  /*2040*/  IABS R5, R229 ;  /* 0x000000e500057213 */ /* 0x004fe40000000000 */
[----:B------:R-:W1:Y:S08]  /*2050*/  I2F.RP R19, R17 ;  /* 0x0000001100137306 */ /* 0x000e700000209400 */
[----:B-1----:R-:W1:Y:S02]  /*2060*/  MUFU.RCP R23, R19 ;  /* 0x0000001300177308 */ /* 0x002e640000001000 */
[----:B-1----:R-:W-:-:S06]  /*2070*/  VIADD R23, R23, 0xffffffe ;  /* 0x0ffffffe17177836 */ /* 0x002fcc0000000000 */
[----:B------:R-:W1:Y:S02]  /*2080*/  F2I.FTZ.U32.TRUNC.NTZ R23, R23 ;  /* 0x0000001700177305 */ /* 0x000e64000021f000 */
[----:B-1----:R-:W-:-:S04]  /*2090*/  IMAD.MOV R4, RZ, RZ, -R23 ;  /* 0x000000ffff047224 */ /* 0x002fc800078e0a17 */
[----:B------:R-:W-:Y:S01]  /*20a0*/  IMAD R13, R4, R17, RZ ;  /* 0x00000011040d7224 */ /* 0x000fe200078e02ff */
[----:B------:R-:W-:-:S03]  /*20b0*/  IABS R4, R208 ;  /* 0x000000d000047213 */ /* 0x000fc60000000000 */
[----:B------:R-:W-:-:S04]  /*20c0*/  IMAD.HI.U32 R22, R23, R13, R22 ;  /* 0x0000000d17167227 */ /* 0x000fc800078e0016 */
[----:B------:R-:W-:Y:S02]  /*20d0*/  IMAD.MOV R4, RZ, RZ, -R4 ;  /* 0x000000ffff047224 */ /* 0x000fe400078e0a04 */
        /* <DEDUP_REMOVED lines=27> */
.L_x_2844:
[----:B------:R-:W-:Y:S05]  /*2290*/  BSYNC.RECONVERGENT B0 ;  /* 0x0000000000007941 */ /* 0x000fea0003800200 */
.L_x_2843:
[----:B------:R-:W-:Y:S01]  /*22a0*/  IMAD.SHL.U32 R12, R12, 0x10, RZ ;  /* 0x000000100c0c7824 */ /* 0x000fe200078e00ff */
[----:B------:R-:W-:Y:S01]  /*22b0*/  BSSY.RECONVERGENT B0, `(.L_x_2845) ;  /* 0x0000031000007945 */ /* 0x000fe20003800200 */
[----:B------:R-:W-:Y:S01]  /*22c0*/  IMAD.MOV.U32 R23, RZ, RZ, R13 ;  /* 0x000000ffff177224 */ /* 0x000fe200078e000d */
[----:B--2---:R-:W-:Y:S02]  /*22d0*/  CS2R R4, SRZ ;  /* 0x0000000000047805 */ /* 0x004fe4000001ff00 */
        /* <DEDUP_REMOVED lines=46> */
.L_x_2846:
[----:B------:R-:W-:Y:S05]  /*25c0*/  BSYNC.RECONVERGENT B0 ;  /* 0x0000000000007941 */ /* 0x000fea0003800200 */
.L_x_2845:
        /* <DEDUP_REMOVED lines=51> */
.L_x_2848:
[----:B------:R-:W-:Y:S05]  /*2900*/  BSYNC.RECONVERGENT B0 ;  /* 0x0000000000007941 */ /* 0x000fea0003800200 */
.L_x_2847:
        /* <DEDUP_REMOVED lines=51> */
.L_x_2850:
[----:B------:R-:W-:Y:S05]  /*2c40*/  BSYNC.RECONVERGENT B0 ;  /* 0x0000000000007941 */ /* 0x000fea0003800200 */
.L_x_2849:
[----:B--2---:R-:W-:Y:S01]  /*2c50*/  VIADD R12, R18, 0xffffffdf ;  /* 0xffffffdf120c7836 */ /* 0x004fe20000000000 */
[----:B------:R-:W-:Y:S01]  /*2c60*/  IADD3 R211, P1, PT, R20, R10, RZ ;  /* 0x0000000a14d37210 */ /* 0x000fe20007f3e0ff */
[----:B------:R-:W-:Y:S01]  /*2c70*/  IMAD.SHL.U32 R17, R17, 0x2, RZ ;  /* 0x0000000211117824 */ /* 0x000fe200078e00ff */
[----:B------:R-:W-:Y:S02]  /*2c80*/  BSSY.RECONVERGENT B0, `(.L_x_2851) ;  /* 0x0000046000007945 */ /* 0x000fe40003800200 */
[----:B------:R-:W-:Y:S01]  /*2c90*/  ISETP.GE.U32.AND P5, PT, R12, 0x20, PT ;  /* 0x000000200c00780c */ /* 0x000fe20003fa6070 */
[----:B------:R-:W-:Y:S01]  /*2ca0*/  IMAD.X R212, R21, 0x1, R11, P1 ;  /* 0x0000000115d47824 */ /* 0x000fe200008e060b */
[----:B------:R-:W-:Y:S02]  /*2cb0*/  ISETP.NE.U32.AND P0, PT, R17, RZ, PT ;  /* 0x000000ff1100720c */ /* 0x000fe40003f05070 */
[----:B------:R-:W-:Y:S02]  /*2cc0*/  SEL R227, R227, RZ, P5 ;  /* 0x000000ffe3e37207 */ /* 0x000fe40002800000 */
[----:B------:R-:W-:-:S03]  /*2cd0*/  SEL R228, R228, RZ, P5 ;  /* 0x000000ffe4e47207 */ /* 0x000fc60002800000 */
[C---:B------:R-:W-:Y:S02]  /*2ce0*/  IMAD.SHL.U32 R13, R227.reuse, 0x10, RZ ;  /* 0x00000010e30d7824 */ /* 0x040fe400078e00ff */
[C---:B------:R-:W-:Y:S02]  /*2cf0*/  IMAD.SHL.U32 R12, R227.reuse, 0x8, RZ ;  /* 0x00000008e30c7824 */ /* 0x040fe400078e00ff */
[----:B------:R-:W-:Y:S01]  /*2d00*/  IMAD.SHL.U32 R11, R227, 0x4, RZ ;  /* 0x00000004e30b7824 */ /* 0x000fe200078e00ff */
        /* <DEDUP_REMOVED lines=8> */
[----:B------:R-:W-:Y:S01]  /*2d90*/  VIADD R11, R229, 0x20 ;  /* 0x00000020e50b7836 */ /* 0x000fe20000000000 */
[----:B------:R-:W-:Y:S01]  /*2da0*/  LOP3.LUT P1, RZ, R10, 0x10, RZ, 0xc0, !PT ;  /* 0x000000100aff7812 */ /* 0x000fe2000782c0ff */
[----:B------:R-:W0:Y:S01]  /*2db0*/  LDGDEPBAR ;  /* 0x00000000000079af */ /* 0x000e220000000000 */
[----:B------:R-:W-:-:S02]  /*2dc0*/  IADD3 R8, P0, PT, R211, R8, RZ ;  /* 0x00000008d3087210 */ /* 0x000fc40007f1e0ff */
[----:B------:R-:W-:-:S03]  /*2dd0*/  CS2R R12, SRZ ;  /* 0x00000000000c7805 */ /* 0x000fc6000001ff00 */
[----:B------:R-:W-:Y:S01]  /*2de0*/  IMAD.X R9, R212, 0x1, R9, P0 ;  /* 0x00000001d4097824 */ /* 0x000fe200000e0609 */
        /* <DEDUP_REMOVED lines=47> */
.L_x_2852:
[----:B------:R-:W-:Y:S05]  /*30e0*/  BSYNC.RECONVERGENT B0 ;  /* 0x0000000000007941 */ /* 0x000fea0003800200 */
.L_x_2851:
        /* <DEDUP_REMOVED lines=49> */
.L_x_2854:
[----:B------:R-:W-:Y:S05]  /*3400*/  BSYNC.RECONVERGENT B0 ;  /* 0x0000000000007941 */ /* 0x000fea0003800200 */
.L_x_2853:
        /* <DEDUP_REMOVED lines=12> */
[-C--:B---3--:R-:W-:Y:S02]  /*34d0*/  IABS R9, R208.reuse ;  /* 0x000000d000097213 */ /* 0x088fe40000000000 */
        /* <DEDUP_REMOVED lines=38> */
.L_x_2856:
[----:B------:R-:W-:Y:S05]  /*3740*/  BSYNC.RECONVERGENT B0 ;  /* 0x0000000000007941 */ /* 0x000fea0003800200 */
.L_x_2855:
        /* <DEDUP_REMOVED lines=14> */
[----:B-12---:R-:W1:Y:S01]  /*3830*/  I2F.RP R14, R9 ;  /* 0x00000009000e7306 */ /* 0x006e620000209400 */
        /* <DEDUP_REMOVED lines=36> */
.L_x_2858:
[----:B------:R-:W-:Y:S05]  /*3a80*/  BSYNC.RECONVERGENT B0 ;  /* 0x0000000000007941 */ /* 0x000fea0003800200 */
.L_x_2857:
[----:B------:R-:W-:Y:S01]  /*3a90*/  IMAD.SHL.U32 R10, R10, 0x2, RZ ;  /* 0x000000020a0a7824 */ /* 0x000fe200078e00ff */
[----:B------:R-:W-:Y:S01]  /*3aa0*/  LOP3.LUT R135, R135, 0x2, RZ, 0xfc, !PT ;  /* 0x0000000287877812 */ /* 0x000fe200078efcff */
[----:B---3--:R-:W-:Y:S01]  /*3ab0*/  VIADD R9, R18, 0x1f ;  /* 0x0000001f12097836 */ /* 0x008fe20000000000 */
[----:B------:R-:W-:Y:S01]  /*3ac0*/  IADD3 R11, PT, PT, R210, R3, R7 ;  /* 0x00000003d20b7210 */ /* 0x000fe20007ffe007 */
[--C-:B------:R-:W-:Y:S01]  /*3ad0*/  IMAD R199, R199, 0x10, R200.reuse ;  /* 0x00000010c7c77824 */ /* 0x100fe200078e02c8 */
[----:B------:R-:W-:Y:S02]  /*3ae0*/  ISETP.NE.U32.AND P1, PT, R10, RZ, PT ;  /* 0x000000ff0a00720c */ /* 0x000fe40003f25070 */
[----:B------:R-:W-:Y:S02]  /*3af0*/  CS2R R102, SRZ ;  /* 0x0000000000667805 */ /* 0x000fe4000001ff00 */
[----:B------:R-:W-:Y:S01]  /*3b00*/  SHF.R.S32.HI R230, RZ, 0x1f, R9 ;  /* 0x0000001fffe67819 */ /* 0x000fe20000011409 */
[----:B------:R-:W-:Y:S01]  /*3b10*/  IMAD R11, R11, 0x10, R200 ;  /* 0x000000100b0b7824 */ /* 0x000fe200078e02c8 */
[----:B------:R-:W-:Y:S01]  /*3b20*/  LOP3.LUT R135, R135, 0x3, R2, 0x78, !PT ;  /* 0x0000000387877812 */ /* 0x000fe200078e7802 */
[----:B------:R-:W-:Y:S01]  /*3b30*/  IMAD R0, R0, 0x10, R199 ;  /* 0x0000001000007824 */ /* 0x000fe200078e02c7 */
[----:B------:R-:W-:Y:S01]  /*3b40*/  ISETP.GE.AND P0, PT, R9, 0x20, PT ;  /* 0x000000200900780c */ /* 0x000fe20003f06270 */
[----:B------:R-:W-:Y:S01]  /*3b50*/  IMAD.IADD R164, R198, 0x1, R11 ;  /* 0x00000001c6a47824 */ /* 0x000fe200078e020b */
[----:B------:R-:W-:-:S02]  /*3b60*/  LEA.HI R230, R230, R9, RZ, 0x5 ;  /* 0x00000009e6e67211 */ /* 0x000fc400078f28ff */
[----:B------:R-:W-:Y:S02]  /*3b70*/  CS2R R100, SRZ ;  /* 0x0000000000647805 */ /* 0x000fe4000001ff00 */
[----:B------:R-:W-:Y:S02]  /*3b80*/  IADD3 R7, PT, PT, R210, R135, R7 ;  /* 0x00000087d2077210 */ /* 0x000fe40007ffe007 */
[----:B------:R-:W-:Y:S02]  /*3b90*/  CS2R R98, SRZ ;  /* 0x0000000000627805 */ /* 0x000fe4000001ff00 */
[----:B------:R-:W-:Y:S01]  /*3ba0*/  CS2R R96, SRZ ;  /* 0x0000000000607805 */ /* 0x000fe2000001ff00 */
[----:B------:R-:W-:Y:S01]  /*3bb0*/  @!PT LDS RZ, [RZ] ;  /* 0x00000000fffff984 */ /* 0x000fe20000000800 */
[----:B------:R-:W-:Y:S01]  /*3bc0*/  @!PT LDS RZ, [RZ] ;  /* 0x00000000fffff984 */ /* 0x000fe20000000800 */
[----:B------:R-:W-:Y:S01]  /*3bd0*/  @!PT LDS RZ, [RZ] ;  /* 0x00000000fffff984 */ /* 0x000fe20000000800 */
[----:B------:R3:W-:Y:S01]  /*3be0*/  LDGSTS.E.BYPASS.LTC128B.128 [R6+0x9100], desc[UR36][R4.64], P1 ;  /* 0x0910000004067fae */ /* 0x0007e20008981a24 */
[----:B------:R-:W-:Y:S01]  /*3bf0*/  CS2R R38, SRZ ;  /* 0x0000000000267805 */ /* 0x000fe2000001ff00 */
[----:B------:R-:W-:Y:S01]  /*3c00*/  IMAD R7, R7, 0x10, R200 ;  /* 0x0000001007077824 */ /* 0x000fe200078e02c8 */
[----:B------:R-:W-:Y:S01]  /*3c10*/  CS2R R36, SRZ ;  /* 0x0000000000247805 */ /* 0x000fe2000001ff00 */
[----:B------:R-:W0:Y:S01]  /*3c20*/  LDGDEPBAR ;  /* 0x00000000000079af */ /* 0x000e220000000000 */
        /* <DEDUP_REMOVED lines=22> */
[----:B---3--:R-:W-:Y:S01]  /*3d90*/  LOP3.LUT R5, RZ, 0x4, R2, 0x44, !PT ;  /* 0x00000004ff057812 */ /* 0x008fe200078e4402 */
[----:B------:R-:W-:-:S06]  /*3da0*/  DEPBAR.LE SB0, 0x2 ;  /* 0x000080800000791a */ /* 0x000fcc0000000000 */
[----:B------:R-:W-:Y:S05]  /*3db0*/  WARPSYNC.ALL ;  /* 0x0000000000007948 */ /* 0x000fea0003800000 */
[----:B------:R-:W-:Y:S01]  /*3dc0*/  BAR.SYNC.DEFER_BLOCKING 0x0 ;  /* 0x0000000000007b1d */ /* 0x000fe20000010000 */
[C-C-:B------:R-:W-:Y:S02]  /*3dd0*/  IADD3 R9, PT, PT, R210.reuse, R3, R5.reuse ;  /* 0x00000003d2097210 */ /* 0x140fe40007ffe005 */
[----:B------:R-:W-:Y:S02]  /*3de0*/  CS2R R84, SRZ ;  /* 0x0000000000547805 */ /* 0x000fe4000001ff00 */
[----:B------:R-:W-:-:S02]  /*3df0*/  IADD3 R5, PT, PT, R210, R135, R5 ;  /* 0x00000087d2057210 */ /* 0x000fc40007ffe005 */
[----:B------:R-:W-:Y:S02]  /*3e00*/  CS2R R50, SRZ ;  /* 0x0000000000327805 */ /* 0x000fe4000001ff00 */
[----:B------:R-:W-:Y:S01]  /*3e10*/  CS2R R48, SRZ ;  /* 0x0000000000307805 */ /* 0x000fe2000001ff00 */
[--C-:B------:R-:W-:Y:S01]  /*3e20*/  IMAD R9, R9, 0x10, R200.reuse ;  /* 0x0000001009097824 */ /* 0x100fe200078e02c8 */
[----:B-1----:R-:W-:Y:S01]  /*3e30*/  CS2R R22, SRZ ;  /* 0x0000000000167805 */ /* 0x002fe2000001ff00 */
[----:B------:R-:W-:Y:S01]  /*3e40*/  IMAD R5, R5, 0x10, R200 ;  /* 0x0000001005057824 */ /* 0x000fe200078e02c8 */
        /* <DEDUP_REMOVED lines=18> */
[----:B--2---:R-:W-:Y:S01]  /*3f70*/  CS2R R14, SRZ ;  /* 0x00000000000e7805 */ /* 0x004fe2000001ff00 */
        /* <DEDUP_REMOVED lines=12> */
[----:B------:R1:W1:Y:S01]  /*4040*/  LDSM.16.M88.4 R136, [R0+0x8000] ;  /* 0x008000000088783b */ /* 0x0002620000000200 */
[----:B------:R-:W-:Y:S02]  /*4050*/  CS2R R130, SRZ ;  /* 0x0000000000827805 */ /* 0x000fe4000001ff00 */
[----:B------:R-:W-:-:S02]  /*4060*/  CS2R R128, SRZ ;  /* 0x0000000000807805 */ /* 0x000fc4000001ff00 */
[----:B------:R-:W-:Y:S01]  /*4070*/  CS2R R70, SRZ ;  /* 0x0000000000467805 */ /* 0x000fe2000001ff00 */
[----:B------:R1:W1:Y:S01]  /*4080*/  LDSM.16.M88.4 R140, [R0+0x9000] ;  /* 0x00900000008c783b */ /* 0x0002620000000200 */
[----:B------:R-:W-:Y:S02]  /*4090*/  CS2R R68, SRZ ;  /* 0x0000000000447805 */ /* 0x000fe4000001ff00 */
[----:B------:R-:W-:Y:S02]  /*40a0*/  CS2R R66, SRZ ;  /* 0x0000000000427805 */ /* 0x000fe4000001ff00 */
[----:B------:R-:W-:Y:S01]  /*40b0*/  CS2R R64, SRZ ;  /* 0x0000000000407805 */ /* 0x000fe2000001ff00 */
[----:B------:R1:W1:Y:S01]  /*40c0*/  LDSM.16.M88.4 R144, [R0+0xa000] ;  /* 0x00a000000090783b */ /* 0x0002620000000200 */
[----:B------:R-:W-:Y:S02]  /*40d0*/  CS2R R6, SRZ ;  /* 0x0000000000067805 */ /* 0x000fe4000001ff00 */
[----:B------:R-:W-:-:S02]  /*40e0*/  CS2R R4, SRZ ;  /* 0x0000000000047805 */ /* 0x000fc4000001ff00 */
[----:B------:R-:W-:Y:S01]  /*40f0*/  LEA.HI.SX32 R230, R230, 0xfffffffd, 0x1b ;  /* 0xfffffffde6e67811 */ /* 0x000fe200078fdaff */
[----:B------:R1:W1:Y:S01]  /*4100*/  LDSM.16.M88.4 R148, [R0+0xb000] ;  /* 0x00b000000094783b */ /* 0x0002620000000200 */
[----:B------:R-:W-:Y:S05]  /*4110*/  @!P0 BRA `(.L_x_2859) ;  /* 0x0000001800c88947 */ /* 0x000fea0003800000 */
[----:B-1----:R-:W1:Y:S01]  /*4120*/  S2R R0, SR_TID.X ;  /* 0x0000000000007919 */ /* 0x002e620000002100 */
[--C-:B------:R-:W-:Y:S01]  /*4130*/  LOP3.LUT R169, R3, 0x4, R2.reuse, 0xf8, !PT ;  /* 0x0000000403a97812 */ /* 0x100fe200078ef802 */
[----:B------:R-:W5:Y:S01]  /*4140*/  S2UR UR4, SR_CgaCtaId ;  /* 0x00000000000479c3 */ /* 0x000f620000008800 */
[----:B------:R-:W-:Y:S01]  /*4150*/  LOP3.LUT R168, R168, 0x1, R133, 0x78, !PT ;  /* 0x00000001a8a87812 */ /* 0x000fe200078e7885 */
[----:B------:R-:W-:Y:S01]  /*4160*/  VIADD R199, R199, 0x8000 ;  /* 0x00008000c7c77836 */ /* 0x000fe20000000000 */
[--C-:B------:R-:W-:Y:S01]  /*4170*/  LOP3.LUT R133, R135, 0x4, R2.reuse, 0xf8, !PT ;  /* 0x0000000487857812 */ /* 0x100fe200078ef802 */
[----:B------:R-:W-:Y:S01]  /*4180*/  VIADD R229, R229, 0x40 ;  /* 0x00000040e5e57836 */ /* 0x000fe20000000000 */
[--C-:B------:R-:W-:Y:S01]  /*4190*/  LOP3.LUT R103, R135, 0x4, R2.reuse, 0xf4, !PT ;  /* 0x0000000487677812 */ /* 0x100fe200078ef402 */
[----:B------:R-:W-:Y:S01]  /*41a0*/  UMOV UR5, 0x400 ;  /* 0x0000040000057882 */ /* 0x000fe20000000000 */
[C---:B------:R-:W-:Y:S01]  /*41b0*/  LOP3.LUT R135, R210.reuse, R169, RZ, 0xfc, !PT ;  /* 0x000000a9d2877212 */ /* 0x040fe200078efcff */
[----:B------:R-:W2:Y:S01]  /*41c0*/  LDC.64 R206, c[0x0][0x3c0] ;  /* 0x0000f000ffce7b82 */ /* 0x000ea20000000a00 */
[----:B------:R-:W-:Y:S01]  /*41d0*/  LOP3.LUT R3, R3, 0x4, R2, 0xf4, !PT ;  /* 0x0000000403037812 */ /* 0x000fe200078ef402 */
[----:B------:R-:W-:Y:S01]  /*41e0*/  IMAD.MOV.U32 R226, RZ, RZ, RZ ;  /* 0x000000ffffe27224 */ /* 0x000fe200078e00ff */
[C---:B------:R-:W-:Y:S01]  /*41f0*/  LOP3.LUT R133, R210.reuse, R133, RZ, 0xfc, !PT ;  /* 0x00000085d2857212 */ /* 0x040fe200078efcff */
[----:B------:R-:W-:Y:S01]  /*4200*/  IMAD R197, R135, 0x10, R200 ;  /* 0x0000001087c57824 */ /* 0x000fe200078e02c8 */
[C---:B------:R-:W-:Y:S01]  /*4210*/  LOP3.LUT R3, R210.reuse, R3, RZ, 0xfc, !PT ;  /* 0x00000003d2037212 */ /* 0x040fe200078efcff */
[----:B------:R-:W-:Y:S01]  /*4220*/  IMAD.MOV.U32 R135, RZ, RZ, R167 ;  /* 0x000000ffff877224 */ /* 0x000fe200078e00a7 */
[----:B------:R-:W-:Y:S01]  /*4230*/  LOP3.LUT R103, R210, R103, RZ, 0xfc, !PT ;  /* 0x00000067d2677212 */ /* 0x000fe200078efcff */
[----:B------:R-:W2:Y:S01]  /*4240*/  LDC.64 R204, c[0x0][0x3c8] ;  /* 0x0000f200ffcc7b82 */ /* 0x000ea20000000a00 */
[----:B------:R-:W-:Y:S01]  /*4250*/  SHF.R.S32.HI R177, RZ, 0x1f, R176 ;  /* 0x0000001fffb17819 */ /* 0x000fe200000114b0 */
[----:B------:R-:W-:Y:S01]  /*4260*/  IMAD R196, R133, 0x10, R200 ;  /* 0x0000001085c47824 */ /* 0x000fe200078e02c8 */
[----:B------:R-:W-:Y:S01]  /*4270*/  SHF.R.S32.HI R175, RZ, 0x1f, R174 ;  /* 0x0000001fffaf7819 */ /* 0x000fe200000114ae */
[----:B------:R-:W-:Y:S01]  /*4280*/  IMAD R3, R3, 0x10, R200 ;  /* 0x0000001003037824 */ /* 0x000fe200078e02c8 */
[----:B------:R-:W-:Y:S01]  /*4290*/  LEA.HI R172, R177, R176, RZ, 0x2 ;  /* 0x000000b0b1ac7211 */ /* 0x000fe200078f10ff */
[----:B------:R-:W-:Y:S01]  /*42a0*/  IMAD.MOV.U32 R133, RZ, RZ, R165 ;  /* 0x000000ffff857224 */ /* 0x000fe200078e00a5 */
[----:B------:R-:W-:Y:S01]  /*42b0*/  LEA.HI R170, R175, R174, RZ, 0x2 ;  /* 0x000000aeafaa7211 */ /* 0x000fe200078f10ff */
[----:B-----5:R-:W-:Y:S01]  /*42c0*/  ULEA UR4, UR4, UR5, 0x18 ;  /* 0x0000000504047291 */ /* 0x020fe2000f8ec0ff */
[C---:B------:R-:W-:Y:S01]  /*42d0*/  LOP3.LUT R225, R172.reuse, 0xfffffffc, RZ, 0xc0, !PT ;  /* 0xfffffffcace17812 */ /* 0x040fe200078ec0ff */
[----:B------:R-:W-:Y:S01]  /*42e0*/  IMAD.SHL.U32 R221, R172, 0x2, RZ ;  /* 0x00000002acdd7824 */ /* 0x000fe200078e00ff */
[----:B------:R-:W-:Y:S01]  /*42f0*/  ISETP.NE.AND P0, PT, R230, RZ, PT ;  /* 0x000000ffe600720c */ /* 0x000fe20003f05270 */
[----:B------:R-:W-:Y:S01]  /*4300*/  IMAD.SHL.U32 R220, R170, 0x2, RZ ;  /* 0x00000002aadc7824 */ /* 0x000fe200078e00ff */
[----:B------:R-:W-:Y:S01]  /*4310*/  UMOV UR9, 0x6000 ;  /* 0x0000600000097882 */ /* 0x000fe20000000000 */
[C---:B-1----:R-:W-:Y:S01]  /*4320*/  IMAD.SHL.U32 R171, R0.reuse, 0x4, RZ ;  /* 0x0000000400ab7824 */ /* 0x042fe200078e00ff */
[----:B------:R-:W-:Y:S01]  /*4330*/  SHF.R.U32.HI R169, RZ, 0x3, R0 ;  /* 0x00000003ffa97819 */ /* 0x000fe20000011600 */
[----:B------:R-:W-:Y:S01]  /*4340*/  IMAD.SHL.U32 R173, R0, 0x40, RZ ;  /* 0x0000004000ad7824 */ /* 0x000fe200078e00ff */
[----:B------:R-:W-:Y:S01]  /*4350*/  SEL R228, R228, RZ, P0 ;  /* 0x000000ffe4e47207 */ /* 0x000fe20000000000 */
[----:B------:R-:W-:Y:S01]  /*4360*/  IMAD.IADD R225, R176, 0x1, -R225 ;  /* 0x00000001b0e17824 */ /* 0x000fe200078e0ae1 */
[----:B------:R-:W-:Y:S01]  /*4370*/  LOP3.LUT R171, R168, 0x4, R171, 0xf8, !PT ;  /* 0x00000004a8ab7812 */ /* 0x000fe200078ef8ab */
[----:B------:R-:W-:Y:S01]  /*4380*/  UMOV UR8, 0x180 ;  /* 0x0000018000087882 */ /* 0x000fe20000000000 */
[C---:B------:R-:W-:Y:S01]  /*4390*/  LOP3.LUT R169, R0.reuse, 0x3, R169, 0x48, !PT ;  /* 0x0000000300a97812 */ /* 0x040fe200078e48a9 */
[----:B------:R-:W-:Y:S01]  /*43a0*/  IMAD.SHL.U32 R0, R0, 0x20, RZ ;  /* 0x0000002000007824 */ /* 0x000fe200078e00ff */
[----:B------:R-:W-:Y:S01]  /*43b0*/  LOP3.LUT R173, R173, 0xf800, RZ, 0xc0, !PT ;  /* 0x0000f800adad7812 */ /* 0x000fe200078ec0ff */
[----:B------:R-:W-:Y:S01]  /*43c0*/  IMAD R225, R208, R225, RZ ;  /* 0x000000e1d0e17224 */ /* 0x000fe200078e02ff */
[----:B------:R-:W-:Y:S01]  /*43d0*/  LOP3.LUT R210, R171, 0xe0, R210, 0xf8, !PT ;  /* 0x000000e0abd27812 */ /* 0x000fe200078ef8d2 */
[----:B------:R-:W-:Y:S01]  /*43e0*/  UMOV UR5, 0x3 ;  /* 0x0000000300057882 */ /* 0x000fe20000000000 */
[----:B------:R-:W-:-:S02]  /*43f0*/  LOP3.LUT R2, R169, 0x4, R2, 0xf8, !PT ;  /* 0x00000004a9027812 */ /* 0x000fc400078ef802 */
[----:B------:R-:W-:Y:S02]  /*4400*/  SHF.R.S32.HI R171, RZ, 0x1f, R134 ;  /* 0x0000001fffab7819 */ /* 0x000fe40000011486 */
[----:B------:R-:W-:Y:S02]  /*4410*/  SHF.R.S32.HI R169, RZ, 0x1f, R132 ;  /* 0x0000001fffa97819 */ /* 0x000fe40000011484 */
[----:B------:R-:W-:Y:S02]  /*4420*/  LOP3.LUT R173, R173, 0x300, R0, 0xf8, !PT ;  /* 0x00000300adad7812 */ /* 0x000fe400078ef800 */
[----:B------:R-:W-:Y:S02]  /*4430*/  LEA.HI R168, R171, R134, RZ, 0x2 ;  /* 0x00000086aba87211 */ /* 0x000fe400078f10ff */
[----:B------:R-:W-:Y:S01]  /*4440*/  LEA.HI R0, R169, R132, RZ, 0x2 ;  /* 0x00000084a9007211 */ /* 0x000fe200078f10ff */
[----:B------:R-:W-:Y:S01]  /*4450*/  IMAD R173, R2, 0x10, R173 ;  /* 0x0000001002ad7824 */ /* 0x000fe200078e02ad */
[----:B------:R-:W-:Y:S01]  /*4460*/  LOP3.LUT R171, R170, 0xfffffffc, RZ, 0xc0, !PT ;  /* 0xfffffffcaaab7812 */ /* 0x000fe200078ec0ff */
[C---:B------:R-:W-:Y:S01]  /*4470*/  IMAD.SHL.U32 R219, R168.reuse, 0x2, RZ ;  /* 0x00000002a8db7824 */ /* 0x040fe200078e00ff */
[----:B------:R-:W-:Y:S01]  /*4480*/  LOP3.LUT R223, R168, 0xfffffffc, RZ, 0xc0, !PT ;  /* 0xfffffffca8df7812 */ /* 0x000fe200078ec0ff */
[C---:B------:R-:W-:Y:S01]  /*4490*/  IMAD.SHL.U32 R218, R0.reuse, 0x2, RZ ;  /* 0x0000000200da7824 */ /* 0x040fe200078e00ff */
[----:B------:R-:W-:Y:S01]  /*44a0*/  LOP3.LUT R169, R0, 0xfffffffc, RZ, 0xc0, !PT ;  /* 0xfffffffc00a97812 */ /* 0x000fe200078ec0ff */
[----:B------:R-:W-:Y:S01]  /*44b0*/  IMAD.SHL.U32 R0, R210, 0x10, RZ ;  /* 0x00000010d2007824 */ /* 0x000fe200078e00ff */
[----:B------:R-:W-:Y:S01]  /*44c0*/  SEL R227, R227, RZ, P0 ;  /* 0x000000ffe3e37207 */ /* 0x000fe20000000000 */
[----:B------:R-:W-:Y:S01]  /*44d0*/  IMAD.IADD R171, R174, 0x1, -R171 ;  /* 0x00000001aeab7824 */ /* 0x000fe200078e0aab */
[----:B------:R-:W-:Y:S01]  /*44e0*/  LOP3.LUT R221, R221, 0xfffffff8, RZ, 0xc0, !PT ;  /* 0xfffffff8dddd7812 */ /* 0x000fe200078ec0ff */
[----:B------:R-:W-:Y:S01]  /*44f0*/  IMAD.IADD R223, R134, 0x1, -R223 ;  /* 0x0000000186df7824 */ /* 0x000fe200078e0adf */
[----:B------:R-:W-:Y:S01]  /*4500*/  LOP3.LUT R220, R220, 0xfffffff8, RZ, 0xc0, !PT ;  /* 0xfffffff8dcdc7812 */ /* 0x000fe200078ec0ff */
[----:B------:R-:W-:Y:S01]  /*4510*/  IMAD.IADD R169, R132, 0x1, -R169 ;  /* 0x0000000184a97824 */ /* 0x000fe200078e0aa9 */
[----:B------:R-:W-:Y:S01]  /*4520*/  LOP3.LUT R219, R219, 0xfffffff8, RZ, 0xc0, !PT ;  /* 0xfffffff8dbdb7812 */ /* 0x000fe200078ec0ff */
[----:B------:R-:W-:Y:S01]  /*4530*/  IMAD R2, R103, 0x10, R200 ;  /* 0x0000001067027824 */ /* 0x000fe200078e02c8 */
[----:B------:R-:W-:Y:S01]  /*4540*/  LOP3.LUT R218, R218, 0xfffffff8, RZ, 0xc0, !PT ;  /* 0xfffffff8dada7812 */ /* 0x000fe200078ec0ff */
[----:B------:R-:W-:Y:S01]  /*4550*/  IMAD.IADD R216, R200, 0x1, R173 ;  /* 0x00000001c8d87824 */ /* 0x000fe200078e02ad */
[----:B------:R-:W-:Y:S01]  /*4560*/  LOP3.LUT R0, R0, 0x20, RZ, 0x3c, !PT ;  /* 0x0000002000007812 */ /* 0x000fe200078e3cff */
[----:B------:R-:W-:-:S02]  /*4570*/  IMAD.MOV.U32 R132, RZ, RZ, R164 ;  /* 0x000000ffff847224 */ /* 0x000fc400078e00a4 */
[----:B------:R-:W-:Y:S02]  /*4580*/  IMAD.MOV.U32 R134, RZ, RZ, R166 ;  /* 0x000000ffff867224 */ /* 0x000fe400078e00a6 */
[----:B------:R-:W-:Y:S02]  /*4590*/  IMAD.MOV.U32 R103, RZ, RZ, RZ ;  /* 0x000000ffff677224 */ /* 0x000fe400078e00ff */
[C---:B------:R-:W-:Y:S02]  /*45a0*/  IMAD R224, R208.reuse, R171, RZ ;  /* 0x000000abd0e07224 */ /* 0x040fe400078e02ff */
[C---:B------:R-:W-:Y:S02]  /*45b0*/  IMAD R223, R208.reuse, R223, RZ ;  /* 0x000000dfd0df7224 */ /* 0x040fe400078e02ff */
[----:B--2---:R-:W-:-:S07]  /*45c0*/  IMAD R222, R208, R169, RZ ;  /* 0x000000a9d0de7224 */ /* 0x004fce00078e02ff */
.L_x_2868:
        /* <DEDUP_REMOVED lines=33> */
[C---:B------:R-:W-:Y:S03]  /*47e0*/  HMMA.16816.F32 R40, R152.reuse, R148, R40 ;  /* 0x000000949828723c */ /* 0x040fe60000001828 */
[----:B------:R-:W-:Y:S01]  /*47f0*/  @!PT LDS RZ, [RZ] ;  /* 0x00000000fffff984 */ /* 0x000fe20000000800 */
[----:B------:R-:W-:Y:S01]  /*4800*/  @!PT LDS RZ, [RZ] ;  /* 0x00000000fffff984 */ /* 0x000fe20000000800 */
[----:B------:R-:W-:Y:S01]  /*4810*/  @!PT LDS RZ, [RZ] ;  /* 0x00000000fffff984 */ /* 0x000fe20000000800 */
[----:B---3--:R3:W-:Y:S05]  /*4820*/  @P1 LDGSTS.E.BYPASS.LTC128B.128 [R231], desc[UR36][R232.64] ;  /* 0x00000000e8e71fae */ /* 0x0087ea000b981a24 */
        /* <DEDUP_REMOVED lines=54> */
[----:B------:R-:W-:Y:S05]  /*4b90*/  IADD3 R132, PT, PT, -R139, RZ, RZ ;  /* 0x000000ff8b847210 */ /* 0x000fea0007ffe1ff */
[----:B------:R-:W-:Y:S04]  /*4ba0*/  IMAD R132, R208, R132, R229 ;  /* 0x00000084d0847224 */ /* 0x000fe800078e02e5 */
[----:B------:R-:W-:Y:S01]  /*4bb0*/  IMAD.IADD R134, R225, 0x1, R132 ;  /* 0x00000001e1867824 */ /* 0x000fe200078e0284 */
[----:B------:R-:W-:Y:S04]  /*4bc0*/  IADD3 R132, PT, PT, R221, R139, RZ ;  /* 0x0000008bdd847210 */ /* 0x000fe80007ffe0ff */
[--C-:B------:R-:W-:Y:S03]  /*4bd0*/  SHF.R.S32.HI R135, RZ, 0x1f, R134.reuse ;  /* 0x0000001fff877819 */ /* 0x100fe60000011486 */
[----:B------:R-:W-:Y:S03]  /*4be0*/  IMAD.WIDE R134, R209, R132, R134 ;  /* 0x00000084d1867225 */ /* 0x000fe600078e0286 */
[C---:B------:R-:W-:Y:S04]  /*4bf0*/  LEA R234, P0, R134.reuse, R202, 0x1 ;  /* 0x000000ca86ea7211 */ /* 0x040fe800078008ff */
[----:B------:R-:W-:Y:S09]  /*4c00*/  LEA.HI.X R217, R134, R203, R135, 0x1, P0 ;  /* 0x000000cb86d97211 */ /* 0x000ff200000f0c87 */
.L_x_2861:
[----:B------:R-:W-:Y:S05]  /*4c10*/  BSYNC.RECONVERGENT B0 ;  /* 0x0000000000007941 */ /* 0x000fea0003800200 */
.L_x_2860:
[----:B------:R-:W-:Y:S01]  /*4c20*/  R2P PR, R228, 0x3 ;  /* 0x00000003e4007804 */ /* 0x000fe20000000000 */
[----:B------:R-:W3:Y:S01]  /*4c30*/  S2R R134, SR_TID.X ;  /* 0x0000000000867919 */ /* 0x000ee20000002100 */
[----:B------:R-:W-:Y:S01]  /*4c40*/  IMAD.MOV.U32 R235, RZ, RZ, R217 ;  /* 0x000000ffffeb7224 */ /* 0x000fe200078e00d9 */
[----:B------:R-:W-:Y:S01]  /*4c50*/  BSSY.RECONVERGENT B0, `(.L_x_2862) ;  /* 0x0000033000007945 */ /* 0x000fe20003800200 */
[----:B--2---:R-:W-:Y:S01]  /*4c60*/  IMAD.U32 R200, RZ, RZ, UR4 ;  /* 0x00000004ffc87e24 */ /* 0x004fe2000f8e00ff */
[----:B---3--:R-:W-:Y:S04]  /*4c70*/  LOP3.LUT R132, R134, 0xffff, RZ, 0xc0, !PT ;  /* 0x0000ffff86847812 */ /* 0x008fe800078ec0ff */
[----:B------:R-:W-:Y:S04]  /*4c80*/  SHF.R.U32.HI R132, RZ, 0x2, R132 ;  /* 0x00000002ff847819 */ /* 0x000fe80000011684 */
[----:B------:R-:W-:Y:S04]  /*4c90*/  LOP3.LUT R133, R132, 0x6, RZ, 0xc0, !PT ;  /* 0x0000000684857812 */ /* 0x000fe800078ec0ff */
[--C-:B------:R-:W-:Y:S04]  /*4ca0*/  LOP3.LUT R133, R133, 0x3e0, R134.reuse, 0xf8, !PT ;  /* 0x000003e085857812 */ /* 0x100fe800078ef886 */
[----:B------:R-:W-:Y:S04]  /*4cb0*/  SHF.R.U32.HI R133, RZ, 0x1, R133 ;  /* 0x00000001ff857819 */ /* 0x000fe80000011685 */
[--C-:B------:R-:W-:Y:S04]  /*4cc0*/  LOP3.LUT R137, R133, 0x3, R134.reuse, 0x48, !PT ;  /* 0x0000000385897812 */ /* 0x100fe800078e4886 */
[----:B------:R-:W-:Y:S02]  /*4cd0*/  LOP3.LUT R132, R137, 0x4, R134, 0xf8, !PT ;  /* 0x0000000489847812 */ /* 0x000fe400078ef886 */
[----:B------:R-:W-:Y:S03]  /*4ce0*/  CS2R R136, SRZ ;  /* 0x0000000000887805 */ /* 0x000fe6000001ff00 */
        /* <DEDUP_REMOVED lines=34> */
[----:B------:R-:W-:Y:S01]  /*4f10*/  IMAD R137, R208, R132, R229 ;  /* 0x00000084d0897224 */ /* 0x000fe200078e02e5 */
[----:B------:R-:W-:Y:S03]  /*4f20*/  IADD3 R132, PT, PT, R220, R141, RZ ;  /* 0x0000008ddc847210 */ /* 0x000fe60007ffe0ff */
[----:B------:R-:W-:Y:S05]  /*4f30*/  IMAD.IADD R136, R224, 0x1, R137 ;  /* 0x00000001e0887824 */ /* 0x000fea00078e0289 */
[--C-:B------:R-:W-:Y:S03]  /*4f40*/  SHF.R.S32.HI R137, RZ, 0x1f, R136.reuse ;  /* 0x0000001fff897819 */ /* 0x100fe60000011488 */
[----:B------:R-:W-:Y:S03]  /*4f50*/  IMAD.WIDE R132, R209, R132, R136 ;  /* 0x00000084d1847225 */ /* 0x000fe600078e0288 */
[C---:B------:R-:W-:Y:S04]  /*4f60*/  LEA R136, P0, R132.reuse, R202, 0x1 ;  /* 0x000000ca84887211 */ /* 0x040fe800078008ff */
[----:B------:R-:W-:Y:S09]  /*4f70*/  LEA.HI.X R137, R132, R203, R133, 0x1, P0 ;  /* 0x000000cb84897211 */ /* 0x000ff200000f0c85 */
.L_x_2863:
[----:B------:R-:W-:Y:S05]  /*4f80*/  BSYNC.RECONVERGENT B0 ;  /* 0x0000000000007941 */ /* 0x000fea0003800200 */
.L_x_2862:
        /* <DEDUP_REMOVED lines=17> */
[----:B------:R-:W-:Y:S01]  /*50a0*/  LOP3.LUT R139, R139, 0x40, RZ, 0xc, !PT ;  /* 0x000000408b8b7812 */ /* 0x000fe200078e0cff */
[----:B------:R-:W-:Y:S01]  /*50b0*/  IMAD.SHL.U32 R132, R132, 0x10, RZ ;  /* 0x0000001084847824 */ /* 0x000fe200078e00ff */
[----:B------:R-:W-:Y:S01]  /*50c0*/  LOP3.LUT R133, R133, 0xf800, RZ, 0xc0, !PT ;  /* 0x0000f80085857812 */ /* 0x000fe200078ec0ff */
[----:B------:R-:W-:Y:S01]  /*50d0*/  IMAD R141, R141, 0x20, R140 ;  /* 0x000000208d8d7824 */ /* 0x000fe200078e028c */
[----:B------:R-:W-:Y:S02]  /*50e0*/  SHF.R.U32.HI R138, RZ, 0x3, R227 ;  /* 0x00000003ff8a7819 */ /* 0x000fe400000116e3 */
[----:B------:R-:W-:Y:S01]  /*50f0*/  LOP3.LUT R132, R139, 0x30, R132, 0xf8, !PT ;  /* 0x000000308b847812 */ /* 0x000fe200078ef884 */
[----:B------:R-:W-:Y:S01]  /*5100*/  IMAD.U32 R141, R141, 0x10, R200 ;  /* 0x000000108d8d7824 */ /* 0x000fe200078e00c8 */
[----:B------:R-:W-:Y:S02]  /*5110*/  LOP3.LUT R133, R133, 0x300, R134, 0xf8, !PT ;  /* 0x0000030085857812 */ /* 0x000fe400078ef886 */
[----:B------:R-:W-:Y:S01]  /*5120*/  LOP3.LUT P1, RZ, R138, 0x1, RZ, 0xc0, !PT ;  /* 0x000000018aff7812 */ /* 0x000fe2000782c0ff */
        /* <DEDUP_REMOVED lines=47> */
.L_x_2865:
[----:B------:R-:W-:Y:S05]  /*5420*/  BSYNC.RECONVERGENT B0 ;  /* 0x0000000000007941 */ /* 0x000fea0003800200 */
.L_x_2864:
        /* <DEDUP_REMOVED lines=13> */
[-C--:B--2---:R-:W-:Y:S04]  /*5500*/  IABS R136, R208.reuse ;  /* 0x000000d000887213 */ /* 0x084fe80000000000 */
[----:B---3--:R-:W2:Y:S10]  /*5510*/  I2F.RP R135, R136 ;  /* 0x0000008800877306 */ /* 0x008eb40000209400 */
        /* <DEDUP_REMOVED lines=31> */
.L_x_2867:
[----:B------:R-:W-:Y:S05]  /*5710*/  BSYNC.RECONVERGENT B0 ;  /* 0x0000000000007941 */ /* 0x000fea0003800200 */
.L_x_2866:
        /* <DEDUP_REMOVED lines=9> */
[----:B------:R-:W-:Y:S01]  /*57b0*/  VIADD R231, R230, 0xffffffff ;  /* 0xffffffffe6e77836 */ /* 0x000fe20000000000 */
[----:B------:R-:W-:Y:S01]  /*57c0*/  ISETP.NE.AND P1, PT, R226, 0x4, PT ;  /* 0x00000004e200780c */ /* 0x000fe20003f25270 */
[----:B------:R-:W-:Y:S01]  /*57d0*/  UIADD3 UR6, UPT, UPT, UR8, -0x180, URZ ;  /* 0xfffffe8008067890 */ /* 0x000fe2000fffe0ff */
[----:B------:R-:W-:Y:S01]  /*57e0*/  VIADD R229, R229, 0x20 ;  /* 0x00000020e5e57836 */ /* 0x000fe20000000000 */
[C---:B------:R-:W-:Y:S01]  /*57f0*/  HMMA.16816.F32 R12, R164.reuse, R172, R12 ;  /* 0x000000aca40c723c */ /* 0x040fe2000000180c */
[----:B------:R-:W-:Y:S03]  /*5800*/  USEL UR5, UR5, URZ, UP0 ;  /* 0x000000ff05057287 */ /* 0x000fe60008000000 */
[----:B------:R-:W-:Y:S02]  /*5810*/  @UP0 UIADD3 UR7, UPT, UPT, UR9, 0x2000, URZ ;  /* 0x0000200009070890 */ /* 0x000fe4000fffe0ff */
[----:B------:R-:W-:Y:S02]  /*5820*/  @UP0 UIADD3 UR6, UPT, UPT, UR8, 0x80, URZ ;  /* 0x0000008008060890 */ /* 0x000fe4000fffe0ff */
[C---:B------:R-:W-:Y:S01]  /*5830*/  HMMA.16816.F32 R16, R164.reuse, R174, R16 ;  /* 0x000000aea410723c */ /* 0x040fe20000001810 */
[----:B------:R-:W-:Y:S01]  /*5840*/  @!PT LDS RZ, [RZ] ;  /* 0x00000000fffff984 */ /* 0x000fe20000000800 */
[----:B------:R-:W-:Y:S01]  /*5850*/  @!PT LDS RZ, [RZ] ;  /* 0x00000000fffff984 */ /* 0x000fe20000000800 */
[----:B------:R-:W-:Y:S01]  /*5860*/  @!PT LDS RZ, [RZ] ;  /* 0x00000000fffff984 */ /* 0x000fe20000000800 */
[----:B--2---:R2:W-:Y:S01]  /*5870*/  @P0 LDGSTS.E.BYPASS.LTC128B.128 [R235+0x9000], desc[UR36][R232.64] ;  /* 0x09000000e8eb0fae */ /* 0x0045e2000b981a24 */
[----:B------:R-:W-:Y:S01]  /*5880*/  @!P1 IMAD.MOV.U32 R226, RZ, RZ, RZ ;  /* 0x000000ffffe29224 */ /* 0x000fe200078e00ff */
[----:B------:R-:W-:Y:S01]  /*5890*/  ISETP.NE.AND P0, PT, R231, RZ, PT ;  /* 0x000000ffe700720c */ /* 0x000fe20003f05270 */
[----:B------:R-:W-:Y:S01]  /*58a0*/  UMOV UR9, UR7 ;  /* 0x0000000700097c82 */ /* 0x000fe20008000000 */
[----:B------:R-:W-:Y:S02]  /*58b0*/  UMOV UR8, UR6 ;  /* 0x0000000600087c82 */ /* 0x000fe40008000000 */
[----:B------:R-:W-:Y:S01]  /*58c0*/  SEL R227, R227, RZ, P0 ;  /* 0x000000ffe3e37207 */ /* 0x000fe20000000000 */
[C---:B------:R-:W-:Y:S01]  /*58d0*/  HMMA.16816.F32 R20, R164.reuse, R176, R20 ;  /* 0x000000b0a414723c */ /* 0x040fe20000001814 */
[----:B------:R-:W0:Y:S02]  /*58e0*/  LDGDEPBAR ;  /* 0x00000000000079af */ /* 0x000e240000000000 */
[----:B------:R-:W-:Y:S02]  /*58f0*/  SEL R228, R228, RZ, P0 ;  /* 0x000000ffe4e47207 */ /* 0x000fe40000000000 */
[----:B------:R-:W-:Y:S02]  /*5900*/  ISETP.GT.AND P0, PT, R230, -0x2, PT ;  /* 0xfffffffee600780c */ /* 0x000fe40003f04270 */
[----:B------:R-:W-:Y:S01]  /*5910*/  MOV R230, R231 ;  /* 0x000000e700e67202 */ /* 0x000fe20000000f00 */
[C---:B------:R-:W-:Y:S08]  /*5920*/  HMMA.16816.F32 R24, R164.reuse, R178, R24 ;  /* 0x000000b2a418723c */ /* 0x040ff00000001818 */
[C---:B------:R-:W-:Y:S03]  /*5930*/  HMMA.16816.F32 R28, R164.reuse, R180, R28 ;  /* 0x000000b4a41c723c */ /* 0x040fe6000000181c */
[C---:B--2---:R-:W-:Y:S01]  /*5940*/  IADD3 R232, PT, PT, R198.reuse, 0x2000, RZ ;  /* 0x00002000c6e87810 */ /* 0x044fe20007ffe0ff */
[C---:B------:R-:W-:Y:S01]  /*5950*/  VIADD R233, R199.reuse, 0x80 ;  /* 0x00000080c7e97836 */ /* 0x040fe20000000000 */
[----:B------:R-:W-:Y:S01]  /*5960*/  @!P1 IADD3 R232, PT, PT, R198, -0x6000, RZ ;  /* 0xffffa000c6e89810 */ /* 0x000fe20007ffe0ff */
[----:B------:R-:W-:Y:S02]  /*5970*/  @!P1 VIADD R233, R199, 0xfffffe80 ;  /* 0xfffffe80c7e99836 */ /* 0x000fe40000000000 */
[-C--:B------:R-:W-:Y:S01]  /*5980*/  HMMA.16816.F32 R32, R164, R182.reuse, R32 ;  /* 0x000000b6a420723c */ /* 0x080fe20000001820 */
[----:B------:R-:W-:Y:S04]  /*5990*/  DEPBAR.LE SB0, 0x2 ;  /* 0x000080800000791a */ /* 0x000fe80000000000 */
[----:B------:R-:W-:Y:S01]  /*59a0*/  BAR.SYNC.DEFER_BLOCKING 0x0 ;  /* 0x0000000000007b1d */ /* 0x000fe20000010000 */
[-C--:B------:R-:W-:Y:S01]  /*59b0*/  IADD3 R238, PT, PT, R197, R232.reuse, RZ ;  /* 0x000000e8c5ee7210 */ /* 0x080fe20007ffe0ff */
[--C-:B------:R-:W-:Y:S01]  /*59c0*/  IMAD.IADD R237, R196, 0x1, R232.reuse ;  /* 0x00000001c4ed7824 */ /* 0x100fe200078e02e8 */
[C---:B------:R-:W-:Y:S05]  /*59d0*/  HMMA.16816.F32 R36, R184.reuse, R182, R36 ;  /* 0x000000b6b824723c */ /* 0x040fea0000001824 */
[--C-:B------:R-:W-:Y:S01]  /*59e0*/  IMAD.IADD R236, R3, 0x1, R232.reuse ;  /* 0x0000000103ec7824 */ /* 0x100fe200078e02e8 */
[----:B------:R-:W-:Y:S01]  /*59f0*/  IADD3 R235, PT, PT, R2, R232, RZ ;  /* 0x000000e802eb7210 */ /* 0x000fe20007ffe0ff */
[----:B------:R-:W-:Y:S01]  /*5a00*/  IMAD R234, R210, 0x10, R233 ;  /* 0x00000010d2ea7824 */ /* 0x000fe200078e02e9 */
[C---:B------:R-:W-:Y:S03]  /*5a10*/  HMMA.16816.F32 R40, R184.reuse, R180, R40 ;  /* 0x000000b4b828723c */ /* 0x040fe60000001828 */
[----:B------:R-:W-:Y:S01]  /*5a20*/  MOV R199, R233 ;  /* 0x000000e900c77202 */ /* 0x000fe20000000f00 */
[----:B------:R-:W-:Y:S04]  /*5a30*/  IMAD.MOV.U32 R198, RZ, RZ, R232 ;  /* 0x000000ffffc67224 */ /* 0x000fe800078e00e8 */
[C---:B------:R-:W-:Y:S08]  /*5a40*/  HMMA.16816.F32 R44, R184.reuse, R178, R44 ;  /* 0x000000b2b82c723c */ /* 0x040ff0000000182c */
[C---:B------:R-:W-:Y:S08]  /*5a50*/  HMMA.16816.F32 R48, R184.reuse, R176, R48 ;  /* 0x000000b0b830723c */ /* 0x040ff00000001830 */
[C---:B------:R-:W-:Y:S08]  /*5a60*/  HMMA.16816.F32 R52, R184.reuse, R174, R52 ;  /* 0x000000aeb834723c */ /* 0x040ff00000001834 */
[C---:B------:R-:W-:Y:S08]  /*5a70*/  HMMA.16816.F32 R56, R184.reuse, R172, R56 ;  /* 0x000000acb838723c */ /* 0x040ff00000001838 */
[C---:B------:R-:W-:Y:S08]  /*5a80*/  HMMA.16816.F32 R60, R184.reuse, R170, R60 ;  /* 0x000000aab83c723c */ /* 0x040ff0000000183c */
[-C--:B------:R-:W-:Y:S01]  /*5a90*/  HMMA.16816.F32 R64, R184, R168.reuse, R64 ;  /* 0x000000a8b840723c */ /* 0x080fe20000001840 */
[----:B---3--:R1:W2:Y:S07]  /*5aa0*/  LDSM.16.MT88.4 R132, [R238] ;  /* 0x00000000ee84783b */ /* 0x0082ae0000004200 */
        /* <DEDUP_REMOVED lines=25> */
.L_x_2859:
        /* <DEDUP_REMOVED lines=13> */
[----:B-1----:R1:W5:Y:S01]  /*5d10*/  LD.E R0, desc[UR36][R2.64] ;  /* 0x0000002402007980 */ /* 0x002362000c101900 */
[----:B------:R-:W-:Y:S05]  /*5d20*/  BRA `(.L_x_2870) ;  /* 0x0000000000247947 */ /* 0x000fea0003800000 */
.L_x_2869:
[----:B------:R-:W5:Y:S02]  /*5d30*/  LDCU.64 UR4, c[0x0][0x480] ;  /* 0x00009000ff0477ac */ /* 0x000f640008000a00 */
[----:B-----5:R-:W-:-:S04]  /*5d40*/  UISETP.NE.U32.AND UP0, UPT, UR4, URZ, UPT ;  /* 0x000000ff0400728c */ /* 0x020fc8000bf05070 */
[----:B------:R-:W-:-:S09]  /*5d50*/  UISETP.NE.AND.EX UP0, UPT, UR5, URZ, UPT, UP0 ;  /* 0x000000ff0500728c */ /* 0x000fd2000bf05300 */
[----:B------:R-:W-:Y:S05]  /*5d60*/  BRA.U !UP0, `(.L_x_2871) ;  /* 0x00000001080c7547 */ /* 0x000fea000b800000 */
[----:B------:R-:W1:Y:S02]  /*5d70*/  LDC.64 R2, c[0x0][0x480] ;  /* 0x00012000ff027b82 */ /* 0x000e640000000a00 */
[----:B-1----:R1:W5:Y:S01]  /*5d80*/  LDG.E R0, desc[UR36][R2.64] ;  /* 0x0000002402007981 */ /* 0x002362000c1e1900 */
[----:B------:R-:W-:Y:S05]  /*5d90*/  BRA `(.L_x_2870) ;  /* 0x0000000000087947 */ /* 0x000fea0003800000 */
.L_x_2871:
[----:B------:R-:W1:Y:S02]  /*5da0*/  LDCU UR4, c[0x0][0x478] ;  /* 0x00008f00ff0477ac */ /* 0x000e640008000800 */
[----:B-1----:R-:W-:-:S07]  /*5db0*/  MOV R0, UR4 ;  /* 0x0000000400007c02 */ /* 0x002fce0008000f00 */
.L_x_2870:
[----:B------:R-:W2:Y:S02]  /*5dc0*/  LDCU.64 UR4, c[0x0][0x498] ;  /* 0x00009300ff0477ac */ /* 0x000ea40008000a00 */
[----:B--2---:R-:W-:-:S04]  /*5dd0*/  UISETP.NE.U32.AND UP0, UPT, UR4, URZ, UPT ;  /* 0x000000ff0400728c */ /* 0x004fc8000bf05070 */
[----:B------:R-:W-:-:S09]  /*5de0*/  UISETP.NE.AND.EX UP0, UPT, UR5, URZ, UPT, UP0 ;  /* 0x000000ff0500728c */ /* 0x000fd2000bf05300 */
[----:B------:R-:W-:Y:S05]  /*5df0*/  BRA.U !UP0, `(.L_x_2872) ;  /* 0x00000001081c7547 */ /* 0x000fea000b800000 */
[----:B----4-:R-:W2:Y:S02]  /*5e00*/  LDC.64 R162, c[0x0][0x498] ;  /* 0x00012600ffa27b82 */ /* 0x010ea40000000a00 */
[----:B--2---:R-:W2:Y:S02]  /*5e10*/  LDG.E.64 R162, desc[UR36][R162.64] ;  /* 0x00000024a2a27981 */ /* 0x004ea4000c1e1b00 */
[----:B--2---:R-:W-:-:S04]  /*5e20*/  ISETP.NE.U32.AND P0, PT, R162, RZ, PT ;  /* 0x000000ffa200720c */ /* 0x004fc80003f05070 */
[----:B------:R-:W-:-:S13]  /*5e30*/  ISETP.NE.AND.EX P0, PT, R163, RZ, PT, P0 ;  /* 0x000000ffa300720c */ /* 0x000fda0003f05300 */
[----:B------:R-:W-:Y:S05]  /*5e40*/  @!P0 BRA `(.L_x_2872) ;  /* 0x0000000000088947 */ /* 0x000fea0003800000 */
[----:B------:R4:W5:Y:S01]  /*5e50*/  LD.E R162, desc[UR36][R162.64] ;  /* 0x00000024a2a27980 */ /* 0x000962000c101900 */
[----:B------:R-:W-:Y:S05]  /*5e60*/  BRA `(.L_x_2873) ;  /* 0x0000000000247947 */ /* 0x000fea0003800000 */
.L_x_2872:
[----:B------:R-:W2:Y:S02]  /*5e70*/  LDCU.64 UR4, c[0x0][0x488] ;  /* 0x00009100ff0477ac */ /* 0x000ea40008000a00 */
[----:B--2---:R-:W-:-:S04]  /*5e80*/  UISETP.NE.U32.AND UP0, UPT, UR4, URZ, UPT ;  /* 0x000000ff0400728c */ /* 0x004fc8000bf05070 */
[----:B------:R-:W-:-:S09]  /*5e90*/  UISETP.NE.AND.EX UP0, UPT, UR5, URZ, UPT, UP0 ;  /* 0x000000ff0500728c */ /* 0x000fd2000bf05300 */
[----:B------:R-:W-:Y:S05]  /*5ea0*/  BRA.U !UP0, `(.L_x_2874) ;  /* 0x00000001080c7547 */ /* 0x000fea000b800000 */
[----:B----4-:R-:W2:Y:S02]  /*5eb0*/  LDC.64 R162, c[0x0][0x488] ;  /* 0x00012200ffa27b82 */ /* 0x010ea40000000a00 */
[----:B--2---:R2:W5:Y:S01]  /*5ec0*/  LDG.E R162, desc[UR36][R162.64] ;  /* 0x00000024a2a27981 */ /* 0x004562000c1e1900 */
[----:B------:R-:W-:Y:S05]  /*5ed0*/  BRA `(.L_x_2873) ;  /* 0x0000000000087947 */ /* 0x000fea0003800000 */
.L_x_2874:
[----:B------:R-:W4:Y:S02]  /*5ee0*/  LDCU UR4, c[0x0][0x47c] ;  /* 0x00008f80ff0477ac */ /* 0x000f240008000800 */
[----:B----4-:R-:W-:-:S07]  /*5ef0*/  MOV R162, UR4 ;  /* 0x0000000400a27c02 */ /* 0x010fce0008000f00 */
.L_x_2873:
[----:B-1----:R-:W1:Y:S01]  /*5f00*/  S2R R3, SR_CTAID.Y ;  /* 0x0000000000037919 */ /* 0x002e620000002600 */
        /* <DEDUP_REMOVED lines=38> */
.L_x_2875:
        /* <DEDUP_REMOVED lines=21> */
.L_x_2878:
        /* <DEDUP_REMOVED lines=17> */
.L_x_2877:
        /* <DEDUP_REMOVED lines=8> */
.L_x_2876:
        /* <DEDUP_REMOVED lines=36> */
[----:B---3--:R-:W-:Y:S01]  /*6690*/  ISETP.GE.AND P3, PT, R132, 0x2, PT ;  /* 0x000000028400780c */ /* 0x008fe20003f66270 */
[----:B--2---:R-:W-:Y:S01]  /*66a0*/  IMAD.WIDE.U32 R146, R159, UR8, R146 ;  /* 0x000000089f927c25 */ /* 0x004fe2000f8e0092 */
[----:B------:R-:W-:Y:S02]  /*66b0*/  IADD3 R169, P2, PT, R134, R140, RZ ;  /* 0x0000008c86a97210 */ /* 0x000fe40007f5e0ff */
[----:B------:R-:W-:Y:S01]  /*66c0*/  ISETP.NE.OR P3, PT, R139, RZ, !P3 ;  /* 0x000000ff8b00720c */ /* 0x000fe20005f65670 */
        /* <DEDUP_REMOVED lines=19> */
.L_x_2882:
[----:B------:R-:W-:Y:S05]  /*6800*/  YIELD ;  /* 0x0000000000007946 */ /* 0x000fea0003800000 */
[----:B-1----:R-:W-:Y:S05]  /*6810*/  @P2 BRA `(.L_x_2881) ;  /* 0x0000000000082947 */ /* 0x002fea0003800000 */
[----:B------:R1:W2:Y:S04]  /*6820*/  LDG.E.STRONG.GPU R138, desc[UR36][R156.64] ;  /* 0x000000249c8a7981 */ /* 0x0002a8000c1ef900 */
[----:B--2---:R-:W-:Y:S01]  /*6830*/  CCTL.IVALL ;  /* 0x00000000ff00798f */ /* 0x004fe20002000000 */
.L_x_2881:
[----:B------:R-:W-:Y:S01]  /*6840*/  ISETP.NE.AND P1, PT, R138, UR5, PT ;  /* 0x000000058a007c0c */ /* 0x000fe2000bf25270 */
[----:B------:R-:W-:-:S12]  /*6850*/  WARPSYNC.ALL ;  /* 0x0000000000007948 */ /* 0x000fd80003800000 */
[----:B------:R-:W-:Y:S06]  /*6860*/  BAR.RED.AND.DEFER_BLOCKING 0x0, P1 ;  /* 0x0000000000007b1d */ /* 0x000fec0000814400 */
[----:B------:R-:W2:Y:S02]  /*6870*/  B2R.RESULT RZ, P1 ;  /* 0x0000000000ff731c */ /* 0x000ea40000024000 */
[----:B--2---:R-:W-:Y:S05]  /*6880*/  @P1 BRA `(.L_x_2882) ;  /* 0xfffffffc00dc1947 */ /* 0x004fea000383ffff */
.L_x_2880:
        /* <DEDUP_REMOVED lines=17> */
.L_x_2879:
        /* <DEDUP_REMOVED lines=733> */
.L_x_2883:
        /* <DEDUP_REMOVED lines=407> */
.L_x_2884:
[----:B--2---:R-:W2:Y:S08]  /*b0e0*/  LDC R2, c[0x0][0x394] ;  /* 0x0000e500ff027b82 */ /* 0x004eb00000000800 */
        /* <DEDUP_REMOVED lines=21> */
.L_x_2834:
[----:B------:R-:W-:Y:S01]  /*b240*/  IMAD.MOV.U32 R13, RZ, RZ, R22 ;  /* 0x000000ffff0d7224 */ /* 0x000fe200078e0016 */
[----:B------:R-:W-:Y:S01]  /*b250*/  MOV R11, 0x1f ;  /* 0x0000001f000b7802 */ /* 0x000fe20000000f00 */
[----:B------:R-:W-:Y:S01]  /*b260*/  IMAD.MOV.U32 R12, RZ, RZ, RZ ;  /* 0x000000ffff0c7224 */ /* 0x000fe200078e00ff */
[----:B------:R-:W-:-:S07]  /*b270*/  MOV R15, 0xffffffff ;  /* 0xffffffff000f7802 */ /* 0x000fce0000000f00 */
[----:B------:R-:W-:Y:S05]  /*b280*/  WARPSYNC.COLLECTIVE R15, `(.L_x_2885) ;  /* 0x000000000f087348 */ /* 0x000fea0003c00000 */
[----:B------:R1:W2:Y:S02]  /*b290*/  SHFL.IDX P6, R14, R13, R12, R11 ;  /* 0x0000000c0d0e7389 */ /* 0x0002a400000c000b */
[----:B-12---:R-:W-:Y:S05]  /*b2a0*/  ENDCOLLECTIVE ;  /* 0x000000000000791b */ /* 0x006fea0003800000 */
.L_x_2885:
[----:B------:R-:W-:Y:S05]  /*b2b0*/  BRA `(.L_x_2886) ;  /* 0xffffff5400e87947 */ /* 0x000fea000383ffff */
.L_x_2887:
        /* <DEDUP_REMOVED lines=12> */
.L_x_4333:


//--------------------- .text._ZN7cutlass7Kernel2INS_4gemm6kernel20DefaultGemmUniversalINS_6half_tENS_6layout11ColumnMajorELNS_16ComplexTransformE0ELi8ES4_S6_LS7_0ELi8ES4_NS5_8RowMajorEfNS_4arch15OpClassTensorOpENS9_4Sm80ENS1_9GemmShapeILi128ELi128ELi32EEENSC_ILi64ELi64ELi32EEENSC_ILi16ELi8ELi16EEENS_8epilogue6thread17LinearCombinationIS4_Li8EffLNSH_9ScaleType4KindE0ELNS_15FloatRoundStyleE2ES4_EENS1_11threadblock30GemmIdentityThreadblockSwizzleILi8EEELi4ENS9_13OpMultiplyAddELNS1_23SharedMemoryClearOptionE0ELb0ELb0ELb0ENS5_28Tensor5DPermute20314RowMajorILi16ELi3ELi8EEENS5_34Tensor4DPermute0213RowMajorInverseILi8ELi4EEENS5_37Tensor4DPermute0213ColumnMajorInverseILi8ELi4EEEvE10SelectBaseISP_vEEEEvNT_6ParamsE --------------------------
	.section	.text._ZN7cutlass7Kernel2INS_4gemm6kernel20DefaultGemmUniversalINS_6half_tENS_6layout11ColumnMajorELNS_16ComplexTransformE0ELi8ES4_S6_LS7_0ELi8ES4_NS5_8RowMajorEfNS_4arch15OpClassTensorOpENS9_4Sm80ENS1_9GemmShapeILi128ELi128ELi32EEENSC_ILi64ELi64ELi32EEENSC_ILi16ELi8ELi16EEENS_8epilogue6thread17LinearCombinationIS4_Li8EffLNSH_9ScaleType4KindE0ELNS_15FloatRoundStyleE2ES4_EENS1_11threadblock30GemmIdentityThreadblockSwizzleILi8EEELi4ENS9_13OpMultiplyAddELNS1_23SharedMemoryClearOptionE0ELb0ELb0ELb0ENS5_28Tensor5DPermute20314RowMajorILi16ELi3ELi8EEENS5_34Tensor4DPermute0213RowMajorInverseILi8ELi4EEENS5_37Tensor4DPermute0213ColumnMajorInverseILi8ELi4EEEvE10SelectBaseISP_vEEEEvNT_6ParamsE,"ax",@progbits
	.align	128
.text._ZN7cutlass7Kernel2INS_4gemm6kernel20DefaultGemmUniversalINS_6half_tENS_6layout11ColumnMajorELNS_16ComplexTransformE0ELi8ES4_S6_LS7_0ELi8ES4_NS5_8RowMajorEfNS_4arch15OpClassTensorOpENS9_4Sm80ENS1_9GemmShapeILi128ELi128ELi32EEENSC_ILi64ELi64ELi32EEENSC_ILi16ELi8ELi16EEENS_8epilogue6thread17LinearCombinationIS4_Li8EffLNSH_9ScaleType4KindE0ELNS_15FloatRoundStyleE2ES4_EENS1_11threadblock30GemmIdentityThreadblockSwizzleILi8EEELi4ENS9_13OpMultiplyAddELNS1_23SharedMemoryClearOptionE0ELb0ELb0ELb0ENS5_28Tensor5DPermute20314RowMajorILi16ELi3ELi8EEENS5_34Tensor4DPermute0213RowMajorInverseILi8ELi4EEENS5_37Tensor4DPermute0213ColumnMajorInverseILi8ELi4EEEvE10SelectBaseISP_vEEEEvNT_6ParamsE:
        .type           _ZN7cutlass7Kernel2INS_4gemm6kernel20DefaultGemmUniversalINS_6half_tENS_6layout11ColumnMajorELNS_16ComplexTransformE0ELi8ES4_S6_LS7_0ELi8ES4_NS5_8RowMajorEfNS_4arch15OpClassTensorOpENS9_4Sm80ENS1_9GemmShapeILi128ELi128ELi32EEENSC_ILi64ELi64ELi32EEENSC_ILi16ELi8ELi16EEENS_8epilogue6thread17LinearCombinationIS4_Li8EffLNSH_9ScaleType4KindE0ELNS_15FloatRoundStyleE2ES4_EENS1_11threadblock30GemmIdentityThreadblockSwizzleILi8EEELi4ENS9_13OpMultiplyAddELNS1_23SharedMemoryClearOptionE0ELb0ELb0ELb0ENS5_28Tensor5DPermute20314RowMajorILi16ELi3ELi8EEENS5_34Tensor4DPermute0213RowMajorInverseILi8ELi4EEENS5_37Tensor4DPermute0213ColumnMajorInverseILi8ELi4EEEvE10SelectBaseISP_vEEEEvNT_6ParamsE,@function
        .size           _ZN7cutlass7Kernel2INS_4gemm6kernel20DefaultGemmUniversalINS_6half_tENS_6layout11ColumnMajorELNS_16ComplexTransformE0ELi8ES4_S6_LS7_0ELi8ES4_NS5_8RowMajorEfNS_4arch15OpClassTensorOpENS9_4Sm80ENS1_9GemmShapeILi128ELi128ELi32EEENSC_ILi64ELi64ELi32EEENSC_ILi16ELi8ELi16EEENS_8epilogue6thread17LinearCombinationIS4_Li8EffLNSH_9ScaleType4KindE0ELNS_15FloatRoundStyleE2ES4_EENS1_11threadblock30GemmIdentityThreadblockSwizzleILi8EEELi4ENS9_13OpMultiplyAddELNS1_23SharedMemoryClearOptionE0ELb0ELb0ELb0ENS5_28Tensor5DPermute20314RowMajorILi16ELi3ELi8EEENS5_34Tensor4DPermute0213RowMajorInverseILi8ELi4EEENS5_37Tensor4DPermute0213ColumnMajorInverseILi8ELi4EEEvE10SelectBaseISP_vEEEEvNT_6ParamsE,(.L_x_4334 - _ZN7cutlass7Kernel2INS_4gemm6kernel20DefaultGemmUniversalINS_6half_tENS_6layout11ColumnMajorELNS_16ComplexTransformE0ELi8ES4_S6_LS7_0ELi8ES4_NS5_8RowMajorEfNS_4arch15OpClassTensorOpENS9_4Sm80ENS1_9GemmShapeILi128ELi128ELi32EEENSC_ILi64ELi64ELi32EEENSC_ILi16ELi8ELi16EEENS_8epilogue6thread17LinearCombinationIS4_Li8EffLNSH_9ScaleType4KindE0ELNS_15FloatRoundStyleE2ES4_EENS1_11threadblock30GemmIdentityThreadblockSwizzleILi8EEELi4ENS9_13OpMultiplyAddELNS1_23SharedMemoryClearOptionE0ELb0ELb0ELb0ENS5_28Tensor5DPermute20314RowMajorILi16ELi3ELi8EEENS5_34Tensor4DPermute0213RowMajorInverseILi8ELi4EEENS5_37Tensor4DPermute0213ColumnMajorInverseILi8ELi4EEEvE10SelectBaseISP_vEEEEvNT_6ParamsE)
        .other          _ZN7cutlass7Kernel2INS_4gemm6kernel20DefaultGemmUniversalINS_6half_tENS_6layout11ColumnMajorELNS_16ComplexTransformE0ELi8ES4_S6_LS7_0ELi8ES4_NS5_8RowMajorEfNS_4arch15OpClassTensorOpENS9_4Sm80ENS1_9GemmShapeILi128ELi128ELi32EEENSC_ILi64ELi64ELi32EEENSC_ILi16ELi8ELi16EEENS_8epilogue6thread17LinearCombinationIS4_Li8EffLNSH_9ScaleType4KindE0ELNS_15FloatRoundStyleE2ES4_EENS1_11threadblock30GemmIdentityThreadblockSwizzleILi8EEELi4ENS9_13OpMultiplyAddELNS1_23SharedMemoryClearOptionE0ELb0ELb0ELb0ENS5_28Tensor5DPermute20314RowMajorILi16ELi3ELi8EEENS5_34Tensor4DPermute0213RowMajorInverseILi8ELi4EEENS5_37Tensor4DPermute0213ColumnMajorInverseILi8ELi4EEEvE10SelectBaseISP_vEEEEvNT_6ParamsE,@"STO_CUDA_ENTRY STV_DEFAULT"
_ZN7cutlass7Kernel2INS_4gemm6kernel20DefaultGemmUniversalINS_6half_tENS_6layout11ColumnMajorELNS_16ComplexTransformE0ELi8ES4_S6_LS7_0ELi8ES4_NS5_8RowMajorEfNS_4arch15OpClassTensorOpENS9_4Sm80ENS1_9GemmShapeILi128ELi128ELi32EEENSC_ILi64ELi64ELi32EEENSC_ILi16ELi8ELi16EEENS_8epilogue6thread17LinearCombinationIS4_Li8EffLNSH_9ScaleType4KindE0ELNS_15FloatRoundStyleE2ES4_EENS1_11threadblock30GemmIdentityThreadblockSwizzleILi8EEELi4ENS9_13OpMultiplyAddELNS1_23SharedMemoryClearOptionE0ELb0ELb0ELb0ENS5_28Tensor5DPermute20314RowMajorILi16ELi3ELi8EEENS5_34Tensor4DPermute0213RowMajorInverseILi8ELi4EEENS5_37Tensor4DPermute0213ColumnMajorInverseILi8ELi4EEEvE10SelectBaseISP_vEEEEvNT_6ParamsE:
        /* <DEDUP_REMOVED lines=37> */
.L_x_2888:
        /* <DEDUP_REMOVED lines=18> */
.L_x_2890:
[----:B------:R-:W1:Y:S08]  /*0370*/  LDC.64 R202, c[0x0][0x4a0] ;  /* 0x00012800ffca7b82 */ /* 0x000e700000000a00 */
[----:B------:R-:W2:Y:S01]  /*0380*/  LDC.64 R204, c[0x0][0x4a8] ;  /* 0x00012a00ffcc7b82 */ /* 0x000ea20000000a00 */
[----:B-1----:R-:W-:-:S06]  /*0390*/  IMAD.WIDE.U32 R202, R201, 0x8, R202 ;  /* 0x00000008c9ca7825 */ /* 0x002fcc00078e00ca */
[----:B------:R-:W5:Y:S01]  /*03a0*/  LDG.E.64 R202, desc[UR36][R202.64] ;  /* 0x00000024caca7981 */ /* 0x000f62000c1e1b00 */
[----:B--2---:R-:W-:-:S06]  /*03b0*/  IMAD.WIDE.U32 R204, R201, 0x8, R204 ;  /* 0x00000008c9cc7825 */ /* 0x004fcc00078e00cc */
[----:B------:R-:W5:Y:S02]  /*03c0*/  LDG.E.64 R204, desc[UR36][R204.64] ;  /* 0x00000024cccc7981 */ /* 0x000f64000c1e1b00 */
.L_x_2889:
[----:B------:R-:W-:Y:S01]  /*03d0*/  BAR.SYNC.DEFER_BLOCKING 0x0 ;  /* 0x0000000000007b1d */ /* 0x000fe20000010000 */
[----:B-1----:R-:W-:-:S13]  /*03e0*/  LOP3.LUT P0, R16, R27, 0x3, RZ, 0xc0, !PT ;  /* 0x000000031b107812 */ /* 0x002fda000780c0ff */
        /* <DEDUP_REMOVED lines=17> */
.L_x_2891:
        /* <DEDUP_REMOVED lines=20> */
.L_x_2892:
[----:B------:R-:W-:Y:S01]  /*0640*/  IMAD.IADD R19, R27, 0x1, -R28 ;  /* 0x000000011b137824 */ /* 0x000fe200078e0a1c */
[----:B--2---:R-:W-:Y:S01]  /*0650*/  SHF.R.U32.HI R174, RZ, 0x3, R173 ;  /* 0x00000003ffae7819 */ /* 0x004fe200000116ad */
[----:B------:R-:W-:Y:S01]  /*0660*/  IMAD.SHL.U32 R29, R173, 0x8, RZ ;  /* 0x00000008ad1d7824 */ /* 0x000fe200078e00ff */
[----:B------:R-:W-:Y:S02]  /*0670*/  ISETP.NE.AND P0, PT, R16, RZ, PT ;  /* 0x000000ff1000720c */ /* 0x000fe40003f05270 */
[----:B------:R-:W-:Y:S02]  /*0680*/  SHF.R.S32.HI R22, RZ, 0x1f, R19 ;  /* 0x0000001fff167819 */ /* 0x000fe40000011413 */
[----:B------:R-:W-:Y:S02]  /*0690*/  SHF.R.U32.HI R2, RZ, 0x5, R173 ;  /* 0x00000005ff027819 */ /* 0x000fe400000116ad */
[----:B------:R-:W-:Y:S02]  /*06a0*/  LEA.HI R22, R22, R19, RZ, 0x5 ;  /* 0x0000001316167211 */ /* 0x000fe400078f28ff */
[----:B------:R-:W-:-:S02]  /*06b0*/  LOP3.LUT R25, R174, 0x3, RZ, 0xc0, !PT ;  /* 0x00000003ae197812 */ /* 0x000fc400078ec0ff */
[----:B------:R-:W-:Y:S02]  /*06c0*/  LOP3.LUT R22, R22, 0xffffffe0, RZ, 0xc0, !PT ;  /* 0xffffffe016167812 */ /* 0x000fe400078ec0ff */
[----:B------:R-:W-:Y:S01]  /*06d0*/  LOP3.LUT R3, R29, 0x38, RZ, 0xc0, !PT ;  /* 0x000000381d037812 */ /* 0x000fe200078ec0ff */
[----:B------:R-:W-:Y:S01]  /*06e0*/  IMAD R25, R2, 0x8, R25 ;  /* 0x0000000802197824 */ /* 0x000fe200078e0219 */
[----:B------:R-:W-:Y:S01]  /*06f0*/  LOP3.LUT R24, R173, 0x7, RZ, 0xc0, !PT ;  /* 0x00000007ad187812 */ /* 0x000fe200078ec0ff */
[----:B------:R-:W-:Y:S02]  /*0700*/  IMAD.IADD R22, R19, 0x1, -R22 ;  /* 0x0000000113167824 */ /* 0x000fe400078e0a16 */
[----:B------:R-:W-:Y:S02]  /*0710*/  IMAD R18, R18, 0x80, R3 ;  /* 0x0000008012127824 */ /* 0x000fe400078e0203 */
[----:B------:R-:W-:Y:S01]  /*0720*/  IMAD.IADD R23, R25, 0x1, R28 ;  /* 0x0000000119177824 */ /* 0x000fe200078e021c */
[----:B------:R-:W-:Y:S01]  /*0730*/  ISETP.NE.AND P1, PT, R22, RZ, PT ;  /* 0x000000ff1600720c */ /* 0x000fe20003f25270 */
[----:B------:R-:W-:-:S02]  /*0740*/  VIADD R16, R18, 0x40 ;  /* 0x0000004012107836 */ /* 0x000fc40000000000 */
[----:B------:R-:W-:Y:S01]  /*0750*/  VIADD R17, R23, 0x4 ;  /* 0x0000000417117836 */ /* 0x000fe20000000000 */
[----:B------:R-:W-:-:S05]  /*0760*/  SEL R22, R22, 0x20, P1 ;  /* 0x0000002016167807 */ /* 0x000fca0000800000 */
[----:B------:R-:W-:Y:S01]  /*0770*/  IMAD.IADD R212, R22, 0x1, R28 ;  /* 0x0000000116d47824 */ /* 0x000fe200078e021c */
        /* <DEDUP_REMOVED lines=17> */
.L_x_2893:
        /* <DEDUP_REMOVED lines=19> */
.L_x_2894:
[----:B------:R-:W1:Y:S01]  /*09c0*/  LDC.64 R4, c[0x0][0x380] ;  /* 0x0000e000ff047b82 */ /* 0x000e620000000a00 */
[--C-:B------:R-:W-:Y:S01]  /*09d0*/  SHF.R.U32.HI R0, RZ, 0x2, R173.reuse ;  /* 0x00000002ff007819 */ /* 0x100fe200000116ad */
        /* <DEDUP_REMOVED lines=34> */
.L_x_2983:
[----:B------:R-:W-:Y:S01]  /*0c00*/  ISETP.LT.AND P6, PT, R23, R8, !P5 ;  /* 0x000000081700720c */ /* 0x000fe20006fc1270 */
[----:B------:R-:W-:Y:S01]  /*0c10*/  VIADD R10, R19, 0x3e ;  /* 0x0000003e130a7836 */ /* 0x000fe20000000000 */
[----:B------:R-:W-:Y:S01]  /*0c20*/  SEL R20, RZ, 0x4, P5 ;  /* 0x00000004ff147807 */ /* 0x000fe20002800000 */
[----:B------:R-:W3:Y:S01]  /*0c30*/  LDC R210, c[0x0][0x3b8] ;  /* 0x0000ee00ffd27b82 */ /* 0x000ee20000000800 */
[----:B------:R-:W-:Y:S01]  /*0c40*/  SEL R31, RZ, 0x1, !P6 ;  /* 0x00000001ff1f7807 */ /* 0x000fe20007000000 */
[----:B------:R-:W-:Y:S01]  /*0c50*/  BSSY.RECONVERGENT B0, `(.L_x_2896) ;  /* 0x000005e000007945 */ /* 0x000fe20003800200 */
[----:B------:R-:W-:Y:S02]  /*0c60*/  ISETP.NE.AND P6, PT, R7, RZ, PT ;  /* 0x000000ff0700720c */ /* 0x000fe40003fc5270 */
[----:B------:R-:W-:Y:S02]  /*0c70*/  CS2R R26, SRZ ;  /* 0x00000000001a7805 */ /* 0x000fe4000001ff00 */
[----:B--2---:R-:W-:-:S02]  /*0c80*/  SHF.R.S32.HI R7, RZ, 0x1f, R14 ;  /* 0x0000001fff077819 */ /* 0x004fc4000001140e */
[----:B------:R-:W-:Y:S02]  /*0c90*/  SEL R13, RZ, 0x2, P4 ;  /* 0x00000002ff0d7807 */ /* 0x000fe40002000000 */
[----:B------:R-:W-:Y:S02]  /*0ca0*/  LEA.HI R208, R7, R14, RZ, 0x2 ;  /* 0x0000000e07d07211 */ /* 0x000fe400078f10ff */
[----:B------:R-:W-:Y:S02]  /*0cb0*/  SEL R8, R13, RZ, !P6 ;  /* 0x000000ff0d087207 */ /* 0x000fe40007000000 */
[----:B------:R-:W-:Y:S02]  /*0cc0*/  LOP3.LUT R7, R208, 0xfffc, RZ, 0xc0, !PT ;  /* 0x0000fffcd0077812 */ /* 0x000fe400078ec0ff */
[----:B------:R-:W-:Y:S02]  /*0cd0*/  SEL R15, RZ, 0x8, P4 ;  /* 0x00000008ff0f7807 */ /* 0x000fe40002000000 */
[----:B------:R-:W-:Y:S01]  /*0ce0*/  ISETP.GE.U32.AND P6, PT, R10, 0x3f, PT ;  /* 0x0000003f0a00780c */ /* 0x000fe20003fc6070 */
[----:B-1----:R-:W-:Y:S01]  /*0cf0*/  IMAD.IADD R2, R14, 0x1, -R7 ;  /* 0x000000010e027824 */ /* 0x002fe200078e0a07 */
[----:B------:R-:W-:-:S02]  /*0d00*/  SEL R7, R20, RZ, !P3 ;  /* 0x000000ff14077207 */ /* 0x000fc40005800000 */
[----:B------:R-:W-:Y:S02]  /*0d10*/  SEL R10, R15, RZ, !P3 ;  /* 0x000000ff0f0a7207 */ /* 0x000fe40005800000 */
[----:B------:R-:W-:Y:S02]  /*0d20*/  LOP3.LUT R11, R2, 0x80, RZ, 0xc0, !PT ;  /* 0x00000080020b7812 */ /* 0x000fe400078ec0ff */
[----:B------:R-:W-:Y:S01]  /*0d30*/  IADD3 R31, PT, PT, R7, R8, R31 ;  /* 0x00000008071f7210 */ /* 0x000fe20007ffe01f */
[----:B------:R-:W-:Y:S01]  /*0d40*/  IMAD.SHL.U32 R8, R173, 0x4, RZ ;  /* 0x00000004ad087824 */ /* 0x000fe200078e00ff */
[----:B------:R-:W-:Y:S02]  /*0d50*/  LEA.HI R206, R11, R2, RZ, 0x19 ;  /* 0x000000020bce7211 */ /* 0x000fe400078fc8ff */
[----:B------:R-:W-:Y:S01]  /*0d60*/  SHF.R.U32.HI R7, RZ, 0x1, R24 ;  /* 0x00000001ff077819 */ /* 0x000fe20000011618 */
[----:B------:R-:W-:Y:S01]  /*0d70*/  IMAD.IADD R31, R10, 0x1, R31 ;  /* 0x000000010a1f7824 */ /* 0x000fe200078e021f */
[----:B------:R-:W-:-:S02]  /*0d80*/  LOP3.LUT R207, R206, 0xfffe, RZ, 0xc0, !PT ;  /* 0x0000fffececf7812 */ /* 0x000fc400078ec0ff */
[----:B------:R-:W-:Y:S02]  /*0d90*/  PRMT R206, R206, 0x8880, RZ ;  /* 0x00008880cece7816 */ /* 0x000fe400000000ff */
[----:B------:R-:W-:Y:S01]  /*0da0*/  SEL R31, R31, RZ, P6 ;  /* 0x000000ff1f1f7207 */ /* 0x000fe20003000000 */
[----:B------:R-:W-:Y:S01]  /*0db0*/  IMAD.MOV R207, RZ, RZ, -R207 ;  /* 0x000000ffffcf7224 */ /* 0x000fe200078e0acf */
[----:B------:R-:W-:Y:S02]  /*0dc0*/  SHF.R.S32.HI R206, RZ, 0x1, R206 ;  /* 0x00000001ffce7819 */ /* 0x000fe400000114ce */
[----:B------:R-:W-:Y:S02]  /*0dd0*/  LOP3.LUT P3, R21, R31, 0x1, RZ, 0xc0, !PT ;  /* 0x000000011f157812 */ /* 0x000fe4000786c0ff */
[----:B------:R-:W-:Y:S02]  /*0de0*/  PRMT R207, R207, 0x7710, RZ ;  /* 0x00007710cfcf7816 */ /* 0x000fe400000000ff */
[----:B------:R-:W-:-:S02]  /*0df0*/  SHF.R.S32.HI R208, RZ, 0x2, R208 ;  /* 0x00000002ffd07819 */ /* 0x000fc400000114d0 */
[----:B------:R-:W-:Y:S01]  /*0e00*/  PRMT R206, R206, 0x9910, RZ ;  /* 0x00009910cece7816 */ /* 0x000fe200000000ff */
[----:B------:R-:W-:Y:S01]  /*0e10*/  IMAD.IADD R207, R2, 0x1, R207 ;  /* 0x0000000102cf7824 */ /* 0x000fe200078e02cf */
[--C-:B------:R-:W-:Y:S02]  /*0e20*/  SHF.R.U32.HI R2, RZ, 0x1, R173.reuse ;  /* 0x00000001ff027819 */ /* 0x100fe400000116ad */
[----:B------:R-:W-:Y:S01]  /*0e30*/  SHF.R.S32.HI R211, RZ, 0x1f, R4 ;  /* 0x0000001fffd37819 */ /* 0x000fe20000011404 */
[----:B------:R-:W-:Y:S01]  /*0e40*/  IMAD R199, R206, 0x80, R208 ;  /* 0x00000080cec77824 */ /* 0x000fe200078e02d0 */
[----:B------:R-:W-:Y:S02]  /*0e50*/  LOP3.LUT R2, R2, 0x8, RZ, 0xc0, !PT ;  /* 0x0000000802027812 */ /* 0x000fe400078ec0ff */
[----:B------:R-:W-:Y:S01]  /*0e60*/  PRMT R29, R207, 0x8880, RZ ;  /* 0x00008880cf1d7816 */ /* 0x000fe200000000ff */
[----:B------:R-:W-:Y:S01]  /*0e70*/  IMAD.SHL.U32 R199, R199, 0x8, RZ ;  /* 0x00000008c7c77824 */ /* 0x000fe200078e00ff */
[----:B------:R-:W-:-:S02]  /*0e80*/  LOP3.LUT R213, R2, 0x7, R173, 0xf8, !PT ;  /* 0x0000000702d57812 */ /* 0x000fc400078ef8ad */
[----:B------:R-:W-:Y:S01]  /*0e90*/  LOP3.LUT R11, R7, 0x1, R174, 0x78, !PT ;  /* 0x00000001070b7812 */ /* 0x000fe200078e78ae */
[----:B------:R-:W-:Y:S01]  /*0ea0*/  IMAD R198, R208, 0x40, R29 ;  /* 0x00000040d0c67824 */ /* 0x000fe200078e021d */
[----:B------:R-:W-:Y:S01]  /*0eb0*/  LEA.HI R211, R211, R4, RZ, 0x3 ;  /* 0x00000004d3d37211 */ /* 0x000fe200078f18ff */
[----:B------:R-:W-:Y:S01]  /*0ec0*/  IMAD.SHL.U32 R213, R213, 0x10, RZ ;  /* 0x00000010d5d57824 */ /* 0x000fe200078e00ff */
[----:B------:R-:W-:Y:S01]  /*0ed0*/  LOP3.LUT R8, R11, 0x4, R8, 0xf8, !PT ;  /* 0x000000040b087812 */ /* 0x000fe200078ef808 */
[----:B------:R-:W-:Y:S01]  /*0ee0*/  VIADD R4, R19, 0x1f ;  /* 0x0000001f13047836 */ /* 0x000fe20000000000 */
[----:B------:R-:W-:Y:S01]  /*0ef0*/  LOP3.LUT R14, R174, 0x1, RZ, 0xc0, !PT ;  /* 0x00000001ae0e7812 */ /* 0x000fe200078ec0ff */
[----:B------:R-:W-:Y:S01]  /*0f00*/  IMAD.SHL.U32 R198, R198, 0x80, RZ ;  /* 0x00000080c6c67824 */ /* 0x000fe200078e00ff */
[----:B---3--:R-:W-:Y:S02]  /*0f10*/  LEA.HI R210, R210, R210, RZ, 0x1 ;  /* 0x000000d2d2d27211 */ /* 0x008fe400078f08ff */
[----:B------:R-:W-:-:S02]  /*0f20*/  LOP3.LUT R207, R207, 0xffff, RZ, 0xc0, !PT ;  /* 0x0000ffffcfcf7812 */ /* 0x000fc400078ec0ff */
[C---:B------:R-:W-:Y:S02]  /*0f30*/  LOP3.LUT R11, R173.reuse, 0x4, RZ, 0xc0, !PT ;  /* 0x00000004ad0b7812 */ /* 0x040fe400078ec0ff */
[----:B------:R-:W-:Y:S02]  /*0f40*/  LOP3.LUT R32, R173, 0x3, R174, 0x48, !PT ;  /* 0x00000003ad207812 */ /* 0x000fe400078e48ae */
[----:B------:R-:W-:Y:S02]  /*0f50*/  LOP3.LUT R10, R14, 0x3, R173, 0x78, !PT ;  /* 0x000000030e0a7812 */ /* 0x000fe400078e78ad */
[----:B------:R-:W-:Y:S02]  /*0f60*/  SEL R30, R30, RZ, P6 ;  /* 0x000000ff1e1e7207 */ /* 0x000fe40003000000 */
[----:B------:R-:W-:Y:S02]  /*0f70*/  SHF.R.S32.HI R211, RZ, 0x3, R211 ;  /* 0x00000003ffd37819 */ /* 0x000fe400000114d3 */
[----:B------:R-:W-:-:S02]  /*0f80*/  SHF.R.S32.HI R210, RZ, 0x1, R210 ;  /* 0x00000001ffd27819 */ /* 0x000fc400000114d2 */
        /* <DEDUP_REMOVED lines=42> */
.L_x_2897:
[----:B------:R-:W-:Y:S05]  /*1230*/  BSYNC.RECONVERGENT B0 ;  /* 0x0000000000007941 */ /* 0x000fea0003800200 */
.L_x_2896:
        /* <DEDUP_REMOVED lines=57> */
.L_x_2899:
[----:B------:R-:W-:Y:S05]  /*15d0*/  BSYNC.RECONVERGENT B0 ;  /* 0x0000000000007941 */ /* 0x000fea0003800200 */
.L_x_2898:
        /* <DEDUP_REMOVED lines=52> */
.L_x_2901:
[----:B------:R-:W-:Y:S05]  /*1920*/  BSYNC.RECONVERGENT B0 ;  /* 0x0000000000007941 */ /* 0x000fea0003800200 */
.L_x_2900:
[----:B------:R-:W-:Y:S01]  /*1930*/  IMAD.SHL.U32 R24, R24, 0x10, RZ ;  /* 0x0000001018187824 */ /* 0x000fe200078e00ff */
[----:B------:R-:W-:Y:S01]  /*1940*/  MOV R27, R21 ;  /* 0x00000015001b7202 */ /* 0x000fe20000000f00 */
[----:B------:R-:W-:Y:S01]  /*1950*/  IMAD.SHL.U32 R28, R28, 0x4, RZ ;  /* 0x000000041c1c7824 */ /* 0x000fe200078e00ff */
[----:B------:R-:W-:Y:S01]  /*1960*/  BSSY.RECONVERGENT B0, `(.L_x_2902) ;  /* 0x0000034000007945 */ /* 0x000fe20003800200 */
[----:B------:R-:W-:Y:S02]  /*1970*/  MOV R21, RZ ;  /* 0x000000ff00157202 */ /* 0x000fe40000000f00 */
[----:B------:R-:W-:Y:S01]  /*1980*/  LOP3.LUT R23, R24, 0x40, RZ, 0xc, !PT ;  /* 0x0000004018177812 */ /* 0x000fe200078e0cff */
[----:B------:R-:W-:Y:S01]  /*1990*/  IMAD.MOV.U32 R24, RZ, RZ, RZ ;  /* 0x000000ffff187224 */ /* 0x000fe200078e00ff */
[----:B------:R-:W-:-:S03]  /*19a0*/  ISETP.NE.U32.AND P3, PT, R28, RZ, PT ;  /* 0x000000ff1c00720c */ /* 0x000fc60003f65070 */
        /* <DEDUP_REMOVED lines=8> */
[----:B--2---:R-:W-:Y:S02]  /*1a30*/  IABS R26, R211 ;  /* 0x000000d3001a7213 */ /* 0x004fe40000000000 */
[----:B------:R-:W-:Y:S02]  /*1a40*/  IABS R23, R16 ;  /* 0x0000001000177213 */ /* 0x000fe40000000000 */
[----:B------:R-:W2:Y:S08]  /*1a50*/  I2F.RP R27, R26 ;  /* 0x0000001a001b7306 */ /* 0x000eb00000209400 */
[----:B--2---:R-:W2:Y:S02]  /*1a60*/  MUFU.RCP R28, R27 ;  /* 0x0000001b001c7308 */ /* 0x004ea40000001000 */
[----:B--2---:R-:W-:-:S06]  /*1a70*/  VIADD R28, R28, 0xffffffe ;  /* 0x0ffffffe1c1c7836 */ /* 0x004fcc0000000000 */
[----:B------:R-:W2:Y:S02]  /*1a80*/  F2I.FTZ.U32.TRUNC.NTZ R29, R28 ;  /* 0x0000001c001d7305 */ /* 0x000ea4000021f000 */
[----:B--2---:R-:W-:Y:S02]  /*1a90*/  IMAD.MOV R21, RZ, RZ, -R29 ;  /* 0x000000ffff157224 */ /* 0x004fe400078e0a1d */
[----:B------:R-:W-:Y:S02]  /*1aa0*/  IMAD.MOV.U32 R28, RZ, RZ, RZ ;  /* 0x000000ffff1c7224 */ /* 0x000fe400078e00ff */
        /* <DEDUP_REMOVED lines=31> */
.L_x_2903:
[----:B------:R-:W-:Y:S05]  /*1ca0*/  BSYNC.RECONVERGENT B0 ;  /* 0x0000000000007941 */ /* 0x000fea0003800200 */
.L_x_2902:
[----:B------:R-:W-:Y:S01]  /*1cb0*/  IMAD.SHL.U32 R31, R31, 0x2, RZ ;  /* 0x000000021f1f7824 */ /* 0x000fe200078e00ff */
[----:B------:R-:W3:Y:S01]  /*1cc0*/  LDC R23, c[0x0][0x3d8] ;  /* 0x0000f600ff177b82 */ /* 0x000ee20000000800 */
[----:B-1----:R-:W-:Y:S01]  /*1cd0*/  IMAD.MOV.U32 R34, RZ, RZ, R24 ;  /* 0x000000ffff227224 */ /* 0x002fe200078e0018 */
[----:B------:R-:W-:Y:S01]  /*1ce0*/  MOV R35, R21 ;  /* 0x0000001500237202 */ /* 0x000fe20000000f00 */
[----:B------:R-:W-:Y:S01]  /*1cf0*/  BSSY.RECONVERGENT B0, `(.L_x_2904) ;  /* 0x0000031000007945 */ /* 0x000fe20003800200 */
[----:B------:R-:W-:Y:S01]  /*1d00*/  ISETP.NE.U32.AND P3, PT, R31, RZ, PT ;  /* 0x000000ff1f00720c */ /* 0x000fe20003f65070 */
[----:B------:R-:W-:Y:S01]  /*1d10*/  IMAD.MOV.U32 R28, RZ, RZ, RZ ;  /* 0x000000ffff1c7224 */ /* 0x000fe200078e00ff */
[----:B------:R-:W-:-:S11]  /*1d20*/  MOV R21, RZ ;  /* 0x000000ff00157202 */ /* 0x000fd60000000f00 */
[----:B------:R-:W-:Y:S01]  /*1d30*/  @!PT LDS RZ, [RZ] ;  /* 0x00000000fffff984 */ /* 0x000fe20000000800 */
[----:B------:R-:W-:Y:S01]  /*1d40*/  @!PT LDS RZ, [RZ] ;  /* 0x00000000fffff984 */ /* 0x000fe20000000800 */
[----:B------:R-:W-:Y:S01]  /*1d50*/  @!PT LDS RZ, [RZ] ;  /* 0x00000000fffff984 */ /* 0x000fe20000000800 */
[----:B------:R1:W-:Y:S01]  /*1d60*/  LDGSTS.E.BYPASS.LTC128B.128 [R33+0x480], desc[UR36][R34.64], P3 ;  /* 0x0048000022217fae */ /* 0x0003e20009981a24 */
[----:B--2---:R-:W-:Y:S01]  /*1d70*/  LOP3.LUT P3, R26, R30, 0x1, RZ, 0xc0, !PT ;  /* 0x000000011e1a7812 */ /* 0x004fe2000786c0ff */
[----:B---3--:R-:W-:-:S12]  /*1d80*/  IMAD.SHL.U32 R23, R23, 0x2, RZ ;  /* 0x0000000217177824 */ /* 0x008fd800078e00ff */
[----:B-1----:R-:W-:Y:S05]  /*1d90*/  @!P3 BRA `(.L_x_2905) ;  /* 0x000000000098b947 */ /* 0x002fea0003800000 */
        /* <DEDUP_REMOVED lines=21> */
[----:B------:R-:W-:-:S05]  /*1ef0*/  @P6 VIADD R27, R27, 0x1 ;  /* 0x000000011b1b6836 */ /* 0x000fca0000000000 */
[----:B------:R-:W-:Y:S02]  /*1f00*/  MOV R24, R27 ;  /* 0x0000001b00187202 */ /* 0x000fe40000000f00 */
[----:B------:R-:W-:-:S03]  /*1f10*/  SHF.R.S32.HI R27, RZ, 0x1f, R0 ;  /* 0x0000001fff1b7819 */ /* 0x000fc60000011400 */
[----:B------:R-:W-:Y:S01]  /*1f20*/  @!P3 IMAD.MOV R24, RZ, RZ, -R24 ;  /* 0x000000ffff18b224 */ /* 0x000fe200078e0a18 */
[----:B------:R-:W-:Y:S02]  /*1f30*/  LEA.HI R27, R27, R0, RZ, 0x3 ;  /* 0x000000001b1b7211 */ /* 0x000fe400078f18ff */
[----:B------:R-:W-:Y:S02]  /*1f40*/  @!P4 LOP3.LUT R24, RZ, R209, RZ, 0x33, !PT ;  /* 0x000000d1ff18c212 */ /* 0x000fe400078e33ff */
[----:B------:R-:W-:Y:S02]  /*1f50*/  LOP3.LUT R29, R27, 0xfffffff8, RZ, 0xc0, !PT ;  /* 0xfffffff81b1d7812 */ /* 0x000fe400078ec0ff */
[----:B------:R-:W-:Y:S01]  /*1f60*/  SHF.R.S32.HI R27, RZ, 0x3, R27 ;  /* 0x00000003ff1b7819 */ /* 0x000fe2000001141b */
[----:B------:R-:W-:Y:S01]  /*1f70*/  IMAD.MOV R21, RZ, RZ, -R24 ;  /* 0x000000ffff157224 */ /* 0x000fe200078e0a18 */
[----:B------:R-:W-:-:S03]  /*1f80*/  IADD3 R28, PT, PT, R0, -R29, RZ ;  /* 0x8000001d001c7210 */ /* 0x000fc60007ffe0ff */
[----:B------:R-:W-:Y:S02]  /*1f90*/  IMAD R21, R209, R21, R6 ;  /* 0x00000015d1157224 */ /* 0x000fe400078e0206 */
[----:B------:R-:W-:Y:S02]  /*1fa0*/  IMAD R27, R27, 0x4, R24 ;  /* 0x000000041b1b7824 */ /* 0x000fe400078e0218 */
[----:B------:R-:W-:-:S05]  /*1fb0*/  IMAD R28, R209, R28, R21 ;  /* 0x0000001cd11c7224 */ /* 0x000fca00078e0215 */
[----:B------:R-:W-:-:S03]  /*1fc0*/  SHF.R.S32.HI R29, RZ, 0x1f, R28 ;  /* 0x0000001fff1d7819 */ /* 0x000fc6000001141c */
[----:B------:R-:W-:-:S03]  /*1fd0*/  IMAD.WIDE R34, R27, R23, R28 ;  /* 0x000000171b227225 */ /* 0x000fc600078e021c */
[----:B-----5:R-:W-:-:S04]  /*1fe0*/  LEA R28, P3, R34, R204, 0x1 ;  /* 0x000000cc221c7211 */ /* 0x020fc800078608ff */
[----:B------:R-:W-:-:S09]  /*1ff0*/  LEA.HI.X R21, R34, R205, R35, 0x1, P3 ;  /* 0x000000cd22157211 */ /* 0x000fd200018f0c23 */
.L_x_2905:
[----:B------:R-:W-:Y:S05]  /*2000*/  BSYNC.RECONVERGENT B0 ;  /* 0x0000000000007941 */ /* 0x000fea0003800200 */
.L_x_2904:
[----:B------:R-:W-:Y:S01]  /*2010*/  SHF.R.U32.HI R24, RZ, 0x1, R9 ;  /* 0x00000001ff187819 */ /* 0x000fe20000011609 */
[----:B------:R-:W-:Y:S01]  /*2020*/  IMAD.SHL.U32 R26, R26, 0x10, RZ ;  /* 0x000000101a1a7824 */ /* 0x000fe200078e00ff */
[----:B------:R-:W-:Y:S01]  /*2030*/  MOV R35, R21 ;  /* 0x0000001500237202 */ /* 0x000fe20000000f00 */
[----:B------:R-:W-:Y:S01]  /*2040*/  IMAD.MOV.U32 R34, RZ, RZ, R28 ;  /* 0x000000ffff227224 */ /* 0x000fe200078e001c */
[----:B------:R-:W-:Y:S01]  /*2050*/  LOP3.LUT R32, R24, 0x3, R173, 0x48, !PT ;  /* 0x0000000318207812 */ /* 0x000fe200078e48ad */
[----:B------:R-:W-:Y:S01]  /*2060*/  BSSY.RECONVERGENT B0, `(.L_x_2906) ;  /* 0x0000031000007945 */ /* 0x000fe20003800200 */
[----:B------:R-:W-:-:S03]  /*2070*/  ISETP.NE.U32.AND P3, PT, R26, RZ, PT ;  /* 0x000000ff1a00720c */ /* 0x000fc60003f65070 */
[----:B------:R-:W-:-:S04]  /*2080*/  IMAD.IADD R27, R11, 0x1, R32 ;  /* 0x000000010b1b7824 */ /* 0x000fc800078e0220 */
[----:B------:R-:W-:-:S05]  /*2090*/  IMAD R27, R24, 0x20, R27 ;  /* 0x00000020181b7824 */ /* 0x000fca00078e021b */
[----:B------:R-:W-:Y:S02]  /*20a0*/  LEA R24, R27, R2, 0x4 ;  /* 0x000000021b187211 */ /* 0x000fe400078e20ff */
[----:B------:R-:W-:-:S03]  /*20b0*/  CS2R R26, SRZ ;  /* 0x00000000001a7805 */ /* 0x000fc6000001ff00 */
        /* <DEDUP_REMOVED lines=26> */
[----:B------:R-:W-:Y:S02]  /*2260*/  ISETP.GE.AND P4, PT, R21, RZ, PT ;  /* 0x000000ff1500720c */ /* 0x000fe40003f86270 */
[----:B------:R-:W-:-:S04]  /*2270*/  SHF.R.S32.HI R21, RZ, 0x1f, R216 ;  /* 0x0000001fff157819 */ /* 0x000fc800000114d8 */
[----:B------:R-:W-:Y:S01]  /*2280*/  LEA.HI R28, R21, R216, RZ, 0x3 ;  /* 0x000000d8151c7211 */ /* 0x000fe200078f18ff */
[----:B------:R-:W-:-:S03]  /*2290*/  @P6 VIADD R27, R27, 0x1 ;  /* 0x000000011b1b6836 */ /* 0x000fc60000000000 */
[----:B------:R-:W-:Y:S02]  /*22a0*/  LOP3.LUT R31, R28, 0xfffffff8, RZ, 0xc0, !PT ;  /* 0xfffffff81c1f7812 */ /* 0x000fe400078ec0ff */
[----:B------:R-:W-:Y:S01]  /*22b0*/  SHF.R.S32.HI R28, RZ, 0x3, R28 ;  /* 0x00000003ff1c7819 */ /* 0x000fe2000001141c */
[----:B------:R-:W-:Y:S01]  /*22c0*/  @!P4 IMAD.MOV R27, RZ, RZ, -R27 ;  /* 0x000000ffff1bc224 */ /* 0x000fe200078e0a1b */
[----:B------:R-:W-:Y:S02]  /*22d0*/  @!P3 LOP3.LUT R27, RZ, R209, RZ, 0x33, !PT ;  /* 0x000000d1ff1bb212 */ /* 0x000fe400078e33ff */
[----:B------:R-:W-:-:S03]  /*22e0*/  IADD3 R26, PT, PT, R216, -R31, RZ ;  /* 0x8000001fd81a7210 */ /* 0x000fc60007ffe0ff */
[--C-:B------:R-:W-:Y:S02]  /*22f0*/  IMAD.MOV R21, RZ, RZ, -R27.reuse ;  /* 0x000000ffff157224 */ /* 0x100fe400078e0a1b */
[----:B------:R-:W-:Y:S02]  /*2300*/  IMAD R28, R28, 0x4, R27 ;  /* 0x000000041c1c7824 */ /* 0x000fe400078e021b */
[----:B------:R-:W-:-:S04]  /*2310*/  IMAD R21, R209, R21, R6 ;  /* 0x00000015d1157224 */ /* 0x000fc800078e0206 */
[----:B------:R-:W-:-:S05]  /*2320*/  IMAD R34, R209, R26, R21 ;  /* 0x0000001ad1227224 */ /* 0x000fca00078e0215 */
[----:B------:R-:W-:-:S03]  /*2330*/  SHF.R.S32.HI R35, RZ, 0x1f, R34 ;  /* 0x0000001fff237819 */ /* 0x000fc60000011422 */
[----:B------:R-:W-:-:S03]  /*2340*/  IMAD.WIDE R34, R28, R23, R34 ;  /* 0x000000171c227225 */ /* 0x000fc600078e0222 */
[----:B-----5:R-:W-:-:S04]  /*2350*/  LEA R26, P3, R34, R204, 0x1 ;  /* 0x000000cc221a7211 */ /* 0x020fc800078608ff */
[----:B------:R-:W-:-:S09]  /*2360*/  LEA.HI.X R27, R34, R205, R35, 0x1, P3 ;  /* 0x000000cd221b7211 */ /* 0x000fd200018f0c23 */
.L_x_2907:
[----:B------:R-:W-:Y:S05]  /*2370*/  BSYNC.RECONVERGENT B0 ;  /* 0x0000000000007941 */ /* 0x000fea0003800200 */
.L_x_2906:
[----:B------:R-:W-:Y:S01]  /*2380*/  VIADD R28, R9, 0x8 ;  /* 0x00000008091c7836 */ /* 0x000fe20000000000 */
[----:B------:R-:W-:Y:S01]  /*2390*/  BSSY.RECONVERGENT B0, `(.L_x_2908) ;  /* 0x0000035000007945 */ /* 0x000fe20003800200 */
[----:B------:R-:W-:-:S03]  /*23a0*/  IMAD.SHL.U32 R29, R29, 0x8, RZ ;  /* 0x000000081d1d7824 */ /* 0x000fc600078e00ff */
[----:B------:R-:W-:Y:S02]  /*23b0*/  SHF.R.U32.HI R28, RZ, 0x1, R28 ;  /* 0x00000001ff1c7819 */ /* 0x000fe4000001161c */
[----:B------:R-:W-:Y:S02]  /*23c0*/  ISETP.NE.U32.AND P3, PT, R29, RZ, PT ;  /* 0x000000ff1d00720c */ /* 0x000fe40003f65070 */
[----:B------:R-:W-:-:S04]  /*23d0*/  LOP3.LUT R32, R28, 0x3, R173, 0x48, !PT ;  /* 0x000000031c207812 */ /* 0x000fc800078e48ad */
[----:B------:R-:W-:-:S05]  /*23e0*/  IADD3 R9, PT, PT, R11, R32, RZ ;  /* 0x000000200b097210 */ /* 0x000fca0007ffe0ff */
[----:B------:R-:W-:-:S05]  /*23f0*/  IMAD R9, R28, 0x20, R9 ;  /* 0x000000201c097824 */ /* 0x000fca00078e0209 */
[----:B------:R-:W-:Y:S02]  /*2400*/  LEA R21, R9, R2, 0x4 ;  /* 0x0000000209157211 */ /* 0x000fe400078e20ff */
[----:B------:R-:W-:-:S03]  /*2410*/  MOV R9, RZ ;  /* 0x000000ff00097202 */ /* 0x000fc60000000f00 */
[----:B------:R-:W-:Y:S01]  /*2420*/  @!PT LDS RZ, [RZ] ;  /* 0x00000000fffff984 */ /* 0x000fe20000000800 */
[----:B------:R-:W-:Y:S01]  /*2430*/  @!PT LDS RZ, [RZ] ;  /* 0x00000000fffff984 */ /* 0x000fe20000000800 */
[----:B------:R-:W-:Y:S01]  /*2440*/  @!PT LDS RZ, [RZ] ;  /* 0x00000000fffff984 */ /* 0x000fe20000000800 */
[----:B------:R2:W-:Y:S01]  /*2450*/  LDGSTS.E.BYPASS.LTC128B.128 [R21+0x8000], desc[UR36][R26.64], P3 ;  /* 0x080000001a157fae */ /* 0x0005e20009981a24 */
[----:B------:R-:W-:Y:S01]  /*2460*/  LOP3.LUT P3, R29, R30, 0x4, RZ, 0xc0, !PT ;  /* 0x000000041e1d7812 */ /* 0x000fe2000786c0ff */
[----:B--2---:R-:W-:-:S12]  /*2470*/  IMAD.MOV.U32 R26, RZ, RZ, RZ ;  /* 0x000000ffff1a7224 */ /* 0x004fd800078e00ff */
        /* <DEDUP_REMOVED lines=38> */
.L_x_2909:
[----:B------:R-:W-:Y:S05]  /*26e0*/  BSYNC.RECONVERGENT B0 ;  /* 0x0000000000007941 */ /* 0x000fea0003800200 */
.L_x_2908:
[----:B------:R-:W-:Y:S01]  /*26f0*/  IMAD.SHL.U32 R29, R29, 0x4, RZ ;  /* 0x000000041d1d7824 */ /* 0x000fe200078e00ff */
[----:B------:R-:W-:Y:S01]  /*2700*/  MOV R28, R26 ;  /* 0x0000001a001c7202 */ /* 0x000fe20000000f00 */
[----:B------:R-:W-:Y:S01]  /*2710*/  BSSY.RECONVERGENT B0, `(.L_x_2910) ;  /* 0x0000030000007945 */ /* 0x000fe20003800200 */
[----:B------:R-:W-:Y:S02]  /*2720*/  MOV R26, RZ ;  /* 0x000000ff001a7202 */ /* 0x000fe40000000f00 */
[----:B------:R-:W-:Y:S01]  /*2730*/  ISETP.NE.U32.AND P3, PT, R29, RZ, PT ;  /* 0x000000ff1d00720c */ /* 0x000fe20003f65070 */
[----:B------:R-:W-:Y:S02]  /*2740*/  IMAD.MOV.U32 R29, RZ, RZ, R9 ;  /* 0x000000ffff1d7224 */ /* 0x000fe400078e0009 */
[----:B------:R-:W-:-:S10]  /*2750*/  IMAD.MOV.U32 R9, RZ, RZ, RZ ;  /* 0x000000ffff097224 */ /* 0x000fd400078e00ff */
        /* <DEDUP_REMOVED lines=43> */
.L_x_2911:
[----:B------:R-:W-:Y:S05]  /*2a10*/  BSYNC.RECONVERGENT B0 ;  /* 0x0000000000007941 */ /* 0x000fea0003800200 */
.L_x_2910:
[----:B--2---:R-:W-:Y:S01]  /*2a20*/  SEL R28, RZ, 0x1, P5 ;  /* 0x00000001ff1c7807 */ /* 0x004fe20002800000 */
[----:B------:R-:W-:Y:S01]  /*2a30*/  VIADD R27, R19, 0xffffffff ;  /* 0xffffffff131b7836 */ /* 0x000fe20000000000 */
[----:B------:R-:W-:Y:S01]  /*2a40*/  ISETP.GE.AND P5, PT, R0, R5, PT ;  /* 0x000000050000720c */ /* 0x000fe20003fa6270 */
[----:B------:R-:W-:Y:S01]  /*2a50*/  IMAD.SHL.U32 R30, R30, 0x2, RZ ;  /* 0x000000021e1e7824 */ /* 0x000fe200078e00ff */
[----:B------:R-:W-:Y:S01]  /*2a60*/  IADD3 R28, PT, PT, R20, R13, R28 ;  /* 0x0000000d141c7210 */ /* 0x000fe20007ffe01c */
[----:B------:R-:W-:Y:S01]  /*2a70*/  BSSY.RECONVERGENT B0, `(.L_x_2912) ;  /* 0x000003e000007945 */ /* 0x000fe20003800200 */
[----:B------:R-:W-:Y:S01]  /*2a80*/  ISETP.GE.U32.AND P4, PT, R27, 0x20, PT ;  /* 0x000000201b00780c */ /* 0x000fe20003f86070 */
[----:B------:R-:W-:Y:S01]  /*2a90*/  IMAD.MOV.U32 R27, RZ, RZ, R9 ;  /* 0x000000ffff1b7224 */ /* 0x000fe200078e0009 */
[----:B------:R-:W-:Y:S01]  /*2aa0*/  SEL R20, RZ, 0x2, P2 ;  /* 0x00000002ff147807 */ /* 0x000fe20001000000 */
[----:B------:R-:W-:Y:S01]  /*2ab0*/  IMAD.IADD R28, R15, 0x1, R28 ;  /* 0x000000010f1c7824 */ /* 0x000fe200078e021c */
[----:B------:R-:W-:Y:S01]  /*2ac0*/  SEL R5, RZ, 0x4, P1 ;  /* 0x00000004ff057807 */ /* 0x000fe20000800000 */
[----:B------:R-:W-:Y:S01]  /*2ad0*/  IMAD.IADD R222, R212, 0x1, R25 ;  /* 0x00000001d4de7824 */ /* 0x000fe200078e0219 */
[----:B------:R-:W-:Y:S01]  /*2ae0*/  SEL R9, RZ, 0x1, P5 ;  /* 0x00000001ff097807 */ /* 0x000fe20002800000 */
[----:B------:R-:W-:Y:S01]  /*2af0*/  IMAD.IADD R6, R22, 0x1, R6 ;  /* 0x0000000116067824 */ /* 0x000fe200078e0206 */
[----:B------:R-:W-:-:S02]  /*2b00*/  SEL R219, R28, RZ, P4 ;  /* 0x000000ff1cdb7207 */ /* 0x000fc40002000000 */
[----:B------:R-:W-:Y:S02]  /*2b10*/  ISETP.NE.U32.AND P3, PT, R30, RZ, PT ;  /* 0x000000ff1e00720c */ /* 0x000fe40003f65070 */
[----:B------:R-:W-:Y:S01]  /*2b20*/  IADD3 R9, PT, PT, R5, R20, R9 ;  /* 0x0000001405097210 */ /* 0x000fe20007ffe009 */
[----:B------:R-:W-:Y:S01]  /*2b30*/  IMAD.MOV.U32 R20, RZ, RZ, RZ ;  /* 0x000000ffff147224 */ /* 0x000fe200078e00ff */
        /* <DEDUP_REMOVED lines=8> */
[----:B------:R-:W-:-:S03]  /*2bc0*/  SEL R220, R220, RZ, P4 ;  /* 0x000000ffdcdc7207 */ /* 0x000fc60002000000 */
[----:B------:R-:W0:Y:S02]  /*2bd0*/  LDGDEPBAR ;  /* 0x00000000000079af */ /* 0x000e240000000000 */
[----:B------:R-:W-:Y:S05]  /*2be0*/  @!P0 BRA `(.L_x_2913) ;  /* 0x0000000000988947 */ /* 0x000fea0003800000 */
[-C--:B------:R-:W-:Y:S01]  /*2bf0*/  IABS R20, R211.reuse ;  /* 0x000000d300147213 */ /* 0x080fe20000000000 */
[----:B--2---:R-:W-:Y:S01]  /*2c00*/  IMAD.MOV.U32 R26, RZ, RZ, RZ ;  /* 0x000000ffff1a7224 */ /* 0x004fe200078e00ff */
        /* <DEDUP_REMOVED lines=16> */
[----:B------:R-:W-:-:S04]  /*2d10*/  SHF.L.U32 R13, R13, 0x1, RZ ;  /* 0x000000010d0d7819 */ /* 0x000fc800000006ff */
[----:B------:R-:W-:Y:S01]  /*2d20*/  LOP3.LUT R13, R13, 0xfffffff8, RZ, 0xc0, !PT ;  /* 0xfffffff80d0d7812 */ /* 0x000fe200078ec0ff */
[----:B------:R-:W-:Y:S01]  /*2d30*/  @!P0 VIADD R26, R26, 0x1 ;  /* 0x000000011a1a8836 */ /* 0x000fe20000000000 */
[-C--:B------:R-:W-:Y:S02]  /*2d40*/  @!P0 IADD3 R9, PT, PT, R9, -R20.reuse, RZ ;  /* 0x8000001409098210 */ /* 0x080fe40007ffe0ff */
[----:B------:R-:W-:Y:S02]  /*2d50*/  ISETP.NE.AND P0, PT, R211, RZ, PT ;  /* 0x000000ffd300720c */ /* 0x000fe40003f05270 */
[----:B------:R-:W-:Y:S01]  /*2d60*/  ISETP.GE.U32.AND P2, PT, R9, R20, PT ;  /* 0x000000140900720c */ /* 0x000fe20003f46070 */
[----:B------:R-:W-:Y:S01]  /*2d70*/  IMAD.IADD R20, R222, 0x1, -R15 ;  /* 0x00000001de147824 */ /* 0x000fe200078e0a0f */
        /* <DEDUP_REMOVED lines=13> */
.L_x_2913:
[----:B------:R-:W-:Y:S05]  /*2e50*/  BSYNC.RECONVERGENT B0 ;  /* 0x0000000000007941 */ /* 0x000fea0003800200 */
.L_x_2912:
[----:B------:R-:W-:Y:S01]  /*2e60*/  IMAD.SHL.U32 R5, R5, 0x10, RZ ;  /* 0x0000001005057824 */ /* 0x000fe200078e00ff */
[----:B------:R-:W-:Y:S01]  /*2e70*/  MOV R28, R20 ;  /* 0x00000014001c7202 */ /* 0x000fe20000000f00 */
[----:B------:R-:W-:Y:S01]  /*2e80*/  IMAD.MOV.U32 R29, RZ, RZ, R9 ;  /* 0x000000ffff1d7224 */ /* 0x000fe200078e0009 */
[----:B------:R-:W-:Y:S01]  /*2e90*/  BSSY.RECONVERGENT B0, `(.L_x_2914) ;  /* 0x0000030000007945 */ /* 0x000fe20003800200 */
[----:B--2---:R-:W-:Y:S02]  /*2ea0*/  MOV R26, RZ ;  /* 0x000000ff001a7202 */ /* 0x004fe40000000f00 */
        /* <DEDUP_REMOVED lines=33> */
[----:B------:R-:W-:-:S06]  /*30c0*/  IMAD.IADD R26, R222, 0x1, -R15 ;  /* 0x00000001de1a7824 */ /* 0x000fcc00078e0a0f */
[----:B------:R-:W-:-:S05]  /*30d0*/  @P2 VIADD R13, R13, 0x1 ;  /* 0x000000010d0d2836 */ /* 0x000fca0000000000 */
[----:B------:R-:W-:Y:S02]  /*30e0*/  @!P1 IADD3 R13, PT, PT, -R13, RZ, RZ ;  /* 0x000000ff0d0d9210 */ /* 0x000fe40007ffe1ff */
[----:B------:R-:W-:-:S05]  /*30f0*/  @!P0 LOP3.LUT R13, RZ, R211, RZ, 0x33, !PT ;  /* 0x000000d3ff0d8212 */ /* 0x000fca00078e33ff */
[----:B------:R-:W-:-:S04]  /*3100*/  IMAD.MOV R9, RZ, RZ, -R13 ;  /* 0x000000ffff097224 */ /* 0x000fc800078e0a0d */
[----:B------:R-:W-:-:S04]  /*3110*/  IMAD R9, R211, R9, R16 ;  /* 0x00000009d3097224 */ /* 0x000fc800078e0210 */
[----:B--2---:R-:W-:Y:S01]  /*3120*/  IMAD R28, R26, R211, R9 ;  /* 0x000000d31a1c7224 */ /* 0x004fe200078e0209 */
[----:B------:R-:W-:-:S04]  /*3130*/  LOP3.LUT R26, R5, 0xfffffff8, RZ, 0xc0, !PT ;  /* 0xfffffff8051a7812 */ /* 0x000fc800078ec0ff */
[----:B------:R-:W-:Y:S01]  /*3140*/  SHF.R.S32.HI R29, RZ, 0x1f, R28 ;  /* 0x0000001fff1d7819 */ /* 0x000fe2000001141c */
[----:B------:R-:W-:-:S04]  /*3150*/  IMAD.IADD R13, R26, 0x1, R13 ;  /* 0x000000011a0d7824 */ /* 0x000fc800078e020d */
[----:B------:R-:W-:-:S03]  /*3160*/  IMAD.WIDE R28, R13, R210, R28 ;  /* 0x000000d20d1c7225 */ /* 0x000fc600078e021c */
[----:B-----5:R-:W-:-:S04]  /*3170*/  LEA R26, P0, R28, R202, 0x1 ;  /* 0x000000ca1c1a7211 */ /* 0x020fc800078008ff */
[----:B------:R-:W-:-:S09]  /*3180*/  LEA.HI.X R5, R28, R203, R29, 0x1, P0 ;  /* 0x000000cb1c057211 */ /* 0x000fd200000f0c1d */
.L_x_2915:
[----:B------:R-:W-:Y:S05]  /*3190*/  BSYNC.RECONVERGENT B0 ;  /* 0x0000000000007941 */ /* 0x000fea0003800200 */
.L_x_2914:
        /* <DEDUP_REMOVED lines=17> */
[----:B--2---:R-:W-:Y:S02]  /*32b0*/  IADD3 R28, PT, PT, RZ, -R5, RZ ;  /* 0x80000005ff1c7210 */ /* 0x004fe40007ffe0ff */
[----:B------:R-:W-:-:S04]  /*32c0*/  LOP3.LUT R5, R18, R211, RZ, 0x3c, !PT ;  /* 0x000000d312057212 */ /* 0x000fc800078e3cff */
[----:B------:R-:W-:Y:S01]  /*32d0*/  ISETP.GE.AND P1, PT, R5, RZ, PT ;  /* 0x000000ff0500720c */ /* 0x000fe20003f26270 */
[----:B------:R-:W-:Y:S01]  /*32e0*/  IMAD.IADD R5, R22, 0x1, R17 ;  /* 0x0000000116057824 */ /* 0x000fe200078e0211 */
[----:B---3--:R-:W2:Y:S02]  /*32f0*/  MUFU.RCP R27, R25 ;  /* 0x00000019001b7308 */ /* 0x008ea40000001000 */
[----:B--2---:R-:W-:-:S06]  /*3300*/  VIADD R27, R27, 0xffffffe ;  /* 0x0ffffffe1b1b7836 */ /* 0x004fcc0000000000 */
[----:B------:R-:W2:Y:S02]  /*3310*/  F2I.FTZ.U32.TRUNC.NTZ R27, R27 ;  /* 0x0000001b001b7305 */ /* 0x000ea4000021f000 */
[----:B--2---:R-:W-:-:S04]  /*3320*/  IMAD.MOV R26, RZ, RZ, -R27 ;  /* 0x000000ffff1a7224 */ /* 0x004fc800078e0a1b */
[----:B------:R-:W-:Y:S02]  /*3330*/  IMAD R13, R26, R15, RZ ;  /* 0x0000000f1a0d7224 */ /* 0x000fe400078e02ff */
[----:B------:R-:W-:-:S04]  /*3340*/  IMAD.MOV.U32 R26, RZ, RZ, RZ ;  /* 0x000000ffff1a7224 */ /* 0x000fc800078e00ff */
        /* <DEDUP_REMOVED lines=26> */
.L_x_2917:
[----:B------:R-:W-:Y:S05]  /*34f0*/  BSYNC.RECONVERGENT B0 ;  /* 0x0000000000007941 */ /* 0x000fea0003800200 */
.L_x_2916:
        /* <DEDUP_REMOVED lines=17> */
[----:B------:R-:W-:Y:S02]  /*3610*/  IABS R5, R211 ;  /* 0x000000d300057213 */ /* 0x000fe40000000000 */
[----:B------:R-:W-:-:S03]  /*3620*/  SHF.R.S32.HI R22, RZ, 0x1f, R17 ;  /* 0x0000001fff167819 */ /* 0x000fc60000011411 */
        /* <DEDUP_REMOVED lines=9> */
[----:B--2---:R-:W-:Y:S01]  /*36c0*/  IMAD R28, R26, R5, R9 ;  /* 0x000000051a1c7224 */ /* 0x004fe200078e0209 */
[----:B------:R-:W-:Y:S02]  /*36d0*/  LOP3.LUT R5, R16, R211, RZ, 0x3c, !PT ;  /* 0x000000d310057212 */ /* 0x000fe400078e3cff */
[----:B------:R-:W-:Y:S02]  /*36e0*/  LEA.HI R9, R22, R17, RZ, 0x2 ;  /* 0x0000001116097211 */ /* 0x000fe400078f10ff */
[----:B------:R-:W-:Y:S02]  /*36f0*/  ISETP.GT.U32.AND P0, PT, R15, R28, PT ;  /* 0x0000001c0f00720c */ /* 0x000fe40003f04070 */
[----:B------:R-:W-:Y:S02]  /*3700*/  ISETP.GE.AND P1, PT, R5, RZ, PT ;  /* 0x000000ff0500720c */ /* 0x000fe40003f26270 */
[C---:B------:R-:W-:Y:S02]  /*3710*/  LOP3.LUT R22, R9.reuse, 0xfffffffc, RZ, 0xc0, !PT ;  /* 0xfffffffc09167812 */ /* 0x040fe400078ec0ff */
[----:B------:R-:W-:-:S03]  /*3720*/  SHF.L.U32 R9, R9, 0x1, RZ ;  /* 0x0000000109097819 */ /* 0x000fc600000006ff */
[----:B------:R-:W-:Y:S01]  /*3730*/  IMAD.IADD R22, R17, 0x1, -R22 ;  /* 0x0000000111167824 */ /* 0x000fe200078e0a16 */
[----:B------:R-:W-:-:S03]  /*3740*/  LOP3.LUT R9, R9, 0xfffffff8, RZ, 0xc0, !PT ;  /* 0xfffffff809097812 */ /* 0x000fc600078ec0ff */
[-C--:B------:R-:W-:Y:S01]  /*3750*/  @!P0 IADD3 R28, PT, PT, R28, -R15.reuse, RZ ;  /* 0x8000000f1c1c8210 */ /* 0x080fe20007ffe0ff */
[----:B------:R-:W-:Y:S01]  /*3760*/  @!P0 VIADD R26, R26, 0x1 ;  /* 0x000000011a1a8836 */ /* 0x000fe20000000000 */
[----:B------:R-:W-:Y:S02]  /*3770*/  ISETP.NE.AND P0, PT, R211, RZ, PT ;  /* 0x000000ffd300720c */ /* 0x000fe40003f05270 */
[----:B------:R-:W-:-:S13]  /*3780*/  ISETP.GE.U32.AND P2, PT, R28, R15, PT ;  /* 0x0000000f1c00720c */ /* 0x000fda0003f46070 */
        /* <DEDUP_REMOVED lines=11> */
.L_x_2919:
[----:B------:R-:W-:Y:S05]  /*3840*/  BSYNC.RECONVERGENT B0 ;  /* 0x0000000000007941 */ /* 0x000fea0003800200 */
.L_x_2918:
[----:B------:R-:W-:Y:S01]  /*3850*/  IMAD.SHL.U32 R20, R20, 0x2, RZ ;  /* 0x0000000214147824 */ /* 0x000fe200078e00ff */
[----:B------:R-:W-:Y:S01]  /*3860*/  BSSY.RECONVERGENT B0, `(.L_x_2920) ;  /* 0x0000030000007945 */ /* 0x000fe20003800200 */
[----:B------:R-:W-:Y:S02]  /*3870*/  IMAD.MOV.U32 R27, RZ, RZ, R5 ;  /* 0x000000ffff1b7224 */ /* 0x000fe400078e0005 */
        /* <DEDUP_REMOVED lines=28> */
[----:B------:R-:W-:Y:S01]  /*3a40*/  @!P0 IMAD.IADD R20, R20, 0x1, -R15 ;  /* 0x0000000114148824 */ /* 0x000fe200078e0a0f */
[----:B------:R-:W-:Y:S02]  /*3a50*/  @!P0 IADD3 R13, PT, PT, R13, 0x1, RZ ;  /* 0x000000010d0d8810 */ /* 0x000fe40007ffe0ff */
[----:B------:R-:W-:Y:S02]  /*3a60*/  ISETP.NE.AND P0, PT, R209, RZ, PT ;  /* 0x000000ffd100720c */ /* 0x000fe40003f05270 */
[----:B------:R-:W-:Y:S02]  /*3a70*/  ISETP.GE.U32.AND P2, PT, R20, R15, PT ;  /* 0x0000000f1400720c */ /* 0x000fe40003f46070 */
[----:B------:R-:W-:-:S04]  /*3a80*/  LOP3.LUT R15, R5, 0xfffffff8, RZ, 0xc0, !PT ;  /* 0xfffffff8050f7812 */ /* 0x000fc800078ec0ff */
[----:B------:R-:W-:-:S07]  /*3a90*/  IADD3 R20, PT, PT, R0, -R15, RZ ;  /* 0x8000000f00147210 */ /* 0x000fce0007ffe0ff */
[----:B------:R-:W-:-:S04]  /*3aa0*/  @P2 VIADD R13, R13, 0x1 ;  /* 0x000000010d0d2836 */ /* 0x000fc80000000000 */
[----:B------:R-:W-:Y:S01]  /*3ab0*/  @!P1 IMAD.MOV R13, RZ, RZ, -R13 ;  /* 0x000000ffff0d9224 */ /* 0x000fe200078e0a0d */
[----:B------:R-:W-:-:S05]  /*3ac0*/  @!P0 LOP3.LUT R13, RZ, R209, RZ, 0x33, !PT ;  /* 0x000000d1ff0d8212 */ /* 0x000fca00078e33ff */
[----:B------:R-:W-:-:S04]  /*3ad0*/  IMAD.MOV R9, RZ, RZ, -R13 ;  /* 0x000000ffff097224 */ /* 0x000fc800078e0a0d */
[----:B------:R-:W-:-:S04]  /*3ae0*/  IMAD R9, R209, R9, R6 ;  /* 0x00000009d1097224 */ /* 0x000fc800078e0206 */
[----:B------:R-:W-:Y:S01]  /*3af0*/  IMAD R26, R209, R20, R9 ;  /* 0x00000014d11a7224 */ /* 0x000fe200078e0209 */
[----:B------:R-:W-:-:S04]  /*3b00*/  SHF.R.S32.HI R20, RZ, 0x3, R5 ;  /* 0x00000003ff147819 */ /* 0x000fc80000011405 */
[----:B------:R-:W-:Y:S01]  /*3b10*/  SHF.R.S32.HI R27, RZ, 0x1f, R26 ;  /* 0x0000001fff1b7819 */ /* 0x000fe2000001141a */
[----:B------:R-:W-:-:S04]  /*3b20*/  IMAD R20, R20, 0x4, R13 ;  /* 0x0000000414147824 */ /* 0x000fc800078e020d */
[----:B------:R-:W-:-:S03]  /*3b30*/  IMAD.WIDE R26, R20, R23, R26 ;  /* 0x00000017141a7225 */ /* 0x000fc600078e021a */
[----:B-----5:R-:W-:-:S04]  /*3b40*/  LEA R20, P0, R26, R204, 0x1 ;  /* 0x000000cc1a147211 */ /* 0x020fc800078008ff */
[----:B------:R-:W-:-:S09]  /*3b50*/  LEA.HI.X R5, R26, R205, R27, 0x1, P0 ;  /* 0x000000cd1a057211 */ /* 0x000fd200000f0c1b */
.L_x_2921:
[----:B------:R-:W-:Y:S05]  /*3b60*/  BSYNC.RECONVERGENT B0 ;  /* 0x0000000000007941 */ /* 0x000fea0003800200 */
.L_x_2920:
        /* <DEDUP_REMOVED lines=33> */
[----:B------:R-:W-:Y:S01]  /*3d80*/  @!P0 IMAD.IADD R20, R20, 0x1, -R15 ;  /* 0x0000000114148824 */ /* 0x000fe200078e0a0f */
[----:B------:R-:W-:Y:S02]  /*3d90*/  @!P0 IADD3 R26, PT, PT, R26, 0x1, RZ ;  /* 0x000000011a1a8810 */ /* 0x000fe40007ffe0ff */
[----:B------:R-:W-:Y:S02]  /*3da0*/  ISETP.NE.AND P0, PT, R209, RZ, PT ;  /* 0x000000ffd100720c */ /* 0x000fe40003f05270 */
[----:B------:R-:W-:Y:S02]  /*3db0*/  ISETP.GE.U32.AND P2, PT, R20, R15, PT ;  /* 0x0000000f1400720c */ /* 0x000fe40003f46070 */
[----:B------:R-:W-:Y:S02]  /*3dc0*/  IADD3 R20, PT, PT, R216, -R13, RZ ;  /* 0x8000000dd8147210 */ /* 0x000fe40007ffe0ff */
[----:B------:R-:W-:-:S09]  /*3dd0*/  SHF.R.S32.HI R5, RZ, 0x3, R5 ;  /* 0x00000003ff057819 */ /* 0x000fd20000011405 */
[----:B------:R-:W-:-:S04]  /*3de0*/  @P2 VIADD R26, R26, 0x1 ;  /* 0x000000011a1a2836 */ /* 0x000fc80000000000 */
[----:B------:R-:W-:Y:S01]  /*3df0*/  @!P1 IMAD.MOV R26, RZ, RZ, -R26 ;  /* 0x000000ffff1a9224 */ /* 0x000fe200078e0a1a */
[----:B------:R-:W-:-:S05]  /*3e00*/  @!P0 LOP3.LUT R26, RZ, R209, RZ, 0x33, !PT ;  /* 0x000000d1ff1a8212 */ /* 0x000fca00078e33ff */
[--C-:B------:R-:W-:Y:S02]  /*3e10*/  IMAD.MOV R9, RZ, RZ, -R26.reuse ;  /* 0x000000ffff097224 */ /* 0x100fe400078e0a1a */
[----:B------:R-:W-:Y:S02]  /*3e20*/  IMAD R5, R5, 0x4, R26 ;  /* 0x0000000405057824 */ /* 0x000fe400078e021a */
[----:B------:R-:W-:-:S04]  /*3e30*/  IMAD R9, R209, R9, R6 ;  /* 0x00000009d1097224 */ /* 0x000fc800078e0206 */
[----:B--2---:R-:W-:-:S05]  /*3e40*/  IMAD R28, R209, R20, R9 ;  /* 0x00000014d11c7224 */ /* 0x004fca00078e0209 */
[----:B------:R-:W-:-:S03]  /*3e50*/  SHF.R.S32.HI R29, RZ, 0x1f, R28 ;  /* 0x0000001fff1d7819 */ /* 0x000fc6000001141c */
[----:B------:R-:W-:-:S03]  /*3e60*/  IMAD.WIDE R28, R5, R23, R28 ;  /* 0x00000017051c7225 */ /* 0x000fc600078e021c */
[----:B-----5:R-:W-:-:S04]  /*3e70*/  LEA R20, P0, R28, R204, 0x1 ;  /* 0x000000cc1c147211 */ /* 0x020fc800078008ff */
[----:B------:R-:W-:-:S09]  /*3e80*/  LEA.HI.X R5, R28, R205, R29, 0x1, P0 ;  /* 0x000000cd1c057211 */ /* 0x000fd200000f0c1d */
.L_x_2923:
[----:B------:R-:W-:Y:S05]  /*3e90*/  BSYNC.RECONVERGENT B0 ;  /* 0x0000000000007941 */ /* 0x000fea0003800200 */
.L_x_2922:
        /* <DEDUP_REMOVED lines=50> */
.L_x_2925:
[----:B------:R-:W-:Y:S05]  /*41c0*/  BSYNC.RECONVERGENT B0 ;  /* 0x0000000000007941 */ /* 0x000fea0003800200 */
.L_x_2924:
        /* <DEDUP_REMOVED lines=50> */
.L_x_2927:
[----:B------:R-:W-:Y:S05]  /*44f0*/  BSYNC.RECONVERGENT B0 ;  /* 0x0000000000007941 */ /* 0x000fea0003800200 */
.L_x_2926:
        /* <DEDUP_REMOVED lines=58> */
.L_x_2929:
[----:B------:R-:W-:Y:S05]  /*48a0*/  BSYNC.RECONVERGENT B0 ;  /* 0x0000000000007941 */ /* 0x000fea0003800200 */
.L_x_2928:
[----:B------:R-:W-:Y:S01]  /*48b0*/  IMAD.SHL.U32 R9, R9, 0x10, RZ ;  /* 0x0000001009097824 */ /* 0x000fe200078e00ff */
[----:B---3--:R-:W-:Y:S01]  /*48c0*/  MOV R26, R20 ;  /* 0x00000014001a7202 */ /* 0x008fe20000000f00 */
        /* <DEDUP_REMOVED lines=41> */
[--C-:B------:R-:W-:Y:S02]  /*4b60*/  IMAD.MOV R13, RZ, RZ, -R26.reuse ;  /* 0x000000ffff0d7224 */ /* 0x100fe400078e0a1a */
[----:B------:R-:W-:Y:S02]  /*4b70*/  IMAD.IADD R9, R9, 0x1, R26 ;  /* 0x0000000109097824 */ /* 0x000fe400078e021a */
[----:B------:R-:W-:-:S04]  /*4b80*/  IMAD R13, R211, R13, R16 ;  /* 0x0000000dd30d7224 */ /* 0x000fc800078e0210 */
[----:B--2---:R-:W-:-:S05]  /*4b90*/  IMAD R28, R20, R211, R13 ;  /* 0x000000d3141c7224 */ /* 0x004fca00078e020d */
[----:B------:R-:W-:-:S03]  /*4ba0*/  SHF.R.S32.HI R29, RZ, 0x1f, R28 ;  /* 0x0000001fff1d7819 */ /* 0x000fc6000001141c */
[----:B------:R-:W-:-:S03]  /*4bb0*/  IMAD.WIDE R28, R9, R210, R28 ;  /* 0x000000d2091c7225 */ /* 0x000fc600078e021c */
[----:B-----5:R-:W-:-:S04]  /*4bc0*/  LEA R20, P0, R28, R202, 0x1 ;  /* 0x000000ca1c147211 */ /* 0x020fc800078008ff */
[----:B------:R-:W-:-:S09]  /*4bd0*/  LEA.HI.X R9, R28, R203, R29, 0x1, P0 ;  /* 0x000000cb1c097211 */ /* 0x000fd200000f0c1d */
.L_x_2931:
[----:B------:R-:W-:Y:S05]  /*4be0*/  BSYNC.RECONVERGENT B0 ;  /* 0x0000000000007941 */ /* 0x000fea0003800200 */
.L_x_2930:
        /* <DEDUP_REMOVED lines=17> */
[----:B------:R-:W-:Y:S02]  /*4d00*/  IADD3 R20, PT, PT, RZ, -R5, RZ ;  /* 0x80000005ff147210 */ /* 0x000fe40007ffe0ff */
[----:B------:R-:W-:-:S04]  /*4d10*/  LOP3.LUT R5, R18, R211, RZ, 0x3c, !PT ;  /* 0x000000d312057212 */ /* 0x000fc800078e3cff */
[----:B------:R-:W-:Y:S01]  /*4d20*/  ISETP.GE.AND P1, PT, R5, RZ, PT ;  /* 0x000000ff0500720c */ /* 0x000fe20003f26270 */
[----:B------:R-:W-:Y:S01]  /*4d30*/  VIADD R5, R222, 0x24 ;  /* 0x00000024de057836 */ /* 0x000fe20000000000 */
        /* <DEDUP_REMOVED lines=32> */
.L_x_2933:
[----:B------:R-:W-:Y:S05]  /*4f40*/  BSYNC.RECONVERGENT B0 ;  /* 0x0000000000007941 */ /* 0x000fea0003800200 */
.L_x_2932:
[----:B------:R-:W-:Y:S01]  /*4f50*/  IMAD.SHL.U32 R15, R15, 0x4, RZ ;  /* 0x000000040f0f7824 */ /* 0x000fe200078e00ff */
[----:B------:R-:W-:Y:S01]  /*4f60*/  MOV R18, R20 ;  /* 0x0000001400127202 */ /* 0x000fe20000000f00 */
[----:B------:R-:W-:Y:S01]  /*4f70*/  IMAD.MOV.U32 R19, RZ, RZ, R5 ;  /* 0x000000ffff137224 */ /* 0x000fe200078e0005 */
[----:B------:R-:W-:Y:S01]  /*4f80*/  BSSY.RECONVERGENT B0, `(.L_x_2934) ;  /* 0x0000032000007945 */ /* 0x000fe20003800200 */
[----:B---3--:R-:W-:Y:S01]  /*4f90*/  MOV R12, RZ ;  /* 0x000000ff000c7202 */ /* 0x008fe20000000f00 */
        /* <DEDUP_REMOVED lines=14> */
[----:B---3--:R-:W-:-:S06]  /*5080*/  VIADD R19, R19, 0xffffffe ;  /* 0x0ffffffe13137836 */ /* 0x008fcc0000000000 */
[----:B------:R-:W3:Y:S02]  /*5090*/  F2I.FTZ.U32.TRUNC.NTZ R19, R19 ;  /* 0x0000001300137305 */ /* 0x000ee4000021f000 */
[----:B---3--:R-:W-:-:S04]  /*50a0*/  IMAD.MOV R12, RZ, RZ, -R19 ;  /* 0x000000ffff0c7224 */ /* 0x008fc800078e0a13 */
[----:B------:R-:W-:-:S04]  /*50b0*/  IMAD R12, R12, R13, RZ ;  /* 0x0000000d0c0c7224 */ /* 0x000fc800078e02ff */
[----:B------:R-:W-:Y:S01]  /*50c0*/  IMAD.HI.U32 R12, R19, R12, R18 ;  /* 0x0000000c130c7227 */ /* 0x000fe200078e0012 */
[----:B------:R-:W-:Y:S02]  /*50d0*/  IADD3 R18, PT, PT, RZ, -R5, RZ ;  /* 0x80000005ff127210 */ /* 0x000fe40007ffe0ff */
[----:B------:R-:W-:-:S03]  /*50e0*/  LOP3.LUT R5, R16, R211, RZ, 0x3c, !PT ;  /* 0x000000d310057212 */ /* 0x000fc600078e3cff */
[----:B------:R-:W-:Y:S01]  /*50f0*/  IMAD.HI.U32 R12, R12, R9, RZ ;  /* 0x000000090c0c7227 */ /* 0x000fe200078e00ff */
[----:B------:R-:W-:-:S03]  /*5100*/  ISETP.GE.AND P1, PT, R5, RZ, PT ;  /* 0x000000ff0500720c */ /* 0x000fc60003f26270 */
[----:B------:R-:W-:Y:S02]  /*5110*/  IMAD R18, R12, R18, R9 ;  /* 0x000000120c127224 */ /* 0x000fe400078e0209 */
[----:B------:R-:W-:-:S03]  /*5120*/  VIADD R5, R222, 0x24 ;  /* 0x00000024de057836 */ /* 0x000fc60000000000 */
        /* <DEDUP_REMOVED lines=23> */
.L_x_2935:
[----:B------:R-:W-:Y:S05]  /*52a0*/  BSYNC.RECONVERGENT B0 ;  /* 0x0000000000007941 */ /* 0x000fea0003800200 */
.L_x_2934:
        /* <DEDUP_REMOVED lines=15> */
[----:B---3--:R-:W4:Y:S01]  /*53a0*/  I2F.RP R18, R13 ;  /* 0x0000000d00127306 */ /* 0x008f220000209400 */
[----:B------:R-:W-:-:S05]  /*53b0*/  IABS R5, R209 ;  /* 0x000000d100057213 */ /* 0x000fca0000000000 */
[----:B------:R-:W-:Y:S02]  /*53c0*/  IMAD.MOV R5, RZ, RZ, -R5 ;  /* 0x000000ffff057224 */ /* 0x000fe400078e0a05 */
[----:B----4-:R-:W3:Y:S02]  /*53d0*/  MUFU.RCP R16, R18 ;  /* 0x0000001200107308 */ /* 0x010ee40000001000 */
        /* <DEDUP_REMOVED lines=17> */
[----:B------:R-:W-:-:S13]  /*54f0*/  ISETP.GE.U32.AND P2, PT, R16, R13, PT ;  /* 0x0000000d1000720c */ /* 0x000fda0003f46070 */
[----:B------:R-:W-:-:S05]  /*5500*/  @P2 VIADD R12, R12, 0x1 ;  /* 0x000000010c0c2836 */ /* 0x000fca0000000000 */
[----:B------:R-:W-:Y:S02]  /*5510*/  MOV R13, R12 ;  /* 0x0000000c000d7202 */ /* 0x000fe40000000f00 */
[----:B------:R-:W-:-:S03]  /*5520*/  IADD3 R12, PT, PT, R0, -R17, RZ ;  /* 0x80000011000c7210 */ /* 0x000fc60007ffe0ff */
        /* <DEDUP_REMOVED lines=11> */
.L_x_2937:
[----:B------:R-:W-:Y:S05]  /*55e0*/  BSYNC.RECONVERGENT B0 ;  /* 0x0000000000007941 */ /* 0x000fea0003800200 */
.L_x_2936:
        /* <DEDUP_REMOVED lines=51> */
.L_x_2939:
[----:B------:R-:W-:Y:S05]  /*5920*/  BSYNC.RECONVERGENT B0 ;  /* 0x0000000000007941 */ /* 0x000fea0003800200 */
.L_x_2938:
        /* <DEDUP_REMOVED lines=51> */
.L_x_2941:
[----:B------:R-:W-:Y:S05]  /*5c60*/  BSYNC.RECONVERGENT B0 ;  /* 0x0000000000007941 */ /* 0x000fea0003800200 */
.L_x_2940:
        /* <DEDUP_REMOVED lines=43> */
[----:B------:R-:W-:Y:S01]  /*5f20*/  IMAD R9, R209, R9, R6 ;  /* 0x00000009d1097224 */ /* 0x000fe200078e0206 */
[----:B------:R-:W-:-:S03]  /*5f30*/  SHF.R.S32.HI R6, RZ, 0x3, R5 ;  /* 0x00000003ff067819 */ /* 0x000fc60000011405 */
[----:B------:R-:W-:Y:S02]  /*5f40*/  IMAD R16, R209, R12, R9 ;  /* 0x0000000cd1107224 */ /* 0x000fe400078e0209 */
[----:B------:R-:W-:-:S03]  /*5f50*/  IMAD R6, R6, 0x4, R13 ;  /* 0x0000000406067824 */ /* 0x000fc600078e020d */
[----:B------:R-:W-:-:S03]  /*5f60*/  SHF.R.S32.HI R17, RZ, 0x1f, R16 ;  /* 0x0000001fff117819 */ /* 0x000fc60000011410 */
[----:B------:R-:W-:-:S03]  /*5f70*/  IMAD.WIDE R16, R6, R23, R16 ;  /* 0x0000001706107225 */ /* 0x000fc600078e0210 */
[----:B-----5:R-:W-:-:S04]  /*5f80*/  LEA R12, P0, R16, R204, 0x1 ;  /* 0x000000cc100c7211 */ /* 0x020fc800078008ff */
[----:B------:R-:W-:-:S09]  /*5f90*/  LEA.HI.X R5, R16, R205, R17, 0x1, P0 ;  /* 0x000000cd10057211 */ /* 0x000fd200000f0c11 */
.L_x_2943:
[----:B------:R-:W-:Y:S05]  /*5fa0*/  BSYNC.RECONVERGENT B0 ;  /* 0x0000000000007941 */ /* 0x000fea0003800200 */
.L_x_2942:
[----:B------:R-:W-:Y:S01]  /*5fb0*/  IMAD.SHL.U32 R15, R15, 0x2, RZ ;  /* 0x000000020f0f7824 */ /* 0x000fe200078e00ff */
[----:B------:R-:W-:Y:S01]  /*5fc0*/  LOP3.LUT R6, R14, 0x2, RZ, 0xfc, !PT ;  /* 0x000000020e067812 */ /* 0x000fe200078efcff */
[----:B------:R-:W-:Y:S01]  /*5fd0*/  IMAD.MOV.U32 R13, RZ, RZ, R5 ;  /* 0x000000ffff0d7224 */ /* 0x000fe200078e0005 */
[--C-:B------:R-:W-:Y:S01]  /*5fe0*/  LOP3.LUT R9, RZ, 0x4, R173.reuse, 0x44, !PT ;  /* 0x00000004ff097812 */ /* 0x100fe200078e44ad */
[----:B------:R-:W-:Y:S01]  /*5ff0*/  IMAD R199, R199, 0x10, R2 ;  /* 0x00000010c7c77824 */ /* 0x000fe200078e0202 */
[----:B------:R-:W-:Y:S02]  /*6000*/  ISETP.NE.U32.AND P0, PT, R15, RZ, PT ;  /* 0x000000ff0f00720c */ /* 0x000fe40003f05070 */
[----:B------:R-:W-:Y:S02]  /*6010*/  CS2R R118, SRZ ;  /* 0x0000000000767805 */ /* 0x000fe4000001ff00 */
[----:B------:R-:W-:Y:S01]  /*6020*/  LOP3.LUT R6, R6, 0x3, R173, 0x78, !PT ;  /* 0x0000000306067812 */ /* 0x000fe200078e78ad */
[----:B------:R-:W-:Y:S01]  /*6030*/  IMAD R5, R8, 0x10, R199 ;  /* 0x0000001008057824 */ /* 0x000fe200078e02c7 */
[----:B------:R-:W-:-:S02]  /*6040*/  IADD3 R15, PT, PT, R213, R10, R11 ;  /* 0x0000000ad50f7210 */ /* 0x000fc40007ffe00b */
        /* <DEDUP_REMOVED lines=48> */
[----:B------:R-:W-:Y:S01]  /*6350*/  CS2R R36, SRZ ;  /* 0x0000000000247805 */ /* 0x000fe2000001ff00 */
        /* <DEDUP_REMOVED lines=9> */
[----:B--23--:R-:W-:Y:S02]  /*63f0*/  CS2R R32, SRZ ;  /* 0x0000000000207805 */ /* 0x00cfe4000001ff00 */
        /* <DEDUP_REMOVED lines=18> */
[----:B------:R-:W1:Y:S01]  /*6520*/  LDSM.16.MT88.4 R160, [R160] ;  /* 0x00000000a0a0783b */ /* 0x000e620000004200 */
[----:B----4-:R-:W-:Y:S02]  /*6530*/  CS2R R24, SRZ ;  /* 0x0000000000187805 */ /* 0x010fe4000001ff00 */
        /* <DEDUP_REMOVED lines=10> */
[----:B------:R4:W1:Y:S04]  /*65e0*/  LDSM.16.M88.4 R20, [R5+0xa000] ;  /* 0x00a000000514783b */ /* 0x0008680000000200 */
[----:B------:R4:W1:Y:S01]  /*65f0*/  LDSM.16.M88.4 R148, [R5+0xb000] ;  /* 0x00b000000594783b */ /* 0x0008620000000200 */
[----:B------:R-:W-:Y:S05]  /*6600*/  @!P0 BRA `(.L_x_2944) ;  /* 0x0000002800388947 */ /* 0x000fea0003800000 */
[----:B----4-:R-:W4:Y:S01]  /*6610*/  S2R R5, SR_TID.X ;  /* 0x0000000000057919 */ /* 0x010f220000002100 */
[----:B------:R-:W-:Y:S01]  /*6620*/  IMAD.IADD R212, R212, 0x1, R3 ;  /* 0x00000001d4d47824 */ /* 0x000fe200078e0203 */
[----:B------:R-:W-:Y:S01]  /*6630*/  LOP3.LUT R176, R7, 0x1, R174, 0x78, !PT ;  /* 0x0000000107b07812 */ /* 0x000fe200078e78ae */
[----:B------:R-:W2:Y:S01]  /*6640*/  LDCU UR4, c[0x0][0x3d8] ;  /* 0x00007b00ff0477ac */ /* 0x000ea20008000800 */
[----:B------:R-:W-:Y:S01]  /*6650*/  SHF.R.S32.HI R7, RZ, 0x1f, R4 ;  /* 0x0000001fff077819 */ /* 0x000fe20000011404 */
[----:B------:R-:W-:Y:S01]  /*6660*/  VIADD R199, R199, 0x8000 ;  /* 0x00008000c7c77836 */ /* 0x000fe20000000000 */
[--C-:B------:R-:W-:Y:S01]  /*6670*/  LOP3.LUT R174, R10, 0x4, R173.reuse, 0xf8, !PT ;  /* 0x000000040aae7812 */ /* 0x100fe200078ef8ad */
[----:B------:R-:W-:Y:S01]  /*6680*/  VIADD R222, R222, 0x40 ;  /* 0x00000040dede7836 */ /* 0x000fe20000000000 */
[--C-:B------:R-:W-:Y:S01]  /*6690*/  LOP3.LUT R10, R10, 0x4, R173.reuse, 0xf4, !PT ;  /* 0x000000040a0a7812 */ /* 0x100fe200078ef4ad */
[----:B------:R-:W-:Y:S01]  /*66a0*/  IMAD.MOV.U32 R218, RZ, RZ, RZ ;  /* 0x000000ffffda7224 */ /* 0x000fe200078e00ff */
[C-C-:B------:R-:W-:Y:S01]  /*66b0*/  LOP3.LUT R8, R6.reuse, 0x4, R173.reuse, 0xf8, !PT ;  /* 0x0000000406087812 */ /* 0x140fe200078ef8ad */
[----:B------:R-:W-:Y:S01]  /*66c0*/  IMAD.MOV.U32 R119, RZ, RZ, RZ ;  /* 0x000000ffff777224 */ /* 0x000fe200078e00ff */
[----:B------:R-:W-:Y:S01]  /*66d0*/  LOP3.LUT R6, R6, 0x4, R173, 0xf4, !PT ;  /* 0x0000000406067812 */ /* 0x000fe200078ef4ad */
[----:B------:R-:W-:Y:S01]  /*66e0*/  UMOV UR12, 0x6000 ;  /* 0x00006000000c7882 */ /* 0x000fe20000000000 */
[----:B------:R-:W-:Y:S01]  /*66f0*/  LEA.HI R173, R7, R4, RZ, 0x5 ;  /* 0x0000000407ad7211 */ /* 0x000fe200078f28ff */
[----:B------:R-:W-:Y:S01]  /*6700*/  UMOV UR11, 0x180 ;  /* 0x00000180000b7882 */ /* 0x000fe20000000000 */
[C---:B------:R-:W-:Y:S01]  /*6710*/  LOP3.LUT R9, R213.reuse, R174, RZ, 0xfc, !PT ;  /* 0x000000aed5097212 */ /* 0x040fe200078efcff */
[----:B------:R-:W-:Y:S01]  /*6720*/  UMOV UR8, 0x3 ;  /* 0x0000000300087882 */ /* 0x000fe20000000000 */
[----:B------:R-:W-:Y:S01]  /*6730*/  LOP3.LUT R7, R213, R8, RZ, 0xfc, !PT ;  /* 0x00000008d5077212 */ /* 0x000fe200078efcff */
[----:B-1----:R-:W-:Y:S01]  /*6740*/  IMAD.MOV.U32 R8, RZ, RZ, R164 ;  /* 0x000000ffff087224 */ /* 0x002fe200078e00a4 */
[----:B------:R-:W-:Y:S01]  /*6750*/  SHF.R.S32.HI R177, RZ, 0x1f, R0 ;  /* 0x0000001fffb17819 */ /* 0x000fe20000011400 */
[----:B------:R-:W-:Y:S01]  /*6760*/  IMAD R197, R9, 0x10, R2 ;  /* 0x0000001009c57824 */ /* 0x000fe200078e0202 */
[----:B------:R-:W-:Y:S01]  /*6770*/  SHF.R.S32.HI R175, RZ, 0x1f, R172 ;  /* 0x0000001fffaf7819 */ /* 0x000fe200000114ac */
[----:B------:R-:W-:Y:S01]  /*6780*/  IMAD R196, R7, 0x10, R2 ;  /* 0x0000001007c47824 */ /* 0x000fe200078e0202 */
[----:B------:R-:W-:Y:S01]  /*6790*/  LEA.HI R177, R177, R0, RZ, 0x3 ;  /* 0x00000000b1b17211 */ /* 0x000fe200078f18ff */
[----:B--2---:R-:W-:Y:S01]  /*67a0*/  USHF.L.U32 UR7, UR4, 0x1, URZ ;  /* 0x0000000104077899 */ /* 0x004fe200080006ff */
[----:B------:R-:W-:Y:S01]  /*67b0*/  SHF.R.S32.HI R7, RZ, 0x1f, R216 ;  /* 0x0000001fff077819 */ /* 0x000fe200000114d8 */
[----:B------:R-:W-:Y:S01]  /*67c0*/  USHF.L.U32 UR6, UR4, 0x1, URZ ;  /* 0x0000000104067899 */ /* 0x000fe200080006ff */
[----:B------:R-:W-:Y:S01]  /*67d0*/  LOP3.LUT R11, R177, 0xfffffff8, RZ, 0xc0, !PT ;  /* 0xfffffff8b10b7812 */ /* 0x000fe200078ec0ff */
[----:B------:R-:W-:Y:S01]  /*67e0*/  USHF.L.U32 UR5, UR4, 0x1, URZ ;  /* 0x0000000104057899 */ /* 0x000fe200080006ff */
[----:B------:R-:W-:Y:S01]  /*67f0*/  LEA.HI R175, R175, R172, RZ, 0x3 ;  /* 0x000000acafaf7211 */ /* 0x000fe200078f18ff */
[----:B------:R-:W-:Y:S01]  /*6800*/  USHF.L.U32 UR4, UR4, 0x1, URZ ;  /* 0x0000000104047899 */ /* 0x000fe200080006ff */
[----:B----4-:R-:W-:Y:S01]  /*6810*/  IMAD.SHL.U32 R3, R5, 0x4, RZ ;  /* 0x0000000405037824 */ /* 0x010fe200078e00ff */
[----:B------:R-:W-:Y:S01]  /*6820*/  LOP3.LUT R5, R213, R6, RZ, 0xfc, !PT ;  /* 0x00000006d5057212 */ /* 0x000fe200078efcff */
[----:B------:R-:W-:Y:S01]  /*6830*/  IMAD.IADD R0, R0, 0x1, -R11 ;  /* 0x0000000100007824 */ /* 0x000fe200078e0a0b */
[----:B------:R-:W-:Y:S01]  /*6840*/  SHF.R.S32.HI R173, RZ, 0x5, R173 ;  /* 0x00000005ffad7819 */ /* 0x000fe200000114ad */
[----:B------:R-:W-:Y:S01]  /*6850*/  IMAD.MOV.U32 R6, RZ, RZ, R170 ;  /* 0x000000ffff067224 */ /* 0x000fe200078e00aa */
[----:B------:R-:W-:Y:S01]  /*6860*/  LOP3.LUT R4, R176, 0x4, R3, 0xf8, !PT ;  /* 0x00000004b0047812 */ /* 0x000fe200078ef803 */
[----:B------:R-:W-:Y:S01]  /*6870*/  IMAD R217, R209, R0, RZ ;  /* 0x00000000d1d97224 */ /* 0x000fe200078e02ff */
[----:B------:R-:W-:Y:S01]  /*6880*/  LOP3.LUT R3, R213, R10, RZ, 0xfc, !PT ;  /* 0x0000000ad5037212 */ /* 0x000fe200078efcff */
[----:B------:R-:W-:Y:S01]  /*6890*/  IMAD.MOV.U32 R10, RZ, RZ, R166 ;  /* 0x000000ffff0a7224 */ /* 0x000fe200078e00a6 */
[----:B------:R-:W-:Y:S01]  /*68a0*/  LEA.HI R176, R7, R216, RZ, 0x3 ;  /* 0x000000d807b07211 */ /* 0x000fe200078f18ff */
[----:B------:R-:W-:Y:S01]  /*68b0*/  IMAD.MOV.U32 R11, RZ, RZ, R167 ;  /* 0x000000ffff0b7224 */ /* 0x000fe200078e00a7 */
[----:B------:R-:W-:Y:S01]  /*68c0*/  LOP3.LUT R213, R4, 0xe0, R213, 0xf8, !PT ;  /* 0x000000e004d57812 */ /* 0x000fe200078ef8d5 */
[--C-:B------:R-:W-:Y:S01]  /*68d0*/  IMAD R3, R3, 0x10, R2.reuse ;  /* 0x0000001003037824 */ /* 0x100fe200078e0202 */
[----:B------:R-:W-:Y:S01]  /*68e0*/  LOP3.LUT R9, R176, 0xfffffff8, RZ, 0xc0, !PT ;  /* 0xfffffff8b0097812 */ /* 0x000fe200078ec0ff */
[----:B------:R-:W-:Y:S01]  /*68f0*/  IMAD R2, R5, 0x10, R2 ;  /* 0x0000001005027824 */ /* 0x000fe200078e0202 */
[----:B------:R-:W-:Y:S01]  /*6900*/  SHF.R.S32.HI R5, RZ, 0x1f, R214 ;  /* 0x0000001fff057819 */ /* 0x000fe200000114d6 */
[----:B------:R-:W-:Y:S01]  /*6910*/  IMAD.SHL.U32 R0, R213, 0x10, RZ ;  /* 0x00000010d5007824 */ /* 0x000fe200078e00ff */
[----:B------:R-:W-:Y:S01]  /*6920*/  LOP3.LUT R7, R175, 0xfffffff8, RZ, 0xc0, !PT ;  /* 0xfffffff8af077812 */ /* 0x000fe200078ec0ff */
[----:B------:R-:W-:Y:S01]  /*6930*/  IMAD.IADD R216, R216, 0x1, -R9 ;  /* 0x00000001d8d87824 */ /* 0x000fe200078e0a09 */
[----:B------:R-:W-:Y:S01]  /*6940*/  LEA.HI R174, R5, R214, RZ, 0x3 ;  /* 0x000000d605ae7211 */ /* 0x000fe200078f18ff */
[----:B------:R-:W-:Y:S01]  /*6950*/  IMAD.MOV.U32 R4, RZ, RZ, R168 ;  /* 0x000000ffff047224 */ /* 0x000fe200078e00a8 */
[----:B------:R-:W-:Y:S01]  /*6960*/  SHF.R.S32.HI R226, RZ, 0x3, R177 ;  /* 0x00000003ffe27819 */ /* 0x000fe200000114b1 */
[----:B------:R-:W-:Y:S01]  /*6970*/  IMAD.IADD R172, R172, 0x1, -R7 ;  /* 0x00000001acac7824 */ /* 0x000fe200078e0a07 */
[----:B------:R-:W-:Y:S01]  /*6980*/  LOP3.LUT R5, R174, 0xfffffff8, RZ, 0xc0, !PT ;  /* 0xfffffff8ae057812 */ /* 0x000fe200078ec0ff */
[----:B------:R-:W-:Y:S01]  /*6990*/  IMAD.MOV.U32 R7, RZ, RZ, R171 ;  /* 0x000000ffff077224 */ /* 0x000fe200078e00ab */
[----:B------:R-:W-:Y:S01]  /*69a0*/  SHF.R.S32.HI R225, RZ, 0x3, R176 ;  /* 0x00000003ffe17819 */ /* 0x000fe200000114b0 */
[----:B------:R-:W-:Y:S01]  /*69b0*/  IMAD.MOV.U32 R9, RZ, RZ, R165 ;  /* 0x000000ffff097224 */ /* 0x000fe200078e00a5 */
[----:B------:R-:W-:Y:S01]  /*69c0*/  SHF.R.S32.HI R224, RZ, 0x3, R175 ;  /* 0x00000003ffe07819 */ /* 0x000fe200000114af */
[----:B------:R-:W-:Y:S01]  /*69d0*/  IMAD.IADD R214, R214, 0x1, -R5 ;  /* 0x00000001d6d67824 */ /* 0x000fe200078e0a05 */
[----:B------:R-:W-:Y:S01]  /*69e0*/  SHF.R.S32.HI R223, RZ, 0x3, R174 ;  /* 0x00000003ffdf7819 */ /* 0x000fe200000114ae */
[----:B------:R-:W-:Y:S01]  /*69f0*/  IMAD.MOV.U32 R5, RZ, RZ, R169 ;  /* 0x000000ffff057224 */ /* 0x000fe200078e00a9 */
[C---:B------:R-:W-:Y:S01]  /*6a00*/  ISETP.NE.AND P0, PT, R173.reuse, 0x3, PT ;  /* 0x00000003ad00780c */ /* 0x040fe20003f05270 */
[----:B------:R-:W-:Y:S01]  /*6a10*/  VIADD R221, R173, 0xfffffffc ;  /* 0xfffffffcaddd7836 */ /* 0x000fe20000000000 */
[----:B------:R-:W-:Y:S01]  /*6a20*/  LOP3.LUT R0, R0, 0x20, RZ, 0x3c, !PT ;  /* 0x0000002000007812 */ /* 0x000fe200078e3cff */
[----:B------:R-:W-:Y:S01]  /*6a30*/  IMAD.SHL.U32 R226, R226, 0x4, RZ ;  /* 0x00000004e2e27824 */ /* 0x000fe200078e00ff */
[----:B------:R-:W-:Y:S01]  /*6a40*/  SEL R220, R220, RZ, P0 ;  /* 0x000000ffdcdc7207 */ /* 0x000fe20000000000 */
[----:B------:R-:W-:Y:S01]  /*6a50*/  IMAD.SHL.U32 R225, R225, 0x4, RZ ;  /* 0x00000004e1e17824 */ /* 0x000fe200078e00ff */
[----:B------:R-:W-:Y:S01]  /*6a60*/  SEL R219, R219, RZ, P0 ;  /* 0x000000ffdbdb7207 */ /* 0x000fe20000000000 */
[----:B------:R-:W-:-:S02]  /*6a70*/  IMAD.SHL.U32 R224, R224, 0x4, RZ ;  /* 0x00000004e0e07824 */ /* 0x000fc400078e00ff */
[----:B------:R-:W-:Y:S02]  /*6a80*/  IMAD.SHL.U32 R223, R223, 0x4, RZ ;  /* 0x00000004dfdf7824 */ /* 0x000fe400078e00ff */
[C---:B------:R-:W-:Y:S02]  /*6a90*/  IMAD R216, R209.reuse, R216, RZ ;  /* 0x000000d8d1d87224 */ /* 0x040fe400078e02ff */
[C---:B------:R-:W-:Y:S02]  /*6aa0*/  IMAD R215, R209.reuse, R172, RZ ;  /* 0x000000acd1d77224 */ /* 0x040fe400078e02ff */
[----:B------:R-:W-:-:S07]  /*6ab0*/  IMAD R214, R209, R214, RZ ;  /* 0x000000d6d1d67224 */ /* 0x000fce00078e02ff */
.L_x_2961:
[C---:B-1----:R-:W-:Y:S01]  /*6ac0*/  HMMA.16816.F32 R16, R4.reuse, R8, R16 ;  /* 0x000000080410723c */ /* 0x042fe20000001810 */
        /* <DEDUP_REMOVED lines=96> */
.L_x_2946:
[----:B------:R-:W-:Y:S05]  /*70d0*/  BSYNC.RECONVERGENT B0 ;  /* 0x0000000000007941 */ /* 0x000fea0003800200 */
.L_x_2945:
[----:B------:R-:W-:Y:S01]  /*70e0*/  MOV R4, 0x400 ;  /* 0x0000040000047802 */ /* 0x000fe20000000f00 */
[----:B------:R-:W3:Y:S01]  /*70f0*/  S2R R12, SR_TID.X ;  /* 0x00000000000c7919 */ /* 0x000ee20000002100 */
[----:B------:R-:W-:Y:S01]  /*7100*/  R2P PR, R219, 0x3 ;  /* 0x00000003db007804 */ /* 0x000fe20000000000 */
[----:B------:R-:W-:Y:S01]  /*7110*/  IMAD.MOV.U32 R229, RZ, RZ, R227 ;  /* 0x000000ffffe57224 */ /* 0x000fe200078e00e3 */
[----:B------:R-:W-:Y:S01]  /*7120*/  BSSY.RECONVERGENT B0, `(.L_x_2947) ;  /* 0x0000041000007945 */ /* 0x000fe20003800200 */
[----:B------:R-:W4:Y:S01]  /*7130*/  S2R R7, SR_CgaCtaId ;  /* 0x0000000000077919 */ /* 0x000f220000008800 */
[--C-:B---3--:R-:W-:Y:S01]  /*7140*/  SHF.R.U32.HI R9, RZ, 0x3, R12.reuse ;  /* 0x00000003ff097819 */ /* 0x108fe2000001160c */
[C---:B------:R-:W-:Y:S02]  /*7150*/  IMAD.SHL.U32 R14, R12.reuse, 0x40, RZ ;  /* 0x000000400c0e7824 */ /* 0x040fe400078e00ff */
[C---:B------:R-:W-:Y:S01]  /*7160*/  IMAD.SHL.U32 R11, R12.reuse, 0x20, RZ ;  /* 0x000000200c0b7824 */ /* 0x040fe200078e00ff */
[----:B------:R-:W-:Y:S02]  /*7170*/  LOP3.LUT R9, R12, R9, RZ, 0x3c, !PT ;  /* 0x000000090c097212 */ /* 0x000fe400078e3cff */
[----:B------:R-:W-:Y:S02]  /*7180*/  LOP3.LUT R14, R14, 0xf800, RZ, 0xc0, !PT ;  /* 0x0000f8000e0e7812 */ /* 0x000fe400078ec0ff */
[----:B------:R-:W-:Y:S02]  /*7190*/  LOP3.LUT R5, R9, 0x3, RZ, 0xc0, !PT ;  /* 0x0000000309057812 */ /* 0x000fe400078ec0ff */
[----:B------:R-:W-:Y:S01]  /*71a0*/  LOP3.LUT R14, R14, 0x300, R11, 0xf8, !PT ;  /* 0x000003000e0e7812 */ /* 0x000fe200078ef80b */
[----:B------:R-:W-:Y:S01]  /*71b0*/  IMAD.MOV.U32 R11, RZ, RZ, RZ ;  /* 0x000000ffff0b7224 */ /* 0x000fe200078e00ff */
[----:B------:R-:W-:Y:S02]  /*71c0*/  LOP3.LUT R5, R5, 0x4, R12, 0xf8, !PT ;  /* 0x0000000405057812 */ /* 0x000fe400078ef80c */
[----:B----4-:R-:W-:Y:S03]  /*71d0*/  LEA R7, R7, R4, 0x18 ;  /* 0x0000000407077211 */ /* 0x010fe600078ec0ff */
[----:B------:R-:W-:Y:S05]  /*71e0*/  IMAD R4, R5, 0x10, R14 ;  /* 0x0000001005047824 */ /* 0x000fea00078e020e */
        /* <DEDUP_REMOVED lines=16> */
[----:B------:R-:W-:Y:S02]  /*72f0*/  LOP3.LUT R11, R4, 0x38, RZ, 0xc0, !PT ;  /* 0x00000038040b7812 */ /* 0x000fe400078ec0ff */
[----:B------:R-:W-:Y:S03]  /*7300*/  IABS R4, R211 ;  /* 0x000000d300047213 */ /* 0x000fe60000000000 */
[----:B------:R-:W-:Y:S01]  /*7310*/  IMAD R10, R10, 0x80, R11 ;  /* 0x000000800a0a7824 */ /* 0x000fe200078e020b */
[----:B------:R-:W-:Y:S03]  /*7320*/  IADD3 R4, PT, PT, RZ, -R4, RZ ;  /* 0x80000004ff047210 */ /* 0x000fe60007ffe0ff */
[----:B------:R-:W-:Y:S02]  /*7330*/  VIADD R10, R10, 0x40 ;  /* 0x000000400a0a7836 */ /* 0x000fe40000000000 */
        /* <DEDUP_REMOVED lines=31> */
.L_x_2948:
[----:B------:R-:W-:Y:S05]  /*7530*/  BSYNC.RECONVERGENT B0 ;  /* 0x0000000000007941 */ /* 0x000fea0003800200 */
.L_x_2947:
        /* <DEDUP_REMOVED lines=13> */
[----:B----4-:R-:W-:Y:S01]  /*7610*/  VIADD R10, R212, 0x40 ;  /* 0x00000040d40a7836 */ /* 0x010fe20000000000 */
        /* <DEDUP_REMOVED lines=30> */
[----:B------:R-:W-:Y:S03]  /*7800*/  IMAD.WIDE R10, R21, UR7, R10 ;  /* 0x00000007150a7c25 */ /* 0x000fe6000f8e020a */
[C---:B-----5:R-:W-:Y:S04]  /*7810*/  LEA R4, P0, R10.reuse, R204, 0x1 ;  /* 0x000000cc0a047211 */ /* 0x060fe800078008ff */
[----:B------:R-:W-:Y:S09]  /*7820*/  LEA.HI.X R5, R10, R205, R11, 0x1, P0 ;  /* 0x000000cd0a057211 */ /* 0x000ff200000f0c0b */
.L_x_2950:
[----:B------:R-:W-:Y:S05]  /*7830*/  BSYNC.RECONVERGENT B0 ;  /* 0x0000000000007941 */ /* 0x000fea0003800200 */
.L_x_2949:
[----:B------:R-:W-:Y:S01]  /*7840*/  LOP3.LUT R6, R12, 0xffff, RZ, 0xc0, !PT ;  /* 0x0000ffff0c067812 */ /* 0x000fe200078ec0ff */
[----:B------:R-:W-:Y:S01]  /*7850*/  BSSY.RECONVERGENT B0, `(.L_x_2951) ;  /* 0x0000033000007945 */ /* 0x000fe20003800200 */
[----:B------:R-:W-:Y:S02]  /*7860*/  R2P PR, R220, 0x3 ;  /* 0x00000003dc007804 */ /* 0x000fe40000000000 */
[----:B------:R-:W-:Y:S04]  /*7870*/  SHF.R.U32.HI R6, RZ, 0x2, R6 ;  /* 0x00000002ff067819 */ /* 0x000fe80000011606 */
[----:B----4-:R-:W-:Y:S04]  /*7880*/  LOP3.LUT R11, R6, 0x6, RZ, 0xc0, !PT ;  /* 0x00000006060b7812 */ /* 0x010fe800078ec0ff */
[--C-:B------:R-:W-:Y:S04]  /*7890*/  LOP3.LUT R11, R11, 0x3e0, R12.reuse, 0xf8, !PT ;  /* 0x000003e00b0b7812 */ /* 0x100fe800078ef80c */
[----:B------:R-:W-:Y:S04]  /*78a0*/  SHF.R.U32.HI R11, RZ, 0x1, R11 ;  /* 0x00000001ff0b7819 */ /* 0x000fe8000001160b */
[--C-:B------:R-:W-:Y:S04]  /*78b0*/  LOP3.LUT R15, R11, 0x3, R12.reuse, 0x48, !PT ;  /* 0x000000030b0f7812 */ /* 0x100fe800078e480c */
        /* <DEDUP_REMOVED lines=44> */
.L_x_2952:
[----:B------:R-:W-:Y:S05]  /*7b80*/  BSYNC.RECONVERGENT B0 ;  /* 0x0000000000007941 */ /* 0x000fea0003800200 */
.L_x_2951:
[----:B------:R-:W-:Y:S01]  /*7b90*/  SHF.R.U32.HI R6, RZ, 0x2, R12 ;  /* 0x00000002ff067819 */ /* 0x000fe2000001160c */
        /* <DEDUP_REMOVED lines=9> */
[----:B------:R-:W-:Y:S02]  /*7c30*/  IMAD R6, R11, 0x20, R6 ;  /* 0x000000200b067824 */ /* 0x000fe400078e0206 */
[----:B------:R-:W-:Y:S02]  /*7c40*/  IMAD.MOV.U32 R11, RZ, RZ, RZ ;  /* 0x000000ffff0b7224 */ /* 0x000fe400078e00ff */
[----:B------:R-:W-:Y:S04]  /*7c50*/  IMAD.U32 R6, R6, 0x10, R7 ;  /* 0x0000001006067824 */ /* 0x000fe800078e0007 */
[----:B------:R-:W-:Y:S05]  /*7c60*/  VIADD R227, R6, UR11 ;  /* 0x0000000b06e37c36 */ /* 0x000fea0008000000 */
[----:B------:R-:W-:Y:S01]  /*7c70*/  @!PT LDS RZ, [RZ] ;  /* 0x00000000fffff984 */ /* 0x000fe20000000800 */
[----:B------:R-:W-:Y:S01]  /*7c80*/  @!PT LDS RZ, [RZ] ;  /* 0x00000000fffff984 */ /* 0x000fe20000000800 */
[----:B------:R-:W-:Y:S01]  /*7c90*/  @!PT LDS RZ, [RZ] ;  /* 0x00000000fffff984 */ /* 0x000fe20000000800 */
[----:B------:R3:W-:Y:S01]  /*7ca0*/  @P0 LDGSTS.E.BYPASS.LTC128B.128 [R227+0x8000], desc[UR36][R4.64] ;  /* 0x0800000004e30fae */ /* 0x0007e2000b981a24 */
[----:B------:R-:W-:Y:S01]  /*7cb0*/  LOP3.LUT P0, RZ, R219, 0x4, RZ, 0xc0, !PT ;  /* 0x00000004dbff7812 */ /* 0x000fe2000780c0ff */
[----:B---3--:R-:W-:Y:S11]  /*7cc0*/  IMAD.MOV.U32 R4, RZ, RZ, RZ ;  /* 0x000000ffff047224 */ /* 0x008ff600078e00ff */
[----:B------:R-:W-:Y:S01]  /*7cd0*/  @!UPT UIADD3 URZ, UPT, UPT, URZ, URZ, URZ ;  /* 0x000000fffffff290 */ /* 0x000fe2000fffe0ff */
        /* <DEDUP_REMOVED lines=12> */
[----:B------:R-:W-:Y:S02]  /*7da0*/  IMAD R10, R10, 0x80, R11 ;  /* 0x000000800a0a7824 */ /* 0x000fe400078e020b */
        /* <DEDUP_REMOVED lines=33> */
.L_x_2954:
[----:B------:R-:W-:Y:S05]  /*7fc0*/  BSYNC.RECONVERGENT B0 ;  /* 0x0000000000007941 */ /* 0x000fea0003800200 */
.L_x_2953:
[----:B------:R-:W-:Y:S01]  /*7fd0*/  SHF.R.U32.HI R6, RZ, 0x2, R219 ;  /* 0x00000002ff067819 */ /* 0x000fe200000116db */
[----:B------:R-:W-:Y:S01]  /*7fe0*/  IMAD.SHL.U32 R5, R12, 0x10, RZ ;  /* 0x000000100c057824 */ /* 0x000fe200078e00ff */
[----:B------:R-:W-:Y:S01]  /*7ff0*/  BSSY.RECONVERGENT B0, `(.L_x_2955) ;  /* 0x000003f000007945 */ /* 0x000fe20003800200 */
[----:B------:R-:W-:Y:S01]  /*8000*/  IMAD.SHL.U32 R9, R9, 0x10, RZ ;  /* 0x0000001009097824 */ /* 0x000fe200078e00ff */
[----:B------:R-:W-:Y:S01]  /*8010*/  LOP3.LUT P0, RZ, R6, 0x1, RZ, 0xc0, !PT ;  /* 0x0000000106ff7812 */ /* 0x000fe2000780c0ff */
[----:B------:R-:W-:Y:S01]  /*8020*/  IMAD.MOV.U32 R10, RZ, RZ, R4 ;  /* 0x000000ffff0a7224 */ /* 0x000fe200078e0004 */
        /* <DEDUP_REMOVED lines=13> */
[----:B------:R-:W-:Y:S01]  /*8100*/  IABS R4, R211 ;  /* 0x000000d300047213 */ /* 0x000fe20000000000 */
[----:B------:R-:W4:Y:S01]  /*8110*/  S2R R6, SR_CTAID.X ;  /* 0x0000000000067919 */ /* 0x000f220000002500 */
[----:B------:R-:W4:Y:S02]  /*8120*/  LDC R5, c[0x0][0x398] ;  /* 0x0000e600ff057b82 */ /* 0x000f240000000800 */
[----:B---3--:R-:W-:Y:S01]  /*8130*/  LOP3.LUT R10, R12, 0x38, RZ, 0xc0, !PT ;  /* 0x000000380c0a7812 */ /* 0x008fe200078ec0ff */
[----:B------:R-:W3:Y:S01]  /*8140*/  I2F.RP R14, R4 ;  /* 0x00000004000e7306 */ /* 0x000ee20000209400 */
[----:B----4-:R-:W-:Y:S09]  /*8150*/  SHF.R.U32.HI R5, RZ, R5, R6 ;  /* 0x00000005ff057219 */ /* 0x010ff20000011606 */
[----:B---3--:R-:W3:Y:S01]  /*8160*/  MUFU.RCP R9, R14 ;  /* 0x0000000e00097308 */ /* 0x008ee20000001000 */
        /* <DEDUP_REMOVED lines=39> */
.L_x_2956:
[----:B------:R-:W-:Y:S05]  /*83e0*/  BSYNC.RECONVERGENT B0 ;  /* 0x0000000000007941 */ /* 0x000fea0003800200 */
.L_x_2955:
        /* <DEDUP_REMOVED lines=14> */
[----:B----4-:R-:W3:Y:S10]  /*84d0*/  I2F.RP R7, R8 ;  /* 0x0000000800077306 */ /* 0x010ef40000209400 */
        /* <DEDUP_REMOVED lines=31> */
.L_x_2958:
[----:B------:R-:W-:Y:S05]  /*86d0*/  BSYNC.RECONVERGENT B0 ;  /* 0x0000000000007941 */ /* 0x000fea0003800200 */
.L_x_2957:
[----:B----4-:R-:W-:Y:S01]  /*86e0*/  SHF.R.U32.HI R4, RZ, 0x2, R220 ;  /* 0x00000002ff047819 */ /* 0x010fe200000116dc */
        /* <DEDUP_REMOVED lines=45> */
.L_x_2960:
[----:B------:R-:W-:Y:S05]  /*89c0*/  BSYNC.RECONVERGENT B0 ;  /* 0x0000000000007941 */ /* 0x000fea0003800200 */
.L_x_2959:
[C---:B-1----:R-:W-:Y:S01]  /*89d0*/  HMMA.16816.F32 R16, R164.reuse, R168, R16 ;  /* 0x000000a8a410723c */ /* 0x042fe20000001810 */
[----:B------:R-:W-:Y:S02]  /*89e0*/  UIADD3 UR8, UPT, UPT, UR8, 0x1, URZ ;  /* 0x0000000108087890 */ /* 0x000fe4000fffe0ff */
[----:B------:R-:W-:Y:S02]  /*89f0*/  UIADD3 UR10, UPT, UPT, UR12, -0x6000, URZ ;  /* 0xffffa0000c0a7890 */ /* 0x000fe4000fffe0ff */
[----:B--2---:R-:W-:Y:S01]  /*8a00*/  SHF.R.U32.HI R200, RZ, 0x3, R220 ;  /* 0x00000003ffc87819 */ /* 0x004fe200000116dc */
[----:B------:R-:W-:Y:S01]  /*8a10*/  VIADD R218, R218, 0x1 ;  /* 0x00000001dada7836 */ /* 0x000fe20000000000 */
[----:B------:R-:W-:Y:S01]  /*8a20*/  UISETP.NE.AND UP0, UPT, UR8, 0x4, UPT ;  /* 0x000000040800788c */ /* 0x000fe2000bf05270 */
[C---:B------:R-:W-:Y:S01]  /*8a30*/  HMMA.16816.F32 R24, R164.reuse, R170, R24 ;  /* 0x000000aaa418723c */ /* 0x040fe20000001818 */
[----:B------:R-:W-:Y:S02]  /*8a40*/  UIADD3 UR9, UPT, UPT, UR11, -0x180, URZ ;  /* 0xfffffe800b097890 */ /* 0x000fe4000fffe0ff */
[----:B------:R-:W-:Y:S01]  /*8a50*/  LOP3.LUT P0, RZ, R200, 0x1, RZ, 0xc0, !PT ;  /* 0x00000001c8ff7812 */ /* 0x000fe2000780c0ff */
[----:B------:R-:W-:Y:S01]  /*8a60*/  VIADD R200, R198, 0x2000 ;  /* 0x00002000c6c87836 */ /* 0x000fe20000000000 */
[----:B------:R-:W-:Y:S01]  /*8a70*/  ISETP.NE.AND P1, PT, R218, 0x4, PT ;  /* 0x00000004da00780c */ /* 0x000fe20003f25270 */
[----:B------:R-:W-:Y:S01]  /*8a80*/  VIADD R212, R212, 0x20 ;  /* 0x00000020d4d47836 */ /* 0x000fe20000000000 */
[----:B------:R-:W-:Y:S01]  /*8a90*/  IADD3 R222, PT, PT, R222, 0x20, RZ ;  /* 0x00000020dede7810 */ /* 0x000fe20007ffe0ff */
[C---:B------:R-:W-:Y:S01]  /*8aa0*/  HMMA.16816.F32 R28, R164.reuse, R172, R28 ;  /* 0x000000aca41c723c */ /* 0x040fe2000000181c */
[----:B------:R-:W-:Y:S02]  /*8ab0*/  USEL UR8, UR8, URZ, UP0 ;  /* 0x000000ff08087287 */ /* 0x000fe40008000000 */
[----:B------:R-:W-:Y:S02]  /*8ac0*/  @UP0 UIADD3 UR10, UPT, UPT, UR12, 0x2000, URZ ;  /* 0x000020000c0a0890 */ /* 0x000fe4000fffe0ff */
[----:B------:R-:W-:Y:S03]  /*8ad0*/  @UP0 UIADD3 UR9, UPT, UPT, UR11, 0x80, URZ ;  /* 0x000000800b090890 */ /* 0x000fe6000fffe0ff */
[C---:B------:R-:W-:Y:S01]  /*8ae0*/  HMMA.16816.F32 R32, R164.reuse, R174, R32 ;  /* 0x000000aea420723c */ /* 0x040fe20000001820 */
[----:B------:R-:W-:Y:S01]  /*8af0*/  @!PT LDS RZ, [RZ] ;  /* 0x00000000fffff984 */ /* 0x000fe20000000800 */
[----:B------:R-:W-:Y:S01]  /*8b00*/  @!PT LDS RZ, [RZ] ;  /* 0x00000000fffff984 */ /* 0x000fe20000000800 */
[----:B------:R-:W-:Y:S01]  /*8b10*/  @!PT LDS RZ, [RZ] ;  /* 0x00000000fffff984 */ /* 0x000fe20000000800 */
[----:B---3--:R3:W-:Y:S01]  /*8b20*/  @P0 LDGSTS.E.BYPASS.LTC128B.128 [R227+0x9000], desc[UR36][R228.64] ;  /* 0x09000000e4e30fae */ /* 0x0087e2000b981a24 */
[----:B------:R-:W-:Y:S01]  /*8b30*/  UMOV UR12, UR10 ;  /* 0x0000000a000c7c82 */ /* 0x000fe20008000000 */
[----:B------:R-:W-:Y:S01]  /*8b40*/  @!P1 VIADD R200, R198, 0xffffa000 ;  /* 0xffffa000c6c89836 */ /* 0x000fe20000000000 */
[----:B------:R-:W-:Y:S01]  /*8b50*/  ISETP.NE.AND P0, PT, R221, RZ, PT ;  /* 0x000000ffdd00720c */ /* 0x000fe20003f05270 */
[----:B------:R-:W-:Y:S01]  /*8b60*/  UMOV UR11, UR9 ;  /* 0x00000009000b7c82 */ /* 0x000fe20008000000 */
[----:B------:R-:W-:Y:S01]  /*8b70*/  @!P1 MOV R218, RZ ;  /* 0x000000ff00da9202 */ /* 0x000fe20000000f00 */
[--C-:B------:R-:W-:Y:S01]  /*8b80*/  IMAD.IADD R232, R197, 0x1, R200.reuse ;  /* 0x00000001c5e87824 */ /* 0x100fe200078e02c8 */
[C---:B------:R-:W-:Y:S01]  /*8b90*/  HMMA.16816.F32 R36, R164.reuse, R176, R36 ;  /* 0x000000b0a424723c */ /* 0x040fe20000001824 */
[----:B------:R-:W0:Y:S02]  /*8ba0*/  LDGDEPBAR ;  /* 0x00000000000079af */ /* 0x000e240000000000 */
[-C--:B------:R-:W-:Y:S01]  /*8bb0*/  IADD3 R230, PT, PT, R3, R200.reuse, RZ ;  /* 0x000000c803e67210 */ /* 0x080fe20007ffe0ff */
[--C-:B------:R-:W-:Y:S01]  /*8bc0*/  IMAD.IADD R231, R196, 0x1, R200.reuse ;  /* 0x00000001c4e77824 */ /* 0x100fe200078e02c8 */
[----:B------:R-:W-:Y:S02]  /*8bd0*/  SEL R219, R219, RZ, P0 ;  /* 0x000000ffdbdb7207 */ /* 0x000fe40000000000 */
[----:B------:R-:W-:Y:S01]  /*8be0*/  SEL R220, R220, RZ, P0 ;  /* 0x000000ffdcdc7207 */ /* 0x000fe20000000000 */
[C---:B------:R-:W-:Y:S03]  /*8bf0*/  HMMA.16816.F32 R40, R164.reuse, R178, R40 ;  /* 0x000000b2a428723c */ /* 0x040fe60000001828 */
[----:B------:R-:W-:Y:S05]  /*8c00*/  MOV R198, R200 ;  /* 0x000000c800c67202 */ /* 0x000fea0000000f00 */
[C---:B------:R-:W-:Y:S03]  /*8c10*/  HMMA.16816.F32 R44, R164.reuse, R180, R44 ;  /* 0x000000b4a42c723c */ /* 0x040fe6000000182c */
[----:B---3--:R-:W-:Y:S01]  /*8c20*/  IMAD.IADD R229, R2, 0x1, R200 ;  /* 0x0000000102e57824 */ /* 0x008fe200078e02c8 */
[C---:B------:R-:W-:Y:S01]  /*8c30*/  IADD3 R228, PT, PT, R199.reuse, 0x80, RZ ;  /* 0x00000080c7e47810 */ /* 0x040fe20007ffe0ff */
[----:B------:R-:W-:Y:S03]  /*8c40*/  @!P1 VIADD R228, R199, 0xfffffe80 ;  /* 0xfffffe80c7e49836 */ /* 0x000fe60000000000 */
[-C--:B------:R-:W-:Y:S01]  /*8c50*/  HMMA.16816.F32 R48, R164, R182.reuse, R48 ;  /* 0x000000b6a430723c */ /* 0x080fe20000001830 */
[----:B------:R-:W-:Y:S04]  /*8c60*/  DEPBAR.LE SB0, 0x2 ;  /* 0x000080800000791a */ /* 0x000fe80000000000 */
[----:B------:R-:W-:Y:S01]  /*8c70*/  BAR.SYNC.DEFER_BLOCKING 0x0 ;  /* 0x0000000000007b1d */ /* 0x000fe20000010000 */
[--C-:B------:R-:W-:Y:S02]  /*8c80*/  IMAD R227, R213, 0x10, R228.reuse ;  /* 0x00000010d5e37824 */ /* 0x100fe400078e02e4 */
[C---:B------:R-:W-:Y:S05]  /*8c90*/  HMMA.16816.F32 R52, R184.reuse, R182, R52 ;  /* 0x000000b6b834723c */ /* 0x040fea0000001834 */
[----:B------:R-:W-:Y:S03]  /*8ca0*/  IMAD.MOV.U32 R199, RZ, RZ, R228 ;  /* 0x000000ffffc77224 */ /* 0x000fe600078e00e4 */
[C---:B------:R-:W-:Y:S08]  /*8cb0*/  HMMA.16816.F32 R56, R184.reuse, R180, R56 ;  /* 0x000000b4b838723c */ /* 0x040ff00000001838 */
[C---:B------:R-:W-:Y:S08]  /*8cc0*/  HMMA.16816.F32 R60, R184.reuse, R178, R60 ;  /* 0x000000b2b83c723c */ /* 0x040ff0000000183c */
[C---:B------:R-:W-:Y:S08]  /*8cd0*/  HMMA.16816.F32 R64, R184.reuse, R176, R64 ;  /* 0x000000b0b840723c */ /* 0x040ff00000001840 */
[C---:B------:R-:W-:Y:S08]  /*8ce0*/  HMMA.16816.F32 R68, R184.reuse, R174, R68 ;  /* 0x000000aeb844723c */ /* 0x040ff00000001844 */
[C---:B------:R-:W-:Y:S08]  /*8cf0*/  HMMA.16816.F32 R72, R184.reuse, R172, R72 ;  /* 0x000000acb848723c */ /* 0x040ff00000001848 */
[C---:B------:R-:W-:Y:S01]  /*8d00*/  HMMA.16816.F32 R76, R184.reuse, R170, R76 ;  /* 0x000000aab84c723c */ /* 0x040fe2000000184c */
[----:B----4-:R-:W1:Y:S07]  /*8d10*/  LDSM.16.M88.4 R8, [R227] ;  /* 0x00000000e308783b */ /* 0x010e6e0000000200 */
        /* <DEDUP_REMOVED lines=12> */
[C---:B--2---:R-:W-:Y:S01]  /*8de0*/  IADD3 R227, PT, PT, R221.reuse, 0x1, RZ ;  /* 0x00000001dde37810 */ /* 0x044fe20007ffe0ff */
[----:B------:R-:W-:Y:S03]  /*8df0*/  VIADD R221, R221, 0xffffffff ;  /* 0xffffffffdddd7836 */ /* 0x000fe60000000000 */
[----:B------:R-:W-:Y:S01]  /*8e00*/  ISETP.GT.AND P0, PT, R227, -0x2, PT ;  /* 0xfffffffee300780c */ /* 0x000fe20003f04270 */
[C---:B------:R-:W-:Y:S01]  /*8e10*/  HMMA.16816.F32 R104, R188.reuse, R178, R104 ;  /* 0x000000b2bc68723c */ /* 0x040fe20000001868 */
[----:B------:R3:W1:Y:S07]  /*8e20*/  LDSM.16.MT88.4 R160, [R229] ;  /* 0x00000000e5a0783b */ /* 0x00066e0000004200 */
        /* <DEDUP_REMOVED lines=12> */
.L_x_2944:
        /* <DEDUP_REMOVED lines=15> */
.L_x_2962:
[----:B------:R-:W2:Y:S02]  /*8fe0*/  LDCU.64 UR4, c[0x0][0x480] ;  /* 0x00009000ff0477ac */ /* 0x000ea40008000a00 */
[----:B--2---:R-:W-:-:S04]  /*8ff0*/  UISETP.NE.U32.AND UP0, UPT, UR4, URZ, UPT ;  /* 0x000000ff0400728c */ /* 0x004fc8000bf05070 */
[----:B------:R-:W-:-:S09]  /*9000*/  UISETP.NE.AND.EX UP0, UPT, UR5, URZ, UPT, UP0 ;  /* 0x000000ff0500728c */ /* 0x000fd2000bf05300 */
[----:B------:R-:W-:Y:S05]  /*9010*/  BRA.U !UP0, `(.L_x_2964) ;  /* 0x00000001080c7547 */ /* 0x000fea000b800000 */
[----:B-1----:R-:W1:Y:S02]  /*9020*/  LDC.64 R160, c[0x0][0x480] ;  /* 0x00012000ffa07b82 */ /* 0x002e640000000a00 */
[----:B-1----:R1:W5:Y:S01]  /*9030*/  LDG.E R160, desc[UR36][R160.64] ;  /* 0x00000024a0a07981 */ /* 0x002362000c1e1900 */
[----:B------:R-:W-:Y:S05]  /*9040*/  BRA `(.L_x_2963) ;  /* 0x0000000000087947 */ /* 0x000fea0003800000 */
.L_x_2964:
[----:B------:R-:W1:Y:S02]  /*9050*/  LDCU UR4, c[0x0][0x478] ;  /* 0x00008f00ff0477ac */ /* 0x000e640008000800 */
[----:B-1----:R-:W-:-:S07]  /*9060*/  MOV R160, UR4 ;  /* 0x0000000400a07c02 */ /* 0x002fce0008000f00 */
.L_x_2963:
        /* <DEDUP_REMOVED lines=11> */
.L_x_2965:
[----:B------:R-:W3:Y:S02]  /*9120*/  LDCU.64 UR4, c[0x0][0x488] ;  /* 0x00009100ff0477ac */ /* 0x000ee40008000a00 */
[----:B---3--:R-:W-:-:S04]  /*9130*/  UISETP.NE.U32.AND UP0, UPT, UR4, URZ, UPT ;  /* 0x000000ff0400728c */ /* 0x008fc8000bf05070 */
[----:B------:R-:W-:-:S09]  /*9140*/  UISETP.NE.AND.EX UP0, UPT, UR5, URZ, UPT, UP0 ;  /* 0x000000ff0500728c */ /* 0x000fd2000bf05300 */
[----:B------:R-:W-:Y:S05]  /*9150*/  BRA.U !UP0, `(.L_x_2967) ;  /* 0x00000001080c7547 */ /* 0x000fea000b800000 */
[----:B------:R-:W3:Y:S02]  /*9160*/  LDC.64 R2, c[0x0][0x488] ;  /* 0x00012200ff027b82 */ /* 0x000ee40000000a00 */
[----:B---3--:R3:W5:Y:S01]  /*9170*/  LDG.E R167, desc[UR36][R2.64] ;  /* 0x0000002402a77981 */ /* 0x008762000c1e1900 */
[----:B------:R-:W-:Y:S05]  /*9180*/  BRA `(.L_x_2966) ;  /* 0x0000000000087947 */ /* 0x000fea0003800000 */
.L_x_2967:
[----:B------:R-:W3:Y:S02]  /*9190*/  LDCU UR4, c[0x0][0x47c] ;  /* 0x00008f80ff0477ac */ /* 0x000ee40008000800 */
[----:B---3--:R-:W-:-:S07]  /*91a0*/  MOV R167, UR4 ;  /* 0x0000000400a77c02 */ /* 0x008fce0008000f00 */
.L_x_2966:
[----:B---3--:R-:W3:Y:S01]  /*91b0*/  S2R R3, SR_CTAID.Y ;  /* 0x0000000000037919 */ /* 0x008ee20000002600 */
[----:B------:R-:W1:Y:S01]  /*91c0*/  S2UR UR7, SR_CTAID.X ;  /* 0x00000000000779c3 */ /* 0x000e620000002500 */
[----:B------:R-:W2:Y:S01]  /*91d0*/  LDCU.64 UR4, c[0x0][0x398] ;  /* 0x00007300ff0477ac */ /* 0x000ea20008000a00 */
[----:B------:R-:W-:-:S06]  /*91e0*/  UMOV UR6, 0xffffffff ;  /* 0xffffffff00067882 */ /* 0x000fcc0000000000 */
[----:B------:R-:W4:Y:S08]  /*91f0*/  LDC R0, c[0x0][0x38c] ;  /* 0x0000e300ff007b82 */ /* 0x000f300000000800 */
[----:B------:R-:W4:Y:S01]  /*9200*/  LDC.64 R162, c[0x0][0x3b0] ;  /* 0x0000ec00ffa27b82 */ /* 0x000f220000000a00 */
[----:B--2---:R-:W-:Y:S02]  /*9210*/  USHF.L.U32 UR6, UR6, UR4, URZ ;  /* 0x0000000406067299 */ /* 0x004fe400080006ff */
[----:B------:R-:W-:-:S02]  /*9220*/  UISETP.NE.AND UP0, UPT, UR5, URZ, UPT ;  /* 0x000000ff0500728c */ /* 0x000fc4000bf05270 */
[----:B-1----:R-:W-:Y:S01]  /*9230*/  ULOP3.LUT UR6, UR7, UR6, URZ, 0x30, !UPT ;  /* 0x0000000607067292 */ /* 0x002fe2000f8e30ff */
[----:B---3--:R-:W-:Y:S01]  /*9240*/  SHF.L.U32 R3, R3, UR4, RZ ;  /* 0x0000000403037c19 */ /* 0x008fe200080006ff */
[----:B------:R-:W-:-:S04]  /*9250*/  USHF.R.U32.HI UR4, URZ, UR4, UR7 ;  /* 0x00000004ff047299 */ /* 0x000fc80008011607 */
[----:B------:R-:W-:-:S05]  /*9260*/  IADD3 R3, PT, PT, R3, UR6, RZ ;  /* 0x0000000603037c10 */ /* 0x000fca000fffe0ff */
[----:B----4-:R-:W-:-:S04]  /*9270*/  IMAD R3, R3, R0, UR4 ;  /* 0x0000000403037e24 */ /* 0x010fc8000f8e0200 */
        /* <DEDUP_REMOVED lines=26> */
.L_x_2968:
        /* <DEDUP_REMOVED lines=21> */
.L_x_2971:
        /* <DEDUP_REMOVED lines=17> */
.L_x_2970:
        /* <DEDUP_REMOVED lines=8> */
.L_x_2969:
        /* <DEDUP_REMOVED lines=19> */
.L_x_2972:
        /* <DEDUP_REMOVED lines=24> */
.L_x_2973:
[----:B------:R-:W2:Y:S01]  /*99b0*/  S2R R4, SR_TID.X ;  /* 0x0000000000047919 */ /* 0x000ea20000002100 */
[----:B------:R-:W1:Y:S01]  /*99c0*/  LDC R0, c[0x0][0x398] ;  /* 0x0000e600ff007b82 */ /* 0x000e620000000800 */
[----:B------:R-:W-:Y:S01]  /*99d0*/  IMAD.MOV.U32 R5, RZ, RZ, -0x1 ;  /* 0xffffffffff057424 */ /* 0x000fe200078e00ff */
[----:B------:R-:W3:Y:S01]  /*99e0*/  LDCU.64 UR4, c[0x0][0x380] ;  /* 0x00007000ff0477ac */ /* 0x000ee20008000a00 */
        /* <DEDUP_REMOVED lines=38> */
.L_x_2974:
        /* <DEDUP_REMOVED lines=18> */
.L_x_2975:
        /* <DEDUP_REMOVED lines=73> */
.L_x_2979:
[----:B------:R-:W-:Y:S05]  /*a200*/  YIELD ;  /* 0x0000000000007946 */ /* 0x000fea0003800000 */
[----:B-1----:R-:W-:Y:S05]  /*a210*/  @P2 BRA `(.L_x_2978) ;  /* 0x0000000000082947 */ /* 0x002fea0003800000 */
[----:B------:R1:W2:Y:S04]  /*a220*/  LDG.E.STRONG.GPU R148, desc[UR36][R162.64] ;  /* 0x00000024a2947981 */ /* 0x0002a8000c1ef900 */
[----:B--2---:R-:W-:Y:S01]  /*a230*/  CCTL.IVALL ;  /* 0x00000000ff00798f */ /* 0x004fe20002000000 */
.L_x_2978:
[----:B------:R-:W-:Y:S01]  /*a240*/  ISETP.NE.AND P1, PT, R148, R3, PT ;  /* 0x000000039400720c */ /* 0x000fe20003f25270 */
[----:B------:R-:W-:-:S12]  /*a250*/  WARPSYNC.ALL ;  /* 0x0000000000007948 */ /* 0x000fd80003800000 */
[----:B------:R-:W-:Y:S06]  /*a260*/  BAR.RED.AND.DEFER_BLOCKING 0x0, P1 ;  /* 0x0000000000007b1d */ /* 0x000fec0000814400 */
[----:B------:R-:W2:Y:S02]  /*a270*/  B2R.RESULT RZ, P1 ;  /* 0x0000000000ff731c */ /* 0x000ea40000024000 */
[----:B--2---:R-:W-:Y:S05]  /*a280*/  @P1 BRA `(.L_x_2979) ;  /* 0xfffffffc00dc1947 */ /* 0x004fea000383ffff */
.L_x_2977:
        /* <DEDUP_REMOVED lines=11> */
.L_x_2976:
[----:B------:R-:W5:Y:S01]  /*a340*/  LDC.64 R6, c[0x0][0x438] ;  /* 0x00010e00ff067b82 */ /* 0x000f620000000a00 */
[----:B------:R-:W2:Y:S01]  /*a350*/  S2R R12, SR_CgaCtaId ;  /* 0x00000000000c7919 */ /* 0x000ea20000008800 */
[----:B------:R-:W-:Y:S02]  /*a360*/  FSETP.NEU.AND P1, PT, R167, RZ, PT ;  /* 0x000000ffa700720b */ /* 0x000fe40003f2d000 */
[----:B------:R-:W-:-:S04]  /*a370*/  MOV R11, 0x400 ;  /* 0x00000400000b7802 */ /* 0x000fc80000000f00 */
[----:B------:R-:W3:Y:S01]  /*a380*/  LDC.64 R158, c[0x0][0x380] ;  /* 0x0000e000ff9e7b82 */ /* 0x000ee20000000a00 */
[----:B-----5:R-:W-:-:S05]  /*a390*/  SHF.R.U64 R6, R6, 0x1, R7 ;  /* 0x0000000106067819 */ /* 0x020fca0000001207 */
[----:B------:R-:W-:Y:S01]  /*a3a0*/  IMAD.HI R165, R6, 0x55555556, RZ ;  /* 0x5555555606a57827 */ /* 0x000fe200078e02ff */
[----:B---3--:R-:W-:-:S03]  /*a3b0*/  SHF.R.S32.HI R7, RZ, 0x1f, R158 ;  /* 0x0000001fff077819 */ /* 0x008fc6000001149e */
[----:B------:R-:W-:Y:S01]  /*a3c0*/  IMAD.HI R159, R159, 0x2aaaaaab, RZ ;  /* 0x2aaaaaab9f9f7827 */ /* 0x000fe200078e02ff */
[----:B--2---:R-:W-:Y:S02]  /*a3d0*/  LEA R12, R12, R11, 0x18 ;  /* 0x0000000b0c0c7211 */ /* 0x004fe400078ec0ff */
[----:B------:R-:W-:Y:S02]  /*a3e0*/  LEA.HI R165, R165, R165, RZ, 0x1 ;  /* 0x000000a5a5a57211 */ /* 0x000fe400078f08ff */
[----:B------:R-:W-:Y:S01]  /*a3f0*/  SHF.R.U32.HI R168, RZ, 0x1f, R159 ;  /* 0x0000001fffa87819 */ /* 0x000fe2000001169f */
[----:B------:R-:W-:Y:S01]  /*a400*/  IMAD R166, R9, 0x8, R12 ;  /* 0x0000000809a67824 */ /* 0x000fe200078e020c */
[----:B------:R-:W-:Y:S01]  /*a410*/  LEA.HI R148, R7, R158, RZ, 0x4 ;  /* 0x0000009e07947211 */ /* 0x000fe200078f20ff */
[----:B------:R-:W-:Y:S01]  /*a420*/  IMAD.SHL.U32 R165, R165, 0x10, RZ ;  /* 0x00000010a5a57824 */ /* 0x000fe200078e00ff */
[----:B------:R-:W-:Y:S02]  /*a430*/  LEA.HI.SX32 R168, R159, R168, 0x1e ;  /* 0x000000a89fa87211 */ /* 0x000fe400078ff2ff */
[----:B------:R-:W-:Y:S01]  /*a440*/  SHF.R.S32.HI R148, RZ, 0x4, R148 ;  /* 0x00000004ff947819 */ /* 0x000fe20000011494 */
[----:B------:R-:W-:Y:S06]  /*a450*/  @!P1 BRA `(.L_x_2980) ;  /* 0x00000034008c9947 */ /* 0x000fec0003800000 */
[----:B------:R-:W-:Y:S02]  /*a460*/  ISETP.NE.AND P6, PT, R150, RZ, PT ;  /* 0x000000ff9600720c */ /* 0x000fe40003fc5270 */
[----:B------:R-:W-:Y:S02]  /*a470*/  CS2R R8, SRZ ;  /* 0x0000000000087805 */ /* 0x000fe4000001ff00 */
[----:B------:R-:W-:Y:S02]  /*a480*/  CS2R R10, SRZ ;  /* 0x00000000000a7805 */ /* 0x000fe4000001ff00 */
[C---:B------:R-:W-:Y:S02]  /*a490*/  IADD3 R13, PT, PT, R161.reuse, 0x2, RZ ;  /* 0x00000002a10d7810 */ /* 0x040fe40007ffe0ff */
[-C--:B------:R-:W-:Y:S02]  /*a4a0*/  ISETP.LT.AND P1, PT, R161, R158.reuse, P6 ;  /* 0x0000009ea100720c */ /* 0x080fe40003721270 */
[----:B------:R-:W-:-:S11]  /*a4b0*/  ISETP.LT.AND P2, PT, R13, R158, P6 ;  /* 0x0000009e0d00720c */ /* 0x000fd60003741270 */
[----:B------:R-:W-:Y:S02]  /*a4c0*/  @P1 MOV R20, R169 ;  /* 0x000000a900141202 */ /* 0x000fe40000000f00 */
[----:B------:R-:W-:-:S05]  /*a4d0*/  @P1 MOV R21, R170 ;  /* 0x000000aa00151202 */ /* 0x000fca0000000f00 */
[----:B------:R2:W3:Y:S01]  /*a4e0*/  @P1 LDG.E.LTC128B.128 R8, desc[UR36][R20.64] ;  /* 0x0000002414081981 */ /* 0x0004e2000c1e1d20 */
[----:B----4-:R-:W-:Y:S02]  /*a4f0*/  IADD3 R172, P1, PT, R4, R169, RZ ;  /* 0x000000a904ac7210 */ /* 0x010fe40007f3e0ff */
[----:B------:R-:W-:Y:S02]  /*a500*/  CS2R R6, SRZ ;  /* 0x0000000000067805 */ /* 0x000fe4000001ff00 */
[----:B-1----:R-:W-:Y:S02]  /*a510*/  IADD3.X R173, PT, PT, R5, R170, RZ, P1, !PT ;  /* 0x000000aa05ad7210 */ /* 0x002fe40000ffe4ff */
[----:B------:R-:W-:-:S06]  /*a520*/  CS2R R4, SRZ ;  /* 0x0000000000047805 */ /* 0x000fcc000001ff00 */
[----:B------:R-:W4:Y:S01]  /*a530*/  @P2 LDG.E.LTC128B.128 R4, desc[UR36][R172.64] ;  /* 0x00000024ac042981 */ /* 0x000f22000c1e1d20 */
[----:B------:R-:W-:Y:S01]  /*a540*/  IABS R14, R168 ;  /* 0x000000a8000e7213 */ /* 0x000fe20000000000 */
[----:B------:R-:W-:Y:S05]  /*a550*/  WARPSYNC.ALL ;  /* 0x0000000000007948 */ /* 0x000fea0003800000 */
[----:B------:R-:W1:Y:S01]  /*a560*/  I2F.RP R23, R14 ;  /* 0x0000000e00177306 */ /* 0x000e620000209400 */
[----:B------:R-:W5:Y:S01]  /*a570*/  S2R R159, SR_TID.X ;  /* 0x00000000009f7919 */ /* 0x000f620000002100 */
[----:B------:R-:W-:Y:S01]  /*a580*/  ISETP.NE.AND P2, PT, R168, RZ, PT ;  /* 0x000000ffa800720c */ /* 0x000fe20003f45270 */
[----:B------:R-:W-:Y:S01]  /*a590*/  BAR.SYNC.DEFER_BLOCKING 0x0 ;  /* 0x0000000000007b1d */ /* 0x000fe20000010000 */
[----:B--2---:R-:W-:-:S02]  /*a5a0*/  IABS R21, R149 ;  /* 0x0000009500157213 */ /* 0x004fc40000000000 */
[----:B------:R-:W-:Y:S02]  /*a5b0*/  IABS R20, R168 ;  /* 0x000000a800147213 */ /* 0x000fe40000000000 */
[----:B------:R-:W-:Y:S02]  /*a5c0*/  ISETP.LT.AND P4, PT, R13, R158, P0 ;  /* 0x0000009e0d00720c */ /* 0x000fe40000781270 */
[----:B------:R-:W-:Y:S01]  /*a5d0*/  IADD3 R20, PT, PT, RZ, -R20, RZ ;  /* 0x80000014ff147210 */ /* 0x000fe20007ffe0ff */
[----:B-1----:R-:W1:Y:S01]  /*a5e0*/  MUFU.RCP R150, R23 ;  /* 0x0000001700967308 */ /* 0x002e620000001000 */
[----:B------:R-:W-:Y:S01]  /*a5f0*/  STS.64 [R164], R16 ;  /* 0x00000010a4007388 */ /* 0x000fe20000000a00 */
[----:B-1----:R-:W-:-:S03]  /*a600*/  IADD3 R150, PT, PT, R150, 0xffffffe, RZ ;  /* 0x0ffffffe96967810 */ /* 0x002fc60007ffe0ff */
[----:B------:R1:W-:Y:S03]  /*a610*/  STS.64 [R164+0x20], R24 ;  /* 0x00002018a4007388 */ /* 0x0003e60000000a00 */
[----:B------:R-:W2:Y:S01]  /*a620*/  F2I.FTZ.U32.TRUNC.NTZ R151, R150 ;  /* 0x0000009600977305 */ /* 0x000ea2000021f000 */
[----:B------:R1:W-:Y:S04]  /*a630*/  STS.64 [R164+0x40], R28 ;  /* 0x0000401ca4007388 */ /* 0x0003e80000000a00 */
[----:B------:R-:W-:Y:S04]  /*a640*/  STS.64 [R164+0x60], R32 ;  /* 0x00006020a4007388 */ /* 0x000fe80000000a00 */
[----:B------:R1:W-:Y:S04]  /*a650*/  STS.64 [R166+0x80], R36 ;  /* 0x00008024a6007388 */ /* 0x0003e80000000a00 */
[----:B------:R1:W-:Y:S01]  /*a660*/  STS.64 [R166+0xa0], R40 ;  /* 0x0000a028a6007388 */ /* 0x0003e20000000a00 */
[----:B--2---:R-:W-:-:S02]  /*a670*/  IADD3 R15, PT, PT, RZ, -R151, RZ ;  /* 0x80000097ff0f7210 */ /* 0x004fc40007ffe0ff */
[----:B------:R-:W-:Y:S01]  /*a680*/  MOV R150, RZ ;  /* 0x000000ff00967202 */ /* 0x000fe20000000f00 */
[----:B------:R-:W-:Y:S02]  /*a690*/  STS.64 [R166+0xc0], R44 ;  /* 0x0000c02ca6007388 */ /* 0x000fe40000000a00 */
[----:B------:R-:W-:Y:S02]  /*a6a0*/  IMAD R22, R15, R14, RZ ;  /* 0x0000000e0f167224 */ /* 0x000fe400078e02ff */
[----:B------:R2:W-:Y:S02]  /*a6b0*/  STS.64 [R166+0xe0], R48 ;  /* 0x0000e030a6007388 */ /* 0x0005e40000000a00 */
[----:B------:R-:W-:Y:S01]  /*a6c0*/  IMAD.HI.U32 R22, R151, R22, R150 ;  /* 0x0000001697167227 */ /* 0x000fe200078e0096 */
[----:B------:R-:W-:Y:S05]  /*a6d0*/  BAR.SYNC.DEFER_BLOCKING 0x0 ;  /* 0x0000000000007b1d */ /* 0x000fea0000010000 */
[----:B------:R-:W-:Y:S01]  /*a6e0*/  IMAD.HI.U32 R15, R22, R21, RZ ;  /* 0x00000015160f7227 */ /* 0x000fe200078e00ff */
[----:B-----5:R-:W-:-:S03]  /*a6f0*/  SHF.L.U32 R22, R159, 0x1, RZ ;  /* 0x000000019f167819 */ /* 0x020fc600000006ff */
[----:B------:R-:W-:Y:S01]  /*a700*/  IMAD R21, R15, R20, R21 ;  /* 0x000000140f157224 */ /* 0x000fe200078e0215 */
[----:B------:R-:W-:Y:S02]  /*a710*/  SHF.R.U32.HI R20, RZ, 0x3, R159 ;  /* 0x00000003ff147819 */ /* 0x000fe4000001169f */
[----:B------:R-:W-:Y:S02]  /*a720*/  LOP3.LUT R22, R22, 0x1e, RZ, 0xc0, !PT ;  /* 0x0000001e16167812 */ /* 0x000fe400078ec0ff */
[----:B------:R-:W-:Y:S01]  /*a730*/  ISETP.GT.U32.AND P1, PT, R14, R21, PT ;  /* 0x000000150e00720c */ /* 0x000fe20003f24070 */
[----:B------:R-:W5:-:S12]  /*a740*/  LDS.128 R152, [R0] ;  /* 0x0000000000987984 */ /* 0x000f580000000c00 */
[-C--:B------:R-:W-:Y:S02]  /*a750*/  @!P1 IADD3 R21, PT, PT, R21, -R14.reuse, RZ ;  /* 0x8000000e15159210 */ /* 0x080fe40007ffe0ff */
[----:B------:R-:W-:Y:S02]  /*a760*/  @!P1 IADD3 R15, PT, PT, R15, 0x1, RZ ;  /* 0x000000010f0f9810 */ /* 0x000fe40007ffe0ff */
[----:B------:R-:W-:Y:S02]  /*a770*/  ISETP.GE.U32.AND P3, PT, R21, R14, PT ;  /* 0x0000000e1500720c */ /* 0x000fe40003f66070 */
[----:B------:R-:W-:Y:S02]  /*a780*/  LOP3.LUT R14, R149, R168, RZ, 0x3c, !PT ;  /* 0x000000a8950e7212 */ /* 0x000fe400078e3cff */
[----:B------:R-:W-:Y:S02]  /*a790*/  SHF.R.U32.HI R21, RZ, 0x2, R159 ;  /* 0x00000002ff157819 */ /* 0x000fe4000001169f */
[----:B------:R-:W-:-:S07]  /*a7a0*/  ISETP.GE.AND P1, PT, R14, RZ, PT ;  /* 0x000000ff0e00720c */ /* 0x000fce0003f26270 */
[----:B------:R-:W-:-:S04]  /*a7b0*/  @P3 IADD3 R15, PT, PT, R15, 0x1, RZ ;  /* 0x000000010f0f3810 */ /* 0x000fc80007ffe0ff */
[----:B------:R-:W-:Y:S02]  /*a7c0*/  MOV R14, R15 ;  /* 0x0000000f000e7202 */ /* 0x000fe40000000f00 */
[----:B------:R-:W-:Y:S02]  /*a7d0*/  SHF.R.U32.HI R15, RZ, 0x4, R159 ;  /* 0x00000004ff0f7819 */ /* 0x000fe4000001169f */
[----:B------:R-:W-:Y:S02]  /*a7e0*/  @!P1 IADD3 R14, PT, PT, -R14, RZ, RZ ;  /* 0x000000ff0e0e9210 */ /* 0x000fe40007ffe1ff */
[----:B------:R-:W-:Y:S02]  /*a7f0*/  @!P2 LOP3.LUT R14, RZ, R168, RZ, 0x33, !PT ;  /* 0x000000a8ff0ea212 */ /* 0x000fe400078e33ff */
[----:B-1----:R-:W-:Y:S02]  /*a800*/  LOP3.LUT R25, R15, 0x1, RZ, 0xc0, !PT ;  /* 0x000000010f197812 */ /* 0x002fe400078ec0ff */
[----:B------:R-:W-:-:S02]  /*a810*/  SHF.R.S32.HI R17, RZ, 0x1f, R14 ;  /* 0x0000001fff117819 */ /* 0x000fc4000001140e */
[--C-:B------:R-:W-:Y:S02]  /*a820*/  LOP3.LUT R29, R25, 0x70, R20.reuse, 0xf8, !PT ;  /* 0x00000070191d7812 */ /* 0x100fe400078ef814 */
[----:B------:R-:W-:Y:S02]  /*a830*/  LEA.HI R15, R17, R14, RZ, 0x3 ;  /* 0x0000000e110f7211 */ /* 0x000fe400078f18ff */
[--C-:B------:R-:W-:Y:S02]  /*a840*/  LOP3.LUT R29, R29, 0x8, R20.reuse, 0xf8, !PT ;  /* 0x000000081d1d7812 */ /* 0x100fe400078ef814 */
[----:B------:R-:W-:Y:S02]  /*a850*/  LOP3.LUT R17, R15, 0xffffff8, RZ, 0xc0, !PT ;  /* 0x0ffffff80f117812 */ /* 0x000fe400078ec0ff */
[----:B------:R-:W-:Y:S02]  /*a860*/  LOP3.LUT R25, R25, 0x4, R20, 0xf8, !PT ;  /* 0x0000000419197812 */ /* 0x000fe400078ef814 */
[----:B------:R-:W-:-:S02]  /*a870*/  IADD3 R16, PT, PT, R14, -R17, RZ ;  /* 0x800000110e107210 */ /* 0x000fc40007ffe0ff */
[----:B------:R-:W-:Y:S02]  /*a880*/  IADD3 R17, PT, PT, -R14, RZ, RZ ;  /* 0x000000ff0e117210 */ /* 0x000fe40007ffe1ff */
[----:B------:R-:W-:Y:S02]  /*a890*/  SHF.L.U32 R16, R16, 0x4, RZ ;  /* 0x0000000410107819 */ /* 0x000fe400000006ff */
[----:B------:R-:W-:Y:S01]  /*a8a0*/  LOP3.LUT R14, R22, 0x1, R21, 0xf4, !PT ;  /* 0x00000001160e7812 */ /* 0x000fe200078ef415 */
[----:B------:R-:W-:Y:S01]  /*a8b0*/  IMAD R17, R168, R17, R149 ;  /* 0x00000011a8117224 */ /* 0x000fe200078e0295 */
[----:B------:R-:W-:Y:S02]  /*a8c0*/  LOP3.LUT R29, R29, 0x4, R20, 0xf8, !PT ;  /* 0x000000041d1d7812 */ /* 0x000fe400078ef814 */
[C---:B------:R-:W-:Y:S01]  /*a8d0*/  LOP3.LUT R36, R16.reuse, R25, RZ, 0xfc, !PT ;  /* 0x0000001910247212 */ /* 0x040fe200078efcff */
[----:B------:R-:W1:Y:S01]  /*a8e0*/  LDS.128 R20, [R0+0x440] ;  /* 0x0004400000147984 */ /* 0x000e620000000c00 */
[----:B------:R-:W-:Y:S01]  /*a8f0*/  SHF.R.S32.HI R15, RZ, 0x3, R15 ;  /* 0x00000003ff0f7819 */ /* 0x000fe2000001140f */
[----:B------:R-:W-:Y:S01]  /*a900*/  IMAD R29, R29, 0x22, R14 ;  /* 0x000000221d1d7824 */ /* 0x000fe200078e020e */
[----:B------:R-:W-:Y:S01]  /*a910*/  LOP3.LUT R32, R16, 0xf, R13, 0xf8, !PT ;  /* 0x0000000f10207812 */ /* 0x000fe200078ef80d */
[--C-:B------:R-:W-:Y:S01]  /*a920*/  IMAD R36, R36, R168, R17.reuse ;  /* 0x000000a824247224 */ /* 0x100fe200078e0211 */
[----:B------:R-:W-:Y:S01]  /*a930*/  ISETP.LT.AND P1, PT, R161, R158, P0 ;  /* 0x0000009ea100720c */ /* 0x000fe20000721270 */
[----:B------:R-:W-:Y:S01]  /*a940*/  IMAD R28, R15, R148, RZ ;  /* 0x000000940f1c7224 */ /* 0x000fe200078e02ff */
[----:B------:R-:W-:Y:S01]  /*a950*/  LEA R29, R29, R12, 0x4 ;  /* 0x0000000c1d1d7211 */ /* 0x000fe200078e20ff */
[----:B------:R-:W-:Y:S01]  /*a960*/  IMAD R32, R32, R168, R17 ;  /* 0x000000a820207224 */ /* 0x000fe200078e0211 */
[----:B------:R-:W-:-:S02]  /*a970*/  SHF.R.S32.HI R37, RZ, 0x1f, R36 ;  /* 0x0000001fff257819 */ /* 0x000fc40000011424 */
[-C--:B------:R-:W-:Y:S01]  /*a980*/  LEA.HI R12, R161, R28.reuse, RZ, 0x1c ;  /* 0x0000001ca10c7211 */ /* 0x080fe200078fe0ff */
[----:B------:R-:W1:Y:S01]  /*a990*/  LDS.128 R148, [R29] ;  /* 0x000000001d947984 */ /* 0x000e620000000c00 */
[----:B------:R-:W-:Y:S02]  /*a9a0*/  SHF.R.S32.HI R33, RZ, 0x1f, R32 ;  /* 0x0000001fff217819 */ /* 0x000fe40000011420 */
[----:B------:R-:W-:Y:S01]  /*a9b0*/  LEA.HI R14, R13, R28, RZ, 0x1c ;  /* 0x0000001c0d0e7211 */ /* 0x000fe200078fe0ff */
        /* <DEDUP_REMOVED lines=8> */
[----:B---3--:R-:W-:-:S02]  /*aa40*/  HADD2.F32 R12, -RZ, R8.H0_H0 ;  /* 0x20000008ff0c7230 */ /* 0x008fc40000004100 */
[----:B--2---:R-:W-:Y:S02]  /*aa50*/  HADD2.F32 R48, -RZ, R8.H1_H1 ;  /* 0x30000008ff307230 */ /* 0x004fe40000004100 */
[--C-:B------:R-:W-:Y:S02]  /*aa60*/  HADD2.F32 R44, -RZ, R9.reuse.H0_H0 ;  /* 0x20000009ff2c7230 */ /* 0x100fe40000004100 */
[-C--:B------:R-:W-:Y:S01]  /*aa70*/  FMUL R45, R12, R167.reuse ;  /* 0x000000a70c2d7220 */ /* 0x080fe20000400000 */
[----:B------:R-:W-:Y:S01]  /*aa80*/  HADD2.F32 R174, -RZ, R9.H1_H1 ;  /* 0x30000009ffae7230 */ /* 0x000fe20000004100 */
[----:B------:R-:W2:Y:S01]  /*aa90*/  LDS.128 R12, [R29+0x440] ;  /* 0x000440001d0c7984 */ /* 0x000ea20000000c00 */
[-C--:B------:R-:W-:Y:S01]  /*aaa0*/  FMUL R48, R48, R167.reuse ;  /* 0x000000a730307220 */ /* 0x080fe20000400000 */
[----:B-----5:R-:W-:Y:S01]  /*aab0*/  FFMA R152, R152, R160, R45 ;  /* 0x000000a098987223 */ /* 0x020fe2000000002d */
[----:B------:R-:W-:Y:S01]  /*aac0*/  FMUL R45, R44, R167 ;  /* 0x000000a72c2d7220 */ /* 0x000fe20000400000 */
[----:B------:R-:W-:-:S02]  /*aad0*/  HADD2.F32 R178, -RZ, R10.H0_H0 ;  /* 0x2000000affb27230 */ /* 0x000fc40000004100 */
[-C--:B------:R-:W-:Y:S01]  /*aae0*/  FFMA R153, R153, R160.reuse, R48 ;  /* 0x000000a099997223 */ /* 0x080fe20000000030 */
[--C-:B----4-:R-:W-:Y:S02]  /*aaf0*/  HADD2.F32 R176, -RZ, R4.reuse.H0_H0 ;  /* 0x20000004ffb07230 */ /* 0x110fe40000004100 */
[----:B------:R-:W-:Y:S01]  /*ab00*/  FFMA R154, R154, R160, R45 ;  /* 0x000000a09a9a7223 */ /* 0x000fe2000000002d */
[----:B------:R-:W-:Y:S02]  /*ab10*/  HADD2.F32 R48, -RZ, R4.H1_H1 ;  /* 0x30000004ff307230 */ /* 0x000fe40000004100 */
[-C--:B------:R-:W-:Y:S01]  /*ab20*/  FMUL R174, R174, R167.reuse ;  /* 0x000000a7aeae7220 */ /* 0x080fe20000400000 */
[----:B------:R-:W-:Y:S02]  /*ab30*/  HADD2.F32 R44, -RZ, R5.H0_H0 ;  /* 0x20000005ff2c7230 */ /* 0x000fe40000004100 */
[----:B------:R-:W-:Y:S01]  /*ab40*/  FMUL R49, R176, R167 ;  /* 0x000000a7b0317220 */ /* 0x000fe20000400000 */
[----:B------:R-:W-:-:S02]  /*ab50*/  HADD2.F32 R176, -RZ, R11.H0_H0 ;  /* 0x2000000bffb07230 */ /* 0x000fc40000004100 */
[-C--:B------:R-:W-:Y:S01]  /*ab60*/  FMUL R48, R48, R167.reuse ;  /* 0x000000a730307220 */ /* 0x080fe20000400000 */
[-C--:B------:R-:W-:Y:S01]  /*ab70*/  FFMA R155, R155, R160.reuse, R174 ;  /* 0x000000a09b9b7223 */ /* 0x080fe200000000ae */
[-C--:B------:R-:W-:Y:S01]  /*ab80*/  FMUL R45, R44, R167.reuse ;  /* 0x000000a72c2d7220 */ /* 0x080fe20000400000 */
[-C--:B-1----:R-:W-:Y:S01]  /*ab90*/  FFMA R44, R20, R160.reuse, R49 ;  /* 0x000000a0142c7223 */ /* 0x082fe20000000031 */
[----:B------:R-:W-:Y:S02]  /*aba0*/  HADD2.F32 R20, -RZ, R11.H1_H1 ;  /* 0x3000000bff147230 */ /* 0x000fe40000004100 */
[-C--:B------:R-:W-:Y:S01]  /*abb0*/  FFMA R49, R21, R160.reuse, R48 ;  /* 0x000000a015317223 */ /* 0x080fe20000000030 */
[----:B------:R-:W-:Y:S01]  /*abc0*/  FFMA R22, R22, R160, R45 ;  /* 0x000000a016167223 */ /* 0x000fe2000000002d */
[----:B------:R-:W-:Y:S02]  /*abd0*/  HADD2.F32 R48, -RZ, R10.H1_H1 ;  /* 0x3000000aff307230 */ /* 0x000fe40000004100 */
[-C--:B------:R-:W-:Y:S01]  /*abe0*/  FMUL R45, R178, R167.reuse ;  /* 0x000000a7b22d7220 */ /* 0x080fe20000400000 */
[----:B------:R-:W-:Y:S01]  /*abf0*/  FMUL R178, R20, R167 ;  /* 0x000000a714b27220 */ /* 0x000fe20000400000 */
[----:B------:R-:W-:-:S02]  /*ac00*/  HADD2.F32 R20, -RZ, R6.H1_H1 ;  /* 0x30000006ff147230 */ /* 0x000fc40000004100 */
[-C--:B------:R-:W-:Y:S01]  /*ac10*/  FMUL R21, R176, R167.reuse ;  /* 0x000000a7b0157220 */ /* 0x080fe20000400000 */
[----:B------:R-:W-:Y:S02]  /*ac20*/  HADD2.F32 R174, -RZ, R5.H1_H1 ;  /* 0x30000005ffae7230 */ /* 0x000fe40000004100 */
[-C--:B------:R-:W-:Y:S01]  /*ac30*/  FMUL R48, R48, R167.reuse ;  /* 0x000000a730307220 */ /* 0x080fe20000400000 */
[----:B------:R-:W-:Y:S02]  /*ac40*/  HADD2.F32 R176, -RZ, R6.H0_H0 ;  /* 0x20000006ffb07230 */ /* 0x000fe40000004100 */
[-C--:B------:R-:W-:Y:S01]  /*ac50*/  FMUL R20, R20, R167.reuse ;  /* 0x000000a714147220 */ /* 0x080fe20000400000 */
[-C--:B------:R-:W-:Y:S01]  /*ac60*/  FFMA R150, R150, R160.reuse, R21 ;  /* 0x000000a096967223 */ /* 0x080fe20000000015 */
[----:B------:R-:W-:Y:S01]  /*ac70*/  FFMA R149, R149, R160, R48 ;  /* 0x000000a095957223 */ /* 0x000fe20000000030 */
[----:B------:R-:W-:Y:S01]  /*ac80*/  FMUL R174, R174, R167 ;  /* 0x000000a7aeae7220 */ /* 0x000fe20000400000 */
[----:B------:R-:W-:-:S02]  /*ac90*/  HADD2.F32 R48, -RZ, R7.H0_H0 ;  /* 0x20000007ff307230 */ /* 0x000fc40000004100 */
[-C--:B------:R-:W-:Y:S01]  /*aca0*/  FMUL R21, R176, R167.reuse ;  /* 0x000000a7b0157220 */ /* 0x080fe20000400000 */
[-C--:B------:R-:W-:Y:S01]  /*acb0*/  FFMA R148, R148, R160.reuse, R45 ;  /* 0x000000a094947223 */ /* 0x080fe2000000002d */
[-C--:B------:R-:W-:Y:S01]  /*acc0*/  FFMA R23, R23, R160.reuse, R174 ;  /* 0x000000a017177223 */ /* 0x080fe200000000ae */
[----:B------:R-:W-:Y:S02]  /*acd0*/  HADD2.F32 R174, -RZ, R7.H1_H1 ;  /* 0x30000007ffae7230 */ /* 0x000fe40000004100 */
[-C--:B------:R-:W-:Y:S01]  /*ace0*/  FMUL R171, R48, R167.reuse ;  /* 0x000000a730ab7220 */ /* 0x080fe20000400000 */
[----:B------:R-:W-:Y:S01]  /*acf0*/  IADD3 R45, PT, PT, R161, 0x8, RZ ;  /* 0x00000008a12d7810 */ /* 0x000fe20007ffe0ff */
[-C--:B------:R-:W-:Y:S01]  /*ad00*/  FFMA R151, R151, R160.reuse, R178 ;  /* 0x000000a097977223 */ /* 0x080fe200000000b2 */
[-C--:B--2---:R-:W-:Y:S01]  /*ad10*/  FFMA R175, R13, R160.reuse, R20 ;  /* 0x000000a00daf7223 */ /* 0x084fe20000000014 */
[----:B------:R-:W-:Y:S01]  /*ad20*/  LOP3.LUT R13, R40, 0xfffffffe, RZ, 0xc0, !PT ;  /* 0xfffffffe280d7812 */ /* 0x000fe200078ec0ff */
[-C--:B------:R-:W-:Y:S01]  /*ad30*/  FFMA R48, R12, R160.reuse, R21 ;  /* 0x000000a00c307223 */ /* 0x080fe20000000015 */
[----:B------:R-:W-:Y:S01]  /*ad40*/  LOP3.LUT R12, R25, 0x1fffffff, RZ, 0xc0, !PT ;  /* 0x1fffffff190c7812 */ /* 0x000fe200078ec0ff */
[----:B------:R-:W-:Y:S01]  /*ad50*/  FMUL R174, R174, R167 ;  /* 0x000000a7aeae7220 */ /* 0x000fe20000400000 */
[----:B------:R-:W-:Y:S01]  /*ad60*/  IADD3 R40, P3, PT, R156, R13, RZ ;  /* 0x0000000d9c287210 */ /* 0x000fe20007f7e0ff */
[----:B------:R-:W-:Y:S01]  /*ad70*/  FFMA R171, R14, R160, R171 ;  /* 0x000000a00eab7223 */ /* 0x000fe200000000ab */
[----:B------:R-:W-:Y:S01]  /*ad80*/  F2FP.F16.F32.PACK_AB R20, R153, R152 ;  /* 0x000000989914723e */ /* 0x000fe200000000ff */
[----:B------:R-:W-:Y:S01]  /*ad90*/  FFMA R174, R15, R160, R174 ;  /* 0x000000a00fae7223 */ /* 0x000fe200000000ae */
[----:B------:R-:W-:-:S02]  /*ada0*/  IADD3 R152, P2, PT, R156, R41, RZ ;  /* 0x000000299c987210 */ /* 0x000fc40007f5e0ff */
[----:B------:R-:W-:Y:S02]  /*adb0*/  IADD3.X R41, PT, PT, R157, R12, RZ, P3, !PT ;  /* 0x0000000c9d297210 */ /* 0x000fe40001ffe4ff */
[----:B------:R-:W-:Y:S02]  /*adc0*/  ISETP.LT.AND P3, PT, R45, R158, P6 ;  /* 0x0000009e2d00720c */ /* 0x000fe40003761270 */
[----:B------:R-:W-:Y:S02]  /*add0*/  IADD3.X R153, PT, PT, R157, R24, RZ, P2, !PT ;  /* 0x000000189d997210 */ /* 0x000fe400017fe4ff */
[----:B------:R-:W-:Y:S02]  /*ade0*/  IADD3 R24, P2, PT, R2, R169, RZ ;  /* 0x000000a902187210 */ /* 0x000fe40007f5e0ff */
[----:B------:R-:W-:Y:S02]  /*adf0*/  F2FP.F16.F32.PACK_AB R13, R23, R22 ;  /* 0x00000016170d723e */ /* 0x000fe400000000ff */
[----:B------:R-:W-:-:S02]  /*ae00*/  F2FP.F16.F32.PACK_AB R21, R155, R154 ;  /* 0x0000009a9b15723e */ /* 0x000fc400000000ff */
[----:B------:R-:W-:Y:S02]  /*ae10*/  F2FP.F16.F32.PACK_AB R22, R149, R148 ;  /* 0x000000949516723e */ /* 0x000fe400000000ff */
[----:B------:R-:W-:Y:S02]  /*ae20*/  F2FP.F16.F32.PACK_AB R23, R151, R150 ;  /* 0x000000969717723e */ /* 0x000fe400000000ff */
[----:B------:R-:W-:Y:S02]  /*ae30*/  F2FP.F16.F32.PACK_AB R12, R49, R44 ;  /* 0x0000002c310c723e */ /* 0x000fe400000000ff */
[----:B------:R-:W-:Y:S01]  /*ae40*/  F2FP.F16.F32.PACK_AB R14, R175, R48 ;  /* 0x00000030af0e723e */ /* 0x000fe200000000ff */
[----:B------:R1:W-:Y:S01]  /*ae50*/  @P1 STG.E.128 desc[UR36][R40.64], R20 ;  /* 0x0000001428001986 */ /* 0x0003e2000c101d24 */
[----:B------:R-:W-:Y:S02]  /*ae60*/  F2FP.F16.F32.PACK_AB R15, R174, R171 ;  /* 0x000000abae0f723e */ /* 0x000fe400000000ff */
[----:B------:R-:W-:-:S03]  /*ae70*/  IADD3.X R25, PT, PT, R3, R170, RZ, P2, !PT ;  /* 0x000000aa03197210 */ /* 0x000fc600017fe4ff */
[----:B------:R2:W-:Y:S04]  /*ae80*/  @P4 STG.E.128 desc[UR36][R152.64], R12 ;  /* 0x0000000c98004986 */ /* 0x0005e8000c101d24 */
[----:B------:R-:W3:Y:S01]  /*ae90*/  @P3 LDG.E.LTC128B.128 R8, desc[UR36][R24.64] ;  /* 0x0000002418083981 */ /* 0x000ee2000c1e1d20 */
[----:B------:R-:W-:Y:S02]  /*aea0*/  IADD3 R155, PT, PT, R161, 0xa, RZ ;  /* 0x0000000aa19b7810 */ /* 0x000fe40007ffe0ff */
[----:B------:R-:W-:Y:S02]  /*aeb0*/  IADD3 R48, P1, PT, R2, R172, RZ ;  /* 0x000000ac02307210 */ /* 0x000fe40007f3e0ff */
[----:B------:R-:W-:Y:S02]  /*aec0*/  ISETP.LT.AND P2, PT, R155, R158, P6 ;  /* 0x0000009e9b00720c */ /* 0x000fe40003741270 */
[----:B------:R-:W-:-:S11]  /*aed0*/  IADD3.X R49, PT, PT, R3, R173, RZ, P1, !PT ;  /* 0x000000ad03317210 */ /* 0x000fd60000ffe4ff */
[----:B------:R-:W4:Y:S01]  /*aee0*/  @P2 LDG.E.LTC128B.128 R4, desc[UR36][R48.64] ;  /* 0x0000002430042981 */ /* 0x000f22000c1e1d20 */
[----:B------:R-:W-:Y:S01]  /*aef0*/  BAR.SYNC.DEFER_BLOCKING 0x0 ;  /* 0x0000000000007b1d */ /* 0x000fe20000010000 */
[C---:B-1----:R-:W-:Y:S02]  /*af00*/  LOP3.LUT R40, R16.reuse, 0xf, R45, 0xf8, !PT ;  /* 0x0000000f10287812 */ /* 0x042fe400078ef82d */
[----:B------:R-:W-:Y:S02]  /*af10*/  LOP3.LUT R16, R16, 0xf, R155, 0xf8, !PT ;  /* 0x0000000f10107812 */ /* 0x000fe400078ef89b */
[C---:B------:R-:W-:Y:S01]  /*af20*/  ISETP.LT.AND P4, PT, R45.reuse, R158, P0 ;  /* 0x0000009e2d00720c */ /* 0x040fe20000781270 */
[----:B------:R-:W-:Y:S01]  /*af30*/  IMAD R40, R40, R168, R17 ;  /* 0x000000a828287224 */ /* 0x000fe200078e0211 */
[-C--:B--2---:R-:W-:Y:S02]  /*af40*/  LEA.HI R13, R45, R28.reuse, RZ, 0x1c ;  /* 0x0000001c2d0d7211 */ /* 0x084fe400078fe0ff */
[----:B------:R-:W-:-:S02]  /*af50*/  LEA.HI R12, R155, R28, RZ, 0x1c ;  /* 0x0000001c9b0c7211 */ /* 0x000fc400078fe0ff */
[----:B------:R-:W-:Y:S02]  /*af60*/  SHF.R.S32.HI R41, RZ, 0x1f, R40 ;  /* 0x0000001fff297819 */ /* 0x000fe40000011428 */
[----:B------:R-:W-:Y:S01]  /*af70*/  ISETP.LT.AND P3, PT, R155, R158, P0 ;  /* 0x0000009e9b00720c */ /* 0x000fe20000761270 */
[----:B------:R-:W-:Y:S04]  /*af80*/  STS.64 [R164], R18 ;  /* 0x00000012a4007388 */ /* 0x000fe80000000a00 */
[----:B------:R-:W-:Y:S04]  /*af90*/  STS.64 [R164+0x20], R26 ;  /* 0x0000201aa4007388 */ /* 0x000fe80000000a00 */
[----:B------:R1:W-:Y:S04]  /*afa0*/  STS.64 [R164+0x40], R30 ;  /* 0x0000401ea4007388 */ /* 0x0003e80000000a00 */
[----:B------:R2:W-:Y:S04]  /*afb0*/  STS.64 [R164+0x60], R34 ;  /* 0x00006022a4007388 */ /* 0x0005e80000000a00 */
[----:B------:R-:W-:Y:S04]  /*afc0*/  STS.64 [R166+0x80], R38 ;  /* 0x00008026a6007388 */ /* 0x000fe80000000a00 */
[----:B------:R5:W-:Y:S04]  /*afd0*/  STS.64 [R166+0xa0], R42 ;  /* 0x0000a02aa6007388 */ /* 0x000be80000000a00 */
[----:B------:R5:W-:Y:S04]  /*afe0*/  STS.64 [R166+0xc0], R46 ;  /* 0x0000c02ea6007388 */ /* 0x000be80000000a00 */
[----:B------:R-:W-:Y:S01]  /*aff0*/  STS.64 [R166+0xe0], R50 ;  /* 0x0000e032a6007388 */ /* 0x000fe20000000a00 */
[----:B------:R-:W-:Y:S01]  /*b000*/  BAR.SYNC.DEFER_BLOCKING 0x0 ;  /* 0x0000000000007b1d */ /* 0x000fe20000010000 */
[----:B-1----:R-:W-:-:S02]  /*b010*/  IMAD R30, R16, R168, R17 ;  /* 0x000000a8101e7224 */ /* 0x002fc400078e0211 */
[----:B--2---:R-:W-:-:S03]  /*b020*/  IMAD.WIDE R34, R13, R165, R40 ;  /* 0x000000a50d227225 */ /* 0x004fc600078e0228 */
[--C-:B------:R-:W-:Y:S02]  /*b030*/  SHF.R.S32.HI R31, RZ, 0x1f, R30.reuse ;  /* 0x0000001fff1f7819 */ /* 0x100fe4000001141e */
[----:B------:R-:W-:Y:S01]  /*b040*/  SHF.L.U64.HI R26, R34, 0x1, R35 ;  /* 0x00000001221a7819 */ /* 0x000fe20000010223 */
[----:B------:R-:W-:Y:S01]  /*b050*/  IMAD.WIDE R14, R12, R165, R30 ;  /* 0x000000a50c0e7225 */ /* 0x000fe200078e021e */
[----:B------:R-:W-:Y:S02]  /*b060*/  SHF.L.U32 R35, R34, 0x1, RZ ;  /* 0x0000000122237819 */ /* 0x000fe400000006ff */
[----:B------:R-:W-:Y:S02]  /*b070*/  LOP3.LUT R26, R26, 0x1fffffff, RZ, 0xc0, !PT ;  /* 0x1fffffff1a1a7812 */ /* 0x000fe400078ec0ff */
[C---:B------:R-:W-:Y:S02]  /*b080*/  SHF.L.U64.HI R27, R14.reuse, 0x1, R15 ;  /* 0x000000010e1b7819 */ /* 0x040fe4000001020f */
[----:B------:R-:W-:-:S02]  /*b090*/  SHF.L.U32 R34, R14, 0x1, RZ ;  /* 0x000000010e227819 */ /* 0x000fc400000006ff */
[----:B------:R-:W-:Y:S01]  /*b0a0*/  LOP3.LUT R35, R35, 0xfffffffe, RZ, 0xc0, !PT ;  /* 0xfffffffe23237812 */ /* 0x000fe200078ec0ff */
[----:B------:R-:W1:Y:S04]  /*b0b0*/  LDS.128 R148, [R0] ;  /* 0x0000000000947984 */ /* 0x000e680000000c00 */
[----:B------:R-:W2:Y:S04]  /*b0c0*/  LDS.128 R20, [R29] ;  /* 0x000000001d147984 */ /* 0x000ea80000000c00 */
[----:B------:R-:W4:Y:S01]  /*b0d0*/  LDS.128 R16, [R0+0x440] ;  /* 0x0004400000107984 */ /* 0x000f220000000c00 */
[----:B---3--:R-:W-:-:S02]  /*b0e0*/  HADD2.F32 R12, -RZ, R8.H0_H0 ;  /* 0x20000008ff0c7230 */ /* 0x008fc40000004100 */
[--C-:B-----5:R-:W-:Y:S02]  /*b0f0*/  HADD2.F32 R42, -RZ, R9.reuse.H0_H0 ;  /* 0x20000009ff2a7230 */ /* 0x120fe40000004100 */
[----:B------:R-:W-:Y:S02]  /*b100*/  HADD2.F32 R46, -RZ, R8.H1_H1 ;  /* 0x30000008ff2e7230 */ /* 0x000fe40000004100 */
[-C--:B------:R-:W-:Y:S01]  /*b110*/  FMUL R39, R12, R167.reuse ;  /* 0x000000a70c277220 */ /* 0x080fe20000400000 */
[----:B------:R-:W-:Y:S01]  /*b120*/  HADD2.F32 R44, -RZ, R9.H1_H1 ;  /* 0x30000009ff2c7230 */ /* 0x000fe20000004100 */
[----:B------:R-:W3:Y:S01]  /*b130*/  LDS.128 R12, [R29+0x440] ;  /* 0x000440001d0c7984 */ /* 0x000ee20000000c00 */
        /* <DEDUP_REMOVED lines=9> */
[-C--:B------:R-:W-:Y:S01]  /*b1d0*/  FFMA R151, R151, R160.reuse, R44 ;  /* 0x000000a097977223 */ /* 0x080fe2000000002c */
[----:B------:R-:W-:Y:S01]  /*b1e0*/  FMUL R42, R42, R167 ;  /* 0x000000a72a2a7220 */ /* 0x000fe20000400000 */
[--C-:B------:R-:W-:Y:S02]  /*b1f0*/  HADD2.F32 R46, -RZ, R11.reuse.H0_H0 ;  /* 0x2000000bff2e7230 */ /* 0x100fe40000004100 */
[-C--:B--2---:R-:W-:Y:S01]  /*b200*/  FFMA R38, R20, R160.reuse, R39 ;  /* 0x000000a014267223 */ /* 0x084fe20000000027 */
[----:B------:R-:W-:Y:S02]  /*b210*/  HADD2.F32 R44, -RZ, R11.H1_H1 ;  /* 0x3000000bff2c7230 */ /* 0x000fe40000004100 */
[----:B------:R-:W-:Y:S01]  /*b220*/  FFMA R39, R21, R160, R42 ;  /* 0x000000a015277223 */ /* 0x000fe2000000002a */
[----:B----4-:R-:W-:-:S02]  /*b230*/  HADD2.F32 R20, -RZ, R5.H0_H0 ;  /* 0x20000005ff147230 */ /* 0x010fc40000004100 */
[-C--:B------:R-:W-:Y:S01]  /*b240*/  FMUL R21, R46, R167.reuse ;  /* 0x000000a72e157220 */ /* 0x080fe20000400000 */
[--C-:B------:R-:W-:Y:S02]  /*b250*/  HADD2.F32 R46, -RZ, R4.reuse.H1_H1 ;  /* 0x30000004ff2e7230 */ /* 0x100fe40000004100 */
[-C--:B------:R-:W-:Y:S01]  /*b260*/  FMUL R44, R44, R167.reuse ;  /* 0x000000a72c2c7220 */ /* 0x080fe20000400000 */
[----:B------:R-:W-:Y:S02]  /*b270*/  HADD2.F32 R42, -RZ, R4.H0_H0 ;  /* 0x20000004ff2a7230 */ /* 0x000fe40000004100 */
[-C--:B------:R-:W-:Y:S01]  /*b280*/  FFMA R22, R22, R160.reuse, R21 ;  /* 0x000000a016167223 */ /* 0x080fe20000000015 */
[-C--:B------:R-:W-:Y:S01]  /*b290*/  FMUL R21, R20, R167.reuse ;  /* 0x000000a714157220 */ /* 0x080fe20000400000 */
[-C--:B------:R-:W-:Y:S01]  /*b2a0*/  FFMA R45, R23, R160.reuse, R44 ;  /* 0x000000a0172d7223 */ /* 0x080fe2000000002c */
[----:B------:R-:W-:Y:S02]  /*b2b0*/  HADD2.F32 R44, -RZ, R6.H1_H1 ;  /* 0x30000006ff2c7230 */ /* 0x000fe40000004100 */
[----:B------:R-:W-:Y:S01]  /*b2c0*/  FMUL R46, R46, R167 ;  /* 0x000000a72e2e7220 */ /* 0x000fe20000400000 */
[----:B------:R-:W-:Y:S01]  /*b2d0*/  FFMA R20, R18, R160, R21 ;  /* 0x000000a012147223 */ /* 0x000fe20000000015 */
[----:B------:R-:W-:-:S02]  /*b2e0*/  HADD2.F32 R50, -RZ, R5.H1_H1 ;  /* 0x30000005ff327230 */ /* 0x000fc40000004100 */
[-C--:B------:R-:W-:Y:S01]  /*b2f0*/  FMUL R43, R42, R167.reuse ;  /* 0x000000a72a2b7220 */ /* 0x080fe20000400000 */
[--C-:B------:R-:W-:Y:S02]  /*b300*/  HADD2.F32 R18, -RZ, R7.reuse.H0_H0 ;  /* 0x20000007ff127230 */ /* 0x100fe40000004100 */
[-C--:B------:R-:W-:Y:S01]  /*b310*/  FMUL R44, R44, R167.reuse ;  /* 0x000000a72c2c7220 */ /* 0x080fe20000400000 */
[----:B------:R-:W-:Y:S02]  /*b320*/  HADD2.F32 R42, -RZ, R6.H0_H0 ;  /* 0x20000006ff2a7230 */ /* 0x000fe40000004100 */
[-C--:B------:R-:W-:Y:S01]  /*b330*/  FFMA R46, R17, R160.reuse, R46 ;  /* 0x000000a0112e7223 */ /* 0x080fe2000000002e */
[-C--:B------:R-:W-:Y:S01]  /*b340*/  FMUL R50, R50, R167.reuse ;  /* 0x000000a732327220 */ /* 0x080fe20000400000 */
[----:B------:R-:W-:Y:S01]  /*b350*/  FMUL R17, R18, R167 ;  /* 0x000000a712117220 */ /* 0x000fe20000400000 */
[----:B------:R-:W-:Y:S01]  /*b360*/  FFMA R43, R16, R160, R43 ;  /* 0x000000a0102b7223 */ /* 0x000fe2000000002b */
[----:B------:R-:W-:-:S02]  /*b370*/  HADD2.F32 R16, -RZ, R7.H1_H1 ;  /* 0x30000007ff107230 */ /* 0x000fc40000004100 */
[----:B------:R-:W-:Y:S01]  /*b380*/  FMUL R21, R42, R167 ;  /* 0x000000a72a157220 */ /* 0x000fe20000400000 */
[----:B------:R-:W-:Y:S01]  /*b390*/  FFMA R23, R19, R160, R50 ;  /* 0x000000a013177223 */ /* 0x000fe20000000032 */
[----:B------:R-:W-:Y:S01]  /*b3a0*/  F2FP.F16.F32.PACK_AB R18, R39, R38 ;  /* 0x000000262712723e */ /* 0x000fe200000000ff */
[-C--:B---3--:R-:W-:Y:S01]  /*b3b0*/  FFMA R44, R13, R160.reuse, R44 ;  /* 0x000000a00d2c7223 */ /* 0x088fe2000000002c */
[----:B------:R-:W-:Y:S01]  /*b3c0*/  LOP3.LUT R13, R34, 0xfffffffe, RZ, 0xc0, !PT ;  /* 0xfffffffe220d7812 */ /* 0x000fe200078ec0ff */
[-C--:B------:R-:W-:Y:S01]  /*b3d0*/  FFMA R42, R14, R160.reuse, R17 ;  /* 0x000000a00e2a7223 */ /* 0x080fe20000000011 */
[----:B------:R-:W-:Y:S01]  /*b3e0*/  LOP3.LUT R14, R27, 0x1fffffff, RZ, 0xc0, !PT ;  /* 0x1fffffff1b0e7812 */ /* 0x000fe200078ec0ff */
[----:B------:R-:W-:Y:S01]  /*b3f0*/  FFMA R21, R12, R160, R21 ;  /* 0x000000a00c157223 */ /* 0x000fe20000000015 */
[----:B------:R-:W-:Y:S01]  /*b400*/  IADD3 R50, P1, PT, R156, R13, RZ ;  /* 0x0000000d9c327210 */ /* 0x000fe20007f3e0ff */
[----:B------:R-:W-:Y:S01]  /*b410*/  FMUL R16, R16, R167 ;  /* 0x000000a710107220 */ /* 0x000fe20000400000 */
[----:B------:R-:W-:-:S02]  /*b420*/  IADD3 R39, PT, PT, R161, 0x10, RZ ;  /* 0x00000010a1277810 */ /* 0x000fc40007ffe0ff */
[----:B------:R-:W-:Y:S01]  /*b430*/  F2FP.F16.F32.PACK_AB R12, R46, R43 ;  /* 0x0000002b2e0c723e */ /* 0x000fe200000000ff */
[----:B------:R-:W-:Y:S01]  /*b440*/  FFMA R15, R15, R160, R16 ;  /* 0x000000a00f0f7223 */ /* 0x000fe20000000010 */
        /* <DEDUP_REMOVED lines=8> */
[----:B------:R-:W-:Y:S02]  /*b4d0*/  F2FP.F16.F32.PACK_AB R13, R23, R20 ;  /* 0x00000014170d723e */ /* 0x000fe400000000ff */
[----:B------:R-:W-:Y:S01]  /*b4e0*/  F2FP.F16.F32.PACK_AB R14, R44, R21 ;  /* 0x000000152c0e723e */ /* 0x000fe200000000ff */
[----:B------:R1:W-:Y:S01]  /*b4f0*/  @P4 STG.E.128 desc[UR36][R46.64], R16 ;  /* 0x000000102e004986 */ /* 0x0003e2000c101d24 */
[----:B------:R-:W-:-:S02]  /*b500*/  F2FP.F16.F32.PACK_AB R15, R15, R42 ;  /* 0x0000002a0f0f723e */ /* 0x000fc400000000ff */
        /* <DEDUP_REMOVED lines=9> */
[C---:B-1----:R-:W-:Y:S02]  /*b5a0*/  LEA.HI R46, R39.reuse, R28, RZ, 0x1c ;  /* 0x0000001c272e7211 */ /* 0x042fe400078fe0ff */
[-C--:B------:R-:W-:Y:S02]  /*b5b0*/  ISETP.LT.AND P4, PT, R39, R158.reuse, P0 ;  /* 0x0000009e2700720c */ /* 0x080fe40000781270 */
[C---:B------:R-:W-:Y:S01]  /*b5c0*/  ISETP.LT.AND P3, PT, R45.reuse, R158, P0 ;  /* 0x0000009e2d00720c */ /* 0x040fe20000761270 */
[----:B------:R-:W-:Y:S01]  /*b5d0*/  IMAD.WIDE R46, R46, R165, R36 ;  /* 0x000000a52e2e7225 */ /* 0x000fe200078e0224 */
[----:B--2---:R-:W-:-:S04]  /*b5e0*/  LEA.HI R12, R45, R28, RZ, 0x1c ;  /* 0x0000001c2d0c7211 */ /* 0x004fc800078fe0ff */
[----:B------:R-:W-:Y:S01]  /*b5f0*/  SHF.L.U64.HI R39, R46, 0x1, R47 ;  /* 0x000000012e277819 */ /* 0x000fe2000001022f */
[----:B------:R-:W-:Y:S01]  /*b600*/  IMAD.WIDE R14, R12, R165, R32 ;  /* 0x000000a50c0e7225 */ /* 0x000fe200078e0220 */
[----:B------:R-:W-:-:S04]  /*b610*/  SHF.L.U32 R45, R46, 0x1, RZ ;  /* 0x000000012e2d7819 */ /* 0x000fc800000006ff */
        /* <DEDUP_REMOVED lines=17> */
[----:B-1----:R-:W-:Y:S02]  /*b730*/  HADD2.F32 R52, -RZ, R8.H1_H1 ;  /* 0x30000008ff347230 */ /* 0x002fe40000004100 */
[--C-:B------:R-:W-:Y:S02]  /*b740*/  HADD2.F32 R46, -RZ, R9.reuse.H0_H0 ;  /* 0x20000009ff2e7230 */ /* 0x100fe40000004100 */
[-C--:B------:R-:W-:Y:S01]  /*b750*/  FMUL R47, R12, R167.reuse ;  /* 0x000000a70c2f7220 */ /* 0x080fe20000400000 */
[--C-:B------:R-:W-:Y:S01]  /*b760*/  HADD2.F32 R48, -RZ, R10.reuse.H0_H0 ;  /* 0x2000000aff307230 */ /* 0x100fe20000004100 */
[----:B------:R-:W1:Y:S01]  /*b770*/  LDS.128 R12, [R29+0x440] ;  /* 0x000440001d0c7984 */ /* 0x000e620000000c00 */
[-C--:B------:R-:W-:Y:S01]  /*b780*/  FMUL R52, R52, R167.reuse ;  /* 0x000000a734347220 */ /* 0x080fe20000400000 */
[----:B------:R-:W-:Y:S01]  /*b790*/  FMUL R49, R46, R167 ;  /* 0x000000a72e317220 */ /* 0x000fe20000400000 */
[----:B------:R-:W-:Y:S02]  /*b7a0*/  HADD2.F32 R50, -RZ, R9.H1_H1 ;  /* 0x30000009ff327230 */ /* 0x000fe40000004100 */
[----:B--2---:R-:W-:Y:S01]  /*b7b0*/  FFMA R24, R24, R160, R47 ;  /* 0x000000a018187223 */ /* 0x004fe2000000002f */
[----:B------:R-:W-:-:S02]  /*b7c0*/  HADD2.F32 R46, -RZ, R10.H1_H1 ;  /* 0x3000000aff2e7230 */ /* 0x000fc40000004100 */
[-C--:B------:R-:W-:Y:S01]  /*b7d0*/  FFMA R47, R25, R160.reuse, R52 ;  /* 0x000000a0192f7223 */ /* 0x080fe20000000034 */
[-C--:B------:R-:W-:Y:S01]  /*b7e0*/  FMUL R25, R48, R167.reuse ;  /* 0x000000a730197220 */ /* 0x080fe20000400000 */
[-C--:B------:R-:W-:Y:S01]  /*b7f0*/  FMUL R50, R50, R167.reuse ;  /* 0x000000a732327220 */ /* 0x080fe20000400000 */
[----:B------:R-:W-:Y:S02]  /*b800*/  HADD2.F32 R48, -RZ, R11.H0_H0 ;  /* 0x2000000bff307230 */ /* 0x000fe40000004100 */
[-C--:B------:R-:W-:Y:S01]  /*b810*/  FMUL R46, R46, R167.reuse ;  /* 0x000000a72e2e7220 */ /* 0x080fe20000400000 */
[-C--:B-----5:R-:W-:Y:S01]  /*b820*/  FFMA R25, R20, R160.reuse, R25 ;  /* 0x000000a014197223 */ /* 0x0a0fe20000000019 */
[-C--:B------:R-:W-:Y:S01]  /*b830*/  FFMA R27, R27, R160.reuse, R50 ;  /* 0x000000a01b1b7223 */ /* 0x080fe20000000032 */
[--C-:B----4-:R-:W-:Y:S02]  /*b840*/  HADD2.F32 R50, -RZ, R4.reuse.H0_H0 ;  /* 0x20000004ff327230 */ /* 0x110fe40000004100 */
[----:B------:R-:W-:Y:S01]  /*b850*/  FFMA R46, R21, R160, R46 ;  /* 0x000000a0152e7223 */ /* 0x000fe2000000002e */
[----:B------:R-:W-:Y:S01]  /*b860*/  FMUL R21, R48, R167 ;  /* 0x000000a730157220 */ /* 0x000fe20000400000 */
        /* <DEDUP_REMOVED lines=8> */
[-C--:B------:R-:W-:Y:S01]  /*b8f0*/  FFMA R20, R16, R160.reuse, R49 ;  /* 0x000000a010147223 */ /* 0x080fe20000000031 */
[----:B------:R-:W-:Y:S01]  /*b900*/  FFMA R49, R17, R160, R48 ;  /* 0x000000a011317223 */ /* 0x000fe20000000030 */
[----:B------:R-:W-:-:S02]  /*b910*/  HADD2.F32 R16, -RZ, R6.H1_H1 ;  /* 0x30000006ff107230 */ /* 0x000fc40000004100 */
[-C--:B------:R-:W-:Y:S01]  /*b920*/  FMUL R52, R52, R167.reuse ;  /* 0x000000a734347220 */ /* 0x080fe20000400000 */
[----:B------:R-:W-:Y:S02]  /*b930*/  HADD2.F32 R48, -RZ, R6.H0_H0 ;  /* 0x20000006ff307230 */ /* 0x000fe40000004100 */
[-C--:B------:R-:W-:Y:S01]  /*b940*/  FFMA R21, R18, R160.reuse, R21 ;  /* 0x000000a012157223 */ /* 0x080fe20000000015 */
[----:B------:R-:W-:Y:S02]  /*b950*/  HADD2.F32 R50, -RZ, R5.H1_H1 ;  /* 0x30000005ff327230 */ /* 0x000fe40000004100 */
[-C--:B------:R-:W-:Y:S01]  /*b960*/  FMUL R16, R16, R167.reuse ;  /* 0x000000a710107220 */ /* 0x080fe20000400000 */
[----:B------:R-:W-:Y:S01]  /*b970*/  FFMA R23, R23, R160, R52 ;  /* 0x000000a017177223 */ /* 0x000fe20000000034 */
[-C--:B------:R-:W-:Y:S01]  /*b980*/  FMUL R17, R48, R167.reuse ;  /* 0x000000a730117220 */ /* 0x080fe20000400000 */
[--C-:B------:R-:W-:Y:S02]  /*b990*/  HADD2.F32 R18, -RZ, R7.reuse.H0_H0 ;  /* 0x20000007ff127230 */ /* 0x100fe40000004100 */
[----:B------:R-:W-:Y:S01]  /*b9a0*/  FMUL R50, R50, R167 ;  /* 0x000000a732327220 */ /* 0x000fe20000400000 */
[----:B------:R-:W-:-:S02]  /*b9b0*/  HADD2.F32 R52, -RZ, R7.H1_H1 ;  /* 0x30000007ff347230 */ /* 0x000fc40000004100 */
[-C--:B------:R-:W-:Y:S01]  /*b9c0*/  FMUL R51, R18, R167.reuse ;  /* 0x000000a712337220 */ /* 0x080fe20000400000 */
[-C--:B-1----:R-:W-:Y:S01]  /*b9d0*/  FFMA R53, R13, R160.reuse, R16 ;  /* 0x000000a00d357223 */ /* 0x082fe20000000010 */
[-C--:B------:R-:W-:Y:S01]  /*b9e0*/  FFMA R48, R12, R160.reuse, R17 ;  /* 0x000000a00c307223 */ /* 0x080fe20000000011 */
[----:B------:R-:W-:Y:S01]  /*b9f0*/  LOP3.LUT R13, R44, 0xfffffffe, RZ, 0xc0, !PT ;  /* 0xfffffffe2c0d7812 */ /* 0x000fe200078ec0ff */
[----:B------:R-:W-:Y:S01]  /*ba00*/  FMUL R52, R52, R167 ;  /* 0x000000a734347220 */ /* 0x000fe20000400000 */
[----:B------:R-:W-:Y:S01]  /*ba10*/  LOP3.LUT R12, R39, 0x1fffffff, RZ, 0xc0, !PT ;  /* 0x1fffffff270c7812 */ /* 0x000fe200078ec0ff */
[-C--:B------:R-:W-:Y:S01]  /*ba20*/  FFMA R50, R19, R160.reuse, R50 ;  /* 0x000000a013327223 */ /* 0x080fe20000000032 */
[----:B------:R-:W-:Y:S01]  /*ba30*/  IADD3 R44, P2, PT, R156, R45, RZ ;  /* 0x0000002d9c2c7210 */ /* 0x000fe20007f5e0ff */
[-C--:B------:R-:W-:Y:S01]  /*ba40*/  FFMA R51, R14, R160.reuse, R51 ;  /* 0x000000a00e337223 */ /* 0x080fe20000000033 */
[----:B------:R-:W-:Y:S01]  /*ba50*/  IADD3 R39, PT, PT, R161, 0x18, RZ ;  /* 0x00000018a1277810 */ /* 0x000fe20007ffe0ff */
[----:B------:R-:W-:Y:S01]  /*ba60*/  FFMA R52, R15, R160, R52 ;  /* 0x000000a00f347223 */ /* 0x000fe20000000034 */
[----:B------:R-:W-:-:S02]  /*ba70*/  F2FP.F16.F32.PACK_AB R16, R47, R24 ;  /* 0x000000182f10723e */ /* 0x000fc400000000ff */
[----:B------:R-:W-:Y:S02]  /*ba80*/  IADD3 R24, P1, PT, R156, R13, RZ ;  /* 0x0000000d9c187210 */ /* 0x000fe40007f3e0ff */
[----:B------:R-:W-:Y:S02]  /*ba90*/  IADD3.X R45, PT, PT, R157, R12, RZ, P2, !PT ;  /* 0x0000000c9d2d7210 */ /* 0x000fe400017fe4ff */
[----:B------:R-:W-:Y:S02]  /*baa0*/  ISETP.LT.AND P2, PT, R39, R158, P6 ;  /* 0x0000009e2700720c */ /* 0x000fe40003741270 */
[----:B------:R-:W-:Y:S02]  /*bab0*/  F2FP.F16.F32.PACK_AB R18, R46, R25 ;  /* 0x000000192e12723e */ /* 0x000fe400000000ff */
        /* <DEDUP_REMOVED lines=10> */
[----:B------:R2:W-:Y:S01]  /*bb60*/  @P3 STG.E.128 desc[UR36][R24.64], R12 ;  /* 0x0000000c18003986 */ /* 0x0005e2000c101d24 */
[----:B------:R-:W-:-:S03]  /*bb70*/  IADD3 R47, PT, PT, R161, 0x1a, RZ ;  /* 0x0000001aa12f7810 */ /* 0x000fc60007ffe0ff */
[----:B------:R-:W3:Y:S01]  /*bb80*/  @P2 LDG.E.LTC128B.128 R8, desc[UR36][R34.64] ;  /* 0x0000002422082981 */ /* 0x000ee2000c1e1d20 */
[----:B------:R-:W-:Y:S02]  /*bb90*/  ISETP.LT.AND P2, PT, R47, R158, P6 ;  /* 0x0000009e2f00720c */ /* 0x000fe40003741270 */
[----:B------:R-:W-:-:S04]  /*bba0*/  IADD3 R42, P1, PT, R2, R42, RZ ;  /* 0x0000002a022a7210 */ /* 0x000fc80007f3e0ff */
[----:B------:R-:W-:-:S07]  /*bbb0*/  IADD3.X R43, PT, PT, R3, R43, RZ, P1, !PT ;  /* 0x0000002b032b7210 */ /* 0x000fce0000ffe4ff */
[----:B------:R-:W4:Y:S01]  /*bbc0*/  @P2 LDG.E.LTC128B.128 R4, desc[UR36][R42.64] ;  /* 0x000000242a042981 */ /* 0x000f22000c1e1d20 */
[-C--:B------:R-:W-:Y:S01]  /*bbd0*/  ISETP.LT.AND P4, PT, R39, R158.reuse, P0 ;  /* 0x0000009e2700720c */ /* 0x080fe20000781270 */
[----:B------:R-:W-:Y:S01]  /*bbe0*/  BAR.SYNC.DEFER_BLOCKING 0x0 ;  /* 0x0000000000007b1d */ /* 0x000fe20000010000 */
[----:B------:R-:W-:Y:S02]  /*bbf0*/  ISETP.LT.AND P3, PT, R47, R158, P0 ;  /* 0x0000009e2f00720c */ /* 0x000fe40000761270 */
[----:B-1----:R-:W-:-:S05]  /*bc00*/  LEA.HI R44, R39, R28, RZ, 0x1c ;  /* 0x0000001c272c7211 */ /* 0x002fca00078fe0ff */
[----:B------:R-:W-:Y:S01]  /*bc10*/  IMAD.WIDE R44, R44, R165, R40 ;  /* 0x000000a52c2c7225 */ /* 0x000fe200078e0228 */
[----:B--2---:R-:W-:-:S04]  /*bc20*/  LEA.HI R12, R47, R28, RZ, 0x1c ;  /* 0x0000001c2f0c7211 */ /* 0x004fc800078fe0ff */
[C---:B------:R-:W-:Y:S02]  /*bc30*/  SHF.L.U64.HI R38, R44.reuse, 0x1, R45 ;  /* 0x000000012c267819 */ /* 0x040fe4000001022d */
[----:B------:R-:W-:Y:S01]  /*bc40*/  SHF.L.U32 R39, R44, 0x1, RZ ;  /* 0x000000012c277819 */ /* 0x000fe200000006ff */
[----:B------:R-:W-:Y:S01]  /*bc50*/  IMAD.WIDE R14, R12, R165, R30 ;  /* 0x000000a50c0e7225 */ /* 0x000fe200078e021e */
[----:B------:R-:W-:-:S04]  /*bc60*/  LOP3.LUT R38, R38, 0x1fffffff, RZ, 0xc0, !PT ;  /* 0x1fffffff26267812 */ /* 0x000fc800078ec0ff */
[C---:B------:R-:W-:Y:S02]  /*bc70*/  SHF.L.U64.HI R44, R14.reuse, 0x1, R15 ;  /* 0x000000010e2c7819 */ /* 0x040fe4000001020f */
[----:B------:R-:W-:Y:S01]  /*bc80*/  SHF.L.U32 R45, R14, 0x1, RZ ;  /* 0x000000010e2d7819 */ /* 0x000fe200000006ff */
        /* <DEDUP_REMOVED lines=34> */
[----:B----4-:R-:W-:-:S02]  /*beb0*/  HADD2.F32 R52, -RZ, R4.H0_H0 ;  /* 0x20000004ff347230 */ /* 0x010fc40000004100 */
[-C--:B--2---:R-:W-:Y:S01]  /*bec0*/  FFMA R48, R21, R160.reuse, R48 ;  /* 0x000000a015307223 */ /* 0x084fe20000000030 */
        /* <DEDUP_REMOVED lines=29> */
[----:B---3--:R-:W-:Y:S01]  /*c0a0*/  FFMA R21, R12, R160, R21 ;  /* 0x000000a00c157223 */ /* 0x008fe20000000015 */
        /* <DEDUP_REMOVED lines=22> */
[C---:B------:R-:W-:Y:S01]  /*c210*/  LEA.HI R46, R39.reuse, R28, RZ, 0x1c ;  /* 0x0000001c272e7211 */ /* 0x040fe200078fe0ff */
[----:B------:R-:W-:Y:S01]  /*c220*/  BAR.SYNC.DEFER_BLOCKING 0x0 ;  /* 0x0000000000007b1d */ /* 0x000fe20000010000 */
[----:B------:R-:W-:-:S03]  /*c230*/  ISETP.LT.AND P4, PT, R39, R158, P0 ;  /* 0x0000009e2700720c */ /* 0x000fc60000781270 */
[-C--:B------:R-:W-:Y:S01]  /*c240*/  IMAD.WIDE R46, R46, R165.reuse, R36 ;  /* 0x000000a52e2e7225 */ /* 0x080fe200078e0224 */
[C---:B------:R-:W-:Y:S02]  /*c250*/  ISETP.LT.AND P3, PT, R45.reuse, R158, P0 ;  /* 0x0000009e2d00720c */ /* 0x040fe40000761270 */
[----:B-1----:R-:W-:Y:S02]  /*c260*/  LEA.HI R12, R45, R28, RZ, 0x1c ;  /* 0x0000001c2d0c7211 */ /* 0x002fe400078fe0ff */
[C---:B------:R-:W-:Y:S02]  /*c270*/  SHF.L.U64.HI R39, R46.reuse, 0x1, R47 ;  /* 0x000000012e277819 */ /* 0x040fe4000001022f */
[----:B------:R-:W-:Y:S01]  /*c280*/  SHF.L.U32 R45, R46, 0x1, RZ ;  /* 0x000000012e2d7819 */ /* 0x000fe200000006ff */
[----:B------:R-:W-:-:S03]  /*c290*/  IMAD.WIDE R14, R12, R165, R32 ;  /* 0x000000a50c0e7225 */ /* 0x000fc600078e0220 */
[----:B------:R-:W-:Y:S02]  /*c2a0*/  LOP3.LUT R45, R45, 0xfffffffe, RZ, 0xc0, !PT ;  /* 0xfffffffe2d2d7812 */ /* 0x000fe400078ec0ff */
[C---:B------:R-:W-:Y:S02]  /*c2b0*/  SHF.L.U64.HI R38, R14.reuse, 0x1, R15 ;  /* 0x000000010e267819 */ /* 0x040fe4000001020f */
[----:B------:R-:W-:Y:S02]  /*c2c0*/  SHF.L.U32 R44, R14, 0x1, RZ ;  /* 0x000000010e2c7819 */ /* 0x000fe400000006ff */
        /* <DEDUP_REMOVED lines=17> */
[--C-:B------:R-:W-:Y:S01]  /*c3e0*/  HADD2.F32 R48, -RZ, R10.reuse.H0_H0 ;  /* 0x2000000aff307230 */ /* 0x100fe20000004100 */
[----:B------:R-:W2:Y:S01]  /*c3f0*/  LDS.128 R12, [R29+0x440] ;  /* 0x000440001d0c7984 */ /* 0x000ea20000000c00 */
[-C--:B------:R-:W-:Y:S01]  /*c400*/  FMUL R52, R52, R167.reuse ;  /* 0x000000a734347220 */ /* 0x080fe20000400000 */
[----:B------:R-:W-:Y:S01]  /*c410*/  FMUL R49, R46, R167 ;  /* 0x000000a72e317220 */ /* 0x000fe20000400000 */
[----:B------:R-:W-:Y:S02]  /*c420*/  HADD2.F32 R50, -RZ, R9.H1_H1 ;  /* 0x30000009ff327230 */ /* 0x000fe40000004100 */
[----:B-1----:R-:W-:Y:S01]  /*c430*/  FFMA R24, R24, R160, R47 ;  /* 0x000000a018187223 */ /* 0x002fe2000000002f */
[----:B------:R-:W-:-:S02]  /*c440*/  HADD2.F32 R46, -RZ, R10.H1_H1 ;  /* 0x3000000aff2e7230 */ /* 0x000fc40000004100 */
[-C--:B------:R-:W-:Y:S01]  /*c450*/  FFMA R47, R25, R160.reuse, R52 ;  /* 0x000000a0192f7223 */ /* 0x080fe20000000034 */
[-C--:B------:R-:W-:Y:S01]  /*c460*/  FMUL R25, R48, R167.reuse ;  /* 0x000000a730197220 */ /* 0x080fe20000400000 */
[-C--:B------:R-:W-:Y:S01]  /*c470*/  FMUL R50, R50, R167.reuse ;  /* 0x000000a732327220 */ /* 0x080fe20000400000 */
[----:B------:R-:W-:Y:S02]  /*c480*/  HADD2.F32 R48, -RZ, R11.H0_H0 ;  /* 0x2000000bff307230 */ /* 0x000fe40000004100 */
[-C--:B------:R-:W-:Y:S01]  /*c490*/  FMUL R46, R46, R167.reuse ;  /* 0x000000a72e2e7220 */ /* 0x080fe20000400000 */
[-C--:B----4-:R-:W-:Y:S01]  /*c4a0*/  FFMA R25, R20, R160.reuse, R25 ;  /* 0x000000a014197223 */ /* 0x090fe20000000019 */
[-C--:B------:R-:W-:Y:S01]  /*c4b0*/  FFMA R27, R27, R160.reuse, R50 ;  /* 0x000000a01b1b7223 */ /* 0x080fe20000000032 */
[--C-:B---3--:R-:W-:Y:S02]  /*c4c0*/  HADD2.F32 R50, -RZ, R4.reuse.H0_H0 ;  /* 0x20000004ff327230 */ /* 0x108fe40000004100 */
        /* <DEDUP_REMOVED lines=24> */
[-C--:B--2---:R-:W-:Y:S01]  /*c650*/  FFMA R53, R13, R160.reuse, R16 ;  /* 0x000000a00d357223 */ /* 0x084fe20000000010 */
        /* <DEDUP_REMOVED lines=31> */
[C---:B------:R-:W-:Y:S02]  /*c850*/  ISETP.LT.AND P4, PT, R39.reuse, R158, P0 ;  /* 0x0000009e2700720c */ /* 0x040fe40000781270 */
[----:B-1----:R-:W-:Y:S01]  /*c860*/  LEA.HI R44, R39, R28, RZ, 0x1c ;  /* 0x0000001c272c7211 */ /* 0x002fe200078fe0ff */
[----:B------:R-:W-:Y:S01]  /*c870*/  BAR.SYNC.DEFER_BLOCKING 0x0 ;  /* 0x0000000000007b1d */ /* 0x000fe20000010000 */
[----:B------:R-:W-:-:S03]  /*c880*/  ISETP.LT.AND P3, PT, R47, R158, P0 ;  /* 0x0000009e2f00720c */ /* 0x000fc60000761270 */
[----:B------:R-:W-:Y:S01]  /*c890*/  IMAD.WIDE R44, R44, R165, R40 ;  /* 0x000000a52c2c7225 */ /* 0x000fe200078e0228 */
[----:B--2---:R-:W-:-:S04]  /*c8a0*/  LEA.HI R12, R47, R28, RZ, 0x1c ;  /* 0x0000001c2f0c7211 */ /* 0x004fc800078fe0ff */
[C---:B------:R-:W-:Y:S02]  /*c8b0*/  SHF.L.U64.HI R38, R44.reuse, 0x1, R45 ;  /* 0x000000012c267819 */ /* 0x040fe4000001022d */
[----:B------:R-:W-:Y:S01]  /*c8c0*/  SHF.L.U32 R45, R44, 0x1, RZ ;  /* 0x000000012c2d7819 */ /* 0x000fe200000006ff */
[----:B------:R-:W-:Y:S01]  /*c8d0*/  IMAD.WIDE R14, R12, R165, R30 ;  /* 0x000000a50c0e7225 */ /* 0x000fe200078e021e */
[----:B------:R-:W-:Y:S02]  /*c8e0*/  LOP3.LUT R38, R38, 0x1fffffff, RZ, 0xc0, !PT ;  /* 0x1fffffff26267812 */ /* 0x000fe400078ec0ff */
[----:B------:R-:W-:Y:S02]  /*c8f0*/  LOP3.LUT R45, R45, 0xfffffffe, RZ, 0xc0, !PT ;  /* 0xfffffffe2d2d7812 */ /* 0x000fe400078ec0ff */
        /* <DEDUP_REMOVED lines=18> */
[----:B------:R-:W-:Y:S01]  /*ca20*/  HADD2.F32 R46, -RZ, R10.H0_H0 ;  /* 0x2000000aff2e7230 */ /* 0x000fe20000004100 */
        /* <DEDUP_REMOVED lines=10> */
[----:B------:R-:W-:Y:S01]  /*cad0*/  FMUL R48, R48, R167 ;  /* 0x000000a730307220 */ /* 0x000fe20000400000 */
[--C-:B------:R-:W-:Y:S02]  /*cae0*/  HADD2.F32 R46, -RZ, R11.reuse.H0_H0 ;  /* 0x2000000bff2e7230 */ /* 0x100fe40000004100 */
[-C--:B------:R-:W-:Y:S01]  /*caf0*/  FFMA R25, R25, R160.reuse, R52 ;  /* 0x000000a019197223 */ /* 0x080fe20000000034 */
[----:B------:R-:W-:Y:S02]  /*cb00*/  HADD2.F32 R54, -RZ, R11.H1_H1 ;  /* 0x3000000bff367230 */ /* 0x000fe40000004100 */
[----:B--2---:R-:W-:Y:S01]  /*cb10*/  FFMA R48, R21, R160, R48 ;  /* 0x000000a015307223 */ /* 0x004fe20000000030 */
[----:B----4-:R-:W-:-:S02]  /*cb20*/  HADD2.F32 R50, -RZ, R5.H0_H0 ;  /* 0x20000005ff327230 */ /* 0x010fc40000004100 */
[-C--:B------:R-:W-:Y:S01]  /*cb30*/  FMUL R21, R46, R167.reuse ;  /* 0x000000a72e157220 */ /* 0x080fe20000400000 */
[--C-:B------:R-:W-:Y:S02]  /*cb40*/  HADD2.F32 R52, -RZ, R4.reuse.H0_H0 ;  /* 0x20000004ff347230 */ /* 0x100fe40000004100 */
[-C--:B------:R-:W-:Y:S01]  /*cb50*/  FMUL R54, R54, R167.reuse ;  /* 0x000000a736367220 */ /* 0x080fe20000400000 */
[-C--:B------:R-:W-:Y:S01]  /*cb60*/  FFMA R27, R20, R160.reuse, R27 ;  /* 0x000000a0141b7223 */ /* 0x080fe2000000001b */
[----:B------:R-:W-:Y:S02]  /*cb70*/  HADD2.F32 R20, -RZ, R4.H1_H1 ;  /* 0x30000004ff147230 */ /* 0x000fe40000004100 */
[-C--:B------:R-:W-:Y:S01]  /*cb80*/  FFMA R46, R22, R160.reuse, R21 ;  /* 0x000000a0162e7223 */ /* 0x080fe20000000015 */
[----:B------:R-:W-:Y:S01]  /*cb90*/  FFMA R53, R23, R160, R54 ;  /* 0x000000a017357223 */ /* 0x000fe20000000036 */
[-C--:B------:R-:W-:Y:S01]  /*cba0*/  FMUL R21, R50, R167.reuse ;  /* 0x000000a732157220 */ /* 0x080fe20000400000 */
[----:B------:R-:W-:Y:S01]  /*cbb0*/  FMUL R23, R52, R167 ;  /* 0x000000a734177220 */ /* 0x000fe20000400000 */
[----:B------:R-:W-:-:S02]  /*cbc0*/  HADD2.F32 R50, -RZ, R6.H1_H1 ;  /* 0x30000006ff327230 */ /* 0x000fc40000004100 */
[-C--:B------:R-:W-:Y:S01]  /*cbd0*/  FMUL R20, R20, R167.reuse ;  /* 0x000000a714147220 */ /* 0x080fe20000400000 */
[----:B------:R-:W-:Y:S02]  /*cbe0*/  HADD2.F32 R54, -RZ, R5.H1_H1 ;  /* 0x30000005ff367230 */ /* 0x000fe40000004100 */
[-C--:B-----5:R-:W-:Y:S01]  /*cbf0*/  FFMA R22, R16, R160.reuse, R23 ;  /* 0x000000a010167223 */ /* 0x0a0fe20000000017 */
[--C-:B------:R-:W-:Y:S02]  /*cc00*/  HADD2.F32 R16, -RZ, R7.reuse.H0_H0 ;  /* 0x20000007ff107230 */ /* 0x100fe40000004100 */
[-C--:B------:R-:W-:Y:S01]  /*cc10*/  FMUL R50, R50, R167.reuse ;  /* 0x000000a732327220 */ /* 0x080fe20000400000 */
[-C--:B------:R-:W-:Y:S01]  /*cc20*/  FFMA R51, R17, R160.reuse, R20 ;  /* 0x000000a011337223 */ /* 0x080fe20000000014 */
[----:B------:R-:W-:Y:S01]  /*cc30*/  FFMA R20, R18, R160, R21 ;  /* 0x000000a012147223 */ /* 0x000fe20000000015 */
[----:B------:R-:W-:Y:S02]  /*cc40*/  HADD2.F32 R18, -RZ, R6.H0_H0 ;  /* 0x20000006ff127230 */ /* 0x000fe40000004100 */
[----:B------:R-:W-:Y:S01]  /*cc50*/  FMUL R54, R54, R167 ;  /* 0x000000a736367220 */ /* 0x000fe20000400000 */
[----:B------:R-:W-:-:S02]  /*cc60*/  HADD2.F32 R52, -RZ, R7.H1_H1 ;  /* 0x30000007ff347230 */ /* 0x000fc40000004100 */
[-C--:B------:R-:W-:Y:S01]  /*cc70*/  FMUL R49, R16, R167.reuse ;  /* 0x000000a710317220 */ /* 0x080fe20000400000 */
[----:B------:R-:W-:Y:S01]  /*cc80*/  F2FP.F16.F32.PACK_AB R16, R25, R24 ;  /* 0x000000181910723e */ /* 0x000fe200000000ff */
[-C--:B------:R-:W-:Y:S01]  /*cc90*/  FFMA R23, R19, R160.reuse, R54 ;  /* 0x000000a013177223 */ /* 0x080fe20000000036 */
[----:B------:R-:W-:Y:S01]  /*cca0*/  IADD3 R25, PT, PT, R161, 0x30, RZ ;  /* 0x00000030a1197810 */ /* 0x000fe20007ffe0ff */
[-C--:B---3--:R-:W-:Y:S01]  /*ccb0*/  FFMA R50, R13, R160.reuse, R50 ;  /* 0x000000a00d327223 */ /* 0x088fe20000000032 */
[----:B------:R-:W-:Y:S01]  /*ccc0*/  LOP3.LUT R13, R44, 0xfffffffe, RZ, 0xc0, !PT ;  /* 0xfffffffe2c0d7812 */ /* 0x000fe200078ec0ff */
[----:B------:R-:W-:Y:S01]  /*ccd0*/  FMUL R21, R18, R167 ;  /* 0x000000a712157220 */ /* 0x000fe20000400000 */
[----:B------:R-:W-:Y:S01]  /*cce0*/  IADD3 R44, P2, PT, R156, R45, RZ ;  /* 0x0000002d9c2c7210 */ /* 0x000fe20007f5e0ff */
[----:B------:R-:W-:Y:S01]  /*ccf0*/  FMUL R52, R52, R167 ;  /* 0x000000a734347220 */ /* 0x000fe20000400000 */
[----:B------:R-:W-:Y:S01]  /*cd00*/  FFMA R49, R14, R160, R49 ;  /* 0x000000a00e317223 */ /* 0x000fe20000000031 */
[----:B------:R-:W-:Y:S01]  /*cd10*/  F2FP.F16.F32.PACK_AB R19, R53, R46 ;  /* 0x0000002e3513723e */ /* 0x000fe200000000ff */
[-C--:B------:R-:W-:Y:S01]  /*cd20*/  FFMA R21, R12, R160.reuse, R21 ;  /* 0x000000a00c157223 */ /* 0x080fe20000000015 */
[----:B------:R-:W-:Y:S01]  /*cd30*/  LOP3.LUT R14, R39, 0x1fffffff, RZ, 0xc0, !PT ;  /* 0x1fffffff270e7812 */ /* 0x000fe200078ec0ff */
[----:B------:R-:W-:Y:S01]  /*cd40*/  FFMA R52, R15, R160, R52 ;  /* 0x000000a00f347223 */ /* 0x000fe20000000034 */
[----:B------:R-:W-:-:S02]  /*cd50*/  IADD3 R46, P1, PT, R156, R13, RZ ;  /* 0x0000000d9c2e7210 */ /* 0x000fc40007f3e0ff */
[----:B------:R-:W-:Y:S02]  /*cd60*/  IADD3.X R45, PT, PT, R157, R38, RZ, P2, !PT ;  /* 0x000000269d2d7210 */ /* 0x000fe400017fe4ff */
        /* <DEDUP_REMOVED lines=18> */
[-C--:B------:R-:W-:Y:S02]  /*ce90*/  LEA.HI R20, R25, R28.reuse, RZ, 0x1c ;  /* 0x0000001c19147211 */ /* 0x080fe400078fe0ff */
[----:B------:R-:W-:Y:S01]  /*cea0*/  LEA.HI R24, R27, R28, RZ, 0x1c ;  /* 0x0000001c1b187211 */ /* 0x000fe200078fe0ff */
[----:B------:R-:W-:Y:S01]  /*ceb0*/  BAR.SYNC.DEFER_BLOCKING 0x0 ;  /* 0x0000000000007b1d */ /* 0x000fe20000010000 */
[-C--:B------:R-:W-:Y:S01]  /*cec0*/  ISETP.LT.AND P4, PT, R25, R158.reuse, P0 ;  /* 0x0000009e1900720c */ /* 0x080fe20000781270 */
[----:B------:R-:W-:Y:S01]  /*ced0*/  IMAD.WIDE R36, R20, R165, R36 ;  /* 0x000000a514247225 */ /* 0x000fe200078e0224 */
[----:B------:R-:W-:-:S03]  /*cee0*/  ISETP.LT.AND P3, PT, R27, R158, P0 ;  /* 0x0000009e1b00720c */ /* 0x000fc60000761270 */
[----:B------:R-:W-:Y:S01]  /*cef0*/  IMAD.WIDE R42, R24, R165, R32 ;  /* 0x000000a5182a7225 */ /* 0x000fe200078e0220 */
[C---:B------:R-:W-:Y:S02]  /*cf00*/  SHF.L.U64.HI R32, R36.reuse, 0x1, R37 ;  /* 0x0000000124207819 */ /* 0x040fe40000010225 */
[----:B------:R-:W-:Y:S02]  /*cf10*/  SHF.L.U32 R37, R36, 0x1, RZ ;  /* 0x0000000124257819 */ /* 0x000fe400000006ff */
        /* <DEDUP_REMOVED lines=13> */
[----:B------:R-:W5:Y:S04]  /*cff0*/  LDS.128 R16, [R0] ;  /* 0x0000000000107984 */ /* 0x000f680000000c00 */
[----:B------:R-:W5:Y:S04]  /*d000*/  LDS.128 R12, [R29] ;  /* 0x000000001d0c7984 */ /* 0x000f680000000c00 */
[----:B------:R-:W4:Y:S01]  /*d010*/  LDS.128 R20, [R0+0x440] ;  /* 0x0004400000147984 */ /* 0x000f220000000c00 */
[----:B---3--:R-:W-:-:S02]  /*d020*/  HADD2.F32 R24, -RZ, R8.H0_H0 ;  /* 0x20000008ff187230 */ /* 0x008fc40000004100 */
[----:B------:R-:W-:Y:S02]  /*d030*/  HADD2.F32 R48, -RZ, R8.H1_H1 ;  /* 0x30000008ff307230 */ /* 0x000fe40000004100 */
[--C-:B-1----:R-:W-:Y:S02]  /*d040*/  HADD2.F32 R44, -RZ, R9.reuse.H0_H0 ;  /* 0x20000009ff2c7230 */ /* 0x102fe40000004100 */
[-C--:B------:R-:W-:Y:S01]  /*d050*/  FMUL R43, R24, R167.reuse ;  /* 0x000000a7182b7220 */ /* 0x080fe20000400000 */
[----:B--2---:R-:W-:Y:S01]  /*d060*/  HADD2.F32 R46, -RZ, R9.H1_H1 ;  /* 0x30000009ff2e7230 */ /* 0x004fe20000004100 */
[----:B------:R-:W1:Y:S01]  /*d070*/  LDS.128 R24, [R29+0x440] ;  /* 0x000440001d187984 */ /* 0x000e620000000c00 */
[-C--:B------:R-:W-:Y:S01]  /*d080*/  FMUL R48, R48, R167.reuse ;  /* 0x000000a730307220 */ /* 0x080fe20000400000 */
[-C--:B------:R-:W-:Y:S01]  /*d090*/  FMUL R45, R44, R167.reuse ;  /* 0x000000a72c2d7220 */ /* 0x080fe20000400000 */
[--C-:B------:R-:W-:Y:S02]  /*d0a0*/  HADD2.F32 R42, -RZ, R10.reuse.H0_H0 ;  /* 0x2000000aff2a7230 */ /* 0x100fe40000004100 */
[----:B------:R-:W-:Y:S01]  /*d0b0*/  FMUL R46, R46, R167 ;  /* 0x000000a72e2e7220 */ /* 0x000fe20000400000 */
[----:B-----5:R-:W-:Y:S01]  /*d0c0*/  FFMA R16, R16, R160, R43 ;  /* 0x000000a010107223 */ /* 0x020fe2000000002b */
[----:B------:R-:W-:-:S02]  /*d0d0*/  HADD2.F32 R44, -RZ, R10.H1_H1 ;  /* 0x3000000aff2c7230 */ /* 0x000fc40000004100 */
[-C--:B------:R-:W-:Y:S01]  /*d0e0*/  FFMA R43, R17, R160.reuse, R48 ;  /* 0x000000a0112b7223 */ /* 0x080fe20000000030 */
[-C--:B------:R-:W-:Y:S01]  /*d0f0*/  FFMA R17, R18, R160.reuse, R45 ;  /* 0x000000a012117223 */ /* 0x080fe2000000002d */
[-C--:B------:R-:W-:Y:S01]  /*d100*/  FFMA R18, R19, R160.reuse, R46 ;  /* 0x000000a013127223 */ /* 0x080fe2000000002e */
[-C--:B------:R-:W-:Y:S01]  /*d110*/  FMUL R19, R42, R167.reuse ;  /* 0x000000a72a137220 */ /* 0x080fe20000400000 */
[--C-:B------:R-:W-:Y:S02]  /*d120*/  HADD2.F32 R42, -RZ, R11.reuse.H0_H0 ;  /* 0x2000000bff2a7230 */ /* 0x100fe40000004100 */
[----:B------:R-:W-:Y:S01]  /*d130*/  FMUL R44, R44, R167 ;  /* 0x000000a72c2c7220 */ /* 0x000fe20000400000 */
[----:B------:R-:W-:Y:S02]  /*d140*/  HADD2.F32 R48, -RZ, R11.H1_H1 ;  /* 0x3000000bff307230 */ /* 0x000fe40000004100 */
[----:B------:R-:W-:Y:S01]  /*d150*/  FFMA R12, R12, R160, R19 ;  /* 0x000000a00c0c7223 */ /* 0x000fe20000000013 */
[----:B----4-:R-:W-:-:S02]  /*d160*/  HADD2.F32 R46, -RZ, R4.H0_H0 ;  /* 0x20000004ff2e7230 */ /* 0x010fc40000004100 */
[-C--:B------:R-:W-:Y:S01]  /*d170*/  FFMA R13, R13, R160.reuse, R44 ;  /* 0x000000a00d0d7223 */ /* 0x080fe2000000002c */
[-C--:B------:R-:W-:Y:S01]  /*d180*/  FMUL R19, R42, R167.reuse ;  /* 0x000000a72a137220 */ /* 0x080fe20000400000 */
[----:B------:R-:W-:Y:S02]  /*d190*/  HADD2.F32 R42, -RZ, R4.H1_H1 ;  /* 0x30000004ff2a7230 */ /* 0x000fe40000004100 */
[-C--:B------:R-:W-:Y:S01]  /*d1a0*/  FMUL R48, R48, R167.reuse ;  /* 0x000000a730307220 */ /* 0x080fe20000400000 */
[----:B------:R-:W-:Y:S02]  /*d1b0*/  HADD2.F32 R44, -RZ, R5.H0_H0 ;  /* 0x20000005ff2c7230 */ /* 0x000fe40000004100 */
[----:B------:R-:W-:Y:S01]  /*d1c0*/  FFMA R14, R14, R160, R19 ;  /* 0x000000a00e0e7223 */ /* 0x000fe20000000013 */
[-C--:B------:R-:W-:Y:S01]  /*d1d0*/  FMUL R45, R46, R167.reuse ;  /* 0x000000a72e2d7220 */ /* 0x080fe20000400000 */
[----:B------:R-:W-:Y:S01]  /*d1e0*/  FMUL R42, R42, R167 ;  /* 0x000000a72a2a7220 */ /* 0x000fe20000400000 */
[----:B------:R-:W-:-:S02]  /*d1f0*/  HADD2.F32 R46, -RZ, R7.H0_H0 ;  /* 0x20000007ff2e7230 */ /* 0x000fc40000004100 */
[-C--:B------:R-:W-:Y:S01]  /*d200*/  FMUL R19, R44, R167.reuse ;  /* 0x000000a72c137220 */ /* 0x080fe20000400000 */
[-C--:B------:R-:W-:Y:S01]  /*d210*/  FFMA R15, R15, R160.reuse, R48 ;  /* 0x000000a00f0f7223 */ /* 0x080fe20000000030 */
[--C-:B------:R-:W-:Y:S02]  /*d220*/  HADD2.F32 R48, -RZ, R6.reuse.H0_H0 ;  /* 0x20000006ff307230 */ /* 0x100fe40000004100 */
[-C--:B------:R-:W-:Y:S01]  /*d230*/  FFMA R20, R20, R160.reuse, R45 ;  /* 0x000000a014147223 */ /* 0x080fe2000000002d */
[-C--:B------:R-:W-:Y:S01]  /*d240*/  FFMA R45, R21, R160.reuse, R42 ;  /* 0x000000a0152d7223 */ /* 0x080fe2000000002a */
[----:B------:R-:W-:Y:S01]  /*d250*/  FFMA R22, R22, R160, R19 ;  /* 0x000000a016167223 */ /* 0x000fe20000000013 */
[----:B------:R-:W-:Y:S02]  /*d260*/  HADD2.F32 R42, -RZ, R7.H1_H1 ;  /* 0x30000007ff2a7230 */ /* 0x000fe40000004100 */
[-C--:B------:R-:W-:Y:S01]  /*d270*/  FMUL R19, R46, R167.reuse ;  /* 0x000000a72e137220 */ /* 0x080fe20000400000 */
[----:B------:R-:W-:Y:S01]  /*d280*/  FMUL R21, R48, R167 ;  /* 0x000000a730157220 */ /* 0x000fe20000400000 */
[----:B------:R-:W-:Y:S01]  /*d290*/  HADD2.F32 R50, -RZ, R5.H1_H1 ;  /* 0x30000005ff327230 */ /* 0x000fe20000004100 */
[----:B------:R-:W-:Y:S01]  /*d2a0*/  F2FP.F16.F32.PACK_AB R17, R18, R17 ;  /* 0x000000111211723e */ /* 0x000fe200000000ff */
[----:B------:R-:W-:-:S02]  /*d2b0*/  HADD2.F32 R44, -RZ, R6.H1_H1 ;  /* 0x30000006ff2c7230 */ /* 0x000fc40000004100 */
[-C--:B------:R-:W-:Y:S01]  /*d2c0*/  FMUL R42, R42, R167.reuse ;  /* 0x000000a72a2a7220 */ /* 0x080fe20000400000 */
[----:B------:R-:W-:Y:S01]  /*d2d0*/  F2FP.F16.F32.PACK_AB R16, R43, R16 ;  /* 0x000000102b10723e */ /* 0x000fe200000000ff */
[----:B------:R-:W-:Y:S01]  /*d2e0*/  FMUL R50, R50, R167 ;  /* 0x000000a732327220 */ /* 0x000fe20000400000 */
[-C--:B-1----:R-:W-:Y:S01]  /*d2f0*/  FFMA R26, R26, R160.reuse, R19 ;  /* 0x000000a01a1a7223 */ /* 0x082fe20000000013 */
[----:B------:R-:W-:Y:S01]  /*d300*/  LOP3.LUT R19, R36, 0xfffffffe, RZ, 0xc0, !PT ;  /* 0xfffffffe24137812 */ /* 0x000fe200078ec0ff */
[-C--:B------:R-:W-:Y:S01]  /*d310*/  FFMA R24, R24, R160.reuse, R21 ;  /* 0x000000a018187223 */ /* 0x080fe20000000015 */
[----:B------:R-:W-:Y:S01]  /*d320*/  IADD3 R36, P2, PT, R156, R37, RZ ;  /* 0x000000259c247210 */ /* 0x000fe20007f5e0ff */
[----:B------:R-:W-:Y:S01]  /*d330*/  FMUL R44, R44, R167 ;  /* 0x000000a72c2c7220 */ /* 0x000fe20000400000 */
[----:B------:R-:W-:Y:S01]  /*d340*/  IADD3 R21, PT, PT, R161, 0x38, RZ ;  /* 0x00000038a1157810 */ /* 0x000fe20007ffe0ff */
[-C--:B------:R-:W-:Y:S01]  /*d350*/  FFMA R27, R27, R160.reuse, R42 ;  /* 0x000000a01b1b7223 */ /* 0x080fe2000000002a */
[----:B------:R-:W-:Y:S01]  /*d360*/  LOP3.LUT R42, R33, 0x1fffffff, RZ, 0xc0, !PT ;  /* 0x1fffffff212a7812 */ /* 0x000fe200078ec0ff */
[-C--:B------:R-:W-:Y:S01]  /*d370*/  FFMA R23, R23, R160.reuse, R50 ;  /* 0x000000a017177223 */ /* 0x080fe20000000032 */
[----:B------:R-:W-:Y:S01]  /*d380*/  IADD3 R46, P1, PT, R156, R19, RZ ;  /* 0x000000139c2e7210 */ /* 0x000fe20007f3e0ff */
[----:B------:R-:W-:Y:S01]  /*d390*/  FFMA R25, R25, R160, R44 ;  /* 0x000000a019197223 */ /* 0x000fe2000000002c */
[----:B------:R-:W-:-:S02]  /*d3a0*/  IADD3.X R37, PT, PT, R157, R32, RZ, P2, !PT ;  /* 0x000000209d257210 */ /* 0x000fc400017fe4ff */
[----:B------:R-:W-:Y:S02]  /*d3b0*/  ISETP.LT.AND P2, PT, R21, R158, P6 ;  /* 0x0000009e1500720c */ /* 0x000fe40003741270 */
[----:B------:R-:W-:Y:S02]  /*d3c0*/  IADD3.X R47, PT, PT, R157, R42, RZ, P1, !PT ;  /* 0x0000002a9d2f7210 */ /* 0x000fe40000ffe4ff */
        /* <DEDUP_REMOVED lines=16> */
[-C--:B------:R-:W-:Y:S01]  /*d4d0*/  ISETP.LT.AND P1, PT, R21, R158.reuse, P0 ;  /* 0x0000009e1500720c */ /* 0x080fe20000721270 */
[----:B------:R-:W-:Y:S01]  /*d4e0*/  BAR.SYNC.DEFER_BLOCKING 0x0 ;  /* 0x0000000000007b1d */ /* 0x000fe20000010000 */
[----:B------:R-:W-:Y:S02]  /*d4f0*/  ISETP.LT.AND P3, PT, R161, R158, P0 ;  /* 0x0000009ea100720c */ /* 0x000fe40000761270 */
[-C--:B---3--:R-:W-:Y:S02]  /*d500*/  LEA.HI R2, R21, R28.reuse, RZ, 0x1c ;  /* 0x0000001c15027211 */ /* 0x088fe400078fe0ff */
[----:B------:R-:W-:Y:S01]  /*d510*/  LEA.HI R28, R161, R28, RZ, 0x1c ;  /* 0x0000001ca11c7211 */ /* 0x000fe200078fe0ff */
[----:B------:R-:W-:Y:S02]  /*d520*/  STS.64 [R164], R146 ;  /* 0x00000092a4007388 */ /* 0x000fe40000000a00 */
[----:B------:R-:W-:-:S02]  /*d530*/  IMAD.WIDE R2, R2, R165, R40 ;  /* 0x000000a502027225 */ /* 0x000fc400078e0228 */
[----:B------:R-:W-:Y:S02]  /*d540*/  STS.64 [R164+0x20], R142 ;  /* 0x0000208ea4007388 */ /* 0x000fe40000000a00 */
[----:B------:R-:W-:Y:S01]  /*d550*/  IMAD.WIDE R30, R28, R165, R30 ;  /* 0x000000a51c1e7225 */ /* 0x000fe200078e021e */
[C---:B------:R-:W-:Y:S01]  /*d560*/  SHF.L.U32 R20, R2.reuse, 0x1, RZ ;  /* 0x0000000102147819 */ /* 0x040fe200000006ff */
[----:B------:R-:W-:Y:S01]  /*d570*/  STS.64 [R164+0x40], R138 ;  /* 0x0000408aa4007388 */ /* 0x000fe20000000a00 */
[----:B------:R-:W-:Y:S02]  /*d580*/  SHF.L.U64.HI R3, R2, 0x1, R3 ;  /* 0x0000000102037819 */ /* 0x000fe40000010203 */
[C---:B------:R-:W-:Y:S01]  /*d590*/  SHF.L.U32 R22, R30.reuse, 0x1, RZ ;  /* 0x000000011e167819 */ /* 0x040fe200000006ff */
[----:B------:R-:W-:Y:S01]  /*d5a0*/  STS.64 [R164+0x60], R134 ;  /* 0x00006086a4007388 */ /* 0x000fe20000000a00 */
[----:B------:R-:W-:Y:S02]  /*d5b0*/  SHF.L.U64.HI R2, R30, 0x1, R31 ;  /* 0x000000011e027819 */ /* 0x000fe4000001021f */
[----:B------:R-:W-:Y:S01]  /*d5c0*/  LOP3.LUT R21, R20, 0xfffffffe, RZ, 0xc0, !PT ;  /* 0xfffffffe14157812 */ /* 0x000fe200078ec0ff */
[----:B------:R-:W-:Y:S01]  /*d5d0*/  STS.64 [R166+0x80], R130 ;  /* 0x00008082a6007388 */ /* 0x000fe20000000a00 */
[----:B------:R-:W-:-:S02]  /*d5e0*/  LOP3.LUT R23, R22, 0xfffffffe, RZ, 0xc0, !PT ;  /* 0xfffffffe16177812 */ /* 0x000fc400078ec0ff */
[C---:B------:R-:W-:Y:S01]  /*d5f0*/  IADD3 R20, P2, PT, R156.reuse, R21, RZ ;  /* 0x000000159c147210 */ /* 0x040fe20007f5e0ff */
[----:B------:R-:W-:Y:S01]  /*d600*/  STS.64 [R166+0xa0], R126 ;  /* 0x0000a07ea6007388 */ /* 0x000fe20000000a00 */
[----:B------:R-:W-:Y:S02]  /*d610*/  IADD3 R22, P0, PT, R156, R23, RZ ;  /* 0x000000179c167210 */ /* 0x000fe40007f1e0ff */
[----:B------:R-:W-:Y:S01]  /*d620*/  LOP3.LUT R2, R2, 0x1fffffff, RZ, 0xc0, !PT ;  /* 0x1fffffff02027812 */ /* 0x000fe200078ec0ff */
[----:B------:R-:W-:Y:S04]  /*d630*/  STS.64 [R166+0xc0], R122 ;  /* 0x0000c07aa6007388 */ /* 0x000fe80000000a00 */
[----:B------:R-:W-:Y:S01]  /*d640*/  STS.64 [R166+0xe0], R118 ;  /* 0x0000e076a6007388 */ /* 0x000fe20000000a00 */
[----:B------:R-:W-:Y:S06]  /*d650*/  BAR.SYNC.DEFER_BLOCKING 0x0 ;  /* 0x0000000000007b1d */ /* 0x000fec0000010000 */
[----:B------:R-:W3:Y:S04]  /*d660*/  LDS.128 R12, [R0] ;  /* 0x00000000000c7984 */ /* 0x000ee80000000c00 */
[----:B------:R-:W5:Y:S01]  /*d670*/  LDS.128 R16, [R29] ;  /* 0x000000001d107984 */ /* 0x000f620000000c00 */
[----:B--2---:R-:W-:-:S02]  /*d680*/  HADD2.F32 R26, -RZ, R8.H0_H0 ;  /* 0x20000008ff1a7230 */ /* 0x004fc40000004100 */
[--C-:B------:R-:W-:Y:S02]  /*d690*/  HADD2.F32 R28, -RZ, R9.reuse.H0_H0 ;  /* 0x20000009ff1c7230 */ /* 0x100fe40000004100 */
[----:B-1----:R-:W-:Y:S02]  /*d6a0*/  HADD2.F32 R36, -RZ, R9.H1_H1 ;  /* 0x30000009ff247230 */ /* 0x002fe40000004100 */
[-C--:B------:R-:W-:Y:S01]  /*d6b0*/  FMUL R9, R26, R167.reuse ;  /* 0x000000a71a097220 */ /* 0x080fe20000400000 */
[----:B------:R-:W-:Y:S02]  /*d6c0*/  HADD2.F32 R30, -RZ, R8.H1_H1 ;  /* 0x30000008ff1e7230 */ /* 0x000fe40000004100 */
[----:B------:R-:W-:Y:S01]  /*d6d0*/  FMUL R21, R28, R167 ;  /* 0x000000a71c157220 */ /* 0x000fe20000400000 */
[--C-:B------:R-:W-:Y:S02]  /*d6e0*/  HADD2.F32 R24, -RZ, R10.reuse.H0_H0 ;  /* 0x2000000aff187230 */ /* 0x100fe40000004100 */
[----:B---3--:R-:W-:Y:S01]  /*d6f0*/  FFMA R12, R12, R160, R9 ;  /* 0x000000a00c0c7223 */ /* 0x008fe20000000009 */
[----:B------:R-:W-:-:S02]  /*d700*/  HADD2.F32 R32, -RZ, R10.H1_H1 ;  /* 0x3000000aff207230 */ /* 0x000fc40000004100 */
[-C--:B------:R-:W-:Y:S01]  /*d710*/  FMUL R38, R30, R167.reuse ;  /* 0x000000a71e267220 */ /* 0x080fe20000400000 */
[--C-:B------:R-:W-:Y:S01]  /*d720*/  HADD2.F32 R26, -RZ, R11.reuse.H0_H0 ;  /* 0x2000000bff1a7230 */ /* 0x100fe20000004100 */
[----:B------:R-:W1:Y:S01]  /*d730*/  LDS.128 R28, [R29+0x440] ;  /* 0x000440001d1c7984 */ /* 0x000e620000000c00 */
[----:B------:R-:W-:Y:S02]  /*d740*/  HADD2.F32 R34, -RZ, R11.H1_H1 ;  /* 0x3000000bff227230 */ /* 0x000fe40000004100 */
[-C--:B------:R-:W-:Y:S01]  /*d750*/  FMUL R36, R36, R167.reuse ;  /* 0x000000a724247220 */ /* 0x080fe20000400000 */
[-C--:B------:R-:W-:Y:S01]  /*d760*/  FFMA R14, R14, R160.reuse, R21 ;  /* 0x000000a00e0e7223 */ /* 0x080fe20000000015 */
[----:B------:R2:W3:Y:S01]  /*d770*/  LDS.128 R8, [R0+0x440] ;  /* 0x0004400000087984 */ /* 0x0004e20000000c00 */
[-C--:B------:R-:W-:Y:S01]  /*d780*/  FMUL R21, R24, R167.reuse ;  /* 0x000000a718157220 */ /* 0x080fe20000400000 */
[-C--:B------:R-:W-:Y:S01]  /*d790*/  FMUL R32, R32, R167.reuse ;  /* 0x000000a720207220 */ /* 0x080fe20000400000 */
        /* <DEDUP_REMOVED lines=36> */
[-C--:B---3--:R-:W-:Y:S01]  /*d9e0*/  FFMA R3, R8, R160.reuse, R3 ;  /* 0x000000a008037223 */ /* 0x088fe20000000003 */
        /* <DEDUP_REMOVED lines=10> */
.L_x_2980:
[-C--:B----4-:R-:W-:Y:S01]  /*da90*/  IABS R4, R168.reuse ;  /* 0x000000a800047213 */ /* 0x090fe20000000000 */
[----:B------:R-:W2:Y:S01]  /*daa0*/  S2R R159, SR_TID.X ;  /* 0x00000000009f7919 */ /* 0x000ea20000002100 */
[----:B------:R-:W-:Y:S01]  /*dab0*/  IABS R2, R168 ;  /* 0x000000a800027213 */ /* 0x000fe20000000000 */
[----:B------:R-:W-:Y:S05]  /*dac0*/  WARPSYNC.ALL ;  /* 0x0000000000007948 */ /* 0x000fea0003800000 */
[----:B-1----:R-:W1:Y:S01]  /*dad0*/  I2F.RP R5, R4 ;  /* 0x0000000400057306 */ /* 0x002e620000209400 */
[----:B------:R-:W-:Y:S01]  /*dae0*/  IMAD.MOV R2, RZ, RZ, -R2 ;  /* 0x000000ffff027224 */ /* 0x000fe200078e0a02 */
[----:B------:R-:W-:Y:S06]  /*daf0*/  BAR.SYNC.DEFER_BLOCKING 0x0 ;  /* 0x0000000000007b1d */ /* 0x000fec0000010000 */
[----:B-1----:R-:W1:Y:S01]  /*db00*/  MUFU.RCP R8, R5 ;  /* 0x0000000500087308 */ /* 0x002e620000001000 */
[----:B--2---:R-:W-:Y:S01]  /*db10*/  IMAD.SHL.U32 R7, R159, 0x2, RZ ;  /* 0x000000029f077824 */ /* 0x004fe200078e00ff */
[----:B------:R2:W-:Y:S04]  /*db20*/  STS.64 [R164], R16 ;  /* 0x00000010a4007388 */ /* 0x0005e80000000a00 */
[----:B------:R-:W-:Y:S01]  /*db30*/  STS.64 [R164+0x20], R24 ;  /* 0x00002018a4007388 */ /* 0x000fe20000000a00 */
[----:B------:R-:W-:Y:S01]  /*db40*/  LOP3.LUT R7, R7, 0x1e, RZ, 0xc0, !PT ;  /* 0x0000001e07077812 */ /* 0x000fe200078ec0ff */
[----:B-1----:R-:W-:-:S02]  /*db50*/  VIADD R8, R8, 0xffffffe ;  /* 0x0ffffffe08087836 */ /* 0x002fc40000000000 */
[----:B------:R1:W-:Y:S02]  /*db60*/  STS.64 [R164+0x40], R28 ;  /* 0x0000401ca4007388 */ /* 0x0003e40000000a00 */
[----:B------:R-:W3:Y:S02]  /*db70*/  F2I.FTZ.U32.TRUNC.NTZ R9, R8 ;  /* 0x0000000800097305 */ /* 0x000ee4000021f000 */
[----:B------:R-:W-:Y:S04]  /*db80*/  STS.64 [R164+0x60], R32 ;  /* 0x00006020a4007388 */ /* 0x000fe80000000a00 */
[----:B------:R-:W-:Y:S04]  /*db90*/  STS.64 [R166+0x80], R36 ;  /* 0x00008024a6007388 */ /* 0x000fe80000000a00 */
[----:B------:R-:W-:Y:S04]  /*dba0*/  STS.64 [R166+0xa0], R40 ;  /* 0x0000a028a6007388 */ /* 0x000fe80000000a00 */
[----:B------:R-:W-:Y:S01]  /*dbb0*/  STS.64 [R166+0xc0], R44 ;  /* 0x0000c02ca6007388 */ /* 0x000fe20000000a00 */
[----:B---3--:R-:W-:-:S02]  /*dbc0*/  IMAD.MOV R3, RZ, RZ, -R9 ;  /* 0x000000ffff037224 */ /* 0x008fc400078e0a09 */
[----:B------:R-:W-:Y:S01]  /*dbd0*/  IMAD.MOV.U32 R8, RZ, RZ, RZ ;  /* 0x000000ffff087224 */ /* 0x000fe200078e00ff */
[----:B------:R-:W-:Y:S01]  /*dbe0*/  STS.64 [R166+0xe0], R48 ;  /* 0x0000e030a6007388 */ /* 0x000fe20000000a00 */
[----:B------:R-:W-:Y:S01]  /*dbf0*/  IMAD R6, R3, R4, RZ ;  /* 0x0000000403067224 */ /* 0x000fe200078e02ff */
[----:B------:R-:W-:Y:S01]  /*dc00*/  IABS R3, R149 ;  /* 0x0000009500037213 */ /* 0x000fe20000000000 */
[----:B--2---:R-:W-:Y:S01]  /*dc10*/  VIADD R17, R161, 0x2 ;  /* 0x00000002a1117836 */ /* 0x004fe20000000000 */
[----:B------:R-:W-:Y:S01]  /*dc20*/  BAR.SYNC.DEFER_BLOCKING 0x0 ;  /* 0x0000000000007b1d */ /* 0x000fe20000010000 */
[----:B------:R-:W-:-:S06]  /*dc30*/  IMAD.HI.U32 R6, R9, R6, R8 ;  /* 0x0000000609067227 */ /* 0x000fcc00078e0008 */
[----:B------:R-:W-:Y:S01]  /*dc40*/  IMAD.HI.U32 R5, R6, R3, RZ ;  /* 0x0000000306057227 */ /* 0x000fe200078e00ff */
[----:B------:R-:W-:-:S03]  /*dc50*/  SHF.R.U32.HI R6, RZ, 0x2, R159 ;  /* 0x00000002ff067819 */ /* 0x000fc6000001169f */
[----:B------:R-:W-:Y:S01]  /*dc60*/  IMAD R3, R5, R2, R3 ;  /* 0x0000000205037224 */ /* 0x000fe200078e0203 */
[----:B------:R-:W-:Y:S02]  /*dc70*/  LOP3.LUT R2, R149, R168, RZ, 0x3c, !PT ;  /* 0x000000a895027212 */ /* 0x000fe400078e3cff */
[----:B------:R-:W-:Y:S02]  /*dc80*/  LOP3.LUT R6, R7, 0x1, R6, 0xf4, !PT ;  /* 0x0000000107067812 */ /* 0x000fe400078ef406 */
[----:B------:R-:W-:Y:S02]  /*dc90*/  ISETP.GT.U32.AND P1, PT, R4, R3, PT ;  /* 0x000000030400720c */ /* 0x000fe40003f24070 */
[----:B------:R-:W-:Y:S01]  /*dca0*/  ISETP.GE.AND P2, PT, R2, RZ, PT ;  /* 0x000000ff0200720c */ /* 0x000fe20003f46270 */
[----:B------:R-:W2:Y:S04]  /*dcb0*/  LDS.128 R20, [R0] ;  /* 0x0000000000147984 */ /* 0x000ea80000000c00 */
[----:B------:R-:W3:Y:S06]  /*dcc0*/  LDS.128 R8, [R0+0x440] ;  /* 0x0004400000087984 */ /* 0x000eec0000000c00 */
[----:B------:R-:W-:Y:S01]  /*dcd0*/  @!P1 IADD3 R3, PT, PT, R3, -R4, RZ ;  /* 0x8000000403039210 */ /* 0x000fe20007ffe0ff */
[----:B------:R-:W-:Y:S01]  /*dce0*/  @!P1 VIADD R5, R5, 0x1 ;  /* 0x0000000105059836 */ /* 0x000fe20000000000 */
[----:B------:R-:W-:-:S02]  /*dcf0*/  ISETP.NE.AND P1, PT, R168, RZ, PT ;  /* 0x000000ffa800720c */ /* 0x000fc40003f25270 */
[----:B------:R-:W-:Y:S02]  /*dd00*/  ISETP.GE.U32.AND P3, PT, R3, R4, PT ;  /* 0x000000040300720c */ /* 0x000fe40003f66070 */
[--C-:B------:R-:W-:Y:S02]  /*dd10*/  SHF.R.U32.HI R4, RZ, 0x4, R159.reuse ;  /* 0x00000004ff047819 */ /* 0x100fe4000001169f */
[----:B------:R-:W-:Y:S02]  /*dd20*/  SHF.R.U32.HI R3, RZ, 0x3, R159 ;  /* 0x00000003ff037819 */ /* 0x000fe4000001169f */
[----:B------:R-:W-:-:S04]  /*dd30*/  LOP3.LUT R4, R4, 0x1, RZ, 0xc0, !PT ;  /* 0x0000000104047812 */ /* 0x000fc800078ec0ff */
[C-C-:B------:R-:W-:Y:S02]  /*dd40*/  LOP3.LUT R2, R4.reuse, 0x70, R3.reuse, 0xf8, !PT ;  /* 0x0000007004027812 */ /* 0x140fe400078ef803 */
[--C-:B-1----:R-:W-:Y:S01]  /*dd50*/  LOP3.LUT R28, R4, 0x4, R3.reuse, 0xf8, !PT ;  /* 0x00000004041c7812 */ /* 0x102fe200078ef803 */
[----:B------:R-:W-:Y:S01]  /*dd60*/  @P3 VIADD R5, R5, 0x1 ;  /* 0x0000000105053836 */ /* 0x000fe20000000000 */
[----:B------:R-:W-:-:S03]  /*dd70*/  LOP3.LUT R2, R2, 0x8, R3, 0xf8, !PT ;  /* 0x0000000802027812 */ /* 0x000fc600078ef803 */
[----:B------:R-:W-:Y:S01]  /*dd80*/  @!P2 IMAD.MOV R5, RZ, RZ, -R5 ;  /* 0x000000ffff05a224 */ /* 0x000fe200078e0a05 */
[----:B------:R-:W-:Y:S02]  /*dd90*/  @!P1 LOP3.LUT R5, RZ, R168, RZ, 0x33, !PT ;  /* 0x000000a8ff059212 */ /* 0x000fe400078e33ff */
[----:B------:R-:W-:Y:S02]  /*dda0*/  LOP3.LUT R7, R2, 0x4, R3, 0xf8, !PT ;  /* 0x0000000402077812 */ /* 0x000fe400078ef803 */
[--C-:B------:R-:W-:Y:S01]  /*ddb0*/  SHF.R.S32.HI R16, RZ, 0x1f, R5.reuse ;  /* 0x0000001fff107819 */ /* 0x100fe20000011405 */
[----:B------:R-:W-:Y:S01]  /*ddc0*/  IMAD.MOV R24, RZ, RZ, -R5 ;  /* 0x000000ffff187224 */ /* 0x000fe200078e0a05 */
[----:B------:R-:W-:Y:S01]  /*ddd0*/  ISETP.LT.AND P1, PT, R17, R158, P0 ;  /* 0x0000009e1100720c */ /* 0x000fe20000721270 */
[----:B------:R-:W-:Y:S01]  /*dde0*/  IMAD R7, R7, 0x22, R6 ;  /* 0x0000002207077824 */ /* 0x000fe200078e0206 */
[----:B------:R-:W-:Y:S01]  /*ddf0*/  LEA.HI R16, R16, R5, RZ, 0x3 ;  /* 0x0000000510107211 */ /* 0x000fe200078f18ff */
[----:B------:R-:W-:Y:S01]  /*de00*/  IMAD R149, R168, R24, R149 ;  /* 0x00000018a8957224 */ /* 0x000fe200078e0295 */
[----:B------:R-:W-:-:S02]  /*de10*/  ISETP.LT.AND P2, PT, R161, R158, P0 ;  /* 0x0000009ea100720c */ /* 0x000fc40000741270 */
[----:B------:R-:W-:Y:S01]  /*de20*/  LOP3.LUT R6, R16, 0xffffff8, RZ, 0xc0, !PT ;  /* 0x0ffffff810067812 */ /* 0x000fe200078ec0ff */
[----:B--2---:R-:W-:Y:S01]  /*de30*/  FMUL R20, R20, R160 ;  /* 0x000000a014147220 */ /* 0x004fe20000400000 */
[----:B------:R-:W-:Y:S01]  /*de40*/  LEA R2, R7, R12, 0x4 ;  /* 0x0000000c07027211 */ /* 0x000fe200078e20ff */
[-C--:B------:R-:W-:Y:S01]  /*de50*/  FMUL R21, R21, R160.reuse ;  /* 0x000000a015157220 */ /* 0x080fe20000400000 */
[----:B------:R-:W-:Y:S01]  /*de60*/  SHF.R.S32.HI R25, RZ, 0x3, R16 ;  /* 0x00000003ff197819 */ /* 0x000fe20000011410 */
[----:B------:R-:W-:Y:S02]  /*de70*/  IMAD.IADD R6, R5, 0x1, -R6 ;  /* 0x0000000105067824 */ /* 0x000fe400078e0a06 */
[-C--:B---3--:R-:W-:Y:S01]  /*de80*/  FMUL R45, R11, R160.reuse ;  /* 0x000000a00b2d7220 */ /* 0x088fe20000400000 */
[----:B------:R-:W1:Y:S01]  /*de90*/  LDS.128 R12, [R2] ;  /* 0x00000000020c7984 */ /* 0x000e620000000c00 */
[----:B------:R-:W-:Y:S01]  /*dea0*/  FMUL R44, R9, R160 ;  /* 0x000000a0092c7220 */ /* 0x000fe20000400000 */
[----:B------:R-:W-:-:S02]  /*deb0*/  IMAD.SHL.U32 R3, R6, 0x10, RZ ;  /* 0x0000001006037824 */ /* 0x000fc400078e00ff */
[----:B------:R-:W-:Y:S01]  /*dec0*/  FMUL R22, R22, R160 ;  /* 0x000000a016167220 */ /* 0x000fe20000400000 */
[----:B------:R-:W2:Y:S01]  /*ded0*/  LDS.128 R4, [R2+0x440] ;  /* 0x0004400002047984 */ /* 0x000ea20000000c00 */
[----:B------:R-:W-:Y:S02]  /*dee0*/  IMAD R24, R25, R148, RZ ;  /* 0x0000009419187224 */ /* 0x000fe400078e02ff */
[----:B------:R-:W-:Y:S01]  /*def0*/  FMUL R23, R23, R160 ;  /* 0x000000a017177220 */ /* 0x000fe20000400000 */
[C---:B------:R-:W-:Y:S02]  /*df00*/  LOP3.LUT R32, R3.reuse, R28, RZ, 0xfc, !PT ;  /* 0x0000001c03207212 */ /* 0x040fe400078efcff */
[----:B------:R-:W-:Y:S02]  /*df10*/  LOP3.LUT R28, R3, 0xf, R17, 0xf8, !PT ;  /* 0x0000000f031c7812 */ /* 0x000fe400078ef811 */
[----:B------:R-:W-:Y:S01]  /*df20*/  LEA.HI R25, R161, R24, RZ, 0x1c ;  /* 0x00000018a1197211 */ /* 0x000fe200078fe0ff */
[--C-:B------:R-:W-:Y:S01]  /*df30*/  IMAD R32, R32, R168, R149.reuse ;  /* 0x000000a820207224 */ /* 0x100fe200078e0295 */
[----:B------:R-:W-:Y:S01]  /*df40*/  LEA.HI R16, R17, R24, RZ, 0x1c ;  /* 0x0000001811107211 */ /* 0x000fe200078fe0ff */
[----:B------:R-:W-:Y:S01]  /*df50*/  IMAD R28, R28, R168, R149 ;  /* 0x000000a81c1c7224 */ /* 0x000fe200078e0295 */
[----:B------:R-:W-:-:S02]  /*df60*/  F2FP.F16.F32.PACK_AB R9, R23, R22 ;  /* 0x000000161709723e */ /* 0x000fc400000000ff */
[----:B------:R-:W-:Y:S02]  /*df70*/  SHF.R.S32.HI R33, RZ, 0x1f, R32 ;  /* 0x0000001fff217819 */ /* 0x000fe40000011420 */
[----:B------:R-:W-:Y:S01]  /*df80*/  SHF.R.S32.HI R29, RZ, 0x1f, R28 ;  /* 0x0000001fff1d7819 */ /* 0x000fe2000001141c */
[----:B------:R-:W-:-:S04]  /*df90*/  IMAD.WIDE R36, R25, R165, R32 ;  /* 0x000000a519247225 */ /* 0x000fc800078e0220 */
[----:B------:R-:W-:Y:S01]  /*dfa0*/  IMAD.WIDE R40, R16, R165, R28 ;  /* 0x000000a510287225 */ /* 0x000fe200078e021c */
[C---:B------:R-:W-:Y:S02]  /*dfb0*/  SHF.L.U64.HI R16, R36.reuse, 0x1, R37 ;  /* 0x0000000124107819 */ /* 0x040fe40000010225 */
[----:B------:R-:W-:Y:S01]  /*dfc0*/  SHF.L.U32 R36, R36, 0x1, RZ ;  /* 0x0000000124247819 */ /* 0x000fe200000006ff */
[C---:B------:R-:W-:Y:S01]  /*dfd0*/  IMAD.SHL.U32 R25, R40.reuse, 0x2, RZ ;  /* 0x0000000228197824 */ /* 0x040fe200078e00ff */
[----:B------:R-:W-:Y:S01]  /*dfe0*/  SHF.L.U64.HI R17, R40, 0x1, R41 ;  /* 0x0000000128117819 */ /* 0x000fe20000010229 */
[-C--:B------:R-:W-:Y:S01]  /*dff0*/  FMUL R40, R10, R160.reuse ;  /* 0x000000a00a287220 */ /* 0x080fe20000400000 */
[----:B------:R-:W-:Y:S02]  /*e000*/  LOP3.LUT R16, R16, 0x1fffffff, RZ, 0xc0, !PT ;  /* 0x1fffffff10107812 */ /* 0x000fe400078ec0ff */
[----:B------:R-:W-:Y:S01]  /*e010*/  LOP3.LUT R25, R25, 0xfffffffe, RZ, 0xc0, !PT ;  /* 0xfffffffe19197812 */ /* 0x000fe200078ec0ff */
[-C--:B-1----:R-:W-:Y:S01]  /*e020*/  FMUL R14, R14, R160.reuse ;  /* 0x000000a00e0e7220 */ /* 0x082fe20000400000 */
[-C--:B------:R-:W-:Y:S01]  /*e030*/  FMUL R37, R15, R160.reuse ;  /* 0x000000a00f257220 */ /* 0x080fe20000400000 */
[-C--:B------:R-:W-:Y:S01]  /*e040*/  FMUL R12, R12, R160.reuse ;  /* 0x000000a00c0c7220 */ /* 0x080fe20000400000 */
[-C--:B------:R-:W-:Y:S01]  /*e050*/  FMUL R13, R13, R160.reuse ;  /* 0x000000a00d0d7220 */ /* 0x080fe20000400000 */
[-C--:B--2---:R-:W-:Y:S01]  /*e060*/  FMUL R148, R5, R160.reuse ;  /* 0x000000a005947220 */ /* 0x084fe20000400000 */
[----:B------:R-:W-:Y:S01]  /*e070*/  LOP3.LUT R5, R36, 0xfffffffe, RZ, 0xc0, !PT ;  /* 0xfffffffe24057812 */ /* 0x000fe200078ec0ff */
[----:B------:R-:W-:Y:S01]  /*e080*/  FMUL R15, R8, R160 ;  /* 0x000000a0080f7220 */ /* 0x000fe20000400000 */
[----:B------:R-:W-:Y:S01]  /*e090*/  F2FP.F16.F32.PACK_AB R11, R37, R14 ;  /* 0x0000000e250b723e */ /* 0x000fe200000000ff */
[----:B------:R-:W-:Y:S01]  /*e0a0*/  FMUL R41, R4, R160 ;  /* 0x000000a004297220 */ /* 0x000fe20000400000 */
[----:B------:R-:W-:Y:S01]  /*e0b0*/  F2FP.F16.F32.PACK_AB R8, R21, R20 ;  /* 0x000000141508723e */ /* 0x000fe200000000ff */
[----:B------:R-:W-:Y:S01]  /*e0c0*/  FMUL R48, R6, R160 ;  /* 0x000000a006307220 */ /* 0x000fe20000400000 */
[----:B------:R-:W-:Y:S01]  /*e0d0*/  F2FP.F16.F32.PACK_AB R10, R13, R12 ;  /* 0x0000000c0d0a723e */ /* 0x000fe200000000ff */
[----:B------:R-:W-:Y:S01]  /*e0e0*/  FMUL R7, R7, R160 ;  /* 0x000000a007077220 */ /* 0x000fe20000400000 */
[----:B------:R-:W-:-:S02]  /*e0f0*/  IADD3 R14, P4, PT, R156, R5, RZ ;  /* 0x000000059c0e7210 */ /* 0x000fc40007f9e0ff */
[----:B------:R-:W-:Y:S02]  /*e100*/  LOP3.LUT R12, R17, 0x1fffffff, RZ, 0xc0, !PT ;  /* 0x1fffffff110c7812 */ /* 0x000fe400078ec0ff */
[----:B------:R-:W-:Y:S02]  /*e110*/  IADD3 R20, P3, PT, R156, R25, RZ ;  /* 0x000000199c147210 */ /* 0x000fe40007f7e0ff */
[----:B------:R-:W-:Y:S01]  /*e120*/  F2FP.F16.F32.PACK_AB R4, R44, R15 ;  /* 0x0000000f2c04723e */ /* 0x000fe200000000ff */
[----:B------:R-:W-:Y:S01]  /*e130*/  IMAD.X R15, R157, 0x1, R16, P4 ;  /* 0x000000019d0f7824 */ /* 0x000fe200020e0610 */
[----:B------:R-:W-:Y:S01]  /*e140*/  F2FP.F16.F32.PACK_AB R5, R45, R40 ;  /* 0x000000282d05723e */ /* 0x000fe200000000ff */
[----:B------:R-:W-:Y:S01]  /*e150*/  IMAD.X R21, R157, 0x1, R12, P3 ;  /* 0x000000019d157824 */ /* 0x000fe200018e060c */
[----:B------:R-:W-:Y:S02]  /*e160*/  F2FP.F16.F32.PACK_AB R6, R148, R41 ;  /* 0x000000299406723e */ /* 0x000fe400000000ff */
[----:B------:R-:W-:Y:S01]  /*e170*/  F2FP.F16.F32.PACK_AB R7, R7, R48 ;  /* 0x000000300707723e */ /* 0x000fe200000000ff */
[----:B------:R-:W-:Y:S01]  /*e180*/  @P2 STG.E.128 desc[UR36][R14.64], R8 ;  /* 0x000000080e002986 */ /* 0x000fe2000c101d24 */
[----:B------:R-:W-:-:S03]  /*e190*/  IADD3 R17, PT, PT, R161, 0xa, RZ ;  /* 0x0000000aa1117810 */ /* 0x000fc60007ffe0ff */
[----:B------:R-:W-:Y:S01]  /*e1a0*/  @P1 STG.E.128 desc[UR36][R20.64], R4 ;  /* 0x0000000414001986 */ /* 0x000fe2000c101d24 */
[----:B------:R-:W-:Y:S01]  /*e1b0*/  BAR.SYNC.DEFER_BLOCKING 0x0 ;  /* 0x0000000000007b1d */ /* 0x000fe20000010000 */
[----:B------:R-:W-:-:S05]  /*e1c0*/  ISETP.LT.AND P1, PT, R17, R158, P0 ;  /* 0x0000009e1100720c */ /* 0x000fca0000721270 */
[----:B------:R1:W-:Y:S04]  /*e1d0*/  STS.64 [R164], R18 ;  /* 0x00000012a4007388 */ /* 0x0003e80000000a00 */
[----:B------:R2:W-:Y:S04]  /*e1e0*/  STS.64 [R164+0x20], R26 ;  /* 0x0000201aa4007388 */ /* 0x0005e80000000a00 */
[----:B------:R3:W-:Y:S04]  /*e1f0*/  STS.64 [R164+0x40], R30 ;  /* 0x0000401ea4007388 */ /* 0x0007e80000000a00 */
[----:B------:R4:W-:Y:S04]  /*e200*/  STS.64 [R164+0x60], R34 ;  /* 0x00006022a4007388 */ /* 0x0009e80000000a00 */
[----:B------:R-:W-:Y:S04]  /*e210*/  STS.64 [R166+0x80], R38 ;  /* 0x00008026a6007388 */ /* 0x000fe80000000a00 */
[----:B------:R-:W-:Y:S04]  /*e220*/  STS.64 [R166+0xa0], R42 ;  /* 0x0000a02aa6007388 */ /* 0x000fe80000000a00 */
[----:B------:R-:W-:Y:S01]  /*e230*/  STS.64 [R166+0xc0], R46 ;  /* 0x0000c02ea6007388 */ /* 0x000fe20000000a00 */
[----:B-1----:R-:W-:-:S03]  /*e240*/  VIADD R19, R161, 0x8 ;  /* 0x00000008a1137836 */ /* 0x002fc60000000000 */
[----:B------:R-:W-:Y:S01]  /*e250*/  STS.64 [R166+0xe0], R50 ;  /* 0x0000e032a6007388 */ /* 0x000fe20000000a00 */
[----:B------:R-:W-:Y:S01]  /*e260*/  BAR.SYNC.DEFER_BLOCKING 0x0 ;  /* 0x0000000000007b1d */ /* 0x000fe20000010000 */
[C---:B--2---:R-:W-:Y:S02]  /*e270*/  LOP3.LUT R26, R3.reuse, 0xf, R19, 0xf8, !PT ;  /* 0x0000000f031a7812 */ /* 0x044fe400078ef813 */
[----:B------:R-:W-:Y:S02]  /*e280*/  LOP3.LUT R3, R3, 0xf, R17, 0xf8, !PT ;  /* 0x0000000f03037812 */ /* 0x000fe400078ef811 */
[C---:B------:R-:W-:Y:S01]  /*e290*/  LEA.HI R16, R19.reuse, R24, RZ, 0x1c ;  /* 0x0000001813107211 */ /* 0x040fe200078fe0ff */
[--C-:B------:R-:W-:Y:S01]  /*e2a0*/  IMAD R26, R26, R168, R149.reuse ;  /* 0x000000a81a1a7224 */ /* 0x100fe200078e0295 */
[----:B------:R-:W-:Y:S01]  /*e2b0*/  ISETP.LT.AND P2, PT, R19, R158, P0 ;  /* 0x0000009e1300720c */ /* 0x000fe20000741270 */
[----:B---3--:R-:W-:Y:S01]  /*e2c0*/  IMAD R30, R3, R168, R149 ;  /* 0x000000a8031e7224 */ /* 0x008fe200078e0295 */
[----:B------:R-:W-:-:S02]  /*e2d0*/  LEA.HI R3, R17, R24, RZ, 0x1c ;  /* 0x0000001811037211 */ /* 0x000fc400078fe0ff */
[----:B------:R-:W-:Y:S02]  /*e2e0*/  SHF.R.S32.HI R27, RZ, 0x1f, R26 ;  /* 0x0000001fff1b7819 */ /* 0x000fe4000001141a */
[----:B------:R-:W-:Y:S01]  /*e2f0*/  SHF.R.S32.HI R31, RZ, 0x1f, R30 ;  /* 0x0000001fff1f7819 */ /* 0x000fe2000001141e */
[----:B------:R-:W-:-:S04]  /*e300*/  IMAD.WIDE R36, R16, R165, R26 ;  /* 0x000000a510247225 */ /* 0x000fc800078e021a */
[----:B----4-:R-:W-:Y:S01]  /*e310*/  IMAD.WIDE R34, R3, R165, R30 ;  /* 0x000000a503227225 */ /* 0x010fe200078e021e */
[C---:B------:R-:W-:Y:S01]  /*e320*/  SHF.L.U64.HI R3, R36.reuse, 0x1, R37 ;  /* 0x0000000124037819 */ /* 0x040fe20000010225 */
[----:B------:R-:W1:Y:S02]  /*e330*/  LDS.128 R12, [R2] ;  /* 0x00000000020c7984 */ /* 0x000e640000000c00 */
[----:B------:R-:W-:Y:S01]  /*e340*/  IMAD.SHL.U32 R18, R36, 0x2, RZ ;  /* 0x0000000224127824 */ /* 0x000fe200078e00ff */
[C---:B------:R-:W-:Y:S01]  /*e350*/  SHF.L.U64.HI R16, R34.reuse, 0x1, R35 ;  /* 0x0000000122107819 */ /* 0x040fe20000010223 */
[----:B------:R-:W-:Y:S01]  /*e360*/  IMAD.SHL.U32 R17, R34, 0x2, RZ ;  /* 0x0000000222117824 */ /* 0x000fe200078e00ff */
[----:B------:R-:W2:Y:S02]  /*e370*/  LDS.128 R4, [R2+0x440] ;  /* 0x0004400002047984 */ /* 0x000ea40000000c00 */
[----:B------:R-:W-:Y:S02]  /*e380*/  LOP3.LUT R16, R16, 0x1fffffff, RZ, 0xc0, !PT ;  /* 0x1fffffff10107812 */ /* 0x000fe400078ec0ff */
[----:B------:R-:W3:Y:S01]  /*e390*/  LDS.128 R8, [R0+0x440] ;  /* 0x0004400000087984 */ /* 0x000ee20000000c00 */
[----:B------:R-:W-:-:S03]  /*e3a0*/  LOP3.LUT R17, R17, 0xfffffffe, RZ, 0xc0, !PT ;  /* 0xfffffffe11117812 */ /* 0x000fc600078ec0ff */
        /* <DEDUP_REMOVED lines=10> */
[----:B------:R-:W-:Y:S01]  /*e450*/  FMUL R36, R11, R160 ;  /* 0x000000a00b247220 */ /* 0x000fe20000400000 */
[----:B------:R-:W-:Y:S01]  /*e460*/  F2FP.F16.F32.PACK_AB R10, R13, R12 ;  /* 0x0000000c0d0a723e */ /* 0x000fe200000000ff */
[-C--:B------:R-:W-:Y:S01]  /*e470*/  FMUL R15, R8, R160.reuse ;  /* 0x000000a0080f7220 */ /* 0x080fe20000400000 */
[-C--:B----4-:R-:W-:Y:S01]  /*e480*/  FMUL R20, R20, R160.reuse ;  /* 0x000000a014147220 */ /* 0x090fe20000400000 */
[-C--:B------:R-:W-:Y:S01]  /*e490*/  FMUL R21, R21, R160.reuse ;  /* 0x000000a015157220 */ /* 0x080fe20000400000 */
[-C--:B------:R-:W-:Y:S01]  /*e4a0*/  FMUL R22, R22, R160.reuse ;  /* 0x000000a016167220 */ /* 0x080fe20000400000 */
[-C--:B------:R-:W-:Y:S01]  /*e4b0*/  FMUL R23, R23, R160.reuse ;  /* 0x000000a017177220 */ /* 0x080fe20000400000 */
[----:B------:R-:W-:Y:S01]  /*e4c0*/  FMUL R34, R9, R160 ;  /* 0x000000a009227220 */ /* 0x000fe20000400000 */
[----:B------:R-:W-:Y:S01]  /*e4d0*/  F2FP.F16.F32.PACK_AB R11, R19, R14 ;  /* 0x0000000e130b723e */ /* 0x000fe200000000ff */
[-C--:B------:R-:W-:Y:S01]  /*e4e0*/  FMUL R35, R4, R160.reuse ;  /* 0x000000a004237220 */ /* 0x080fe20000400000 */
[C---:B------:R-:W-:Y:S01]  /*e4f0*/  IADD3 R12, P4, PT, R156.reuse, R5, RZ ;  /* 0x000000059c0c7210 */ /* 0x040fe20007f9e0ff */
[----:B------:R-:W-:Y:S01]  /*e500*/  FMUL R40, R7, R160 ;  /* 0x000000a007287220 */ /* 0x000fe20000400000 */
[----:B------:R-:W-:Y:S01]  /*e510*/  IADD3 R14, P3, PT, R156, R17, RZ ;  /* 0x000000119c0e7210 */ /* 0x000fe20007f7e0ff */
[----:B------:R-:W-:Y:S01]  /*e520*/  VIADD R3, R161, 0x12 ;  /* 0x00000012a1037836 */ /* 0x000fe20000000000 */
[----:B------:R-:W-:Y:S01]  /*e530*/  F2FP.F16.F32.PACK_AB R8, R21, R20 ;  /* 0x000000141508723e */ /* 0x000fe200000000ff */
[----:B------:R-:W-:Y:S01]  /*e540*/  IMAD.X R13, R157, 0x1, R6, P4 ;  /* 0x000000019d0d7824 */ /* 0x000fe200020e0606 */
[----:B------:R-:W-:-:S02]  /*e550*/  F2FP.F16.F32.PACK_AB R9, R23, R22 ;  /* 0x000000161709723e */ /* 0x000fc400000000ff */
[----:B------:R-:W-:Y:S01]  /*e560*/  F2FP.F16.F32.PACK_AB R4, R34, R15 ;  /* 0x0000000f2204723e */ /* 0x000fe200000000ff */
[----:B------:R-:W-:Y:S01]  /*e570*/  IMAD.X R15, R157, 0x1, R16, P3 ;  /* 0x000000019d0f7824 */ /* 0x000fe200018e0610 */
[----:B------:R-:W-:Y:S01]  /*e580*/  F2FP.F16.F32.PACK_AB R5, R36, R25 ;  /* 0x000000192405723e */ /* 0x000fe200000000ff */
[----:B------:R-:W-:Y:S01]  /*e590*/  @P2 STG.E.128 desc[UR36][R12.64], R8 ;  /* 0x000000080c002986 */ /* 0x000fe2000c101d24 */
[----:B------:R-:W-:Y:S02]  /*e5a0*/  F2FP.F16.F32.PACK_AB R6, R38, R35 ;  /* 0x000000232606723e */ /* 0x000fe400000000ff */
[----:B------:R-:W-:Y:S02]  /*e5b0*/  F2FP.F16.F32.PACK_AB R7, R40, R37 ;  /* 0x000000252807723e */ /* 0x000fe400000000ff */
[----:B------:R-:W-:Y:S02]  /*e5c0*/  IADD3 R21, PT, PT, R161, 0x10, RZ ;  /* 0x00000010a1157810 */ /* 0x000fe40007ffe0ff */
[-C--:B------:R-:W-:Y:S01]  /*e5d0*/  LEA.HI R20, R3, R24.reuse, RZ, 0x1c ;  /* 0x0000001803147211 */ /* 0x080fe200078fe0ff */
[----:B------:R-:W-:Y:S01]  /*e5e0*/  @P1 STG.E.128 desc[UR36][R14.64], R4 ;  /* 0x000000040e001986 */ /* 0x000fe2000c101d24 */
[----:B------:R-:W-:Y:S01]  /*e5f0*/  LEA.HI R22, R21, R24, RZ, 0x1c ;  /* 0x0000001815167211 */ /* 0x000fe200078fe0ff */
[----:B------:R-:W-:Y:S02]  /*e600*/  BAR.SYNC.DEFER_BLOCKING 0x0 ;  /* 0x0000000000007b1d */ /* 0x000fe40000010000 */
[----:B------:R-:W-:Y:S01]  /*e610*/  IMAD.WIDE R34, R20, R165, R28 ;  /* 0x000000a514227225 */ /* 0x000fe200078e021c */
[----:B------:R-:W-:-:S02]  /*e620*/  ISETP.LT.AND P1, PT, R3, R158, P0 ;  /* 0x0000009e0300720c */ /* 0x000fc40000721270 */
[----:B------:R-:W-:Y:S01]  /*e630*/  ISETP.LT.AND P2, PT, R21, R158, P0 ;  /* 0x0000009e1500720c */ /* 0x000fe20000741270 */
[----:B------:R-:W-:Y:S01]  /*e640*/  IMAD.WIDE R22, R22, R165, R32 ;  /* 0x000000a516167225 */ /* 0x000fe200078e0220 */
[----:B------:R-:W-:-:S03]  /*e650*/  SHF.L.U64.HI R20, R34, 0x1, R35 ;  /* 0x0000000122147819 */ /* 0x000fc60000010223 */
[----:B------:R-:W-:Y:S01]  /*e660*/  IMAD.SHL.U32 R21, R34, 0x2, RZ ;  /* 0x0000000222157824 */ /* 0x000fe200078e00ff */
[C---:B------:R-:W-:Y:S01]  /*e670*/  SHF.L.U64.HI R3, R22.reuse, 0x1, R23 ;  /* 0x0000000116037819 */ /* 0x040fe20000010217 */
[----:B------:R-:W-:Y:S01]  /*e680*/  IMAD.SHL.U32 R22, R22, 0x2, RZ ;  /* 0x0000000216167824 */ /* 0x000fe200078e00ff */
        /* <DEDUP_REMOVED lines=40> */
[----:B------:R-:W-:Y:S01]  /*e910*/  VIADD R21, R161, 0x18 ;  /* 0x00000018a1157836 */ /* 0x000fe20000000000 */
[----:B------:R-:W-:-:S02]  /*e920*/  F2FP.F16.F32.PACK_AB R9, R19, R18 ;  /* 0x000000121309723e */ /* 0x000fc400000000ff */
[----:B------:R-:W-:Y:S02]  /*e930*/  F2FP.F16.F32.PACK_AB R4, R34, R15 ;  /* 0x0000000f2204723e */ /* 0x000fe400000000ff */
[----:B------:R-:W-:Y:S01]  /*e940*/  F2FP.F16.F32.PACK_AB R5, R36, R25 ;  /* 0x000000192405723e */ /* 0x000fe200000000ff */
[----:B------:R-:W-:Y:S01]  /*e950*/  @P2 STG.E.128 desc[UR36][R12.64], R8 ;  /* 0x000000080c002986 */ /* 0x000fe2000c101d24 */
[----:B------:R-:W-:Y:S02]  /*e960*/  F2FP.F16.F32.PACK_AB R6, R38, R35 ;  /* 0x000000232606723e */ /* 0x000fe400000000ff */
[----:B------:R-:W-:Y:S02]  /*e970*/  IADD3.X R15, PT, PT, R157, R20, RZ, P3, !PT ;  /* 0x000000149d0f7210 */ /* 0x000fe40001ffe4ff */
[----:B------:R-:W-:Y:S02]  /*e980*/  F2FP.F16.F32.PACK_AB R7, R40, R37 ;  /* 0x000000252807723e */ /* 0x000fe400000000ff */
[----:B------:R-:W-:-:S02]  /*e990*/  LEA.HI R22, R21, R24, RZ, 0x1c ;  /* 0x0000001815167211 */ /* 0x000fc400078fe0ff */
[C---:B------:R-:W-:Y:S01]  /*e9a0*/  LEA.HI R20, R3.reuse, R24, RZ, 0x1c ;  /* 0x0000001803147211 */ /* 0x040fe200078fe0ff */
[----:B------:R-:W-:Y:S01]  /*e9b0*/  @P1 STG.E.128 desc[UR36][R14.64], R4 ;  /* 0x000000040e001986 */ /* 0x000fe2000c101d24 */
[----:B------:R-:W-:Y:S01]  /*e9c0*/  BAR.SYNC.DEFER_BLOCKING 0x0 ;  /* 0x0000000000007b1d */ /* 0x000fe20000010000 */
[-C--:B------:R-:W-:Y:S01]  /*e9d0*/  IMAD.WIDE R22, R22, R165.reuse, R26 ;  /* 0x000000a516167225 */ /* 0x080fe200078e021a */
[-C--:B------:R-:W-:Y:S02]  /*e9e0*/  ISETP.LT.AND P1, PT, R3, R158.reuse, P0 ;  /* 0x0000009e0300720c */ /* 0x080fe40000721270 */
[----:B------:R-:W-:Y:S01]  /*e9f0*/  ISETP.LT.AND P2, PT, R21, R158, P0 ;  /* 0x0000009e1500720c */ /* 0x000fe20000741270 */
[----:B------:R-:W-:Y:S01]  /*ea00*/  IMAD.WIDE R34, R20, R165, R30 ;  /* 0x000000a514227225 */ /* 0x000fe200078e021e */
[----:B------:R-:W-:-:S03]  /*ea10*/  SHF.L.U64.HI R3, R22, 0x1, R23 ;  /* 0x0000000116037819 */ /* 0x000fc60000010217 */
[----:B------:R-:W-:Y:S01]  /*ea20*/  IMAD.SHL.U32 R22, R22, 0x2, RZ ;  /* 0x0000000216167824 */ /* 0x000fe200078e00ff */
[C---:B------:R-:W-:Y:S02]  /*ea30*/  SHF.L.U32 R21, R34.reuse, 0x1, RZ ;  /* 0x0000000122157819 */ /* 0x040fe400000006ff */
        /* <DEDUP_REMOVED lines=51> */
[C---:B------:R-:W-:Y:S01]  /*ed70*/  LEA.HI R20, R3.reuse, R24, RZ, 0x1c ;  /* 0x0000001803147211 */ /* 0x040fe200078fe0ff */
        /* <DEDUP_REMOVED lines=178> */
[----:B------:R-:W-:Y:S01]  /*f8a0*/  LEA.HI R24, R161, R24, RZ, 0x1c ;  /* 0x00000018a1187211 */ /* 0x000fe200078fe0ff */
[----:B------:R-:W-:Y:S01]  /*f8b0*/  @P1 STG.E.128 desc[UR36][R14.64], R4 ;  /* 0x000000040e001986 */ /* 0x000fe2000c101d24 */
[----:B------:R-:W-:Y:S01]  /*f8c0*/  BAR.SYNC.DEFER_BLOCKING 0x0 ;  /* 0x0000000000007b1d */ /* 0x000fe20000010000 */
[-C--:B------:R-:W-:Y:S01]  /*f8d0*/  IMAD.WIDE R20, R20, R165.reuse, R26 ;  /* 0x000000a514147225 */ /* 0x080fe200078e021a */
[-C--:B------:R-:W-:Y:S02]  /*f8e0*/  ISETP.LT.AND P1, PT, R3, R158.reuse, P0 ;  /* 0x0000009e0300720c */ /* 0x080fe40000721270 */
[----:B------:R-:W-:Y:S01]  /*f8f0*/  ISETP.LT.AND P0, PT, R161, R158, P0 ;  /* 0x0000009ea100720c */ /* 0x000fe20000701270 */
[----:B------:R-:W-:-:S04]  /*f900*/  IMAD.WIDE R30, R24, R165, R30 ;  /* 0x000000a5181e7225 */ /* 0x000fc800078e021e */
[----:B------:R-:W-:Y:S01]  /*f910*/  IMAD.SHL.U32 R25, R20, 0x2, RZ ;  /* 0x0000000214197824 */ /* 0x000fe200078e00ff */
[----:B------:R-:W-:Y:S02]  /*f920*/  SHF.L.U32 R23, R30, 0x1, RZ ;  /* 0x000000011e177819 */ /* 0x000fe400000006ff */
[----:B------:R-:W-:Y:S02]  /*f930*/  SHF.L.U64.HI R20, R20, 0x1, R21 ;  /* 0x0000000114147819 */ /* 0x000fe40000010215 */
[----:B------:R-:W-:Y:S02]  /*f940*/  LOP3.LUT R25, R25, 0xfffffffe, RZ, 0xc0, !PT ;  /* 0xfffffffe19197812 */ /* 0x000fe400078ec0ff */
[----:B------:R-:W-:Y:S02]  /*f950*/  LOP3.LUT R23, R23, 0xfffffffe, RZ, 0xc0, !PT ;  /* 0xfffffffe17177812 */ /* 0x000fe400078ec0ff */
        /* <DEDUP_REMOVED lines=14> */
[----:B------:R5:W4:Y:S01]  /*fa40*/  LDS.128 R16, [R0+0x440] ;  /* 0x0004400000107984 */ /* 0x000b220000000c00 */
[----:B---3--:R-:W-:-:S02]  /*fa50*/  IADD3 R2, P3, PT, R156, R25, RZ ;  /* 0x000000199c027210 */ /* 0x008fc40007f7e0ff */
[----:B------:R-:W-:Y:S02]  /*fa60*/  IADD3 R156, P2, PT, R156, R23, RZ ;  /* 0x000000179c9c7210 */ /* 0x000fe40007f5e0ff */
[----:B-----5:R-:W-:Y:S01]  /*fa70*/  LOP3.LUT R0, R21, 0x1fffffff, RZ, 0xc0, !PT ;  /* 0x1fffffff15007812 */ /* 0x020fe200078ec0ff */
[----:B------:R-:W-:-:S04]  /*fa80*/  IMAD.X R3, R157, 0x1, R20, P3 ;  /* 0x000000019d037824 */ /* 0x000fc800018e0614 */
[----:B------:R-:W-:Y:S02]  /*fa90*/  IMAD.X R157, R157, 0x1, R0, P2 ;  /* 0x000000019d9d7824 */ /* 0x000fe400010e0600 */
        /* <DEDUP_REMOVED lines=26> */
.L_x_2981:
        /* <DEDUP_REMOVED lines=19> */
.L_x_2895:
[----:B------:R-:W-:Y:S01]  /*fd70*/  IMAD.MOV.U32 R13, RZ, RZ, R2 ;  /* 0x000000ffff0d7224 */ /* 0x000fe200078e0002 */
[----:B------:R-:W-:Y:S01]  /*fd80*/  MOV R11, 0x1f ;  /* 0x0000001f000b7802 */ /* 0x000fe20000000f00 */
[----:B------:R-:W-:Y:S01]  /*fd90*/  IMAD.MOV.U32 R12, RZ, RZ, RZ ;  /* 0x000000ffff0c7224 */ /* 0x000fe200078e00ff */
[----:B------:R-:W-:-:S07]  /*fda0*/  MOV R15, 0xffffffff ;  /* 0xffffffff000f7802 */ /* 0x000fce0000000f00 */
[----:B-----5:R-:W-:Y:S05]  /*fdb0*/  WARPSYNC.COLLECTIVE R15, `(.L_x_2982) ;  /* 0x000000000f087348 */ /* 0x020fea0003c00000 */
[----:B------:R1:W2:Y:S02]  /*fdc0*/  SHFL.IDX P6, R14, R13, R12, R11 ;  /* 0x0000000c0d0e7389 */ /* 0x0002a400000c000b */
[----:B-12--5:R-:W-:Y:S05]  /*fdd0*/  ENDCOLLECTIVE ;  /* 0x000000000000791b */ /* 0x026fea0003800000 */
.L_x_2982:
[----:B------:R-:W-:Y:S05]  /*fde0*/  BRA `(.L_x_2983) ;  /* 0xffffff0c00847947 */ /* 0x000fea000383ffff */
.L_x_2984:
        /* <DEDUP_REMOVED lines=9> */
.L_x_4334:


//--------------------- .text._ZN7cutlass7Kernel2INS_4gemm6kernel20DefaultGemmUniversalINS_6half_tENS_6layout11ColumnMajorELNS_16ComplexTransformE0ELi8ES4_S6_LS7_0ELi8ES4_NS5_8RowMajorEfNS_4arch15OpClassTensorOpENS9_4Sm80ENS1_9GemmShapeILi128ELi128ELi32EEENSC_ILi64ELi64ELi32EEENSC_ILi16ELi8ELi16EEENS_8epilogue6thread17LinearCombinationIS4_Li8EffLNSH_9ScaleType4KindE0ELNS_15FloatRoundStyleE2ES4_EENS1_11threadblock30GemmIdentityThreadblockSwizzleILi8EEELi4ENS9_13OpMultiplyAddELNS1_23SharedMemoryClearOptionE0ELb0ELb0ELb0ENS5_9NoPermuteENS5_34Tensor4DPermute0213RowMajorInverseILi8ELi4EEENS5_37Tensor4DPermute0213ColumnMajorInverseILi8ELi4EEEvE10SelectBaseISP_vEEEEvNT_6ParamsE --------------------------
	.section	.text._ZN7cutlass7Kernel2INS_4gemm6kernel20DefaultGemmUniversalINS_6half_tENS_6layout11ColumnMajorELNS_16ComplexTransformE0ELi8ES4_S6_LS7_0ELi8ES4_NS5_8RowMajorEfNS_4arch15OpClassTensorOpENS9_4Sm80ENS1_9GemmShapeILi128ELi128ELi32EEENSC_ILi64ELi64ELi32EEENSC_ILi16ELi8ELi16EEENS_8epilogue6thread17LinearCombinationIS4_Li8EffLNSH_9ScaleType4KindE0ELNS_15FloatRoundStyleE2ES4_EENS1_11threadblock30GemmIdentityThreadblockSwizzleILi8EEELi4ENS9_13OpMultiplyAddELNS1_23SharedMemoryClearOptionE0ELb0ELb0ELb0ENS5_9NoPermuteENS5_34Tensor4DPermute0213RowMajorInverseILi8ELi4EEENS5_37Tensor4DPermute0213ColumnMajorInverseILi8ELi4EEEvE10SelectBaseISP_vEEEEvNT_6ParamsE,"ax",@progbits
	.align	128
.text._ZN7cutlass7Kernel2INS_4gemm6kernel20DefaultGemmUniversalINS_6half_tENS_6layout11ColumnMajorELNS_16ComplexTransformE0ELi8ES4_S6_LS7_0ELi8ES4_NS5_8RowMajorEfNS_4arch15OpClassTensorOpENS9_4Sm80ENS1_9GemmShapeILi128ELi128ELi32EEENSC_ILi64ELi64ELi32EEENSC_ILi16ELi8ELi16EEENS_8epilogue6thread17LinearCombinationIS4_Li8EffLNSH_9ScaleType4KindE0ELNS_15FloatRoundStyleE2ES4_EENS1_11threadblock30GemmIdentityThreadblockSwizzleILi8EEELi4ENS9_13OpMultiplyAddELNS1_23SharedMemoryClearOptionE0ELb0ELb0ELb0ENS5_9NoPermuteENS5_34Tensor4DPermute0213RowMajorInverseILi8ELi4EEENS5_37Tensor4DPermute0213ColumnMajorInverseILi8ELi4EEEvE10SelectBaseISP_vEEEEvNT_6ParamsE:
        .type           _ZN7cutlass7Kernel2INS_4gemm6kernel20DefaultGemmUniversalINS_6half_tENS_6layout11ColumnMajorELNS_16ComplexTransformE0ELi8ES4_S6_LS7_0ELi8ES4_NS5_8RowMajorEfNS_4arch15OpClassTensorOpENS9_4Sm80ENS1_9GemmShapeILi128ELi128ELi32EEENSC_ILi64ELi64ELi32EEENSC_ILi16ELi8ELi16EEENS_8epilogue6thread17LinearCombinationIS4_Li8EffLNSH_9ScaleType4KindE0ELNS_15FloatRoundStyleE2ES4_EENS1_11threadblock30GemmIdentityThreadblockSwizzleILi8EEELi4ENS9_13OpMultiplyAddELNS1_23SharedMemoryClearOptionE0ELb0ELb0ELb0ENS5_9NoPermuteENS5_34Tensor4DPermute0213RowMajorInverseILi8ELi4EEENS5_37Tensor4DPermute0213ColumnMajorInverseILi8ELi4EEEvE10SelectBaseISP_vEEEEvNT_6ParamsE,@function
        .size           _ZN7cutlass7Kernel2INS_4gemm6kernel20DefaultGemmUniversalINS_6half_tENS_6layout11ColumnMajorELNS_16ComplexTransformE0ELi8ES4_S6_LS7_0ELi8ES4_NS5_8RowMajorEfNS_4arch15OpClassTensorOpENS9_4Sm80ENS1_9GemmShapeILi128ELi128ELi32EEENSC_ILi64ELi64ELi32EEENSC_ILi16ELi8ELi16EEENS_8epilogue6thread17LinearCombinationIS4_Li8EffLNSH_9ScaleType4KindE0ELNS_15FloatRoundStyleE2ES4_EENS1_11threadblock30GemmIdentityThreadblockSwizzleILi8EEELi4ENS9_13OpMultiplyAddELNS1_23SharedMemoryClearOptionE0ELb0ELb0ELb0ENS5_9NoPermuteENS5_34Tensor4DPermute0213RowMajorInverseILi8ELi4EEENS5_37Tensor4DPermute0213ColumnMajorInverseILi8ELi4EEEvE10SelectBaseISP_vEEEEvNT_6ParamsE,(.L_x_4335 - _ZN7cutlass7Kernel2INS_4gemm6kernel20DefaultGemmUniversalINS_6half_tENS_6layout11ColumnMajorELNS_16ComplexTransformE0ELi8ES4_S6_LS7_0ELi8ES4_NS5_8RowMajorEfNS_4arch15OpClassTensorOpENS9_4Sm80ENS1_9GemmShapeILi128ELi128ELi32EEENSC_ILi64ELi64ELi32EEENSC_ILi16ELi8ELi16EEENS_8epilogue6thread17LinearCombinationIS4_Li8EffLNSH_9ScaleType4KindE0ELNS_15FloatRoundStyleE2ES4_EENS1_11threadblock30GemmIdentityThreadblockSwizzleILi8EEELi4ENS9_13OpMultiplyAddELNS1_23SharedMemoryClearOptionE0ELb0ELb0ELb0ENS5_9NoPermuteENS5_34Tensor4DPermute0213RowMajorInverseILi8ELi4EEENS5_37Tensor4DPermute0213ColumnMajorInverseILi8ELi4EEEvE10SelectBaseISP_vEEEEvNT_6ParamsE)
        .other          _ZN7cutlass7Kernel2INS_4gemm6kernel20DefaultGemmUniversalINS_6half_tENS_6layout11ColumnMajorELNS_16ComplexTransformE0ELi8ES4_S6_LS7_0ELi8ES4_NS5_8RowMajorEfNS_4arch15OpClassTensorOpENS9_4Sm80ENS1_9GemmShapeILi128ELi128ELi32EEENSC_ILi64ELi64ELi32EEENSC_ILi16ELi8ELi16EEENS_8epilogue6thread17LinearCombinationIS4_Li8EffLNSH_9ScaleType4KindE0ELNS_15FloatRoundStyleE2ES4_EENS1_11threadblock30GemmIdentityThreadblockSwizzleILi8EEELi4ENS9_13OpMultiplyAddELNS1_23SharedMemoryClearOptionE0ELb0ELb0ELb0ENS5_9NoPermuteENS5_34Tensor4DPermute0213RowMajorInverseILi8ELi4EEENS5_37Tensor4DPermute0213ColumnMajorInverseILi8ELi4EEEvE10SelectBaseISP_vEEEEvNT_6ParamsE,@"STO_CUDA_ENTRY STV_DEFAULT"
_ZN7cutlass7Kernel2INS_4gemm6kernel20DefaultGemmUniversalINS_6half_tENS_6layout11ColumnMajorELNS_16ComplexTransformE0ELi8ES4_S6_LS7_0ELi8ES4_NS5_8RowMajorEfNS_4arch15OpClassTensorOpENS9_4Sm80ENS1_9GemmShapeILi128ELi128ELi32EEENSC_ILi64ELi64ELi32EEENSC_ILi16ELi8ELi16EEENS_8epilogue6thread17LinearCombinationIS4_Li8EffLNSH_9ScaleType4KindE0ELNS_15FloatRoundStyleE2ES4_EENS1_11threadblock30GemmIdentityThreadblockSwizzleILi8EEELi4ENS9_13OpMultiplyAddELNS1_23SharedMemoryClearOptionE0ELb0ELb0ELb0ENS5_9NoPermuteENS5_34Tensor4DPermute0213RowMajorInverseILi8ELi4EEENS5_37Tensor4DPermute0213ColumnMajorInverseILi8ELi4EEEvE10SelectBaseISP_vEEEEvNT_6ParamsE:
        /* <DEDUP_REMOVED lines=37> */
.L_x_2985:
        /* <DEDUP_REMOVED lines=18> */
.L_x_2987:
[----:B------:R-:W1:Y:S08]  /*0370*/  LDC.64 R202, c[0x0][0x4a0] ;  /* 0x00012800ffca7b82 */ /* 0x000e700000000a00 */
[----:B------:R-:W2:Y:S01]  /*0380*/  LDC.64 R204, c[0x0][0x4a8] ;  /* 0x00012a00ffcc7b82 */ /* 0x000ea20000000a00 */
[----:B-1----:R-:W-:-:S06]  /*0390*/  IMAD.WIDE.U32 R202, R201, 0x8, R202 ;  /* 0x00000008c9ca7825 */ /* 0x002fcc00078e00ca */
[----:B------:R-:W5:Y:S01]  /*03a0*/  LDG.E.64 R202, desc[UR36][R202.64] ;  /* 0x00000024caca7981 */ /* 0x000f62000c1e1b00 */
[----:B--2---:R-:W-:-:S06]  /*03b0*/  IMAD.WIDE.U32 R204, R201, 0x8, R204 ;  /* 0x00000008c9cc7825 */ /* 0x004fcc00078e00cc */
[----:B------:R-:W5:Y:S02]  /*03c0*/  LDG.E.64 R204, desc[UR36][R204.64] ;  /* 0x00000024cccc7981 */ /* 0x000f64000c1e1b00 */
.L_x_2986:
        /* <DEDUP_REMOVED lines=19> */
.L_x_2988:
        /* <DEDUP_REMOVED lines=20> */
.L_x_2989:
[----:B------:R-:W-:Y:S01]  /*0640*/  IMAD.IADD R19, R26, 0x1, -R31 ;  /* 0x000000011a137824 */ /* 0x000fe200078e0a1f */
[--C-:B--2---:R-:W-:Y:S01]  /*0650*/  SHF.R.U32.HI R133, RZ, 0x3, R2.reuse ;  /* 0x00000003ff857819 */ /* 0x104fe20000011602 */
        /* <DEDUP_REMOVED lines=35> */
.L_x_2990:
        /* <DEDUP_REMOVED lines=19> */
.L_x_2991:
        /* <DEDUP_REMOVED lines=36> */
.L_x_3076:
[----:B------:R-:W-:Y:S01]  /*0c00*/  ISETP.LT.AND P6, PT, R23, R8, !P5 ;  /* 0x000000081700720c */ /* 0x000fe20006fc1270 */
[----:B------:R-:W-:Y:S01]  /*0c10*/  VIADD R9, R19, 0x3e ;  /* 0x0000003e13097836 */ /* 0x000fe20000000000 */
[----:B------:R-:W-:Y:S01]  /*0c20*/  SEL R11, RZ, 0x4, P5 ;  /* 0x00000004ff0b7807 */ /* 0x000fe20002800000 */
[----:B------:R-:W3:Y:S01]  /*0c30*/  LDC R208, c[0x0][0x3b8] ;  /* 0x0000ee00ffd07b82 */ /* 0x000ee20000000800 */
[----:B-1----:R-:W-:Y:S01]  /*0c40*/  SEL R27, RZ, 0x1, !P6 ;  /* 0x00000001ff1b7807 */ /* 0x002fe20007000000 */
[----:B------:R-:W-:Y:S01]  /*0c50*/  BSSY.RECONVERGENT B0, `(.L_x_2993) ;  /* 0x000005e000007945 */ /* 0x000fe20003800200 */
[----:B------:R-:W-:Y:S02]  /*0c60*/  ISETP.NE.AND P6, PT, R3, RZ, PT ;  /* 0x000000ff0300720c */ /* 0x000fe40003fc5270 */
[----:B--2---:R-:W-:Y:S02]  /*0c70*/  SHF.R.S32.HI R3, RZ, 0x1f, R14 ;  /* 0x0000001fff037819 */ /* 0x004fe4000001140e */
[----:B------:R-:W-:-:S02]  /*0c80*/  SEL R10, RZ, 0x2, P4 ;  /* 0x00000002ff0a7807 */ /* 0x000fc40002000000 */
[----:B------:R-:W-:Y:S02]  /*0c90*/  LEA.HI R212, R3, R14, RZ, 0x2 ;  /* 0x0000000e03d47211 */ /* 0x000fe400078f10ff */
[----:B------:R-:W-:Y:S02]  /*0ca0*/  SEL R12, R10, RZ, !P6 ;  /* 0x000000ff0a0c7207 */ /* 0x000fe40007000000 */
[----:B------:R-:W-:Y:S02]  /*0cb0*/  LOP3.LUT R3, R212, 0xfffc, RZ, 0xc0, !PT ;  /* 0x0000fffcd4037812 */ /* 0x000fe400078ec0ff */
[----:B------:R-:W-:Y:S02]  /*0cc0*/  ISETP.GE.U32.AND P6, PT, R9, 0x3f, PT ;  /* 0x0000003f0900780c */ /* 0x000fe40003fc6070 */
[----:B------:R-:W-:Y:S01]  /*0cd0*/  SHF.R.U32.HI R213, RZ, 0x1, R2 ;  /* 0x00000001ffd57819 */ /* 0x000fe20000011602 */
[----:B------:R-:W-:Y:S01]  /*0ce0*/  IMAD.IADD R8, R14, 0x1, -R3 ;  /* 0x000000010e087824 */ /* 0x000fe200078e0a03 */
[----:B------:R-:W-:-:S02]  /*0cf0*/  SEL R3, R11, RZ, !P3 ;  /* 0x000000ff0b037207 */ /* 0x000fc40005800000 */
[----:B------:R-:W-:Y:S02]  /*0d00*/  LOP3.LUT R213, R213, 0x8, RZ, 0xc0, !PT ;  /* 0x00000008d5d57812 */ /* 0x000fe400078ec0ff */
[----:B------:R-:W-:Y:S02]  /*0d10*/  LOP3.LUT R13, R8, 0x80, RZ, 0xc0, !PT ;  /* 0x00000080080d7812 */ /* 0x000fe400078ec0ff */
[----:B------:R-:W-:Y:S01]  /*0d20*/  IADD3 R27, PT, PT, R3, R12, R27 ;  /* 0x0000000c031b7210 */ /* 0x000fe20007ffe01b */
[----:B------:R-:W-:Y:S01]  /*0d30*/  IMAD.SHL.U32 R3, R2, 0x4, RZ ;  /* 0x0000000402037824 */ /* 0x000fe200078e00ff */
[----:B------:R-:W-:Y:S01]  /*0d40*/  LEA.HI R210, R13, R8, RZ, 0x19 ;  /* 0x000000080dd27211 */ /* 0x000fe200078fc8ff */
[----:B------:R-:W-:Y:S01]  /*0d50*/  IMAD.MOV.U32 R13, RZ, RZ, RZ ;  /* 0x000000ffff0d7224 */ /* 0x000fe200078e00ff */
[----:B------:R-:W-:Y:S02]  /*0d60*/  SEL R12, RZ, 0x8, P4 ;  /* 0x00000008ff0c7807 */ /* 0x000fe40002000000 */
[----:B------:R-:W-:-:S02]  /*0d70*/  LOP3.LUT R211, R210, 0xfffe, RZ, 0xc0, !PT ;  /* 0x0000fffed2d37812 */ /* 0x000fc400078ec0ff */
[----:B------:R-:W-:Y:S02]  /*0d80*/  SEL R14, R12, RZ, !P3 ;  /* 0x000000ff0c0e7207 */ /* 0x000fe40005800000 */
[----:B------:R-:W-:Y:S01]  /*0d90*/  PRMT R210, R210, 0x8880, RZ ;  /* 0x00008880d2d27816 */ /* 0x000fe200000000ff */
[----:B------:R-:W-:Y:S01]  /*0da0*/  IMAD.MOV R211, RZ, RZ, -R211 ;  /* 0x000000ffffd37224 */ /* 0x000fe200078e0ad3 */
[----:B------:R-:W-:Y:S01]  /*0db0*/  SHF.R.U32.HI R170, RZ, 0x1, R25 ;  /* 0x00000001ffaa7819 */ /* 0x000fe20000011619 */
[----:B------:R-:W-:Y:S01]  /*0dc0*/  IMAD.IADD R27, R14, 0x1, R27 ;  /* 0x000000010e1b7824 */ /* 0x000fe200078e021b */
[----:B------:R-:W-:Y:S02]  /*0dd0*/  SHF.R.S32.HI R210, RZ, 0x1, R210 ;  /* 0x00000001ffd27819 */ /* 0x000fe400000114d2 */
[----:B------:R-:W-:Y:S02]  /*0de0*/  PRMT R211, R211, 0x7710, RZ ;  /* 0x00007710d3d37816 */ /* 0x000fe400000000ff */
[----:B------:R-:W-:-:S02]  /*0df0*/  SEL R27, R27, RZ, P6 ;  /* 0x000000ff1b1b7207 */ /* 0x000fc40003000000 */
[----:B------:R-:W-:Y:S01]  /*0e00*/  LOP3.LUT R213, R213, 0x7, R2, 0xf8, !PT ;  /* 0x00000007d5d57812 */ /* 0x000fe200078ef802 */
[----:B------:R-:W-:Y:S01]  /*0e10*/  IMAD.IADD R211, R8, 0x1, R211 ;  /* 0x0000000108d37824 */ /* 0x000fe200078e02d3 */
[----:B------:R-:W-:Y:S02]  /*0e20*/  LOP3.LUT P3, R14, R27, 0x1, RZ, 0xc0, !PT ;  /* 0x000000011b0e7812 */ /* 0x000fe4000786c0ff */
[----:B------:R-:W-:Y:S01]  /*0e30*/  SHF.R.S32.HI R207, RZ, 0x1f, R4 ;  /* 0x0000001fffcf7819 */ /* 0x000fe20000011404 */
[----:B------:R-:W-:Y:S01]  /*0e40*/  IMAD.SHL.U32 R213, R213, 0x10, RZ ;  /* 0x00000010d5d57824 */ /* 0x000fe200078e00ff */
[----:B------:R-:W-:Y:S02]  /*0e50*/  SHF.R.S32.HI R212, RZ, 0x2, R212 ;  /* 0x00000002ffd47819 */ /* 0x000fe400000114d4 */
[----:B------:R-:W-:Y:S02]  /*0e60*/  PRMT R210, R210, 0x9910, RZ ;  /* 0x00009910d2d27816 */ /* 0x000fe400000000ff */
[----:B------:R-:W-:-:S02]  /*0e70*/  PRMT R9, R211, 0x8880, RZ ;  /* 0x00008880d3097816 */ /* 0x000fc400000000ff */
[----:B------:R-:W-:Y:S01]  /*0e80*/  LOP3.LUT R20, R170, 0x1, R133, 0x78, !PT ;  /* 0x00000001aa147812 */ /* 0x000fe200078e7885 */
[----:B------:R-:W-:Y:S01]  /*0e90*/  IMAD R199, R210, 0x80, R212 ;  /* 0x00000080d2c77824 */ /* 0x000fe200078e02d4 */
[----:B------:R-:W-:Y:S01]  /*0ea0*/  LEA.HI R207, R207, R4, RZ, 0x3 ;  /* 0x00000004cfcf7211 */ /* 0x000fe200078f18ff */
[----:B------:R-:W-:Y:S01]  /*0eb0*/  IMAD R200, R212, 0x40, R9 ;  /* 0x00000040d4c87824 */ /* 0x000fe200078e0209 */
[----:B------:R-:W-:Y:S01]  /*0ec0*/  LOP3.LUT R4, R20, 0x4, R3, 0xf8, !PT ;  /* 0x0000000414047812 */ /* 0x000fe200078ef803 */
[----:B------:R-:W-:Y:S01]  /*0ed0*/  VIADD R3, R19, 0x1f ;  /* 0x0000001f13037836 */ /* 0x000fe20000000000 */
[----:B------:R-:W-:Y:S01]  /*0ee0*/  LOP3.LUT R135, R133, 0x1, RZ, 0xc0, !PT ;  /* 0x0000000185877812 */ /* 0x000fe200078ec0ff */
[----:B------:R-:W-:Y:S01]  /*0ef0*/  IMAD.MOV.U32 R20, RZ, RZ, RZ ;  /* 0x000000ffff147224 */ /* 0x000fe200078e00ff */
[----:B---3--:R-:W-:Y:S01]  /*0f00*/  LEA.HI R208, R208, R208, RZ, 0x1 ;  /* 0x000000d0d0d07211 */ /* 0x008fe200078f08ff */
[----:B------:R-:W-:Y:S01]  /*0f10*/  IMAD.SHL.U32 R199, R199, 0x8, RZ ;  /* 0x00000008c7c77824 */ /* 0x000fe200078e00ff */
[----:B------:R-:W-:Y:S01]  /*0f20*/  LOP3.LUT R211, R211, 0xffff, RZ, 0xc0, !PT ;  /* 0x0000ffffd3d37812 */ /* 0x000fe200078ec0ff */
[----:B------:R-:W-:Y:S01]  /*0f30*/  IMAD.SHL.U32 R200, R200, 0x80, RZ ;  /* 0x00000080c8c87824 */ /* 0x000fe200078e00ff */
[----:B------:R-:W-:-:S02]  /*0f40*/  LOP3.LUT R8, R2, 0x4, RZ, 0xc0, !PT ;  /* 0x0000000402087812 */ /* 0x000fc400078ec0ff */
[----:B------:R-:W-:Y:S02]  /*0f50*/  LOP3.LUT R31, R2, 0x3, R133, 0x48, !PT ;  /* 0x00000003021f7812 */ /* 0x000fe400078e4885 */
[----:B------:R-:W-:Y:S02]  /*0f60*/  LOP3.LUT R168, R135, 0x3, R2, 0x78, !PT ;  /* 0x0000000387a87812 */ /* 0x000fe400078e7802 */
[----:B------:R-:W-:Y:S02]  /*0f70*/  SEL R26, R26, RZ, P6 ;  /* 0x000000ff1a1a7207 */ /* 0x000fe40003000000 */
[----:B------:R-:W-:Y:S02]  /*0f80*/  SHF.R.S32.HI R207, RZ, 0x3, R207 ;  /* 0x00000003ffcf7819 */ /* 0x000fe400000114cf */
[----:B------:R-:W-:Y:S02]  /*0f90*/  SHF.R.S32.HI R208, RZ, 0x1, R208 ;  /* 0x00000001ffd07819 */ /* 0x000fe400000114d0 */
[----:B------:R-:W-:-:S02]  /*0fa0*/  PRMT R211, R211, 0x8880, RZ ;  /* 0x00008880d3d37816 */ /* 0x000fc400000000ff */
[----:B------:R-:W-:Y:S01]  /*0fb0*/  LOP3.LUT R4, R4, 0xe0, R213, 0xf8, !PT ;  /* 0x000000e004047812 */ /* 0x000fe200078ef8d5 */
[----:B------:R-:W-:Y:S06]  /*0fc0*/  @!P3 BRA `(.L_x_2994) ;  /* 0x000000000098b947 */ /* 0x000fec0003800000 */
        /* <DEDUP_REMOVED lines=26> */
[----:B------:R-:W-:Y:S01]  /*1170*/  IMAD.IADD R20, R23, 0x1, -R20 ;  /* 0x0000000117147824 */ /* 0x000fe200078e0a14 */
[----:B------:R-:W-:Y:S02]  /*1180*/  LOP3.LUT R28, R13, 0xfffffff8, RZ, 0xc0, !PT ;  /* 0xfffffff80d1c7812 */ /* 0x000fe400078ec0ff */
        /* <DEDUP_REMOVED lines=10> */
.L_x_2994:
[----:B------:R-:W-:Y:S05]  /*1230*/  BSYNC.RECONVERGENT B0 ;  /* 0x0000000000007941 */ /* 0x000fea0003800200 */
.L_x_2993:
[----:B------:R-:W1:Y:S01]  /*1240*/  S2UR UR4, SR_CgaCtaId ;  /* 0x00000000000479c3 */ /* 0x000e620000008800 */
[----:B------:R-:W-:Y:S01]  /*1250*/  UMOV UR5, 0x400 ;  /* 0x0000040000057882 */ /* 0x000fe20000000000 */
[----:B------:R-:W-:Y:S01]  /*1260*/  IMAD.SHL.U32 R14, R14, 0x10, RZ ;  /* 0x000000100e0e7824 */ /* 0x000fe200078e00ff */
[----:B------:R-:W-:Y:S01]  /*1270*/  SHF.L.U32 R29, R24, 0x8, RZ ;  /* 0x00000008181d7819 */ /* 0x000fe200000006ff */
[----:B------:R-:W-:Y:S01]  /*1280*/  IMAD.IADD R28, R8, 0x1, R31 ;  /* 0x00000001081c7824 */ /* 0x000fe200078e021f */
[----:B------:R-:W-:Y:S01]  /*1290*/  MOV R32, R20 ;  /* 0x0000001400207202 */ /* 0x000fe20000000f00 */
[----:B------:R-:W-:Y:S01]  /*12a0*/  IMAD.MOV.U32 R33, RZ, RZ, R13 ;  /* 0x000000ffff217224 */ /* 0x000fe200078e000d */
[----:B------:R-:W-:Y:S01]  /*12b0*/  ISETP.NE.U32.AND P3, PT, R14, RZ, PT ;  /* 0x000000ff0e00720c */ /* 0x000fe20003f65070 */
[----:B------:R-:W-:Y:S01]  /*12c0*/  IMAD R9, R28, 0x10, R29 ;  /* 0x000000101c097824 */ /* 0x000fe200078e021d */
[----:B------:R-:W-:Y:S01]  /*12d0*/  BSSY.RECONVERGENT B0, `(.L_x_2995) ;  /* 0x0000033000007945 */ /* 0x000fe20003800200 */
[----:B------:R-:W-:Y:S01]  /*12e0*/  MOV R14, RZ ;  /* 0x000000ff000e7202 */ /* 0x000fe20000000f00 */
[----:B------:R-:W-:Y:S01]  /*12f0*/  IMAD.MOV.U32 R13, RZ, RZ, RZ ;  /* 0x000000ffff0d7224 */ /* 0x000fe200078e00ff */
[----:B-1----:R-:W-:-:S06]  /*1300*/  ULEA UR4, UR4, UR5, 0x18 ;  /* 0x0000000504047291 */ /* 0x002fcc000f8ec0ff */
[----:B------:R-:W-:-:S05]  /*1310*/  MOV R198, UR4 ;  /* 0x0000000400c67c02 */ /* 0x000fca0008000f00 */
[----:B------:R-:W-:-:S05]  /*1320*/  IMAD.IADD R9, R9, 0x1, R198 ;  /* 0x0000000109097824 */ /* 0x000fca00078e02c6 */
        /* <DEDUP_REMOVED lines=45> */
.L_x_2996:
[----:B------:R-:W-:Y:S05]  /*1600*/  BSYNC.RECONVERGENT B0 ;  /* 0x0000000000007941 */ /* 0x000fea0003800200 */
.L_x_2995:
        /* <DEDUP_REMOVED lines=52> */
.L_x_2998:
[----:B------:R-:W-:Y:S05]  /*1950*/  BSYNC.RECONVERGENT B0 ;  /* 0x0000000000007941 */ /* 0x000fea0003800200 */
.L_x_2997:
[----:B------:R-:W-:Y:S01]  /*1960*/  IMAD.SHL.U32 R25, R25, 0x10, RZ ;  /* 0x0000001019197824 */ /* 0x000fe200078e00ff */
[----:B------:R-:W-:Y:S01]  /*1970*/  MOV R15, R13 ;  /* 0x0000000d000f7202 */ /* 0x000fe20000000f00 */
[----:B------:R-:W-:Y:S01]  /*1980*/  IMAD.SHL.U32 R21, R21, 0x4, RZ ;  /* 0x0000000415157824 */ /* 0x000fe200078e00ff */
[----:B------:R-:W-:Y:S01]  /*1990*/  BSSY.RECONVERGENT B0, `(.L_x_2999) ;  /* 0x0000034000007945 */ /* 0x000fe20003800200 */
[----:B------:R-:W-:Y:S02]  /*19a0*/  MOV R13, RZ ;  /* 0x000000ff000d7202 */ /* 0x000fe40000000f00 */
[----:B------:R-:W-:Y:S02]  /*19b0*/  LOP3.LUT R20, R25, 0x40, RZ, 0xc, !PT ;  /* 0x0000004019147812 */ /* 0x000fe400078e0cff */
[----:B------:R-:W-:-:S03]  /*19c0*/  ISETP.NE.U32.AND P3, PT, R21, RZ, PT ;  /* 0x000000ff1500720c */ /* 0x000fc60003f65070 */
[----:B------:R-:W-:-:S05]  /*19d0*/  IMAD R20, R31, 0x10, R20 ;  /* 0x000000101f147824 */ /* 0x000fca00078e0214 */
[----:B------:R-:W-:Y:S01]  /*19e0*/  IADD3 R29, PT, PT, R198, R29, R20 ;  /* 0x0000001dc61d7210 */ /* 0x000fe20007ffe014 */
[----:B------:R-:W-:-:S04]  /*19f0*/  IMAD.MOV.U32 R20, RZ, RZ, RZ ;  /* 0x000000ffff147224 */ /* 0x000fc800078e00ff */
        /* <DEDUP_REMOVED lines=45> */
.L_x_3000:
[----:B------:R-:W-:Y:S05]  /*1cd0*/  BSYNC.RECONVERGENT B0 ;  /* 0x0000000000007941 */ /* 0x000fea0003800200 */
.L_x_2999:
[----:B------:R-:W-:Y:S01]  /*1ce0*/  IMAD.SHL.U32 R27, R27, 0x2, RZ ;  /* 0x000000021b1b7824 */ /* 0x000fe200078e00ff */
[----:B--2---:R-:W2:Y:S01]  /*1cf0*/  LDC R14, c[0x0][0x3d8] ;  /* 0x0000f600ff0e7b82 */ /* 0x004ea20000000800 */
[----:B------:R-:W-:Y:S01]  /*1d00*/  IMAD.MOV.U32 R30, RZ, RZ, R20 ;  /* 0x000000ffff1e7224 */ /* 0x000fe200078e0014 */
        /* <DEDUP_REMOVED lines=9> */
[----:B------:R-:W-:Y:S01]  /*1da0*/  LOP3.LUT P3, R20, R26, 0x1, RZ, 0xc0, !PT ;  /* 0x000000011a147812 */ /* 0x000fe2000786c0ff */
[----:B--2---:R-:W-:-:S12]  /*1db0*/  IMAD.SHL.U32 R14, R14, 0x2, RZ ;  /* 0x000000020e0e7824 */ /* 0x004fd800078e00ff */
[----:B---3--:R-:W-:Y:S05]  /*1dc0*/  @!P3 BRA `(.L_x_3002) ;  /* 0x000000000098b947 */ /* 0x008fea0003800000 */
[-C--:B------:R-:W-:Y:S01]  /*1dd0*/  IABS R23, R206.reuse ;  /* 0x000000ce00177213 */ /* 0x080fe20000000000 */
        /* <DEDUP_REMOVED lines=22> */
[----:B------:R-:W-:Y:S02]  /*1f40*/  LOP3.LUT R21, R23, 0xfffffff8, RZ, 0xc0, !PT ;  /* 0xfffffff817157812 */ /* 0x000fe400078ec0ff */
[----:B------:R-:W-:Y:S01]  /*1f50*/  SHF.R.S32.HI R28, RZ, 0x3, R23 ;  /* 0x00000003ff1c7819 */ /* 0x000fe20000011417 */
[----:B------:R-:W-:Y:S01]  /*1f60*/  @P6 VIADD R30, R30, 0x1 ;  /* 0x000000011e1e6836 */ /* 0x000fe20000000000 */
[----:B------:R-:W-:-:S04]  /*1f70*/  IADD3 R21, PT, PT, R176, -R21, RZ ;  /* 0x80000015b0157210 */ /* 0x000fc80007ffe0ff */
[----:B------:R-:W-:-:S05]  /*1f80*/  MOV R15, R30 ;  /* 0x0000001e000f7202 */ /* 0x000fca0000000f00 */
[----:B------:R-:W-:Y:S01]  /*1f90*/  @!P3 IMAD.MOV R15, RZ, RZ, -R15 ;  /* 0x000000ffff0fb224 */ /* 0x000fe200078e0a0f */
[----:B------:R-:W-:-:S05]  /*1fa0*/  @!P4 LOP3.LUT R15, RZ, R206, RZ, 0x33, !PT ;  /* 0x000000ceff0fc212 */ /* 0x000fca00078e33ff */
        /* <DEDUP_REMOVED lines=8> */
.L_x_3002:
[----:B------:R-:W-:Y:S05]  /*2030*/  BSYNC.RECONVERGENT B0 ;  /* 0x0000000000007941 */ /* 0x000fea0003800200 */
.L_x_3001:
        /* <DEDUP_REMOVED lines=8> */
[----:B------:R-:W-:Y:S01]  /*20c0*/  IMAD R15, R15, 0x20, R20 ;  /* 0x000000200f0f7824 */ /* 0x000fe200078e0214 */
[----:B------:R-:W-:-:S04]  /*20d0*/  CS2R R20, SRZ ;  /* 0x0000000000147805 */ /* 0x000fc8000001ff00 */
        /* <DEDUP_REMOVED lines=25> */
[----:B------:R-:W-:Y:S01]  /*2270*/  @!P3 IMAD.IADD R20, R20, 0x1, -R23 ;  /* 0x000000011414b824 */ /* 0x000fe200078e0a17 */
[----:B------:R-:W-:Y:S02]  /*2280*/  @!P3 IADD3 R21, PT, PT, R21, 0x1, RZ ;  /* 0x000000011515b810 */ /* 0x000fe40007ffe0ff */
[----:B------:R-:W-:Y:S02]  /*2290*/  ISETP.NE.AND P3, PT, R206, RZ, PT ;  /* 0x000000ffce00720c */ /* 0x000fe40003f65270 */
[----:B------:R-:W-:Y:S02]  /*22a0*/  ISETP.GE.U32.AND P6, PT, R20, R23, PT ;  /* 0x000000171400720c */ /* 0x000fe40003fc6070 */
[----:B------:R-:W-:-:S04]  /*22b0*/  LEA.HI R20, R13, R174, RZ, 0x3 ;  /* 0x000000ae0d147211 */ /* 0x000fc800078f18ff */
[----:B------:R-:W-:Y:S02]  /*22c0*/  LOP3.LUT R23, R20, 0xfffffff8, RZ, 0xc0, !PT ;  /* 0xfffffff814177812 */ /* 0x000fe400078ec0ff */
[----:B------:R-:W-:Y:S02]  /*22d0*/  SHF.R.S32.HI R20, RZ, 0x3, R20 ;  /* 0x00000003ff147819 */ /* 0x000fe40000011414 */
[----:B------:R-:W-:-:S03]  /*22e0*/  IADD3 R23, PT, PT, R174, -R23, RZ ;  /* 0x80000017ae177210 */ /* 0x000fc60007ffe0ff */
[----:B------:R-:W-:-:S04]  /*22f0*/  @P6 VIADD R21, R21, 0x1 ;  /* 0x0000000115156836 */ /* 0x000fc80000000000 */
        /* <DEDUP_REMOVED lines=10> */
.L_x_3004:
[----:B------:R-:W-:Y:S05]  /*23a0*/  BSYNC.RECONVERGENT B0 ;  /* 0x0000000000007941 */ /* 0x000fea0003800200 */
.L_x_3003:
[----:B------:R-:W-:Y:S01]  /*23b0*/  VIADD R13, R6, 0x8 ;  /* 0x00000008060d7836 */ /* 0x000fe20000000000 */
[----:B--2---:R-:W-:Y:S01]  /*23c0*/  MOV R31, R21 ;  /* 0x00000015001f7202 */ /* 0x004fe20000000f00 */
[----:B------:R-:W-:Y:S01]  /*23d0*/  IMAD.SHL.U32 R25, R25, 0x8, RZ ;  /* 0x0000000819197824 */ /* 0x000fe200078e00ff */
[----:B------:R-:W-:Y:S01]  /*23e0*/  BSSY.RECONVERGENT B0, `(.L_x_3005) ;  /* 0x0000034000007945 */ /* 0x000fe20003800200 */
[----:B------:R-:W-:Y:S01]  /*23f0*/  IMAD.MOV.U32 R30, RZ, RZ, R20 ;  /* 0x000000ffff1e7224 */ /* 0x000fe200078e0014 */
[----:B------:R-:W-:Y:S02]  /*2400*/  SHF.R.U32.HI R13, RZ, 0x1, R13 ;  /* 0x00000001ff0d7819 */ /* 0x000fe4000001160d */
[----:B------:R-:W-:Y:S02]  /*2410*/  CS2R R20, SRZ ;  /* 0x0000000000147805 */ /* 0x000fe4000001ff00 */
[----:B------:R-:W-:Y:S02]  /*2420*/  ISETP.NE.U32.AND P3, PT, R25, RZ, PT ;  /* 0x000000ff1900720c */ /* 0x000fe40003f65070 */
[----:B------:R-:W-:-:S05]  /*2430*/  LOP3.LUT R23, R13, 0x3, R2, 0x48, !PT ;  /* 0x000000030d177812 */ /* 0x000fca00078e4802 */
        /* <DEDUP_REMOVED lines=34> */
[----:B------:R-:W-:Y:S02]  /*2660*/  SHF.R.S32.HI R20, RZ, 0x3, R20 ;  /* 0x00000003ff147819 */ /* 0x000fe40000011414 */
[----:B------:R-:W-:-:S03]  /*2670*/  IADD3 R23, PT, PT, R134, -R23, RZ ;  /* 0x8000001786177210 */ /* 0x000fc60007ffe0ff */
        /* <DEDUP_REMOVED lines=10> */
.L_x_3006:
[----:B------:R-:W-:Y:S05]  /*2720*/  BSYNC.RECONVERGENT B0 ;  /* 0x0000000000007941 */ /* 0x000fea0003800200 */
.L_x_3005:
        /* <DEDUP_REMOVED lines=49> */
.L_x_3008:
[----:B------:R-:W-:Y:S05]  /*2a40*/  BSYNC.RECONVERGENT B0 ;  /* 0x0000000000007941 */ /* 0x000fea0003800200 */
.L_x_3007:
[----:B------:R-:W-:Y:S01]  /*2a50*/  SEL R23, RZ, 0x1, P5 ;  /* 0x00000001ff177807 */ /* 0x000fe20002800000 */
[----:B------:R-:W-:Y:S01]  /*2a60*/  VIADD R6, R19, 0xffffffff ;  /* 0xffffffff13067836 */ /* 0x000fe20000000000 */
[----:B------:R-:W-:Y:S01]  /*2a70*/  ISETP.GE.AND P5, PT, R176, R5, PT ;  /* 0x00000005b000720c */ /* 0x000fe20003fa6270 */
[----:B------:R-:W-:Y:S01]  /*2a80*/  IMAD.SHL.U32 R26, R26, 0x2, RZ ;  /* 0x000000021a1a7824 */ /* 0x000fe200078e00ff */
[----:B------:R-:W-:Y:S01]  /*2a90*/  IADD3 R23, PT, PT, R11, R10, R23 ;  /* 0x0000000a0b177210 */ /* 0x000fe20007ffe017 */
[----:B------:R-:W-:Y:S01]  /*2aa0*/  BSSY.RECONVERGENT B0, `(.L_x_3009) ;  /* 0x000003d000007945 */ /* 0x000fe20003800200 */
[----:B------:R-:W-:Y:S01]  /*2ab0*/  ISETP.GE.U32.AND P4, PT, R6, 0x20, PT ;  /* 0x000000200600780c */ /* 0x000fe20003f86070 */
[----:B------:R-:W-:Y:S01]  /*2ac0*/  IMAD.IADD R223, R209, 0x1, R24 ;  /* 0x00000001d1df7824 */ /* 0x000fe200078e0218 */
[----:B------:R-:W-:Y:S01]  /*2ad0*/  SEL R6, RZ, 0x2, P2 ;  /* 0x00000002ff067807 */ /* 0x000fe20001000000 */
[----:B------:R-:W-:Y:S01]  /*2ae0*/  IMAD.IADD R23, R12, 0x1, R23 ;  /* 0x000000010c177824 */ /* 0x000fe200078e0217 */
[----:B------:R-:W-:Y:S01]  /*2af0*/  SEL R5, RZ, 0x4, P1 ;  /* 0x00000004ff057807 */ /* 0x000fe20000800000 */
[----:B------:R-:W-:Y:S01]  /*2b00*/  IMAD.IADD R7, R22, 0x1, R7 ;  /* 0x0000000116077824 */ /* 0x000fe200078e0207 */
[----:B------:R-:W-:-:S02]  /*2b10*/  SEL R10, RZ, 0x1, P5 ;  /* 0x00000001ff0a7807 */ /* 0x000fc40002800000 */
[----:B------:R-:W-:Y:S02]  /*2b20*/  SEL R220, R23, RZ, P4 ;  /* 0x000000ff17dc7207 */ /* 0x000fe40002000000 */
[----:B------:R-:W-:Y:S02]  /*2b30*/  ISETP.NE.U32.AND P3, PT, R26, RZ, PT ;  /* 0x000000ff1a00720c */ /* 0x000fe40003f65070 */
[----:B------:R-:W-:Y:S02]  /*2b40*/  IADD3 R6, PT, PT, R5, R6, R10 ;  /* 0x0000000605067210 */ /* 0x000fe40007ffe00a */
[----:B------:R-:W-:Y:S02]  /*2b50*/  CS2R R10, SRZ ;  /* 0x00000000000a7805 */ /* 0x000fe4000001ff00 */
[----:B------:R-:W-:Y:S02]  /*2b60*/  SEL R221, RZ, 0x8, P0 ;  /* 0x00000008ffdd7807 */ /* 0x000fe40000000000 */
[----:B------:R-:W-:-:S03]  /*2b70*/  LOP3.LUT P0, R5, R220, 0x1, RZ, 0xc0, !PT ;  /* 0x00000001dc057812 */ /* 0x000fc6000780c0ff */
[----:B------:R-:W-:Y:S02]  /*2b80*/  IMAD.IADD R221, R6, 0x1, R221 ;  /* 0x0000000106dd7824 */ /* 0x000fe400078e02dd */
[----:B------:R-:W-:Y:S01]  /*2b90*/  @!PT LDS RZ, [RZ] ;  /* 0x00000000fffff984 */ /* 0x000fe20000000800 */
[----:B------:R-:W-:Y:S01]  /*2ba0*/  @!PT LDS RZ, [RZ] ;  /* 0x00000000fffff984 */ /* 0x000fe20000000800 */
[----:B------:R-:W-:Y:S01]  /*2bb0*/  @!PT LDS RZ, [RZ] ;  /* 0x00000000fffff984 */ /* 0x000fe20000000800 */
[----:B------:R3:W-:Y:S03]  /*2bc0*/  LDGSTS.E.BYPASS.LTC128B.128 [R13+0x9000], desc[UR36][R20.64], P3 ;  /* 0x09000000140d7fae */ /* 0x0007e60009981a24 */
[----:B------:R-:W-:Y:S01]  /*2bd0*/  SEL R221, R221, RZ, P4 ;  /* 0x000000ffdddd7207 */ /* 0x000fe20002000000 */
[----:B------:R-:W0:Y:S04]  /*2be0*/  LDGDEPBAR ;  /* 0x00000000000079af */ /* 0x000e280000000000 */
        /* <DEDUP_REMOVED lines=40> */
.L_x_3010:
[----:B------:R-:W-:Y:S05]  /*2e70*/  BSYNC.RECONVERGENT B0 ;  /* 0x0000000000007941 */ /* 0x000fea0003800200 */
.L_x_3009:
        /* <DEDUP_REMOVED lines=37> */
[----:B------:R-:W-:Y:S02]  /*30d0*/  IMAD.IADD R6, R223, 0x1, -R6 ;  /* 0x00000001df067824 */ /* 0x000fe400078e0a06 */
        /* <DEDUP_REMOVED lines=12> */
.L_x_3012:
[----:B------:R-:W-:Y:S05]  /*31a0*/  BSYNC.RECONVERGENT B0 ;  /* 0x0000000000007941 */ /* 0x000fea0003800200 */
.L_x_3011:
        /* <DEDUP_REMOVED lines=52> */
.L_x_3014:
[----:B------:R-:W-:Y:S05]  /*34f0*/  BSYNC.RECONVERGENT B0 ;  /* 0x0000000000007941 */ /* 0x000fea0003800200 */
.L_x_3013:
        /* <DEDUP_REMOVED lines=13> */
[-C--:B----4-:R-:W-:Y:S01]  /*35d0*/  IABS R11, R207.reuse ;  /* 0x000000cf000b7213 */ /* 0x090fe20000000000 */
[----:B------:R-:W-:Y:S01]  /*35e0*/  IMAD.IADD R17, R22, 0x1, R17 ;  /* 0x0000000116117824 */ /* 0x000fe200078e0211 */
        /* <DEDUP_REMOVED lines=37> */
.L_x_3016:
[----:B------:R-:W-:Y:S05]  /*3840*/  BSYNC.RECONVERGENT B0 ;  /* 0x0000000000007941 */ /* 0x000fea0003800200 */
.L_x_3015:
        /* <DEDUP_REMOVED lines=36> */
[----:B------:R-:W-:Y:S02]  /*3a90*/  LOP3.LUT R5, R6, 0xfffffff8, RZ, 0xc0, !PT ;  /* 0xfffffff806057812 */ /* 0x000fe400078ec0ff */
[----:B------:R-:W-:Y:S02]  /*3aa0*/  SHF.R.S32.HI R6, RZ, 0x3, R6 ;  /* 0x00000003ff067819 */ /* 0x000fe40000011406 */
[----:B------:R-:W-:-:S03]  /*3ab0*/  IADD3 R5, PT, PT, R176, -R5, RZ ;  /* 0x80000005b0057210 */ /* 0x000fc60007ffe0ff */
[----:B------:R-:W-:-:S05]  /*3ac0*/  @P2 VIADD R21, R21, 0x1 ;  /* 0x0000000115152836 */ /* 0x000fca0000000000 */
        /* <DEDUP_REMOVED lines=11> */
.L_x_3018:
[----:B------:R-:W-:Y:S05]  /*3b80*/  BSYNC.RECONVERGENT B0 ;  /* 0x0000000000007941 */ /* 0x000fea0003800200 */
.L_x_3017:
        /* <DEDUP_REMOVED lines=50> */
.L_x_3020:
[----:B------:R-:W-:Y:S05]  /*3eb0*/  BSYNC.RECONVERGENT B0 ;  /* 0x0000000000007941 */ /* 0x000fea0003800200 */
.L_x_3019:
        /* <DEDUP_REMOVED lines=50> */
.L_x_3022:
[----:B------:R-:W-:Y:S05]  /*41e0*/  BSYNC.RECONVERGENT B0 ;  /* 0x0000000000007941 */ /* 0x000fea0003800200 */
.L_x_3021:
        /* <DEDUP_REMOVED lines=50> */
.L_x_3024:
[----:B------:R-:W-:Y:S05]  /*4510*/  BSYNC.RECONVERGENT B0 ;  /* 0x0000000000007941 */ /* 0x000fea0003800200 */
.L_x_3023:
[----:B------:R-:W-:Y:S01]  /*4520*/  IMAD.SHL.U32 R12, R12, 0x2, RZ ;  /* 0x000000020c0c7824 */ /* 0x000fe200078e00ff */
[----:B------:R-:W-:Y:S01]  /*4530*/  BSSY.RECONVERGENT B0, `(.L_x_3025) ;  /* 0x0000039000007945 */ /* 0x000fe20003800200 */
[----:B------:R-:W-:Y:S01]  /*4540*/  VIADD R19, R19, 0xffffffdf ;  /* 0xffffffdf13137836 */ /* 0x000fe20000000000 */
[----:B----4-:R-:W-:Y:S01]  /*4550*/  CS2R R10, SRZ ;  /* 0x00000000000a7805 */ /* 0x010fe2000001ff00 */
[----:B---3--:R-:W-:Y:S01]  /*4560*/  IMAD.MOV.U32 R20, RZ, RZ, R6 ;  /* 0x000000ffff147224 */ /* 0x008fe200078e0006 */
[----:B------:R-:W-:Y:S01]  /*4570*/  ISETP.NE.U32.AND P0, PT, R12, RZ, PT ;  /* 0x000000ff0c00720c */ /* 0x000fe20003f05070 */
[----:B------:R-:W-:Y:S01]  /*4580*/  IMAD.MOV.U32 R21, RZ, RZ, R5 ;  /* 0x000000ffff157224 */ /* 0x000fe200078e0005 */
[----:B------:R-:W-:Y:S01]  /*4590*/  ISETP.GE.U32.AND P1, PT, R19, 0x20, PT ;  /* 0x000000201300780c */ /* 0x000fe20003f26070 */
[----:B------:R-:W-:Y:S02]  /*45a0*/  VIADD R7, R7, 0x20 ;  /* 0x0000002007077836 */ /* 0x000fe40000000000 */
[----:B------:R-:W-:Y:S01]  /*45b0*/  VIADD R5, R223, 0x20 ;  /* 0x00000020df057836 */ /* 0x000fe20000000000 */
[----:B------:R-:W-:-:S02]  /*45c0*/  SEL R220, R220, RZ, P1 ;  /* 0x000000ffdcdc7207 */ /* 0x000fc40000800000 */
[----:B------:R-:W-:-:S05]  /*45d0*/  SEL R221, R221, RZ, P1 ;  /* 0x000000ffdddd7207 */ /* 0x000fca0000800000 */
        /* <DEDUP_REMOVED lines=46> */
.L_x_3026:
[----:B------:R-:W-:Y:S05]  /*48c0*/  BSYNC.RECONVERGENT B0 ;  /* 0x0000000000007941 */ /* 0x000fea0003800200 */
.L_x_3025:
        /* <DEDUP_REMOVED lines=35> */
[----:B------:R-:W-:Y:S01]  /*4b00*/  ISETP.NE.AND P0, PT, R207, RZ, PT ;  /* 0x000000ffcf00720c */ /* 0x000fe20003f05270 */
[----:B------:R-:W-:Y:S01]  /*4b10*/  IMAD.IADD R6, R5, 0x1, -R6 ;  /* 0x0000000105067824 */ /* 0x000fe200078e0a06 */
[----:B------:R-:W-:Y:S02]  /*4b20*/  ISETP.GE.U32.AND P2, PT, R19, R12, PT ;  /* 0x0000000c1300720c */ /* 0x000fe40003f46070 */
[----:B------:R-:W-:-:S11]  /*4b30*/  LOP3.LUT R5, R10, 0xfffffff8, RZ, 0xc0, !PT ;  /* 0xfffffff80a057812 */ /* 0x000fd600078ec0ff */
        /* <DEDUP_REMOVED lines=12> */
.L_x_3028:
[----:B------:R-:W-:Y:S05]  /*4c00*/  BSYNC.RECONVERGENT B0 ;  /* 0x0000000000007941 */ /* 0x000fea0003800200 */
.L_x_3027:
[----:B------:R-:W-:Y:S01]  /*4c10*/  IMAD.SHL.U32 R17, R17, 0x8, RZ ;  /* 0x0000000811117824 */ /* 0x000fe200078e00ff */
[----:B------:R-:W-:Y:S01]  /*4c20*/  BSSY.RECONVERGENT B0, `(.L_x_3029) ;  /* 0x0000032000007945 */ /* 0x000fe20003800200 */
[----:B------:R-:W-:Y:S01]  /*4c30*/  MOV R6, RZ ;  /* 0x000000ff00067202 */ /* 0x000fe20000000f00 */
[----:B------:R-:W-:Y:S02]  /*4c40*/  IMAD.MOV.U32 R5, RZ, RZ, RZ ;  /* 0x000000ffff057224 */ /* 0x000fe400078e00ff */
[----:B------:R-:W-:-:S13]  /*4c50*/  ISETP.NE.U32.AND P0, PT, R17, RZ, PT ;  /* 0x000000ff1100720c */ /* 0x000fda0003f05070 */
[----:B------:R-:W-:Y:S01]  /*4c60*/  @!PT LDS RZ, [RZ] ;  /* 0x00000000fffff984 */ /* 0x000fe20000000800 */
[----:B------:R-:W-:Y:S01]  /*4c70*/  @!PT LDS RZ, [RZ] ;  /* 0x00000000fffff984 */ /* 0x000fe20000000800 */
[----:B------:R-:W-:Y:S01]  /*4c80*/  @!PT LDS RZ, [RZ] ;  /* 0x00000000fffff984 */ /* 0x000fe20000000800 */
[----:B------:R4:W-:Y:S02]  /*4c90*/  LDGSTS.E.BYPASS.LTC128B.128 [R9+0x4080], desc[UR36][R10.64], P0 ;  /* 0x040800000a097fae */ /* 0x0009e40008181a24 */
[----:B----4-:R-:W-:-:S13]  /*4ca0*/  LOP3.LUT P0, R11, R220, 0x4, RZ, 0xc0, !PT ;  /* 0x00000004dc0b7812 */ /* 0x010fda000780c0ff */
        /* <DEDUP_REMOVED lines=22> */
[----:B------:R-:W-:-:S05]  /*4e10*/  VIADD R5, R223, 0x24 ;  /* 0x00000024df057836 */ /* 0x000fca0000000000 */
        /* <DEDUP_REMOVED lines=18> */
.L_x_3030:
[----:B------:R-:W-:Y:S05]  /*4f40*/  BSYNC.RECONVERGENT B0 ;  /* 0x0000000000007941 */ /* 0x000fea0003800200 */
.L_x_3029:
        /* <DEDUP_REMOVED lines=17> */
[----:B------:R-:W-:-:S03]  /*5060*/  IADD3 R5, PT, PT, RZ, -R5, RZ ;  /* 0x80000005ff057210 */ /* 0x000fc60007ffe0ff */
[----:B----4-:R-:W4:Y:S02]  /*5070*/  MUFU.RCP R18, R12 ;  /* 0x0000000c00127308 */ /* 0x010f240000001000 */
[----:B----4-:R-:W-:-:S06]  /*5080*/  VIADD R18, R18, 0xffffffe ;  /* 0x0ffffffe12127836 */ /* 0x010fcc0000000000 */
[----:B------:R-:W1:Y:S02]  /*5090*/  F2I.FTZ.U32.TRUNC.NTZ R19, R18 ;  /* 0x0000001200137305 */ /* 0x000e64000021f000 */
[----:B-1-3--:R-:W-:Y:S02]  /*50a0*/  IMAD.MOV R9, RZ, RZ, -R19 ;  /* 0x000000ffff097224 */ /* 0x00afe400078e0a13 */
        /* <DEDUP_REMOVED lines=31> */
.L_x_3032:
[----:B------:R-:W-:Y:S05]  /*52a0*/  BSYNC.RECONVERGENT B0 ;  /* 0x0000000000007941 */ /* 0x000fea0003800200 */
.L_x_3031:
        /* <DEDUP_REMOVED lines=51> */
.L_x_3034:
[----:B------:R-:W-:Y:S05]  /*55e0*/  BSYNC.RECONVERGENT B0 ;  /* 0x0000000000007941 */ /* 0x000fea0003800200 */
.L_x_3033:
        /* <DEDUP_REMOVED lines=51> */
.L_x_3036:
[----:B------:R-:W-:Y:S05]  /*5920*/  BSYNC.RECONVERGENT B0 ;  /* 0x0000000000007941 */ /* 0x000fea0003800200 */
.L_x_3035:
        /* <DEDUP_REMOVED lines=51> */
.L_x_3038:
[----:B------:R-:W-:Y:S05]  /*5c60*/  BSYNC.RECONVERGENT B0 ;  /* 0x0000000000007941 */ /* 0x000fea0003800200 */
.L_x_3037:
        /* <DEDUP_REMOVED lines=48> */
[----:B--2---:R-:W-:-:S03]  /*5f70*/  IMAD.WIDE R14, R5, R14, R16 ;  /* 0x0000000e050e7225 */ /* 0x004fc600078e0210 */
[----:B-----5:R-:W-:-:S04]  /*5f80*/  LEA R6, P0, R14, R204, 0x1 ;  /* 0x000000cc0e067211 */ /* 0x020fc800078008ff */
[----:B------:R-:W-:-:S09]  /*5f90*/  LEA.HI.X R5, R14, R205, R15, 0x1, P0 ;  /* 0x000000cd0e057211 */ /* 0x000fd200000f0c0f */
.L_x_3040:
[----:B------:R-:W-:Y:S05]  /*5fa0*/  BSYNC.RECONVERGENT B0 ;  /* 0x0000000000007941 */ /* 0x000fea0003800200 */
.L_x_3039:
[----:B------:R-:W-:Y:S01]  /*5fb0*/  IMAD.SHL.U32 R11, R11, 0x2, RZ ;  /* 0x000000020b0b7824 */ /* 0x000fe200078e00ff */
[----:B------:R-:W-:Y:S01]  /*5fc0*/  LOP3.LUT R135, R135, 0x2, RZ, 0xfc, !PT ;  /* 0x0000000287877812 */ /* 0x000fe200078efcff */
[----:B------:R-:W-:Y:S01]  /*5fd0*/  IMAD.MOV.U32 R14, RZ, RZ, R6 ;  /* 0x000000ffff0e7224 */ /* 0x000fe200078e0006 */
[----:B------:R-:W-:Y:S01]  /*5fe0*/  LOP3.LUT R6, RZ, 0x4, R2, 0x44, !PT ;  /* 0x00000004ff067812 */ /* 0x000fe200078e4402 */
[----:B-12---:R-:W-:Y:S01]  /*5ff0*/  IMAD.MOV.U32 R15, RZ, RZ, R5 ;  /* 0x000000ffff0f7224 */ /* 0x006fe200078e0005 */
[----:B------:R-:W-:Y:S01]  /*6000*/  ISETP.NE.U32.AND P0, PT, R11, RZ, PT ;  /* 0x000000ff0b00720c */ /* 0x000fe20003f05070 */
[----:B------:R-:W-:Y:S01]  /*6010*/  IMAD R199, R199, 0x10, R198 ;  /* 0x00000010c7c77824 */ /* 0x000fe200078e02c6 */
[----:B------:R-:W-:Y:S02]  /*6020*/  LOP3.LUT R135, R135, 0x3, R2, 0x78, !PT ;  /* 0x0000000387877812 */ /* 0x000fe400078e7802 */
[----:B------:R-:W-:Y:S02]  /*6030*/  CS2R R102, SRZ ;  /* 0x0000000000667805 */ /* 0x000fe4000001ff00 */
[CC--:B------:R-:W-:Y:S01]  /*6040*/  IADD3 R11, PT, PT, R213.reuse, R168.reuse, R8 ;  /* 0x000000a8d50b7210 */ /* 0x0c0fe20007ffe008 */
[----:B------:R-:W-:Y:S01]  /*6050*/  IMAD R4, R4, 0x10, R199 ;  /* 0x0000001004047824 */ /* 0x000fe200078e02c7 */
[----:B---3--:R-:W-:-:S02]  /*6060*/  IADD3 R9, PT, PT, R213, R168, R6 ;  /* 0x000000a8d5097210 */ /* 0x008fc40007ffe006 */
[----:B------:R-:W-:Y:S02]  /*6070*/  CS2R R100, SRZ ;  /* 0x0000000000647805 */ /* 0x000fe4000001ff00 */
[-C--:B------:R-:W-:Y:S01]  /*6080*/  IADD3 R7, PT, PT, R213, R135.reuse, R8 ;  /* 0x00000087d5077210 */ /* 0x080fe20007ffe008 */
[----:B------:R-:W-:Y:S01]  /*6090*/  IMAD R11, R11, 0x10, R198 ;  /* 0x000000100b0b7824 */ /* 0x000fe200078e02c6 */
        /* <DEDUP_REMOVED lines=27> */
[----:B----4-:R-:W-:Y:S02]  /*6250*/  CS2R R28, SRZ ;  /* 0x00000000001c7805 */ /* 0x010fe4000001ff00 */
        /* <DEDUP_REMOVED lines=34> */
[----:B------:R-:W-:Y:S02]  /*6480*/  CS2R R14, SRZ ;  /* 0x00000000000e7805 */ /* 0x000fe4000001ff00 */
[----:B------:R-:W-:Y:S01]  /*6490*/  CS2R R12, SRZ ;  /* 0x00000000000c7805 */ /* 0x000fe2000001ff00 */
        /* <DEDUP_REMOVED lines=12> */
[----:B------:R-:W1:Y:S01]  /*6560*/  LDSM.16.M88.4 R136, [R4+0x8000] ;  /* 0x008000000488783b */ /* 0x000e620000000200 */
[----:B------:R-:W-:Y:S02]  /*6570*/  CS2R R128, SRZ ;  /* 0x0000000000807805 */ /* 0x000fe4000001ff00 */
[----:B------:R-:W-:Y:S02]  /*6580*/  CS2R R70, SRZ ;  /* 0x0000000000467805 */ /* 0x000fe4000001ff00 */
[----:B------:R-:W-:Y:S01]  /*6590*/  CS2R R68, SRZ ;  /* 0x0000000000447805 */ /* 0x000fe2000001ff00 */
[----:B------:R-:W1:Y:S01]  /*65a0*/  LDSM.16.M88.4 R140, [R4+0x9000] ;  /* 0x00900000048c783b */ /* 0x000e620000000200 */
[----:B------:R-:W-:-:S02]  /*65b0*/  CS2R R66, SRZ ;  /* 0x0000000000427805 */ /* 0x000fc4000001ff00 */
[----:B------:R-:W-:Y:S02]  /*65c0*/  CS2R R64, SRZ ;  /* 0x0000000000407805 */ /* 0x000fe4000001ff00 */
[----:B------:R-:W-:Y:S01]  /*65d0*/  CS2R R6, SRZ ;  /* 0x0000000000067805 */ /* 0x000fe2000001ff00 */
[----:B------:R-:W1:Y:S04]  /*65e0*/  LDSM.16.M88.4 R144, [R4+0xa000] ;  /* 0x00a000000490783b */ /* 0x000e680000000200 */
[----:B------:R2:W1:Y:S02]  /*65f0*/  LDSM.16.M88.4 R148, [R4+0xb000] ;  /* 0x00b000000494783b */ /* 0x0004640000000200 */
[----:B--2---:R-:W-:Y:S01]  /*6600*/  CS2R R4, SRZ ;  /* 0x0000000000047805 */ /* 0x004fe2000001ff00 */
[----:B---34-:R-:W-:Y:S06]  /*6610*/  @!P0 BRA `(.L_x_3041) ;  /* 0x0000002800248947 */ /* 0x018fec0003800000 */
[----:B------:R-:W2:Y:S01]  /*6620*/  S2R R103, SR_TID.X ;  /* 0x0000000000677919 */ /* 0x000ea20000002100 */
[----:B------:R-:W-:Y:S01]  /*6630*/  LOP3.LUT R133, R170, 0x1, R133, 0x78, !PT ;  /* 0x00000001aa857812 */ /* 0x000fe200078e7885 */
[----:B------:R-:W3:Y:S01]  /*6640*/  S2UR UR4, SR_CgaCtaId ;  /* 0x00000000000479c3 */ /* 0x000ee20000008800 */
[C---:B------:R-:W-:Y:S01]  /*6650*/  LOP3.LUT R178, R168.reuse, 0x4, R2, 0xf8, !PT ;  /* 0x00000004a8b27812 */ /* 0x040fe200078ef802 */
[----:B------:R-:W-:Y:S01]  /*6660*/  IMAD.IADD R209, R209, 0x1, R0 ;  /* 0x00000001d1d17824 */ /* 0x000fe200078e0200 */
[--C-:B------:R-:W-:Y:S01]  /*6670*/  LOP3.LUT R170, R168, 0x4, R2.reuse, 0xf4, !PT ;  /* 0x00000004a8aa7812 */ /* 0x100fe200078ef402 */
[----:B------:R-:W4:Y:S01]  /*6680*/  LDCU UR5, c[0x0][0x3d8] ;  /* 0x00007b00ff0577ac */ /* 0x000f220008000800 */
[--C-:B------:R-:W-:Y:S01]  /*6690*/  LOP3.LUT R172, R135, 0x4, R2.reuse, 0xf8, !PT ;  /* 0x0000000487ac7812 */ /* 0x100fe200078ef802 */
[----:B------:R-:W-:Y:S01]  /*66a0*/  VIADD R199, R199, 0x8000 ;  /* 0x00008000c7c77836 */ /* 0x000fe20000000000 */
[----:B------:R-:W-:Y:S01]  /*66b0*/  LOP3.LUT R2, R135, 0x4, R2, 0xf4, !PT ;  /* 0x0000000487027812 */ /* 0x000fe200078ef402 */
[----:B------:R-:W-:Y:S01]  /*66c0*/  UMOV UR6, 0x400 ;  /* 0x0000040000067882 */ /* 0x000fe20000000000 */
[----:B------:R-:W-:Y:S01]  /*66d0*/  LOP3.LUT R135, R213, R178, RZ, 0xfc, !PT ;  /* 0x000000b2d5877212 */ /* 0x000fe200078efcff */
[----:B------:R-:W-:Y:S01]  /*66e0*/  VIADD R223, R223, 0x40 ;  /* 0x00000040dfdf7836 */ /* 0x000fe20000000000 */
[----:B------:R-:W-:Y:S01]  /*66f0*/  SHF.R.S32.HI R0, RZ, 0x1f, R3 ;  /* 0x0000001fff007819 */ /* 0x000fe20000011403 */
[----:B------:R-:W-:Y:S01]  /*6700*/  IMAD.MOV.U32 R219, RZ, RZ, RZ ;  /* 0x000000ffffdb7224 */ /* 0x000fe200078e00ff */
[----:B------:R-:W-:Y:S01]  /*6710*/  SHF.R.S32.HI R173, RZ, 0x1f, R176 ;  /* 0x0000001fffad7819 */ /* 0x000fe200000114b0 */
[----:B------:R-:W-:Y:S01]  /*6720*/  IMAD R197, R135, 0x10, R198 ;  /* 0x0000001087c57824 */ /* 0x000fe200078e02c6 */
[----:B------:R-:W-:Y:S01]  /*6730*/  SHF.R.S32.HI R135, RZ, 0x1f, R174 ;  /* 0x0000001fff877819 */ /* 0x000fe200000114ae */
[----:B------:R-:W-:Y:S01]  /*6740*/  UMOV UR13, 0x6000 ;  /* 0x00006000000d7882 */ /* 0x000fe20000000000 */
[----:B------:R-:W-:Y:S01]  /*6750*/  LEA.HI R0, R0, R3, RZ, 0x5 ;  /* 0x0000000300007211 */ /* 0x000fe200078f28ff */
[----:B------:R-:W-:Y:S01]  /*6760*/  UMOV UR12, 0x180 ;  /* 0x00000180000c7882 */ /* 0x000fe20000000000 */
[----:B------:R-:W-:Y:S01]  /*6770*/  LOP3.LUT R3, R213, R170, RZ, 0xfc, !PT ;  /* 0x000000aad5037212 */ /* 0x000fe200078efcff */
[----:B------:R-:W-:Y:S01]  /*6780*/  UMOV UR9, 0x3 ;  /* 0x0000000300097882 */ /* 0x000fe20000000000 */
[----:B------:R-:W-:Y:S01]  /*6790*/  LEA.HI R173, R173, R176, RZ, 0x3 ;  /* 0x000000b0adad7211 */ /* 0x000fe200078f18ff */
[----:B----4-:R-:W-:Y:S01]  /*67a0*/  USHF.L.U32 UR8, UR5, 0x1, URZ ;  /* 0x0000000105087899 */ /* 0x010fe200080006ff */
[----:B------:R-:W-:Y:S01]  /*67b0*/  SHF.R.S32.HI R0, RZ, 0x5, R0 ;  /* 0x00000005ff007819 */ /* 0x000fe20000011400 */
[----:B------:R-:W-:Y:S01]  /*67c0*/  IMAD R3, R3, 0x10, R198 ;  /* 0x0000001003037824 */ /* 0x000fe200078e02c6 */
[----:B------:R-:W-:Y:S01]  /*67d0*/  LOP3.LUT R171, R173, 0xfffffff8, RZ, 0xc0, !PT ;  /* 0xfffffff8adab7812 */ /* 0x000fe200078ec0ff */
[----:B---3--:R-:W-:Y:S01]  /*67e0*/  ULEA UR4, UR4, UR6, 0x18 ;  /* 0x0000000604047291 */ /* 0x008fe2000f8ec0ff */
[C---:B------:R-:W-:Y:S01]  /*67f0*/  ISETP.NE.AND P0, PT, R0.reuse, 0x3, PT ;  /* 0x000000030000780c */ /* 0x040fe20003f05270 */
[----:B------:R-:W-:Y:S01]  /*6800*/  VIADD R222, R0, 0xfffffffc ;  /* 0xfffffffc00de7836 */ /* 0x000fe20000000000 */
[----:B------:R-:W-:Y:S01]  /*6810*/  SHF.R.S32.HI R227, RZ, 0x3, R173 ;  /* 0x00000003ffe37819 */ /* 0x000fe200000114ad */
[----:B--2---:R-:W-:Y:S01]  /*6820*/  IMAD.SHL.U32 R168, R103, 0x4, RZ ;  /* 0x0000000467a87824 */ /* 0x004fe200078e00ff */
[----:B------:R-:W-:Y:S01]  /*6830*/  LOP3.LUT R103, R213, R2, RZ, 0xfc, !PT ;  /* 0x00000002d5677212 */ /* 0x000fe200078efcff */
[----:B------:R-:W-:Y:S01]  /*6840*/  IMAD.IADD R171, R176, 0x1, -R171 ;  /* 0x00000001b0ab7824 */ /* 0x000fe200078e0aab */
[----:B------:R-:W-:Y:S01]  /*6850*/  SEL R221, R221, RZ, P0 ;  /* 0x000000ffdddd7207 */ /* 0x000fe20000000000 */
[----:B------:R-:W-:Y:S01]  /*6860*/  IMAD.SHL.U32 R227, R227, 0x4, RZ ;  /* 0x00000004e3e37824 */ /* 0x000fe200078e00ff */
[----:B------:R-:W-:Y:S01]  /*6870*/  LOP3.LUT R168, R133, 0x4, R168, 0xf8, !PT ;  /* 0x0000000485a87812 */ /* 0x000fe200078ef8a8 */
[----:B------:R-:W-:Y:S01]  /*6880*/  IMAD R2, R103, 0x10, R198 ;  /* 0x0000001067027824 */ /* 0x000fe200078e02c6 */
[----:B------:R-:W-:Y:S01]  /*6890*/  LOP3.LUT R133, R213, R172, RZ, 0xfc, !PT ;  /* 0x000000acd5857212 */ /* 0x000fe200078efcff */
[----:B------:R-:W-:Y:S01]  /*68a0*/  IMAD R218, R206, R171, RZ ;  /* 0x000000abceda7224 */ /* 0x000fe200078e02ff */
[----:B------:R-:W-:Y:S01]  /*68b0*/  SHF.R.S32.HI R103, RZ, 0x1f, R132 ;  /* 0x0000001fff677819 */ /* 0x000fe20000011484 */
[----:B------:R-:W-:Y:S01]  /*68c0*/  USHF.L.U32 UR7, UR5, 0x1, URZ ;  /* 0x0000000105077899 */ /* 0x000fe200080006ff */
[----:B------:R-:W-:Y:S01]  /*68d0*/  LOP3.LUT R213, R168, 0xe0, R213, 0xf8, !PT ;  /* 0x000000e0a8d57812 */ /* 0x000fe200078ef8d5 */
[----:B------:R-:W-:Y:S01]  /*68e0*/  IMAD R196, R133, 0x10, R198 ;  /* 0x0000001085c47824 */ /* 0x000fe200078e02c6 */
[----:B------:R-:W-:Y:S01]  /*68f0*/  SHF.R.S32.HI R133, RZ, 0x1f, R134 ;  /* 0x0000001fff857819 */ /* 0x000fe20000011486 */
[----:B------:R-:W-:Y:S01]  /*6900*/  USHF.L.U32 UR6, UR5, 0x1, URZ ;  /* 0x0000000105067899 */ /* 0x000fe200080006ff */
[----:B------:R-:W-:Y:S01]  /*6910*/  LEA.HI R172, R135, R174, RZ, 0x3 ;  /* 0x000000ae87ac7211 */ /* 0x000fe200078f18ff */
[----:B------:R-:W-:Y:S01]  /*6920*/  IMAD.SHL.U32 R0, R213, 0x10, RZ ;  /* 0x00000010d5007824 */ /* 0x000fe200078e00ff */
[----:B------:R-:W-:Y:S01]  /*6930*/  LEA.HI R170, R133, R134, RZ, 0x3 ;  /* 0x0000008685aa7211 */ /* 0x000fe200078f18ff */
[----:B-1----:R-:W-:Y:S01]  /*6940*/  IMAD.MOV.U32 R133, RZ, RZ, R165 ;  /* 0x000000ffff857224 */ /* 0x002fe200078e00a5 */
[----:B------:R-:W-:Y:S01]  /*6950*/  LEA.HI R168, R103, R132, RZ, 0x3 ;  /* 0x0000008467a87211 */ /* 0x000fe200078f18ff */
[----:B------:R-:W-:Y:S01]  /*6960*/  IMAD.MOV.U32 R135, RZ, RZ, R167 ;  /* 0x000000ffff877224 */ /* 0x000fe200078e00a7 */
[----:B------:R-:W-:Y:S01]  /*6970*/  LOP3.LUT R217, R172, 0xfffffff8, RZ, 0xc0, !PT ;  /* 0xfffffff8acd97812 */ /* 0x000fe200078ec0ff */
[----:B------:R-:W-:Y:S01]  /*6980*/  IMAD.MOV.U32 R103, RZ, RZ, RZ ;  /* 0x000000ffff677224 */ /* 0x000fe200078e00ff */
[----:B------:R-:W-:Y:S01]  /*6990*/  LOP3.LUT R169, R170, 0xfffffff8, RZ, 0xc0, !PT ;  /* 0xfffffff8aaa97812 */ /* 0x000fe200078ec0ff */
[----:B------:R-:W-:Y:S01]  /*69a0*/  USHF.L.U32 UR5, UR5, 0x1, URZ ;  /* 0x0000000105057899 */ /* 0x000fe200080006ff */
[----:B------:R-:W-:Y:S01]  /*69b0*/  LOP3.LUT R215, R168, 0xfffffff8, RZ, 0xc0, !PT ;  /* 0xfffffff8a8d77812 */ /* 0x000fe200078ec0ff */
[----:B------:R-:W-:Y:S01]  /*69c0*/  IMAD.IADD R217, R174, 0x1, -R217 ;  /* 0x00000001aed97824 */ /* 0x000fe200078e0ad9 */
[----:B------:R-:W-:Y:S01]  /*69d0*/  SHF.R.S32.HI R226, RZ, 0x3, R172 ;  /* 0x00000003ffe27819 */ /* 0x000fe200000114ac */
[----:B------:R-:W-:Y:S01]  /*69e0*/  IMAD.IADD R169, R134, 0x1, -R169 ;  /* 0x0000000186a97824 */ /* 0x000fe200078e0aa9 */
[----:B------:R-:W-:Y:S01]  /*69f0*/  SHF.R.S32.HI R225, RZ, 0x3, R170 ;  /* 0x00000003ffe17819 */ /* 0x000fe200000114aa */
[----:B------:R-:W-:Y:S01]  /*6a00*/  IMAD.IADD R215, R132, 0x1, -R215 ;  /* 0x0000000184d77824 */ /* 0x000fe200078e0ad7 */
[----:B------:R-:W-:Y:S01]  /*6a10*/  SHF.R.S32.HI R224, RZ, 0x3, R168 ;  /* 0x00000003ffe07819 */ /* 0x000fe200000114a8 */
[----:B------:R-:W-:Y:S01]  /*6a20*/  IMAD.MOV.U32 R132, RZ, RZ, R164 ;  /* 0x000000ffff847224 */ /* 0x000fe200078e00a4 */
[----:B------:R-:W-:Y:S01]  /*6a30*/  SEL R220, R220, RZ, P0 ;  /* 0x000000ffdcdc7207 */ /* 0x000fe20000000000 */
[----:B------:R-:W-:Y:S01]  /*6a40*/  IMAD.MOV.U32 R134, RZ, RZ, R166 ;  /* 0x000000ffff867224 */ /* 0x000fe200078e00a6 */
[----:B------:R-:W-:Y:S01]  /*6a50*/  LOP3.LUT R0, R0, 0x20, RZ, 0x3c, !PT ;  /* 0x0000002000007812 */ /* 0x000fe200078e3cff */
[----:B------:R-:W-:-:S02]  /*6a60*/  IMAD.SHL.U32 R226, R226, 0x4, RZ ;  /* 0x00000004e2e27824 */ /* 0x000fc400078e00ff */
[----:B------:R-:W-:Y:S02]  /*6a70*/  IMAD.SHL.U32 R225, R225, 0x4, RZ ;  /* 0x00000004e1e17824 */ /* 0x000fe400078e00ff */
[----:B------:R-:W-:Y:S02]  /*6a80*/  IMAD.SHL.U32 R224, R224, 0x4, RZ ;  /* 0x00000004e0e07824 */ /* 0x000fe400078e00ff */
[C---:B------:R-:W-:Y:S02]  /*6a90*/  IMAD R217, R206.reuse, R217, RZ ;  /* 0x000000d9ced97224 */ /* 0x040fe400078e02ff */
[C---:B------:R-:W-:Y:S02]  /*6aa0*/  IMAD R216, R206.reuse, R169, RZ ;  /* 0x000000a9ced87224 */ /* 0x040fe400078e02ff */
[----:B------:R-:W-:-:S07]  /*6ab0*/  IMAD R215, R206, R215, RZ ;  /* 0x000000d7ced77224 */ /* 0x000fce00078e02ff */
.L_x_3058:
[C---:B--2---:R-:W-:Y:S01]  /*6ac0*/  HMMA.16816.F32 R4, R132.reuse, R136, R4 ;  /* 0x000000888404723c */ /* 0x044fe20000001804 */
[----:B------:R-:W-:Y:S01]  /*6ad0*/  BSSY.RECONVERGENT B0, `(.L_x_3042) ;  /* 0x000005f000007945 */ /* 0x000fe20003800200 */
[----:B------:R-:W-:Y:S03]  /*6ae0*/  CS2R R228, SRZ ;  /* 0x0000000000e47805 */ /* 0x000fe6000001ff00 */
        /* <DEDUP_REMOVED lines=10> */
[----:B------:R-:W-:Y:S04]  /*6b90*/  ISETP.NE.U32.AND P0, PT, R214, 0x1, PT ;  /* 0x00000001d600780c */ /* 0x000fe80003f05070 */
        /* <DEDUP_REMOVED lines=66> */
[----:B------:R-:W-:Y:S04]  /*6fc0*/  LEA.HI R133, R132, R223, RZ, 0x2 ;  /* 0x000000df84857211 */ /* 0x000fe800078f10ff */
[C---:B------:R-:W-:Y:S02]  /*6fd0*/  LOP3.LUT R134, R133.reuse, 0xfffffffc, RZ, 0xc0, !PT ;  /* 0xfffffffc85867812 */ /* 0x040fe400078ec0ff */
[----:B------:R-:W-:Y:S03]  /*6fe0*/  SHF.L.U32 R133, R133, 0x1, RZ ;  /* 0x0000000185857819 */ /* 0x000fe600000006ff */
[----:B------:R-:W-:Y:S02]  /*6ff0*/  IMAD.IADD R139, R223, 0x1, -R134 ;  /* 0x00000001df8b7824 */ /* 0x000fe400078e0a86 */
[----:B------:R-:W-:Y:S05]  /*7000*/  @P2 IADD3 R141, PT, PT, R141, 0x1, RZ ;  /* 0x000000018d8d2810 */ /* 0x000fea0007ffe0ff */
        /* <DEDUP_REMOVED lines=11> */
.L_x_3043:
[----:B------:R-:W-:Y:S05]  /*70c0*/  BSYNC.RECONVERGENT B0 ;  /* 0x0000000000007941 */ /* 0x000fea0003800200 */
.L_x_3042:
[----:B------:R-:W-:Y:S01]  /*70d0*/  R2P PR, R220, 0x3 ;  /* 0x00000003dc007804 */ /* 0x000fe20000000000 */
[----:B------:R-:W3:Y:S01]  /*70e0*/  S2R R137, SR_TID.X ;  /* 0x0000000000897919 */ /* 0x000ee20000002100 */
[----:B--2---:R-:W-:Y:S01]  /*70f0*/  IMAD.U32 R198, RZ, RZ, UR4 ;  /* 0x00000004ffc67e24 */ /* 0x004fe2000f8e00ff */
[----:B------:R-:W-:Y:S01]  /*7100*/  BSSY.RECONVERGENT B0, `(.L_x_3044) ;  /* 0x000003f000007945 */ /* 0x000fe20003800200 */
        /* <DEDUP_REMOVED lines=41> */
[----:B------:R-:W-:Y:S04]  /*73a0*/  SHF.R.S32.HI R132, RZ, 0x1f, R223 ;  /* 0x0000001fff847819 */ /* 0x000fe800000114df */
[----:B------:R-:W-:Y:S05]  /*73b0*/  LEA.HI R132, R132, R223, RZ, 0x2 ;  /* 0x000000df84847211 */ /* 0x000fea00078f10ff */
[----:B------:R-:W-:Y:S02]  /*73c0*/  @!P0 IMAD.IADD R133, R133, 0x1, -R136 ;  /* 0x0000000185858824 */ /* 0x000fe400078e0a88 */
[----:B------:R-:W-:Y:S01]  /*73d0*/  @!P0 VIADD R134, R134, 0x1 ;  /* 0x0000000186868836 */ /* 0x000fe20000000000 */
[----:B------:R-:W-:Y:S02]  /*73e0*/  ISETP.NE.AND P0, PT, R207, RZ, PT ;  /* 0x000000ffcf00720c */ /* 0x000fe40003f05270 */
[----:B------:R-:W-:Y:S02]  /*73f0*/  ISETP.GE.U32.AND P2, PT, R133, R136, PT ;  /* 0x000000888500720c */ /* 0x000fe40003f46070 */
[C---:B------:R-:W-:Y:S02]  /*7400*/  LOP3.LUT R136, R132.reuse, 0xfffffffc, RZ, 0xc0, !PT ;  /* 0xfffffffc84887812 */ /* 0x040fe400078ec0ff */
[----:B------:R-:W-:Y:S03]  /*7410*/  SHF.L.U32 R132, R132, 0x1, RZ ;  /* 0x0000000184847819 */ /* 0x000fe600000006ff */
[----:B------:R-:W-:Y:S06]  /*7420*/  IMAD.IADD R139, R223, 0x1, -R136 ;  /* 0x00000001df8b7824 */ /* 0x000fec00078e0a88 */
[----:B------:R-:W-:Y:S05]  /*7430*/  @P2 IADD3 R134, PT, PT, R134, 0x1, RZ ;  /* 0x0000000186862810 */ /* 0x000fea0007ffe0ff */
        /* <DEDUP_REMOVED lines=11> */
.L_x_3045:
[----:B------:R-:W-:Y:S05]  /*74f0*/  BSYNC.RECONVERGENT B0 ;  /* 0x0000000000007941 */ /* 0x000fea0003800200 */
.L_x_3044:
        /* <DEDUP_REMOVED lines=47> */
.L_x_3047:
[----:B------:R-:W-:Y:S05]  /*77f0*/  BSYNC.RECONVERGENT B0 ;  /* 0x0000000000007941 */ /* 0x000fea0003800200 */
.L_x_3046:
        /* <DEDUP_REMOVED lines=52> */
.L_x_3049:
[----:B------:R-:W-:Y:S05]  /*7b40*/  BSYNC.RECONVERGENT B0 ;  /* 0x0000000000007941 */ /* 0x000fea0003800200 */
.L_x_3048:
        /* <DEDUP_REMOVED lines=67> */
.L_x_3051:
[----:B------:R-:W-:Y:S05]  /*7f80*/  BSYNC.RECONVERGENT B0 ;  /* 0x0000000000007941 */ /* 0x000fea0003800200 */
.L_x_3050:
        /* <DEDUP_REMOVED lines=65> */
.L_x_3053:
[----:B------:R-:W-:Y:S05]  /*83a0*/  BSYNC.RECONVERGENT B0 ;  /* 0x0000000000007941 */ /* 0x000fea0003800200 */
.L_x_3052:
        /* <DEDUP_REMOVED lines=46> */
.L_x_3055:
[----:B------:R-:W-:Y:S05]  /*8690*/  BSYNC.RECONVERGENT B0 ;  /* 0x0000000000007941 */ /* 0x000fea0003800200 */
.L_x_3054:
        /* <DEDUP_REMOVED lines=46> */
.L_x_3057:
[----:B------:R-:W-:Y:S05]  /*8980*/  BSYNC.RECONVERGENT B0 ;  /* 0x0000000000007941 */ /* 0x000fea0003800200 */
.L_x_3056:
[C---:B-1----:R-:W-:Y:S01]  /*8990*/  HMMA.16816.F32 R4, R164.reuse, R168, R4 ;  /* 0x000000a8a404723c */ /* 0x042fe20000001804 */
[----:B------:R-:W-:Y:S02]  /*89a0*/  UIADD3 UR9, UPT, UPT, UR9, 0x1, URZ ;  /* 0x0000000109097890 */ /* 0x000fe4000fffe0ff */
[----:B------:R-:W-:Y:S02]  /*89b0*/  UIADD3 UR11, UPT, UPT, UR13, -0x6000, URZ ;  /* 0xffffa0000d0b7890 */ /* 0x000fe4000fffe0ff */
[----:B------:R-:W-:Y:S01]  /*89c0*/  SHF.R.U32.HI R228, RZ, 0x3, R221 ;  /* 0x00000003ffe47819 */ /* 0x000fe200000116dd */
[----:B------:R-:W-:Y:S01]  /*89d0*/  VIADD R219, R219, 0x1 ;  /* 0x00000001dbdb7836 */ /* 0x000fe20000000000 */
[----:B------:R-:W-:Y:S01]  /*89e0*/  UISETP.NE.AND UP0, UPT, UR9, 0x4, UPT ;  /* 0x000000040900788c */ /* 0x000fe2000bf05270 */
[C---:B------:R-:W-:Y:S01]  /*89f0*/  HMMA.16816.F32 R8, R164.reuse, R170, R8 ;  /* 0x000000aaa408723c */ /* 0x040fe20000001808 */
[----:B------:R-:W-:Y:S02]  /*8a00*/  UIADD3 UR10, UPT, UPT, UR12, -0x180, URZ ;  /* 0xfffffe800c0a7890 */ /* 0x000fe4000fffe0ff */
[----:B------:R-:W-:Y:S01]  /*8a10*/  LOP3.LUT P0, RZ, R228, 0x1, RZ, 0xc0, !PT ;  /* 0x00000001e4ff7812 */ /* 0x000fe2000780c0ff */
[C---:B------:R-:W-:Y:S01]  /*8a20*/  VIADD R228, R200.reuse, 0x2000 ;  /* 0x00002000c8e47836 */ /* 0x040fe20000000000 */
        /* <DEDUP_REMOVED lines=11> */
[----:B--2---:R2:W-:Y:S01]  /*8ae0*/  @P0 LDGSTS.E.BYPASS.LTC128B.128 [R229+0x9000], desc[UR36][R230.64] ;  /* 0x09000000e6e50fae */ /* 0x0045e2000b981a24 */
        /* <DEDUP_REMOVED lines=15> */
[----:B--2---:R-:W-:Y:S01]  /*8be0*/  IMAD.IADD R231, R2, 0x1, R228 ;  /* 0x0000000102e77824 */ /* 0x004fe200078e02e4 */
        /* <DEDUP_REMOVED lines=27> */
[C---:B---3--:R-:W-:Y:S01]  /*8da0*/  IADD3 R229, PT, PT, R222.reuse, 0x1, RZ ;  /* 0x00000001dee57810 */ /* 0x048fe20007ffe0ff */
[----:B------:R-:W-:Y:S03]  /*8db0*/  VIADD R222, R222, 0xffffffff ;  /* 0xffffffffdede7836 */ /* 0x000fe60000000000 */
[----:B------:R-:W-:Y:S01]  /*8dc0*/  ISETP.GT.AND P0, PT, R229, -0x2, PT ;  /* 0xfffffffee500780c */ /* 0x000fe20003f04270 */
[C---:B------:R-:W-:Y:S01]  /*8dd0*/  HMMA.16816.F32 R88, R188.reuse, R178, R88 ;  /* 0x000000b2bc58723c */ /* 0x040fe20000001858 */
[----:B------:R4:W2:Y:S07]  /*8de0*/  LDSM.16.MT88.4 R160, [R231] ;  /* 0x00000000e7a0783b */ /* 0x0008ae0000004200 */
        /* <DEDUP_REMOVED lines=12> */
.L_x_3041:
        /* <DEDUP_REMOVED lines=15> */
.L_x_3059:
[----:B------:R-:W3:Y:S02]  /*8fa0*/  LDCU.64 UR4, c[0x0][0x480] ;  /* 0x00009000ff0477ac */ /* 0x000ee40008000a00 */
[----:B---3--:R-:W-:-:S04]  /*8fb0*/  UISETP.NE.U32.AND UP0, UPT, UR4, URZ, UPT ;  /* 0x000000ff0400728c */ /* 0x008fc8000bf05070 */
[----:B------:R-:W-:-:S09]  /*8fc0*/  UISETP.NE.AND.EX UP0, UPT, UR5, URZ, UPT, UP0 ;  /* 0x000000ff0500728c */ /* 0x000fd2000bf05300 */
[----:B------:R-:W-:Y:S05]  /*8fd0*/  BRA.U !UP0, `(.L_x_3061) ;  /* 0x00000001080c7547 */ /* 0x000fea000b800000 */
[----:B------:R-:W3:Y:S02]  /*8fe0*/  LDC.64 R2, c[0x0][0x480] ;  /* 0x00012000ff027b82 */ /* 0x000ee40000000a00 */
[----:B---3--:R3:W5:Y:S01]  /*8ff0*/  LDG.E R0, desc[UR36][R2.64] ;  /* 0x0000002402007981 */ /* 0x008762000c1e1900 */
[----:B------:R-:W-:Y:S05]  /*9000*/  BRA `(.L_x_3060) ;  /* 0x0000000000087947 */ /* 0x000fea0003800000 */
.L_x_3061:
[----:B------:R-:W3:Y:S02]  /*9010*/  LDCU UR4, c[0x0][0x478] ;  /* 0x00008f00ff0477ac */ /* 0x000ee40008000800 */
[----:B---3--:R-:W-:-:S07]  /*9020*/  MOV R0, UR4 ;  /* 0x0000000400007c02 */ /* 0x008fce0008000f00 */
.L_x_3060:
        /* <DEDUP_REMOVED lines=11> */
.L_x_3062:
[----:B------:R-:W1:Y:S02]  /*90e0*/  LDCU.64 UR4, c[0x0][0x488] ;  /* 0x00009100ff0477ac */ /* 0x000e640008000a00 */
[----:B-1----:R-:W-:-:S04]  /*90f0*/  UISETP.NE.U32.AND UP0, UPT, UR4, URZ, UPT ;  /* 0x000000ff0400728c */ /* 0x002fc8000bf05070 */
[----:B------:R-:W-:-:S09]  /*9100*/  UISETP.NE.AND.EX UP0, UPT, UR5, URZ, UPT, UP0 ;  /* 0x000000ff0500728c */ /* 0x000fd2000bf05300 */
[----:B------:R-:W-:Y:S05]  /*9110*/  BRA.U !UP0, `(.L_x_3064) ;  /* 0x00000001080c7547 */ /* 0x000fea000b800000 */
[----:B--2---:R-:W1:Y:S02]  /*9120*/  LDC.64 R162, c[0x0][0x488] ;  /* 0x00012200ffa27b82 */ /* 0x004e640000000a00 */
[----:B-1----:R1:W5:Y:S01]  /*9130*/  LDG.E R162, desc[UR36][R162.64] ;  /* 0x00000024a2a27981 */ /* 0x002362000c1e1900 */
[----:B------:R-:W-:Y:S05]  /*9140*/  BRA `(.L_x_3063) ;  /* 0x0000000000087947 */ /* 0x000fea0003800000 */
.L_x_3064:
[----:B------:R-:W2:Y:S02]  /*9150*/  LDCU UR4, c[0x0][0x47c] ;  /* 0x00008f80ff0477ac */ /* 0x000ea40008000800 */
[----:B--2---:R-:W-:-:S07]  /*9160*/  MOV R162, UR4 ;  /* 0x0000000400a27c02 */ /* 0x004fce0008000f00 */
.L_x_3063:
        /* <DEDUP_REMOVED lines=39> */
.L_x_3065:
        /* <DEDUP_REMOVED lines=21> */
.L_x_3068:
        /* <DEDUP_REMOVED lines=17> */
.L_x_3067:
        /* <DEDUP_REMOVED lines=8> */
.L_x_3066:
        /* <DEDUP_REMOVED lines=8> */
[----:B------:R-:W-:Y:S01]  /*9740*/  IMAD.SHL.U32 R211, R211, 0x8, RZ ;  /* 0x00000008d3d37824 */ /* 0x000fe200078e00ff */
[----:B------:R-:W2:Y:S03]  /*9750*/  LDCU.64 UR8, c[0x0][0x438] ;  /* 0x00008700ff0877ac */ /* 0x000ea60008000a00 */
[----:B------:R-:W-:Y:S01]  /*9760*/  IMAD R210, R211, 0x44, R210 ;  /* 0x00000044d3d27824 */ /* 0x000fe200078e02d2 */
[----:B------:R-:W2:Y:S01]  /*9770*/  LDCU.64 UR6, c[0x0][0x400] ;  /* 0x00008000ff0677ac */ /* 0x000ea20008000a00 */
[----:B---3--:R-:W-:Y:S01]  /*9780*/  SHF.R.U32.HI R132, RZ, 0x4, R136 ;  /* 0x00000004ff847819 */ /* 0x008fe20000011688 */
[C---:B------:R-:W-:Y:S01]  /*9790*/  IMAD.SHL.U32 R133, R136.reuse, 0x8, RZ ;  /* 0x0000000888857824 */ /* 0x040fe200078e00ff */
[----:B------:R-:W-:-:S02]  /*97a0*/  LOP3.LUT R137, R136, 0x3c0, RZ, 0xc0, !PT ;  /* 0x000003c088897812 */ /* 0x000fc400078ec0ff */
[----:B------:R-:W-:Y:S02]  /*97b0*/  SHF.R.U32.HI R142, RZ, 0x3, R136 ;  /* 0x00000003ff8e7819 */ /* 0x000fe40000011688 */
[----:B------:R-:W-:Y:S02]  /*97c0*/  LOP3.LUT R137, R137, 0x1, R132, 0xf8, !PT ;  /* 0x0000000189897812 */ /* 0x000fe400078ef884 */
[----:B------:R-:W3:Y:S01]  /*97d0*/  LDC R132, c[0x0][0x394] ;  /* 0x0000e500ff847b82 */ /* 0x000ee20000000800 */
[----:B------:R-:W-:Y:S02]  /*97e0*/  LOP3.LUT R133, R133, 0x78, RZ, 0xc0, !PT ;  /* 0x0000007885857812 */ /* 0x000fe400078ec0ff */
[----:B------:R-:W-:Y:S01]  /*97f0*/  LOP3.LUT R142, R137, 0x4, R142, 0xf8, !PT ;  /* 0x00000004898e7812 */ /* 0x000fe200078ef88e */
[----:B------:R-:W-:Y:S02]  /*9800*/  IMAD R137, R214, 0x44, RZ ;  /* 0x00000044d6897824 */ /* 0x000fe400078e02ff */
[----:B------:R-:W-:Y:S01]  /*9810*/  IMAD R140, R140, 0x80, R133 ;  /* 0x000000808c8c7824 */ /* 0x000fe200078e0285 */
[----:B------:R-:W-:Y:S01]  /*9820*/  LOP3.LUT R133, R136, 0x2, RZ, 0xc, !PT ;  /* 0x0000000288857812 */ /* 0x000fe200078e0cff */
[----:B------:R-:W-:-:S02]  /*9830*/  IMAD R159, R159, 0x80, R142 ;  /* 0x000000809f9f7824 */ /* 0x000fc400078e028e */
[C---:B------:R-:W-:Y:S01]  /*9840*/  IMAD.WIDE R146, R140.reuse, 0x2, RZ ;  /* 0x000000028c927825 */ /* 0x040fe200078e02ff */
[----:B------:R-:W-:Y:S01]  /*9850*/  ISETP.GE.AND P3, PT, R140, UR4, PT ;  /* 0x000000048c007c0c */ /* 0x000fe2000bf66270 */
[----:B------:R-:W2:Y:S01]  /*9860*/  LDCU.64 UR4, c[0x0][0x418] ;  /* 0x00008300ff0477ac */ /* 0x000ea20008000a00 */
[--C-:B------:R-:W-:Y:S02]  /*9870*/  LOP3.LUT R144, R133, 0x1, R136.reuse, 0xf8, !PT ;  /* 0x0000000185907812 */ /* 0x100fe400078ef888 */
[----:B------:R-:W-:Y:S02]  /*9880*/  LOP3.LUT R142, R146, 0xfffffff0, RZ, 0xc0, !PT ;  /* 0xfffffff0928e7812 */ /* 0x000fe400078ec0ff */
[----:B------:R-:W-:Y:S02]  /*9890*/  LOP3.LUT R143, R147, 0x1fffffff, RZ, 0xc0, !PT ;  /* 0x1fffffff938f7812 */ /* 0x000fe400078ec0ff */
[C---:B------:R-:W-:Y:S02]  /*98a0*/  LOP3.LUT R133, R137.reuse, R144, RZ, 0xfc, !PT ;  /* 0x0000009089857212 */ /* 0x040fe400078efcff */
[----:B------:R-:W-:Y:S01]  /*98b0*/  LOP3.LUT R137, R137, 0x3, R136, 0xf8, !PT ;  /* 0x0000000389897812 */ /* 0x000fe200078ef888 */
[----:B----4-:R-:W-:Y:S01]  /*98c0*/  IMAD.WIDE.U32 R140, R159, UR10, R142 ;  /* 0x0000000a9f8c7c25 */ /* 0x010fe2000f8e008e */
[----:B-1----:R-:W-:-:S02]  /*98d0*/  ISETP.NE.AND.EX P0, PT, R3, RZ, !P3, P0 ;  /* 0x000000ff0300720c */ /* 0x002fc40005f05300 */
[----:B---3--:R-:W-:Y:S01]  /*98e0*/  ISETP.GT.AND P6, PT, R132, 0x1, PT ;  /* 0x000000018400780c */ /* 0x008fe20003fc4270 */
[----:B--2---:R-:W-:Y:S01]  /*98f0*/  IMAD.WIDE.U32 R142, R159, UR8, R142 ;  /* 0x000000089f8e7c25 */ /* 0x004fe2000f8e008e */
[----:B------:R-:W-:Y:S02]  /*9900*/  IADD3 R169, P2, PT, R134, R140, RZ ;  /* 0x0000008c86a97210 */ /* 0x000fe40007f5e0ff */
[----:B------:R-:W-:Y:S01]  /*9910*/  ISETP.EQ.AND P6, PT, R139, RZ, P6 ;  /* 0x000000ff8b00720c */ /* 0x000fe200037c2270 */
[--C-:B------:R-:W-:Y:S01]  /*9920*/  IMAD.IADD R133, R133, 0x1, R210.reuse ;  /* 0x0000000185857824 */ /* 0x100fe200078e02d2 */
[----:B------:R-:W-:Y:S01]  /*9930*/  IADD3 R166, P1, PT, R2, R142, RZ ;  /* 0x0000008e02a67210 */ /* 0x000fe20007f3e0ff */
[----:B------:R-:W-:Y:S01]  /*9940*/  IMAD R142, R159, UR9, R143 ;  /* 0x000000099f8e7c24 */ /* 0x000fe2000f8e028f */
[----:B------:R-:W-:Y:S01]  /*9950*/  ISETP.NE.AND.EX P5, PT, R135, RZ, !P3, P5 ;  /* 0x000000ff8700720c */ /* 0x000fe20005fa5350 */
[----:B------:R-:W-:Y:S02]  /*9960*/  IMAD.IADD R137, R137, 0x1, R210 ;  /* 0x0000000189897824 */ /* 0x000fe400078e02d2 */
[----:B------:R-:W-:Y:S01]  /*9970*/  IMAD R161, R133, 0x8, R198 ;  /* 0x0000000885a17824 */ /* 0x000fe200078e02c6 */
[----:B------:R-:W-:Y:S01]  /*9980*/  MOV R133, UR7 ;  /* 0x0000000700857c02 */ /* 0x000fe20008000f00 */
[----:B------:R-:W-:Y:S01]  /*9990*/  IMAD R140, R159, UR11, R141 ;  /* 0x0000000b9f8c7c24 */ /* 0x000fe2000f8e028d */
[----:B------:R-:W-:Y:S01]  /*99a0*/  LEA R158, R137, R198, 0x3 ;  /* 0x000000c6899e7211 */ /* 0x000fe200078e18ff */
[----:B------:R-:W-:-:S02]  /*99b0*/  IMAD.X R167, R3, 0x1, R142, P1 ;  /* 0x0000000103a77824 */ /* 0x000fc400008e068e */
[----:B------:R-:W-:Y:S02]  /*99c0*/  IMAD.U32 R132, RZ, RZ, UR6 ;  /* 0x00000006ff847e24 */ /* 0x000fe4000f8e00ff */
[----:B------:R-:W-:Y:S02]  /*99d0*/  IMAD.U32 R2, RZ, RZ, UR4 ;  /* 0x00000004ff027e24 */ /* 0x000fe4000f8e00ff */
[----:B------:R-:W-:Y:S02]  /*99e0*/  IMAD.U32 R3, RZ, RZ, UR5 ;  /* 0x00000005ff037e24 */ /* 0x000fe4000f8e00ff */
        /* <DEDUP_REMOVED lines=8> */
.L_x_3072:
[----:B------:R-:W-:Y:S05]  /*9a70*/  YIELD ;  /* 0x0000000000007946 */ /* 0x000fea0003800000 */
[----:B-1----:R-:W-:Y:S05]  /*9a80*/  @P2 BRA `(.L_x_3071) ;  /* 0x0000000000082947 */ /* 0x002fea0003800000 */
[----:B------:R1:W2:Y:S04]  /*9a90*/  LDG.E.STRONG.GPU R138, desc[UR36][R156.64] ;  /* 0x000000249c8a7981 */ /* 0x0002a8000c1ef900 */
[----:B--2---:R-:W-:Y:S01]  /*9aa0*/  CCTL.IVALL ;  /* 0x00000000ff00798f */ /* 0x004fe20002000000 */
.L_x_3071:
[----:B------:R-:W-:Y:S01]  /*9ab0*/  ISETP.NE.AND P1, PT, R138, UR5, PT ;  /* 0x000000058a007c0c */ /* 0x000fe2000bf25270 */
[----:B------:R-:W-:-:S12]  /*9ac0*/  WARPSYNC.ALL ;  /* 0x0000000000007948 */ /* 0x000fd80003800000 */
[----:B------:R-:W-:Y:S06]  /*9ad0*/  BAR.RED.AND.DEFER_BLOCKING 0x0, P1 ;  /* 0x0000000000007b1d */ /* 0x000fec0000814400 */
[----:B------:R-:W2:Y:S02]  /*9ae0*/  B2R.RESULT RZ, P1 ;  /* 0x0000000000ff731c */ /* 0x000ea40000024000 */
[----:B--2---:R-:W-:Y:S05]  /*9af0*/  @P1 BRA `(.L_x_3072) ;  /* 0xfffffffc00dc1947 */ /* 0x004fea000383ffff */
.L_x_3070:
        /* <DEDUP_REMOVED lines=17> */
.L_x_3069:
        /* <DEDUP_REMOVED lines=733> */
.L_x_3073:
        /* <DEDUP_REMOVED lines=407> */
.L_x_3074:
        /* <DEDUP_REMOVED lines=19> */
.L_x_2992:
[----:B------:R-:W-:Y:S01]  /*e480*/  IMAD.MOV.U32 R13, RZ, RZ, R27 ;  /* 0x000000ffff0d7224 */ /* 0x000fe200078e001b */
[----:B------:R-:W-:Y:S01]  /*e490*/  MOV R11, 0x1f ;  /* 0x0000001f000b7802 */ /* 0x000fe20000000f00 */
[----:B------:R-:W-:Y:S01]  /*e4a0*/  IMAD.MOV.U32 R12, RZ, RZ, RZ ;  /* 0x000000ffff0c7224 */ /* 0x000fe200078e00ff */
[----:B------:R-:W-:-:S07]  /*e4b0*/  MOV R15, 0xffffffff ;  /* 0xffffffff000f7802 */ /* 0x000fce0000000f00 */
[----:B-----5:R-:W-:Y:S05]  /*e4c0*/  WARPSYNC.COLLECTIVE R15, `(.L_x_3075) ;  /* 0x000000000f087348 */ /* 0x020fea0003c00000 */
[----:B------:R1:W2:Y:S02]  /*e4d0*/  SHFL.IDX P6, R14, R13, R12, R11 ;  /* 0x0000000c0d0e7389 */ /* 0x0002a400000c000b */
[----:B-12--5:R-:W-:Y:S05]  /*e4e0*/  ENDCOLLECTIVE ;  /* 0x000000000000791b */ /* 0x026fea0003800000 */
.L_x_3075:
[----:B------:R-:W-:Y:S05]  /*e4f0*/  BRA `(.L_x_3076) ;  /* 0xffffff2400c07947 */ /* 0x000fea000383ffff */
.L_x_3077:
        /* <DEDUP_REMOVED lines=16> */
.L_x_4335:


//--------------------- .text._ZN7cutlass7Kernel2INS_4gemm6kernel20DefaultGemmUniversalINS_6half_tENS_6layout11ColumnMajorELNS_16ComplexTransformE0ELi8ES4_S6_LS7_0ELi8ES4_NS5_8RowMajorEfNS_4arch15OpClassTensorOpENS9_4Sm80ENS1_9GemmShapeILi128ELi128ELi32EEENSC_ILi64ELi64ELi32EEENSC_ILi16ELi8ELi16EEENS_8epilogue6thread17LinearCombinationIS4_Li8EffLNSH_9ScaleType4KindE0ELNS_15FloatRoundStyleE2ES4_EENS1_11threadblock30GemmIdentityThreadblockSwizzleILi8EEELi4ENS9_13OpMultiplyAddELNS1_23SharedMemoryClearOptionE0ELb0ELb0ELb0ENS5_28Tensor5DPermute20314RowMajorILi16ELi3ELi8EEENS5_9NoPermuteESU_vE10SelectBaseISP_vEEEEvNT_6ParamsE --------------------------
	.section	.text._ZN7cutlass7Kernel2INS_4gemm6kernel20DefaultGemmUniversalINS_6half_tENS_6layout11ColumnMajorELNS_16ComplexTransformE0ELi8ES4_S6_LS7_0ELi8ES4_NS5_8RowMajorEfNS_4arch15OpClassTensorOpENS9_4Sm80ENS1_9GemmShapeILi128ELi128ELi32EEENSC_ILi64ELi64ELi32EEENSC_ILi16ELi8ELi16EEENS_8epilogue6thread17LinearCombinationIS4_Li8EffLNSH_9ScaleType4KindE0ELNS_15FloatRoundStyleE2ES4_EENS1_11threadblock30GemmIdentityThreadblockSwizzleILi8EEELi4ENS9_13OpMultiplyAddELNS1_23SharedMemoryClearOptionE0ELb0ELb0ELb0ENS5_28Tensor5DPermute20314RowMajorILi16ELi3ELi8EEENS5_9NoPermuteESU_vE10SelectBaseISP_vEEEEvNT_6ParamsE,"ax",@progbits
	.align	128
.text._ZN7cutlass7Kernel2INS_4gemm6kernel20DefaultGemmUniversalINS_6half_tENS_6layout11ColumnMajorELNS_16ComplexTransformE0ELi8ES4_S6_LS7_0ELi8ES4_NS5_8RowMajorEfNS_4arch15OpClassTensorOpENS9_4Sm80ENS1_9GemmShapeILi128ELi128ELi32EEENSC_ILi64ELi64ELi32EEENSC_ILi16ELi8ELi16EEENS_8epilogue6thread17LinearCombinationIS4_Li8EffLNSH_9ScaleType4KindE0ELNS_15FloatRoundStyleE2ES4_EENS1_11threadblock30GemmIdentityThreadblockSwizzleILi8EEELi4ENS9_13OpMultiplyAddELNS1_23SharedMemoryClearOptionE0ELb0ELb0ELb0ENS5_28Tensor5DPermute20314RowMajorILi16ELi3ELi8EEENS5_9NoPermuteESU_vE10SelectBaseISP_vEEEEvNT_6ParamsE:
        .type           _ZN7cutlass7Kernel2INS_4gemm6kernel20DefaultGemmUniversalINS_6half_tENS_6layout11ColumnMajorELNS_16ComplexTransformE0ELi8ES4_S6_LS7_0ELi8ES4_NS5_8RowMajorEfNS_4arch15OpClassTensorOpENS9_4Sm80ENS1_9GemmShapeILi128ELi128ELi32EEENSC_ILi64ELi64ELi32EEENSC_ILi16ELi8ELi16EEENS_8epilogue6thread17LinearCombinationIS4_Li8EffLNSH_9ScaleType4KindE0ELNS_15FloatRoundStyleE2ES4_EENS1_11threadblock30GemmIdentityThreadblockSwizzleILi8EEELi4ENS9_13OpMultiplyAddELNS1_23SharedMemoryClearOptionE0ELb0ELb0ELb0ENS5_28Tensor5DPermute20314RowMajorILi16ELi3ELi8EEENS5_9NoPermuteESU_vE10SelectBaseISP_vEEEEvNT_6ParamsE,@function
        .size           _ZN7cutlass7Kernel2INS_4gemm6kernel20DefaultGemmUniversalINS_6half_tENS_6layout11ColumnMajorELNS_16ComplexTransformE0ELi8ES4_S6_LS7_0ELi8ES4_NS5_8RowMajorEfNS_4arch15OpClassTensorOpENS9_4Sm80ENS1_9GemmShapeILi128ELi128ELi32EEENSC_ILi64ELi64ELi32EEENSC_ILi16ELi8ELi16EEENS_8epilogue6thread17LinearCombinationIS4_Li8EffLNSH_9ScaleType4KindE0ELNS_15FloatRoundStyleE2ES4_EENS1_11threadblock30GemmIdentityThreadblockSwizzleILi8EEELi4ENS9_13OpMultiplyAddELNS1_23SharedMemoryClearOptionE0ELb0ELb0ELb0ENS5_28Tensor5DPermute20314RowMajorILi16ELi3ELi8EEENS5_9NoPermuteESU_vE10SelectBaseISP_vEEEEvNT_6ParamsE,(.L_x_4336 - _ZN7cutlass7Kernel2INS_4gemm6kernel20DefaultGemmUniversalINS_6half_tENS_6layout11ColumnMajorELNS_16ComplexTransformE0ELi8ES4_S6_LS7_0ELi8ES4_NS5_8RowMajorEfNS_4arch15OpClassTensorOpENS9_4Sm80ENS1_9GemmShapeILi128ELi128ELi32EEENSC_ILi64ELi64ELi32EEENSC_ILi16ELi8ELi16EEENS_8epilogue6thread17LinearCombinationIS4_Li8EffLNSH_9ScaleType4KindE0ELNS_15FloatRoundStyleE2ES4_EENS1_11threadblock30GemmIdentityThreadblockSwizzleILi8EEELi4ENS9_13OpMultiplyAddELNS1_23SharedMemoryClearOptionE0ELb0ELb0ELb0ENS5_28Tensor5DPermute20314RowMajorILi16ELi3ELi8EEENS5_9NoPermuteESU_vE10SelectBaseISP_vEEEEvNT_6ParamsE)
        .other          _ZN7cutlass7Kernel2INS_4gemm6kernel20DefaultGemmUniversalINS_6half_tENS_6layout11ColumnMajorELNS_16ComplexTransformE0ELi8ES4_S6_LS7_0ELi8ES4_NS5_8RowMajorEfNS_4arch15OpClassTensorOpENS9_4Sm80ENS1_9GemmShapeILi128ELi128ELi32EEENSC_ILi64ELi64ELi32EEENSC_ILi16ELi8ELi16EEENS_8epilogue6thread17LinearCombinationIS4_Li8EffLNSH_9ScaleType4KindE0ELNS_15FloatRoundStyleE2ES4_EENS1_11threadblock30GemmIdentityThreadblockSwizzleILi8EEELi4ENS9_13OpMultiplyAddELNS1_23SharedMemoryClearOptionE0ELb0ELb0ELb0ENS5_28Tensor5DPermute20314RowMajorILi16ELi3ELi8EEENS5_9NoPermuteESU_vE10SelectBaseISP_vEEEEvNT_6ParamsE,@"STO_CUDA_ENTRY STV_DEFAULT"
_ZN7cutlass7Kernel2INS_4gemm6kernel20DefaultGemmUniversalINS_6half_tENS_6layout11ColumnMajorELNS_16ComplexTransformE0ELi8ES4_S6_LS7_0ELi8ES4_NS5_8RowMajorEfNS_4arch15OpClassTensorOpENS9_4Sm80ENS1_9GemmShapeILi128ELi128ELi32EEENSC_ILi64ELi64ELi32EEENSC_ILi16ELi8ELi16EEENS_8epilogue6thread17LinearCombinationIS4_Li8EffLNSH_9ScaleType4KindE0ELNS_15FloatRoundStyleE2ES4_EENS1_11threadblock30GemmIdentityThreadblockSwizzleILi8EEELi4ENS9_13OpMultiplyAddELNS1_23SharedMemoryClearOptionE0ELb0ELb0ELb0ENS5_28Tensor5DPermute20314RowMajorILi16ELi3ELi8EEENS5_9NoPermuteESU_vE10SelectBaseISP_vEEEEvNT_6ParamsE:
        /* <DEDUP_REMOVED lines=37> */
.L_x_3078:
        /* <DEDUP_REMOVED lines=18> */
.L_x_3080:
[----:B------:R-:W1:Y:S08]  /*0370*/  LDC.64 R12, c[0x0][0x4a0] ;  /* 0x00012800ff0c7b82 */ /* 0x000e700000000a00 */
[----:B------:R-:W2:Y:S01]  /*0380*/  LDC.64 R2, c[0x0][0x4a8] ;  /* 0x00012a00ff027b82 */ /* 0x000ea20000000a00 */
[----:B-1----:R-:W-:-:S06]  /*0390*/  IMAD.WIDE.U32 R12, R199, 0x8, R12 ;  /* 0x00000008c70c7825 */ /* 0x002fcc00078e000c */
[----:B------:R-:W5:Y:S01]  /*03a0*/  LDG.E.64 R12, desc[UR40][R12.64] ;  /* 0x000000280c0c7981 */ /* 0x000f62000c1e1b00 */
[----:B--2---:R-:W-:-:S06]  /*03b0*/  IMAD.WIDE.U32 R2, R199, 0x8, R2 ;  /* 0x00000008c7027825 */ /* 0x004fcc00078e0002 */
[----:B------:R-:W5:Y:S02]  /*03c0*/  LDG.E.64 R2, desc[UR40][R2.64] ;  /* 0x0000002802027981 */ /* 0x000f64000c1e1b00 */
.L_x_3079:
        /* <DEDUP_REMOVED lines=454> */
.L_x_3082:
        /* <DEDUP_REMOVED lines=155> */
.L_x_3081:
        /* <DEDUP_REMOVED lines=15> */
.L_x_3083:
[----:B------:R-:W2:Y:S02]  /*2ad0*/  LDCU.64 UR4, c[0x0][0x480] ;  /* 0x00009000ff0477ac */ /* 0x000ea40008000a00 */
[----:B--2---:R-:W-:-:S04]  /*2ae0*/  UISETP.NE.U32.AND UP0, UPT, UR4, URZ, UPT ;  /* 0x000000ff0400728c */ /* 0x004fc8000bf05070 */
[----:B------:R-:W-:-:S09]  /*2af0*/  UISETP.NE.AND.EX UP0, UPT, UR5, URZ, UPT, UP0 ;  /* 0x000000ff0500728c */ /* 0x000fd2000bf05300 */
[----:B------:R-:W-:Y:S05]  /*2b00*/  BRA.U !UP0, `(.L_x_3085) ;  /* 0x00000001080c7547 */ /* 0x000fea000b800000 */
[----:B-1----:R-:W1:Y:S02]  /*2b10*/  LDC.64 R160, c[0x0][0x480] ;  /* 0x00012000ffa07b82 */ /* 0x002e640000000a00 */
[----:B-1----:R2:W5:Y:S01]  /*2b20*/  LDG.E R160, desc[UR40][R160.64] ;  /* 0x00000028a0a07981 */ /* 0x002562000c1e1900 */
[----:B------:R-:W-:Y:S05]  /*2b30*/  BRA `(.L_x_3084) ;  /* 0x0000000000087947 */ /* 0x000fea0003800000 */
.L_x_3085:
[----:B------:R-:W1:Y:S02]  /*2b40*/  LDCU UR4, c[0x0][0x478] ;  /* 0x00008f00ff0477ac */ /* 0x000e640008000800 */
[----:B-1----:R-:W-:-:S07]  /*2b50*/  MOV R160, UR4 ;  /* 0x0000000400a07c02 */ /* 0x002fce0008000f00 */
.L_x_3084:
        /* <DEDUP_REMOVED lines=11> */
.L_x_3086:
[----:B------:R-:W3:Y:S02]  /*2c10*/  LDCU.64 UR4, c[0x0][0x488] ;  /* 0x00009100ff0477ac */ /* 0x000ee40008000a00 */
[----:B---3--:R-:W-:-:S04]  /*2c20*/  UISETP.NE.U32.AND UP0, UPT, UR4, URZ, UPT ;  /* 0x000000ff0400728c */ /* 0x008fc8000bf05070 */
[----:B------:R-:W-:-:S09]  /*2c30*/  UISETP.NE.AND.EX UP0, UPT, UR5, URZ, UPT, UP0 ;  /* 0x000000ff0500728c */ /* 0x000fd2000bf05300 */
[----:B------:R-:W-:Y:S05]  /*2c40*/  BRA.U !UP0, `(.L_x_3088) ;  /* 0x00000001080c7547 */ /* 0x000fea000b800000 */
[----:B------:R-:W3:Y:S02]  /*2c50*/  LDC.64 R166, c[0x0][0x488] ;  /* 0x00012200ffa67b82 */ /* 0x000ee40000000a00 */
[----:B---3--:R3:W5:Y:S01]  /*2c60*/  LDG.E R166, desc[UR40][R166.64] ;  /* 0x00000028a6a67981 */ /* 0x008762000c1e1900 */
[----:B------:R-:W-:Y:S05]  /*2c70*/  BRA `(.L_x_3087) ;  /* 0x0000000000087947 */ /* 0x000fea0003800000 */
.L_x_3088:
[----:B------:R-:W3:Y:S02]  /*2c80*/  LDCU UR4, c[0x0][0x47c] ;  /* 0x00008f80ff0477ac */ /* 0x000ee40008000800 */
[----:B---3--:R-:W-:-:S07]  /*2c90*/  MOV R166, UR4 ;  /* 0x0000000400a67c02 */ /* 0x008fce0008000f00 */
.L_x_3087:
        /* <DEDUP_REMOVED lines=39> */
.L_x_3089:
        /* <DEDUP_REMOVED lines=21> */
.L_x_3092:
        /* <DEDUP_REMOVED lines=17> */
.L_x_3091:
        /* <DEDUP_REMOVED lines=8> */
.L_x_3090:
        /* <DEDUP_REMOVED lines=19> */
.L_x_3093:
        /* <DEDUP_REMOVED lines=24> */
.L_x_3094:
[----:B------:R-:W1:Y:S01]  /*34a0*/  S2R R4, SR_TID.X ;  /* 0x0000000000047919 */ /* 0x000e620000002100 */
[----:B------:R-:W2:Y:S01]  /*34b0*/  LDC R0, c[0x0][0x398] ;  /* 0x0000e600ff007b82 */ /* 0x000ea20000000800 */
[----:B------:R-:W-:Y:S01]  /*34c0*/  IMAD.MOV.U32 R5, RZ, RZ, -0x1 ;  /* 0xffffffffff057424 */ /* 0x000fe200078e00ff */
[----:B------:R-:W3:Y:S01]  /*34d0*/  LDCU.64 UR4, c[0x0][0x380] ;  /* 0x00007000ff0477ac */ /* 0x000ee20008000a00 */
[----:B------:R-:W4:Y:S01]  /*34e0*/  S2R R149, SR_CTAID.Y ;  /* 0x0000000000957919 */ /* 0x000f220000002600 */
[----:B-----5:R-:W-:Y:S01]  /*34f0*/  ISETP.NE.U32.AND P0, PT, R22, RZ, PT ;  /* 0x000000ff1600720c */ /* 0x020fe20003f05070 */
[----:B------:R-:W4:Y:S01]  /*3500*/  S2R R3, SR_CTAID.X ;  /* 0x0000000000037919 */ /* 0x000f220000002500 */
[----:B---3--:R-:W-:Y:S01]  /*3510*/  ULOP3.LUT UP0, URZ, UR4, 0xf, URZ, 0xc0, !UPT ;  /* 0x0000000f04ff7892 */ /* 0x008fe2000f80c0ff */
[----:B--2---:R-:W-:Y:S01]  /*3520*/  SHF.L.U32 R6, R5, R0, RZ ;  /* 0x0000000005067219 */ /* 0x004fe200000006ff */
[C---:B-1----:R-:W-:Y:S01]  /*3530*/  IMAD.SHL.U32 R8, R4.reuse, 0x8, RZ ;  /* 0x0000000804087824 */ /* 0x042fe200078e00ff */
        /* <DEDUP_REMOVED lines=32> */
.L_x_3095:
        /* <DEDUP_REMOVED lines=18> */
.L_x_3096:
        /* <DEDUP_REMOVED lines=62> */
.L_x_3100:
[----:B------:R-:W-:Y:S05]  /*3c40*/  YIELD ;  /* 0x0000000000007946 */ /* 0x000fea0003800000 */
[----:B-1----:R-:W-:Y:S05]  /*3c50*/  @P2 BRA `(.L_x_3099) ;  /* 0x0000000000082947 */ /* 0x002fea0003800000 */
[----:B------:R1:W2:Y:S04]  /*3c60*/  LDG.E.STRONG.GPU R148, desc[UR40][R162.64] ;  /* 0x00000028a2947981 */ /* 0x0002a8000c1ef900 */
[----:B--2---:R-:W-:Y:S01]  /*3c70*/  CCTL.IVALL ;  /* 0x00000000ff00798f */ /* 0x004fe20002000000 */
.L_x_3099:
[----:B------:R-:W-:Y:S01]  /*3c80*/  ISETP.NE.AND P1, PT, R148, R3, PT ;  /* 0x000000039400720c */ /* 0x000fe20003f25270 */
[----:B------:R-:W-:-:S12]  /*3c90*/  WARPSYNC.ALL ;  /* 0x0000000000007948 */ /* 0x000fd80003800000 */
[----:B------:R-:W-:Y:S06]  /*3ca0*/  BAR.RED.AND.DEFER_BLOCKING 0x0, P1 ;  /* 0x0000000000007b1d */ /* 0x000fec0000814400 */
[----:B------:R-:W2:Y:S02]  /*3cb0*/  B2R.RESULT RZ, P1 ;  /* 0x0000000000ff731c */ /* 0x000ea40000024000 */
[----:B--2---:R-:W-:Y:S05]  /*3cc0*/  @P1 BRA `(.L_x_3100) ;  /* 0xfffffffc00dc1947 */ /* 0x004fea000383ffff */
.L_x_3098:
        /* <DEDUP_REMOVED lines=11> */
.L_x_3097:
[----:B------:R-:W5:Y:S01]  /*3d80*/  LDC.64 R6, c[0x0][0x438] ;  /* 0x00010e00ff067b82 */ /* 0x000f620000000a00 */
[----:B------:R-:W2:Y:S01]  /*3d90*/  S2R R12, SR_CgaCtaId ;  /* 0x00000000000c7919 */ /* 0x000ea20000008800 */
[----:B------:R-:W-:-:S06]  /*3da0*/  FSETP.NEU.AND P1, PT, R166, RZ, PT ;  /* 0x000000ffa600720b */ /* 0x000fcc0003f2d000 */
[----:B------:R-:W3:Y:S01]  /*3db0*/  LDC.64 R158, c[0x0][0x380] ;  /* 0x0000e000ff9e7b82 */ /* 0x000ee20000000a00 */
[----:B-----5:R-:W-:Y:S02]  /*3dc0*/  SHF.R.U64 R6, R6, 0x1, R7 ;  /* 0x0000000106067819 */ /* 0x020fe40000001207 */
[----:B------:R-:W-:-:S03]  /*3dd0*/  MOV R7, 0x400 ;  /* 0x0000040000077802 */ /* 0x000fc60000000f00 */
        /* <DEDUP_REMOVED lines=29> */
[----:B--2---:R-:W-:Y:S01]  /*3fb0*/  IABS R15, R168 ;  /* 0x000000a8000f7213 */ /* 0x004fe20000000000 */
[----:B------:R-:W2:Y:S01]  /*3fc0*/  S2R R159, SR_TID.X ;  /* 0x00000000009f7919 */ /* 0x000ea20000002100 */
[----:B------:R-:W-:Y:S02]  /*3fd0*/  BAR.SYNC.DEFER_BLOCKING 0x0 ;  /* 0x0000000000007b1d */ /* 0x000fe40000010000 */
[----:B------:R-:W-:-:S02]  /*3fe0*/  IADD3 R15, PT, PT, RZ, -R15, RZ ;  /* 0x8000000fff0f7210 */ /* 0x000fc40007ffe0ff */
[----:B------:R-:W-:Y:S02]  /*3ff0*/  ISETP.LT.AND P5, PT, R13, R158, P0 ;  /* 0x0000009e0d00720c */ /* 0x000fe400007a1270 */
[----:B-1----:R-:W1:Y:S01]  /*4000*/  MUFU.RCP R150, R20 ;  /* 0x0000001400967308 */ /* 0x002e620000001000 */
[----:B------:R-:W-:Y:S01]  /*4010*/  STS.64 [R0], R16 ;  /* 0x0000001000007388 */ /* 0x000fe20000000a00 */
[----:B-1----:R-:W-:Y:S02]  /*4020*/  IADD3 R150, PT, PT, R150, 0xffffffe, RZ ;  /* 0x0ffffffe96967810 */ /* 0x002fe40007ffe0ff */
[----:B--2---:R-:W-:Y:S01]  /*4030*/  SHF.L.U32 R22, R159, 0x1, RZ ;  /* 0x000000019f167819 */ /* 0x004fe200000006ff */
[----:B------:R-:W-:Y:S03]  /*4040*/  STS.64 [R0+0x20], R24 ;  /* 0x0000201800007388 */ /* 0x000fe60000000a00 */
[----:B------:R-:W1:Y:S01]  /*4050*/  F2I.FTZ.U32.TRUNC.NTZ R151, R150 ;  /* 0x0000009600977305 */ /* 0x000e62000021f000 */
[----:B------:R-:W-:Y:S01]  /*4060*/  LOP3.LUT R22, R22, 0x1e, RZ, 0xc0, !PT ;  /* 0x0000001e16167812 */ /* 0x000fe200078ec0ff */
[----:B------:R2:W-:Y:S04]  /*4070*/  STS.64 [R0+0x40], R28 ;  /* 0x0000401c00007388 */ /* 0x0005e80000000a00 */
[----:B------:R-:W-:Y:S04]  /*4080*/  STS.64 [R0+0x60], R32 ;  /* 0x0000602000007388 */ /* 0x000fe80000000a00 */
[----:B------:R5:W-:Y:S01]  /*4090*/  STS.64 [R165+0x80], R36 ;  /* 0x00008024a5007388 */ /* 0x000be20000000a00 */
[----:B-1----:R-:W-:-:S03]  /*40a0*/  IADD3 R14, PT, PT, RZ, -R151, RZ ;  /* 0x80000097ff0e7210 */ /* 0x002fc60007ffe0ff */
[----:B------:R1:W-:Y:S01]  /*40b0*/  STS.64 [R165+0xa0], R40 ;  /* 0x0000a028a5007388 */ /* 0x0003e20000000a00 */
[----:B------:R-:W-:Y:S01]  /*40c0*/  MOV R150, RZ ;  /* 0x000000ff00967202 */ /* 0x000fe20000000f00 */
[----:B------:R-:W-:Y:S01]  /*40d0*/  IMAD R23, R14, R21, RZ ;  /* 0x000000150e177224 */ /* 0x000fe200078e02ff */
[----:B------:R-:W-:Y:S01]  /*40e0*/  IABS R14, R149 ;  /* 0x00000095000e7213 */ /* 0x000fe20000000000 */
[----:B------:R3:W-:Y:S02]  /*40f0*/  STS.64 [R165+0xc0], R44 ;  /* 0x0000c02ca5007388 */ /* 0x0007e40000000a00 */
[----:B------:R-:W-:Y:S02]  /*4100*/  IMAD.HI.U32 R23, R151, R23, R150 ;  /* 0x0000001797177227 */ /* 0x000fe400078e0096 */
[----:B------:R3:W-:Y:S04]  /*4110*/  STS.64 [R165+0xe0], R48 ;  /* 0x0000e030a5007388 */ /* 0x0007e80000000a00 */
[----:B------:R-:W-:Y:S01]  /*4120*/  IMAD.HI.U32 R20, R23, R14, RZ ;  /* 0x0000000e17147227 */ /* 0x000fe200078e00ff */
[----:B------:R-:W-:-:S03]  /*4130*/  LOP3.LUT R23, R149, R168, RZ, 0x3c, !PT ;  /* 0x000000a895177212 */ /* 0x000fc600078e3cff */
[----:B------:R-:W-:Y:S01]  /*4140*/  IMAD R14, R20, R15, R14 ;  /* 0x0000000f140e7224 */ /* 0x000fe200078e020e */
[----:B------:R-:W-:Y:S01]  /*4150*/  SHF.R.U32.HI R15, RZ, 0x4, R159 ;  /* 0x00000004ff0f7819 */ /* 0x000fe2000001169f */
[----:B------:R-:W-:Y:S03]  /*4160*/  BAR.SYNC.DEFER_BLOCKING 0x0 ;  /* 0x0000000000007b1d */ /* 0x000fe60000010000 */
[----:B------:R-:W-:Y:S02]  /*4170*/  ISETP.GT.U32.AND P1, PT, R21, R14, PT ;  /* 0x0000000e1500720c */ /* 0x000fe40003f24070 */
[----:B------:R-:W-:-:S11]  /*4180*/  LOP3.LUT R15, R15, 0x1, RZ, 0xc0, !PT ;  /* 0x000000010f0f7812 */ /* 0x000fd600078ec0ff */
[-C--:B------:R-:W-:Y:S02]  /*4190*/  @!P1 IADD3 R14, PT, PT, R14, -R21.reuse, RZ ;  /* 0x800000150e0e9210 */ /* 0x080fe40007ffe0ff */
[----:B------:R-:W-:Y:S02]  /*41a0*/  @!P1 IADD3 R20, PT, PT, R20, 0x1, RZ ;  /* 0x0000000114149810 */ /* 0x000fe40007ffe0ff */
[----:B------:R-:W-:Y:S02]  /*41b0*/  ISETP.GE.U32.AND P2, PT, R14, R21, PT ;  /* 0x000000150e00720c */ /* 0x000fe40003f46070 */
[--C-:B------:R-:W-:Y:S02]  /*41c0*/  SHF.R.U32.HI R14, RZ, 0x3, R159.reuse ;  /* 0x00000003ff0e7819 */ /* 0x100fe4000001169f */
[----:B------:R-:W-:Y:S02]  /*41d0*/  ISETP.GE.AND P1, PT, R23, RZ, PT ;  /* 0x000000ff1700720c */ /* 0x000fe40003f26270 */
[----:B------:R-:W-:-:S02]  /*41e0*/  SHF.R.U32.HI R21, RZ, 0x2, R159 ;  /* 0x00000002ff157819 */ /* 0x000fc4000001169f */
[--C-:B------:R-:W-:Y:S02]  /*41f0*/  LOP3.LUT R151, R15, 0x70, R14.reuse, 0xf8, !PT ;  /* 0x000000700f977812 */ /* 0x100fe400078ef80e */
[----:B------:R-:W-:Y:S02]  /*4200*/  LOP3.LUT R21, R21, 0x1, RZ, 0xc0, !PT ;  /* 0x0000000115157812 */ /* 0x000fe400078ec0ff */
[----:B------:R-:W-:Y:S02]  /*4210*/  LOP3.LUT R151, R151, 0x8, R14, 0xf8, !PT ;  /* 0x0000000897977812 */ /* 0x000fe400078ef80e */
[----:B------:R-:W-:Y:S02]  /*4220*/  @P2 IADD3 R20, PT, PT, R20, 0x1, RZ ;  /* 0x0000000114142810 */ /* 0x000fe40007ffe0ff */
[----:B------:R-:W-:Y:S02]  /*4230*/  ISETP.NE.AND P2, PT, R168, RZ, PT ;  /* 0x000000ffa800720c */ /* 0x000fe40003f45270 */
[----:B------:R-:W-:-:S02]  /*4240*/  LOP3.LUT R23, R22, R21, RZ, 0xfc, !PT ;  /* 0x0000001516177212 */ /* 0x000fc400078efcff */
[----:B------:R-:W-:Y:S02]  /*4250*/  LOP3.LUT R21, R22, 0x1, R21, 0xf6, !PT ;  /* 0x0000000116157812 */ /* 0x000fe400078ef615 */
[--C-:B------:R-:W-:Y:S02]  /*4260*/  LOP3.LUT R22, R151, 0x4, R14.reuse, 0xf8, !PT ;  /* 0x0000000497167812 */ /* 0x100fe400078ef80e */
[----:B------:R-:W-:Y:S02]  /*4270*/  @!P1 IADD3 R20, PT, PT, -R20, RZ, RZ ;  /* 0x000000ff14149210 */ /* 0x000fe40007ffe1ff */
[----:B------:R-:W-:Y:S01]  /*4280*/  LOP3.LUT R15, R15, 0x4, R14, 0xf8, !PT ;  /* 0x000000040f0f7812 */ /* 0x000fe200078ef80e */
[C---:B------:R-:W-:Y:S01]  /*4290*/  IMAD R23, R22.reuse, 0x22, R23 ;  /* 0x0000002216177824 */ /* 0x040fe200078e0217 */
[----:B------:R-:W-:Y:S01]  /*42a0*/  ISETP.LT.AND P1, PT, R161, R158, P0 ;  /* 0x0000009ea100720c */ /* 0x000fe20000721270 */
[----:B------:R-:W-:Y:S01]  /*42b0*/  IMAD R21, R22, 0x22, R21 ;  /* 0x0000002216157824 */ /* 0x000fe200078e0215 */
[----:B------:R-:W-:-:S02]  /*42c0*/  @!P2 LOP3.LUT R20, RZ, R168, RZ, 0x33, !PT ;  /* 0x000000a8ff14a212 */ /* 0x000fc400078e33ff */
[-C--:B------:R-:W-:Y:S02]  /*42d0*/  LEA R167, R23, R12.reuse, 0x4 ;  /* 0x0000000c17a77211 */ /* 0x080fe400078e20ff */
[----:B------:R-:W-:Y:S02]  /*42e0*/  SHF.R.S32.HI R151, RZ, 0x1f, R20 ;  /* 0x0000001fff977819 */ /* 0x000fe40000011414 */
[----:B--2---:R-:W-:Y:S01]  /*42f0*/  LEA R29, R21, R12, 0x4 ;  /* 0x0000000c151d7211 */ /* 0x004fe200078e20ff */
[----:B------:R-:W2:Y:S01]  /*4300*/  LDS.128 R152, [R167] ;  /* 0x00000000a7987984 */ /* 0x000ea20000000c00 */
[----:B------:R-:W-:-:S04]  /*4310*/  LEA.HI R23, R151, R20, RZ, 0x3 ;  /* 0x0000001497177211 */ /* 0x000fc800078f18ff */
[----:B------:R-:W-:Y:S02]  /*4320*/  LOP3.LUT R17, R23, 0xffffff8, RZ, 0xc0, !PT ;  /* 0x0ffffff817117812 */ /* 0x000fe400078ec0ff */
[----:B------:R-:W-:Y:S02]  /*4330*/  SHF.R.S32.HI R28, RZ, 0x3, R23 ;  /* 0x00000003ff1c7819 */ /* 0x000fe40000011417 */
[C---:B------:R-:W-:Y:S02]  /*4340*/  IADD3 R16, PT, PT, R20.reuse, -R17, RZ ;  /* 0x8000001114107210 */ /* 0x040fe40007ffe0ff */
[----:B------:R-:W-:Y:S01]  /*4350*/  IADD3 R17, PT, PT, -R20, RZ, RZ ;  /* 0x000000ff14117210 */ /* 0x000fe20007ffe1ff */
[----:B------:R-:W-:Y:S01]  /*4360*/  IMAD R28, R28, R171, RZ ;  /* 0x000000ab1c1c7224 */ /* 0x000fe200078e02ff */
[----:B------:R-:W-:Y:S01]  /*4370*/  SHF.L.U32 R16, R16, 0x4, RZ ;  /* 0x0000000410107819 */ /* 0x000fe200000006ff */
[----:B------:R-:W-:Y:S02]  /*4380*/  LDS.128 R20, [R167+0x440] ;  /* 0x00044000a7147984 */ /* 0x000fe40000000c00 */
[----:B------:R-:W-:Y:S01]  /*4390*/  IMAD R17, R168, R17, R149 ;  /* 0x00000011a8117224 */ /* 0x000fe200078e0295 */
[C---:B-----5:R-:W-:Y:S01]  /*43a0*/  LOP3.LUT R36, R16.reuse, R15, RZ, 0xfc, !PT ;  /* 0x0000000f10247212 */ /* 0x060fe200078efcff */
[----:B------:R-:W5:Y:S01]  /*43b0*/  LDS.128 R148, [R29] ;  /* 0x000000001d947984 */ /* 0x000f620000000c00 */
[----:B------:R-:W-:-:S02]  /*43c0*/  LOP3.LUT R32, R16, 0xf, R13, 0xf8, !PT ;  /* 0x0000000f10207812 */ /* 0x000fc400078ef80d */
[----:B------:R-:W-:Y:S01]  /*43d0*/  LEA.HI R25, R161, R28, RZ, 0x1c ;  /* 0x0000001ca1197211 */ /* 0x000fe200078fe0ff */
[--C-:B------:R-:W-:Y:S01]  /*43e0*/  IMAD R36, R36, R168, R17.reuse ;  /* 0x000000a824247224 */ /* 0x100fe200078e0211 */
[----:B------:R-:W-:Y:S01]  /*43f0*/  LEA.HI R15, R13, R28, RZ, 0x1c ;  /* 0x0000001c0d0f7211 */ /* 0x000fe200078fe0ff */
[----:B------:R-:W-:-:S03]  /*4400*/  IMAD R32, R32, R168, R17 ;  /* 0x000000a820207224 */ /* 0x000fc600078e0211 */
[----:B------:R-:W-:Y:S02]  /*4410*/  SHF.R.S32.HI R37, RZ, 0x1f, R36 ;  /* 0x0000001fff257819 */ /* 0x000fe40000011424 */
[----:B------:R-:W-:Y:S01]  /*4420*/  SHF.R.S32.HI R33, RZ, 0x1f, R32 ;  /* 0x0000001fff217819 */ /* 0x000fe20000011420 */
[----:B-1----:R-:W-:-:S04]  /*4430*/  IMAD.WIDE R40, R25, R164, R36 ;  /* 0x000000a419287225 */ /* 0x002fc800078e0224 */
[----:B------:R-:W-:Y:S01]  /*4440*/  IMAD.WIDE R14, R15, R164, R32 ;  /* 0x000000a40f0e7225 */ /* 0x000fe200078e0220 */
[C---:B------:R-:W-:Y:S02]  /*4450*/  SHF.L.U64.HI R24, R40.reuse, 0x1, R41 ;  /* 0x0000000128187819 */ /* 0x040fe40000010229 */
[----:B------:R-:W-:Y:S02]  /*4460*/  SHF.L.U32 R40, R40, 0x1, RZ ;  /* 0x0000000128287819 */ /* 0x000fe400000006ff */
[C---:B------:R-:W-:Y:S02]  /*4470*/  SHF.L.U64.HI R25, R14.reuse, 0x1, R15 ;  /* 0x000000010e197819 */ /* 0x040fe4000001020f */
[----:B------:R-:W-:-:S04]  /*4480*/  SHF.L.U32 R41, R14, 0x1, RZ ;  /* 0x000000010e297819 */ /* 0x000fc800000006ff */
[----:B------:R-:W-:Y:S01]  /*4490*/  LOP3.LUT R41, R41, 0xfffffffe, RZ, 0xc0, !PT ;  /* 0xfffffffe29297812 */ /* 0x000fe200078ec0ff */
[--C-:B---3--:R-:W-:Y:S02]  /*44a0*/  HADD2.F32 R13, -RZ, R8.reuse.H1_H1 ;  /* 0x30000008ff0d7230 */ /* 0x108fe40000004100 */
[----:B------:R-:W-:Y:S02]  /*44b0*/  HADD2.F32 R45, -RZ, R8.H0_H0 ;  /* 0x20000008ff2d7230 */ /* 0x000fe40000004100 */
[--C-:B------:R-:W-:Y:S02]  /*44c0*/  HADD2.F32 R175, -RZ, R9.reuse.H0_H0 ;  /* 0x20000009ffaf7230 */ /* 0x100fe40000004100 */
[-C--:B------:R-:W-:Y:S01]  /*44d0*/  FMUL R44, R13, R166.reuse ;  /* 0x000000a60d2c7220 */ /* 0x080fe20000400000 */
[----:B------:R-:W-:Y:S01]  /*44e0*/  HADD2.F32 R49, -RZ, R10.H1_H1 ;  /* 0x3000000aff317230 */ /* 0x000fe20000004100 */
[----:B------:R-:W1:Y:S01]  /*44f0*/  LDS.128 R12, [R29+0x440] ;  /* 0x000440001d0c7984 */ /* 0x000e620000000c00 */
[-C--:B------:R-:W-:Y:S01]  /*4500*/  FMUL R45, R45, R166.reuse ;  /* 0x000000a62d2d7220 */ /* 0x080fe20000400000 */
[----:B------:R-:W-:Y:S01]  /*4510*/  FMUL R175, R175, R166 ;  /* 0x000000a6afaf7220 */ /* 0x000fe20000400000 */
[----:B------:R-:W-:-:S02]  /*4520*/  HADD2.F32 R171, -RZ, R9.H1_H1 ;  /* 0x30000009ffab7230 */ /* 0x000fc40000004100 */
[-C--:B--2---:R-:W-:Y:S01]  /*4530*/  FFMA R153, R153, R160.reuse, R44 ;  /* 0x000000a099997223 */ /* 0x084fe2000000002c */
[-C--:B------:R-:W-:Y:S01]  /*4540*/  FFMA R152, R152, R160.reuse, R45 ;  /* 0x000000a098987223 */ /* 0x080fe2000000002d */
[----:B------:R-:W-:Y:S02]  /*4550*/  HADD2.F32 R45, -RZ, R10.H0_H0 ;  /* 0x2000000aff2d7230 */ /* 0x000fe40000004100 */
[----:B------:R-:W-:Y:S01]  /*4560*/  FFMA R154, R154, R160, R175 ;  /* 0x000000a09a9a7223 */ /* 0x000fe200000000af */
[-C--:B------:R-:W-:Y:S01]  /*4570*/  FMUL R44, R49, R166.reuse ;  /* 0x000000a6312c7220 */ /* 0x080fe20000400000 */
[--C-:B------:R-:W-:Y:S02]  /*4580*/  HADD2.F32 R175, -RZ, R11.reuse.H0_H0 ;  /* 0x2000000bffaf7230 */ /* 0x100fe40000004100 */
[-C--:B------:R-:W-:Y:S01]  /*4590*/  FMUL R48, R171, R166.reuse ;  /* 0x000000a6ab307220 */ /* 0x080fe20000400000 */
[----:B------:R-:W-:Y:S01]  /*45a0*/  FMUL R45, R45, R166 ;  /* 0x000000a62d2d7220 */ /* 0x000fe20000400000 */
[----:B------:R-:W-:-:S02]  /*45b0*/  HADD2.F32 R49, -RZ, R11.H1_H1 ;  /* 0x3000000bff317230 */ /* 0x000fc40000004100 */
[--C-:B----4-:R-:W-:Y:S02]  /*45c0*/  HADD2.F32 R171, -RZ, R4.reuse.H1_H1 ;  /* 0x30000004ffab7230 */ /* 0x110fe40000004100 */
[-C--:B-----5:R-:W-:Y:S01]  /*45d0*/  FFMA R148, R148, R160.reuse, R45 ;  /* 0x000000a094947223 */ /* 0x0a0fe2000000002d */
[----:B------:R-:W-:Y:S01]  /*45e0*/  FFMA R45, R149, R160, R44 ;  /* 0x000000a0952d7223 */ /* 0x000fe2000000002c */
[-C--:B------:R-:W-:Y:S01]  /*45f0*/  FMUL R175, R175, R166.reuse ;  /* 0x000000a6afaf7220 */ /* 0x080fe20000400000 */
[-C--:B------:R-:W-:Y:S01]  /*4600*/  FMUL R44, R49, R166.reuse ;  /* 0x000000a6312c7220 */ /* 0x080fe20000400000 */
[----:B------:R-:W-:Y:S02]  /*4610*/  HADD2.F32 R49, -RZ, R5.H0_H0 ;  /* 0x20000005ff317230 */ /* 0x000fe40000004100 */
[----:B------:R-:W-:Y:S01]  /*4620*/  FMUL R174, R171, R166 ;  /* 0x000000a6abae7220 */ /* 0x000fe20000400000 */
[----:B------:R-:W-:Y:S02]  /*4630*/  HADD2.F32 R149, -RZ, R4.H0_H0 ;  /* 0x20000004ff957230 */ /* 0x000fe40000004100 */
[-C--:B------:R-:W-:Y:S01]  /*4640*/  FFMA R150, R150, R160.reuse, R175 ;  /* 0x000000a096967223 */ /* 0x080fe200000000af */
[-C--:B------:R-:W-:Y:S01]  /*4650*/  FFMA R175, R151, R160.reuse, R44 ;  /* 0x000000a097af7223 */ /* 0x080fe2000000002c */
[----:B------:R-:W-:Y:S01]  /*4660*/  FFMA R174, R21, R160, R174 ;  /* 0x000000a015ae7223 */ /* 0x000fe200000000ae */
[----:B------:R-:W-:Y:S01]  /*4670*/  FMUL R151, R49, R166 ;  /* 0x000000a631977220 */ /* 0x000fe20000400000 */
[----:B------:R-:W-:-:S02]  /*4680*/  HADD2.F32 R21, -RZ, R6.H0_H0 ;  /* 0x20000006ff157230 */ /* 0x000fc40000004100 */
[----:B------:R-:W-:Y:S01]  /*4690*/  FMUL R149, R149, R166 ;  /* 0x000000a695957220 */ /* 0x000fe20000400000 */
[----:B------:R-:W-:Y:S02]  /*46a0*/  HADD2.F32 R49, -RZ, R5.H1_H1 ;  /* 0x30000005ff317230 */ /* 0x000fe40000004100 */
[-C--:B------:R-:W-:Y:S01]  /*46b0*/  FFMA R44, R22, R160.reuse, R151 ;  /* 0x000000a0162c7223 */ /* 0x080fe20000000097 */
[----:B------:R-:W-:Y:S02]  /*46c0*/  HADD2.F32 R151, -RZ, R7.H0_H0 ;  /* 0x20000007ff977230 */ /* 0x000fe40000004100 */
[----:B------:R-:W-:Y:S01]  /*46d0*/  FFMA R149, R20, R160, R149 ;  /* 0x000000a014957223 */ /* 0x000fe20000000095 */
[----:B------:R-:W-:Y:S01]  /*46e0*/  FMUL R21, R21, R166 ;  /* 0x000000a615157220 */ /* 0x000fe20000400000 */
[----:B------:R-:W-:Y:S01]  /*46f0*/  FFMA R155, R155, R160, R48 ;  /* 0x000000a09b9b7223 */ /* 0x000fe20000000030 */
[----:B------:R-:W-:Y:S01]  /*4700*/  FMUL R20, R49, R166 ;  /* 0x000000a631147220 */ /* 0x000fe20000400000 */
[----:B------:R-:W-:-:S02]  /*4710*/  HADD2.F32 R177, -RZ, R6.H1_H1 ;  /* 0x30000006ffb17230 */ /* 0x000fc40000004100 */
[----:B------:R-:W-:Y:S01]  /*4720*/  FMUL R151, R151, R166 ;  /* 0x000000a697977220 */ /* 0x000fe20000400000 */
[----:B------:R-:W-:Y:S01]  /*4730*/  HADD2.F32 R171, -RZ, R7.H1_H1 ;  /* 0x30000007ffab7230 */ /* 0x000fe20000004100 */
[----:B------:R-:W-:Y:S01]  /*4740*/  F2FP.F16.F32.PACK_AB R22, R45, R148 ;  /* 0x000000942d16723e */ /* 0x000fe200000000ff */
[-C--:B------:R-:W-:Y:S01]  /*4750*/  FFMA R49, R23, R160.reuse, R20 ;  /* 0x000000a017317223 */ /* 0x080fe20000000014 */
[-C--:B-1----:R-:W-:Y:S01]  /*4760*/  FFMA R48, R12, R160.reuse, R21 ;  /* 0x000000a00c307223 */ /* 0x082fe20000000015 */
[----:B------:R-:W-:Y:S01]  /*4770*/  F2FP.F16.F32.PACK_AB R12, R174, R149 ;  /* 0x00000095ae0c723e */ /* 0x000fe200000000ff */
[----:B------:R-:W-:Y:S01]  /*4780*/  FFMA R151, R14, R160, R151 ;  /* 0x000000a00e977223 */ /* 0x000fe20000000097 */
[----:B------:R-:W-:Y:S01]  /*4790*/  LOP3.LUT R149, R40, 0xfffffffe, RZ, 0xc0, !PT ;  /* 0xfffffffe28957812 */ /* 0x000fe200078ec0ff */
[-C--:B------:R-:W-:Y:S01]  /*47a0*/  FMUL R20, R177, R166.reuse ;  /* 0x000000a6b1147220 */ /* 0x080fe20000400000 */
[----:B------:R-:W-:Y:S01]  /*47b0*/  IADD3 R45, PT, PT, R161, 0x8, RZ ;  /* 0x00000008a12d7810 */ /* 0x000fe20007ffe0ff */
[----:B------:R-:W-:Y:S01]  /*47c0*/  FMUL R176, R171, R166 ;  /* 0x000000a6abb07220 */ /* 0x000fe20000400000 */
[----:B------:R-:W-:Y:S01]  /*47d0*/  LOP3.LUT R14, R24, 0x1fffffff, RZ, 0xc0, !PT ;  /* 0x1fffffff180e7812 */ /* 0x000fe200078ec0ff */
[-C--:B------:R-:W-:Y:S01]  /*47e0*/  FFMA R171, R13, R160.reuse, R20 ;  /* 0x000000a00dab7223 */ /* 0x080fe20000000014 */
[----:B------:R-:W-:Y:S01]  /*47f0*/  IADD3 R148, P2, PT, R156, R149, RZ ;  /* 0x000000959c947210 */ /* 0x000fe20007f5e0ff */
[----:B------:R-:W-:Y:S01]  /*4800*/  FFMA R176, R15, R160, R176 ;  /* 0x000000a00fb07223 */ /* 0x000fe200000000b0 */
[----:B------:R-:W-:-:S02]  /*4810*/  ISETP.LT.AND P4, PT, R45, R158, P6 ;  /* 0x0000009e2d00720c */ /* 0x000fc40003781270 */
[----:B------:R-:W-:Y:S02]  /*4820*/  F2FP.F16.F32.PACK_AB R21, R155, R154 ;  /* 0x0000009a9b15723e */ /* 0x000fe400000000ff */
[----:B------:R-:W-:Y:S02]  /*4830*/  IADD3.X R149, PT, PT, R157, R14, RZ, P2, !PT ;  /* 0x0000000e9d957210 */ /* 0x000fe400017fe4ff */
[----:B------:R-:W-:Y:S02]  /*4840*/  LOP3.LUT R40, R25, 0x1fffffff, RZ, 0xc0, !PT ;  /* 0x1fffffff19287812 */ /* 0x000fe400078ec0ff */
[----:B------:R-:W-:Y:S02]  /*4850*/  IADD3 R154, P2, PT, R156, R41, RZ ;  /* 0x000000299c9a7210 */ /* 0x000fe40007f5e0ff */
[----:B------:R-:W-:Y:S02]  /*4860*/  IADD3 R24, P3, PT, R2, R169, RZ ;  /* 0x000000a902187210 */ /* 0x000fe40007f7e0ff */
        /* <DEDUP_REMOVED lines=15> */
[C---:B------:R-:W-:Y:S02]  /*4960*/  LOP3.LUT R40, R16.reuse, 0xf, R45, 0xf8, !PT ;  /* 0x0000000f10287812 */ /* 0x040fe400078ef82d */
[----:B------:R-:W-:Y:S01]  /*4970*/  LOP3.LUT R16, R16, 0xf, R153, 0xf8, !PT ;  /* 0x0000000f10107812 */ /* 0x000fe200078ef899 */
[----:B------:R-:W-:Y:S01]  /*4980*/  BAR.SYNC.DEFER_BLOCKING 0x0 ;  /* 0x0000000000007b1d */ /* 0x000fe20000010000 */
[----:B------:R-:W-:Y:S01]  /*4990*/  ISETP.LT.AND P5, PT, R45, R158, P0 ;  /* 0x0000009e2d00720c */ /* 0x000fe200007a1270 */
[----:B------:R-:W-:Y:S01]  /*49a0*/  IMAD R40, R40, R168, R17 ;  /* 0x000000a828287224 */ /* 0x000fe200078e0211 */
[----:B------:R-:W-:-:S04]  /*49b0*/  ISETP.LT.AND P4, PT, R153, R158, P0 ;  /* 0x0000009e9900720c */ /* 0x000fc80000781270 */
[----:B------:R-:W-:Y:S02]  /*49c0*/  SHF.R.S32.HI R41, RZ, 0x1f, R40 ;  /* 0x0000001fff297819 */ /* 0x000fe40000011428 */
[-C--:B-1----:R-:W-:Y:S02]  /*49d0*/  LEA.HI R15, R45, R28.reuse, RZ, 0x1c ;  /* 0x0000001c2d0f7211 */ /* 0x082fe400078fe0ff */
[----:B------:R-:W-:Y:S01]  /*49e0*/  LEA.HI R13, R153, R28, RZ, 0x1c ;  /* 0x0000001c990d7211 */ /* 0x000fe200078fe0ff */
[----:B------:R-:W-:Y:S04]  /*49f0*/  STS.64 [R0], R18 ;  /* 0x0000001200007388 */ /* 0x000fe80000000a00 */
[----:B------:R-:W-:Y:S04]  /*4a00*/  STS.64 [R0+0x20], R26 ;  /* 0x0000201a00007388 */ /* 0x000fe80000000a00 */
[----:B------:R1:W-:Y:S04]  /*4a10*/  STS.64 [R0+0x40], R30 ;  /* 0x0000401e00007388 */ /* 0x0003e80000000a00 */
[----:B------:R4:W-:Y:S04]  /*4a20*/  STS.64 [R0+0x60], R34 ;  /* 0x0000602200007388 */ /* 0x0009e80000000a00 */
[----:B------:R2:W-:Y:S04]  /*4a30*/  STS.64 [R165+0x80], R38 ;  /* 0x00008026a5007388 */ /* 0x0005e80000000a00 */
[----:B------:R5:W-:Y:S04]  /*4a40*/  STS.64 [R165+0xa0], R42 ;  /* 0x0000a02aa5007388 */ /* 0x000be80000000a00 */
[----:B------:R5:W-:Y:S04]  /*4a50*/  STS.64 [R165+0xc0], R46 ;  /* 0x0000c02ea5007388 */ /* 0x000be80000000a00 */
[----:B------:R-:W-:Y:S01]  /*4a60*/  STS.64 [R165+0xe0], R50 ;  /* 0x0000e032a5007388 */ /* 0x000fe20000000a00 */
[----:B------:R-:W-:Y:S01]  /*4a70*/  BAR.SYNC.DEFER_BLOCKING 0x0 ;  /* 0x0000000000007b1d */ /* 0x000fe20000010000 */
[----:B-1----:R-:W-:-:S02]  /*4a80*/  IMAD R30, R16, R168, R17 ;  /* 0x000000a8101e7224 */ /* 0x002fc400078e0211 */
[----:B----4-:R-:W-:-:S03]  /*4a90*/  IMAD.WIDE R34, R15, R164, R40 ;  /* 0x000000a40f227225 */ /* 0x010fc600078e0228 */
[--C-:B------:R-:W-:Y:S02]  /*4aa0*/  SHF.R.S32.HI R31, RZ, 0x1f, R30.reuse ;  /* 0x0000001fff1f7819 */ /* 0x100fe4000001141e */
[C---:B------:R-:W-:Y:S01]  /*4ab0*/  SHF.L.U64.HI R26, R34.reuse, 0x1, R35 ;  /* 0x00000001221a7819 */ /* 0x040fe20000010223 */
[----:B------:R-:W-:Y:S01]  /*4ac0*/  IMAD.WIDE R12, R13, R164, R30 ;  /* 0x000000a40d0c7225 */ /* 0x000fe200078e021e */
[----:B------:R-:W-:Y:S02]  /*4ad0*/  SHF.L.U32 R34, R34, 0x1, RZ ;  /* 0x0000000122227819 */ /* 0x000fe400000006ff */
[----:B------:R-:W-:Y:S02]  /*4ae0*/  LOP3.LUT R26, R26, 0x1fffffff, RZ, 0xc0, !PT ;  /* 0x1fffffff1a1a7812 */ /* 0x000fe400078ec0ff */
[C---:B------:R-:W-:Y:S02]  /*4af0*/  SHF.L.U64.HI R27, R12.reuse, 0x1, R13 ;  /* 0x000000010c1b7819 */ /* 0x040fe4000001020d */
[----:B------:R-:W-:Y:S01]  /*4b00*/  SHF.L.U32 R35, R12, 0x1, RZ ;  /* 0x000000010c237819 */ /* 0x000fe200000006ff */
[----:B------:R-:W1:Y:S03]  /*4b10*/  LDS.128 R148, [R167] ;  /* 0x00000000a7947984 */ /* 0x000e660000000c00 */
[----:B------:R-:W-:Y:S01]  /*4b20*/  LOP3.LUT R35, R35, 0xfffffffe, RZ, 0xc0, !PT ;  /* 0xfffffffe23237812 */ /* 0x000fe200078ec0ff */
[----:B------:R-:W4:Y:S04]  /*4b30*/  LDS.128 R20, [R29] ;  /* 0x000000001d147984 */ /* 0x000f280000000c00 */
[----:B------:R-:W3:Y:S04]  /*4b40*/  LDS.128 R16, [R167+0x440] ;  /* 0x00044000a7107984 */ /* 0x000ee80000000c00 */
[----:B------:R-:W3:Y:S01]  /*4b50*/  LDS.128 R12, [R29+0x440] ;  /* 0x000440001d0c7984 */ /* 0x000ee20000000c00 */
[----:B--2---:R-:W-:-:S02]  /*4b60*/  HADD2.F32 R39, -RZ, R8.H0_H0 ;  /* 0x20000008ff277230 */ /* 0x004fc40000004100 */
[--C-:B-----5:R-:W-:Y:S02]  /*4b70*/  HADD2.F32 R43, -RZ, R9.reuse.H1_H1 ;  /* 0x30000009ff2b7230 */ /* 0x120fe40000004100 */
        /* <DEDUP_REMOVED lines=12> */
[-C--:B------:R-:W-:Y:S01]  /*4c40*/  FMUL R39, R39, R166.reuse ;  /* 0x000000a627277220 */ /* 0x080fe20000400000 */
[----:B------:R-:W-:Y:S02]  /*4c50*/  HADD2.F32 R45, -RZ, R11.H1_H1 ;  /* 0x3000000bff2d7230 */ /* 0x000fe40000004100 */
[-C--:B------:R-:W-:Y:S01]  /*4c60*/  FMUL R42, R47, R166.reuse ;  /* 0x000000a62f2a7220 */ /* 0x080fe20000400000 */
[----:B------:R-:W-:Y:S01]  /*4c70*/  FMUL R43, R43, R166 ;  /* 0x000000a62b2b7220 */ /* 0x000fe20000400000 */
[-C--:B----4-:R-:W-:Y:S01]  /*4c80*/  FFMA R20, R20, R160.reuse, R39 ;  /* 0x000000a014147223 */ /* 0x090fe20000000027 */
[----:B------:R-:W-:Y:S01]  /*4c90*/  FFMA R39, R21, R160, R38 ;  /* 0x000000a015277223 */ /* 0x000fe20000000026 */
[----:B------:R-:W-:Y:S01]  /*4ca0*/  FMUL R38, R45, R166 ;  /* 0x000000a62d267220 */ /* 0x000fe20000400000 */
[----:B---3--:R-:W-:-:S02]  /*4cb0*/  HADD2.F32 R47, -RZ, R4.H1_H1 ;  /* 0x30000004ff2f7230 */ /* 0x008fc40000004100 */
[-C--:B------:R-:W-:Y:S01]  /*4cc0*/  FFMA R22, R22, R160.reuse, R43 ;  /* 0x000000a016167223 */ /* 0x080fe2000000002b */
[----:B------:R-:W-:Y:S02]  /*4cd0*/  HADD2.F32 R21, -RZ, R4.H0_H0 ;  /* 0x20000004ff157230 */ /* 0x000fe40000004100 */
[----:B------:R-:W-:Y:S01]  /*4ce0*/  FFMA R43, R23, R160, R38 ;  /* 0x000000a0172b7223 */ /* 0x000fe20000000026 */
[--C-:B------:R-:W-:Y:S02]  /*4cf0*/  HADD2.F32 R45, -RZ, R5.reuse.H0_H0 ;  /* 0x20000005ff2d7230 */ /* 0x100fe40000004100 */
[-C--:B------:R-:W-:Y:S01]  /*4d00*/  FMUL R38, R47, R166.reuse ;  /* 0x000000a62f267220 */ /* 0x080fe20000400000 */
[----:B------:R-:W-:Y:S02]  /*4d10*/  HADD2.F32 R23, -RZ, R5.H1_H1 ;  /* 0x30000005ff177230 */ /* 0x000fe40000004100 */
[----:B------:R-:W-:Y:S01]  /*4d20*/  FMUL R21, R21, R166 ;  /* 0x000000a615157220 */ /* 0x000fe20000400000 */
[----:B------:R-:W-:-:S02]  /*4d30*/  HADD2.F32 R51, -RZ, R6.H1_H1 ;  /* 0x30000006ff337230 */ /* 0x000fc40000004100 */
[----:B------:R-:W-:Y:S01]  /*4d40*/  FFMA R47, R17, R160, R38 ;  /* 0x000000a0112f7223 */ /* 0x000fe20000000026 */
[--C-:B------:R-:W-:Y:S02]  /*4d50*/  HADD2.F32 R17, -RZ, R7.reuse.H1_H1 ;  /* 0x30000007ff117230 */ /* 0x100fe40000004100 */
[-C--:B------:R-:W-:Y:S01]  /*4d60*/  FMUL R45, R45, R166.reuse ;  /* 0x000000a62d2d7220 */ /* 0x080fe20000400000 */
[----:B------:R-:W-:Y:S01]  /*4d70*/  FMUL R46, R23, R166 ;  /* 0x000000a6172e7220 */ /* 0x000fe20000400000 */
[-C--:B------:R-:W-:Y:S01]  /*4d80*/  FFMA R149, R149, R160.reuse, R42 ;  /* 0x000000a095957223 */ /* 0x080fe2000000002a */
[----:B------:R-:W-:Y:S01]  /*4d90*/  FFMA R42, R16, R160, R21 ;  /* 0x000000a0102a7223 */ /* 0x000fe20000000015 */
[----:B------:R-:W-:Y:S01]  /*4da0*/  FMUL R44, R17, R166 ;  /* 0x000000a6112c7220 */ /* 0x000fe20000400000 */
[----:B------:R-:W-:Y:S02]  /*4db0*/  HADD2.F32 R21, -RZ, R6.H0_H0 ;  /* 0x20000006ff157230 */ /* 0x000fe40000004100 */
[----:B------:R-:W-:Y:S01]  /*4dc0*/  FFMA R45, R18, R160, R45 ;  /* 0x000000a0122d7223 */ /* 0x000fe2000000002d */
[----:B------:R-:W-:-:S02]  /*4dd0*/  HADD2.F32 R23, -RZ, R7.H0_H0 ;  /* 0x20000007ff177230 */ /* 0x000fc40000004100 */
[----:B------:R-:W-:Y:S01]  /*4de0*/  FFMA R46, R19, R160, R46 ;  /* 0x000000a0132e7223 */ /* 0x000fe2000000002e */
[----:B------:R-:W-:Y:S01]  /*4df0*/  FMUL R38, R51, R166 ;  /* 0x000000a633267220 */ /* 0x000fe20000400000 */
[----:B------:R-:W-:Y:S01]  /*4e00*/  FFMA R44, R15, R160, R44 ;  /* 0x000000a00f2c7223 */ /* 0x000fe2000000002c */
[----:B------:R-:W-:Y:S01]  /*4e10*/  LOP3.LUT R15, R34, 0xfffffffe, RZ, 0xc0, !PT ;  /* 0xfffffffe220f7812 */ /* 0x000fe200078ec0ff */
[----:B------:R-:W-:Y:S01]  /*4e20*/  FMUL R21, R21, R166 ;  /* 0x000000a615157220 */ /* 0x000fe20000400000 */
[----:B------:R-:W-:Y:S01]  /*4e30*/  F2FP.F16.F32.PACK_AB R18, R39, R20 ;  /* 0x000000142712723e */ /* 0x000fe200000000ff */
[----:B------:R-:W-:Y:S01]  /*4e40*/  FFMA R38, R13, R160, R38 ;  /* 0x000000a00d267223 */ /* 0x000fe20000000026 */
[----:B------:R-:W-:Y:S01]  /*4e50*/  IADD3 R39, PT, PT, R161, 0x10, RZ ;  /* 0x00000010a1277810 */ /* 0x000fe20007ffe0ff */
[----:B------:R-:W-:Y:S01]  /*4e60*/  FMUL R23, R23, R166 ;  /* 0x000000a617177220 */ /* 0x000fe20000400000 */
[----:B------:R-:W-:Y:S01]  /*4e70*/  F2FP.F16.F32.PACK_AB R13, R46, R45 ;  /* 0x0000002d2e0d723e */ /* 0x000fe200000000ff */
[-C--:B------:R-:W-:Y:S01]  /*4e80*/  FFMA R21, R12, R160.reuse, R21 ;  /* 0x000000a00c157223 */ /* 0x080fe20000000015 */
[----:B------:R-:W-:Y:S01]  /*4e90*/  IADD3 R46, P1, PT, R156, R15, RZ ;  /* 0x0000000f9c2e7210 */ /* 0x000fe20007f3e0ff */
[----:B------:R-:W-:Y:S01]  /*4ea0*/  FFMA R23, R14, R160, R23 ;  /* 0x000000a00e177223 */ /* 0x000fe20000000017 */
[----:B------:R-:W-:-:S02]  /*4eb0*/  ISETP.LT.AND P3, PT, R39, R158, P6 ;  /* 0x0000009e2700720c */ /* 0x000fc40003761270 */
[----:B------:R-:W-:Y:S02]  /*4ec0*/  F2FP.F16.F32.PACK_AB R12, R47, R42 ;  /* 0x0000002a2f0c723e */ /* 0x000fe400000000ff */
[----:B------:R-:W-:Y:S02]  /*4ed0*/  F2FP.F16.F32.PACK_AB R19, R43, R22 ;  /* 0x000000162b13723e */ /* 0x000fe400000000ff */
[----:B------:R-:W-:Y:S02]  /*4ee0*/  IADD3.X R47, PT, PT, R157, R26, RZ, P1, !PT ;  /* 0x0000001a9d2f7210 */ /* 0x000fe40000ffe4ff */
[----:B------:R-:W-:Y:S02]  /*4ef0*/  LOP3.LUT R20, R27, 0x1fffffff, RZ, 0xc0, !PT ;  /* 0x1fffffff1b147812 */ /* 0x000fe400078ec0ff */
[----:B------:R-:W-:Y:S02]  /*4f00*/  IADD3 R22, P1, PT, R156, R35, RZ ;  /* 0x000000239c167210 */ /* 0x000fe40007f3e0ff */
[----:B------:R-:W-:-:S02]  /*4f10*/  IADD3 R34, P2, PT, R2, R24, RZ ;  /* 0x0000001802227210 */ /* 0x000fc40007f5e0ff */
[----:B------:R-:W-:Y:S02]  /*4f20*/  F2FP.F16.F32.PACK_AB R16, R149, R148 ;  /* 0x000000949510723e */ /* 0x000fe400000000ff */
[----:B------:R-:W-:Y:S02]  /*4f30*/  F2FP.F16.F32.PACK_AB R17, R151, R150 ;  /* 0x000000969711723e */ /* 0x000fe400000000ff */
[----:B------:R-:W-:Y:S02]  /*4f40*/  F2FP.F16.F32.PACK_AB R15, R44, R23 ;  /* 0x000000172c0f723e */ /* 0x000fe400000000ff */
[----:B------:R-:W-:Y:S01]  /*4f50*/  F2FP.F16.F32.PACK_AB R14, R38, R21 ;  /* 0x00000015260e723e */ /* 0x000fe200000000ff */
[----:B------:R1:W-:Y:S01]  /*4f60*/  @P5 STG.E.128 desc[UR40][R46.64], R16 ;  /* 0x000000102e005986 */ /* 0x0003e2000c101d28 */
        /* <DEDUP_REMOVED lines=9> */
[----:B------:R-:W-:Y:S01]  /*5000*/  BAR.SYNC.DEFER_BLOCKING 0x0 ;  /* 0x0000000000007b1d */ /* 0x000fe20000010000 */
[----:B-1----:R-:W-:Y:S02]  /*5010*/  LEA.HI R47, R39, R28, RZ, 0x1c ;  /* 0x0000001c272f7211 */ /* 0x002fe400078fe0ff */
[-C--:B------:R-:W-:Y:S02]  /*5020*/  ISETP.LT.AND P4, PT, R45, R158.reuse, P0 ;  /* 0x0000009e2d00720c */ /* 0x080fe40000781270 */
[----:B------:R-:W-:Y:S01]  /*5030*/  ISETP.LT.AND P5, PT, R39, R158, P0 ;  /* 0x0000009e2700720c */ /* 0x000fe200007a1270 */
[----:B------:R-:W-:Y:S01]  /*5040*/  IMAD.WIDE R46, R47, R164, R36 ;  /* 0x000000a42f2e7225 */ /* 0x000fe200078e0224 */
[----:B--2---:R-:W-:Y:S02]  /*5050*/  LEA.HI R13, R45, R28, RZ, 0x1c ;  /* 0x0000001c2d0d7211 */ /* 0x004fe400078fe0ff */
[----:B---3--:R-:W-:-:S02]  /*5060*/  IADD3 R34, P2, PT, R2, R34, RZ ;  /* 0x0000002202227210 */ /* 0x008fc40007f5e0ff */
[C---:B------:R-:W-:Y:S01]  /*5070*/  SHF.L.U64.HI R44, R46.reuse, 0x1, R47 ;  /* 0x000000012e2c7819 */ /* 0x040fe2000001022f */
[----:B------:R-:W-:Y:S01]  /*5080*/  IMAD.WIDE R12, R13, R164, R32 ;  /* 0x000000a40d0c7225 */ /* 0x000fe200078e0220 */
[----:B------:R-:W-:Y:S02]  /*5090*/  SHF.L.U32 R46, R46, 0x1, RZ ;  /* 0x000000012e2e7819 */ /* 0x000fe400000006ff */
[----:B------:R-:W-:Y:S02]  /*50a0*/  LOP3.LUT R44, R44, 0x1fffffff, RZ, 0xc0, !PT ;  /* 0x1fffffff2c2c7812 */ /* 0x000fe400078ec0ff */
[C---:B------:R-:W-:Y:S02]  /*50b0*/  SHF.L.U64.HI R38, R12.reuse, 0x1, R13 ;  /* 0x000000010c267819 */ /* 0x040fe4000001020d */
[----:B------:R-:W-:Y:S02]  /*50c0*/  SHF.L.U32 R45, R12, 0x1, RZ ;  /* 0x000000010c2d7819 */ /* 0x000fe400000006ff */
[----:B------:R-:W-:-:S02]  /*50d0*/  LOP3.LUT R38, R38, 0x1fffffff, RZ, 0xc0, !PT ;  /* 0x1fffffff26267812 */ /* 0x000fc400078ec0ff */
[----:B------:R-:W-:Y:S01]  /*50e0*/  LOP3.LUT R45, R45, 0xfffffffe, RZ, 0xc0, !PT ;  /* 0xfffffffe2d2d7812 */ /* 0x000fe200078ec0ff */
[----:B------:R-:W-:Y:S01]  /*50f0*/  STS.64 [R0], R80 ;  /* 0x0000005000007388 */ /* 0x000fe20000000a00 */
[----:B------:R-:W-:-:S03]  /*5100*/  IADD3.X R35, PT, PT, R3, R35, RZ, P2, !PT ;  /* 0x0000002303237210 */ /* 0x000fc600017fe4ff */
        /* <DEDUP_REMOVED lines=19> */
[----:B------:R-:W-:Y:S02]  /*5240*/  HADD2.F32 R49, -RZ, R10.H0_H0 ;  /* 0x2000000aff317230 */ /* 0x000fe40000004100 */
[----:B------:R-:W-:Y:S01]  /*5250*/  FMUL R48, R47, R166 ;  /* 0x000000a62f307220 */ /* 0x000fe20000400000 */
[----:B------:R-:W-:Y:S01]  /*5260*/  FFMA R26, R26, R160, R39 ;  /* 0x000000a01a1a7223 */ /* 0x000fe20000000027 */
[----:B------:R-:W-:Y:S01]  /*5270*/  FMUL R50, R51, R166 ;  /* 0x000000a633327220 */ /* 0x000fe20000400000 */
[----:B------:R-:W-:-:S02]  /*5280*/  HADD2.F32 R51, -RZ, R11.H1_H1 ;  /* 0x3000000bff337230 */ /* 0x000fc40000004100 */
[----:B------:R-:W-:Y:S01]  /*5290*/  FFMA R39, R27, R160, R48 ;  /* 0x000000a01b277223 */ /* 0x000fe20000000030 */
[----:B------:R-:W-:Y:S01]  /*52a0*/  FMUL R27, R49, R166 ;  /* 0x000000a6311b7220 */ /* 0x000fe20000400000 */
[----:B------:R-:W-:Y:S02]  /*52b0*/  HADD2.F32 R47, -RZ, R10.H1_H1 ;  /* 0x3000000aff2f7230 */ /* 0x000fe40000004100 */
[-C--:B------:R-:W-:Y:S01]  /*52c0*/  FFMA R25, R25, R160.reuse, R50 ;  /* 0x000000a019197223 */ /* 0x080fe20000000032 */
[----:B------:R-:W-:Y:S02]  /*52d0*/  HADD2.F32 R49, -RZ, R11.H0_H0 ;  /* 0x2000000bff317230 */ /* 0x000fe40000004100 */
[----:B--2---:R-:W-:Y:S01]  /*52e0*/  FFMA R27, R20, R160, R27 ;  /* 0x000000a0141b7223 */ /* 0x004fe2000000001b */
[-C--:B------:R-:W-:Y:S01]  /*52f0*/  FMUL R20, R51, R166.reuse ;  /* 0x000000a633147220 */ /* 0x080fe20000400000 */
[--C-:B-----5:R-:W-:Y:S02]  /*5300*/  HADD2.F32 R51, -RZ, R4.reuse.H1_H1 ;  /* 0x30000004ff337230 */ /* 0x120fe40000004100 */
[-C--:B------:R-:W-:Y:S01]  /*5310*/  FMUL R48, R47, R166.reuse ;  /* 0x000000a62f307220 */ /* 0x080fe20000400000 */
[----:B------:R-:W-:Y:S01]  /*5320*/  FMUL R49, R49, R166 ;  /* 0x000000a631317220 */ /* 0x000fe20000400000 */
[----:B------:R-:W-:-:S02]  /*5330*/  HADD2.F32 R47, -RZ, R4.H0_H0 ;  /* 0x20000004ff2f7230 */ /* 0x000fc40000004100 */
[----:B------:R-:W-:Y:S01]  /*5340*/  FMUL R56, R51, R166 ;  /* 0x000000a633387220 */ /* 0x000fe20000400000 */
[-C--:B------:R-:W-:Y:S01]  /*5350*/  FFMA R22, R22, R160.reuse, R49 ;  /* 0x000000a016167223 */ /* 0x080fe20000000031 */
[-C--:B------:R-:W-:Y:S01]  /*5360*/  FFMA R49, R23, R160.reuse, R20 ;  /* 0x000000a017317223 */ /* 0x080fe20000000014 */
[----:B------:R-:W-:Y:S01]  /*5370*/  FFMA R48, R21, R160, R48 ;  /* 0x000000a015307223 */ /* 0x000fe20000000030 */
[----:B------:R-:W-:Y:S01]  /*5380*/  FMUL R47, R47, R166 ;  /* 0x000000a62f2f7220 */ /* 0x000fe20000400000 */
[--C-:B------:R-:W-:Y:S02]  /*5390*/  HADD2.F32 R23, -RZ, R5.reuse.H1_H1 ;  /* 0x30000005ff177230 */ /* 0x100fe40000004100 */
[-C--:B---3--:R-:W-:Y:S01]  /*53a0*/  FFMA R56, R17, R160.reuse, R56 ;  /* 0x000000a011387223 */ /* 0x088fe20000000038 */
[----:B------:R-:W-:Y:S02]  /*53b0*/  HADD2.F32 R21, -RZ, R5.H0_H0 ;  /* 0x20000005ff157230 */ /* 0x000fe40000004100 */
[----:B------:R-:W-:Y:S01]  /*53c0*/  FFMA R47, R16, R160, R47 ;  /* 0x000000a0102f7223 */ /* 0x000fe2000000002f */
[----:B------:R-:W-:-:S02]  /*53d0*/  HADD2.F32 R53, -RZ, R6.H1_H1 ;  /* 0x30000006ff357230 */ /* 0x000fc40000004100 */
[-C--:B------:R-:W-:Y:S01]  /*53e0*/  FMUL R16, R23, R166.reuse ;  /* 0x000000a617107220 */ /* 0x080fe20000400000 */
[--C-:B------:R-:W-:Y:S02]  /*53f0*/  HADD2.F32 R17, -RZ, R7.reuse.H0_H0 ;  /* 0x20000007ff117230 */ /* 0x100fe40000004100 */
[-C--:B------:R-:W-:Y:S01]  /*5400*/  FMUL R21, R21, R166.reuse ;  /* 0x000000a615157220 */ /* 0x080fe20000400000 */
[----:B------:R-:W-:Y:S02]  /*5410*/  HADD2.F32 R51, -RZ, R7.H1_H1 ;  /* 0x30000007ff337230 */ /* 0x000fe40000004100 */
[----:B------:R-:W-:Y:S01]  /*5420*/  FMUL R52, R53, R166 ;  /* 0x000000a635347220 */ /* 0x000fe20000400000 */
[----:B------:R-:W-:Y:S01]  /*5430*/  FFMA R23, R19, R160, R16 ;  /* 0x000000a013177223 */ /* 0x000fe20000000010 */
[----:B------:R-:W-:Y:S01]  /*5440*/  FMUL R17, R17, R166 ;  /* 0x000000a611117220 */ /* 0x000fe20000400000 */
[----:B------:R-:W-:Y:S01]  /*5450*/  FFMA R20, R18, R160, R21 ;  /* 0x000000a012147223 */ /* 0x000fe20000000015 */
[----:B------:R-:W-:Y:S01]  /*5460*/  FMUL R16, R51, R166 ;  /* 0x000000a633107220 */ /* 0x000fe20000400000 */
[----:B------:R-:W-:-:S02]  /*5470*/  HADD2.F32 R21, -RZ, R6.H0_H0 ;  /* 0x20000006ff157230 */ /* 0x000fc40000004100 */
[-C--:B------:R-:W-:Y:S01]  /*5480*/  FFMA R52, R13, R160.reuse, R52 ;  /* 0x000000a00d347223 */ /* 0x080fe20000000034 */
[-C--:B------:R-:W-:Y:S01]  /*5490*/  FFMA R50, R14, R160.reuse, R17 ;  /* 0x000000a00e327223 */ /* 0x080fe20000000011 */
[----:B------:R-:W-:Y:S01]  /*54a0*/  LOP3.LUT R13, R46, 0xfffffffe, RZ, 0xc0, !PT ;  /* 0xfffffffe2e0d7812 */ /* 0x000fe200078ec0ff */
[----:B------:R-:W-:Y:S01]  /*54b0*/  FFMA R15, R15, R160, R16 ;  /* 0x000000a00f0f7223 */ /* 0x000fe20000000010 */
[----:B------:R-:W-:Y:S01]  /*54c0*/  F2FP.F16.F32.PACK_AB R17, R39, R26 ;  /* 0x0000001a2711723e */ /* 0x000fe200000000ff */
[----:B------:R-:W-:Y:S01]  /*54d0*/  FMUL R21, R21, R166 ;  /* 0x000000a615157220 */ /* 0x000fe20000400000 */
[----:B------:R-:W-:Y:S02]  /*54e0*/  IADD3 R39, PT, PT, R161, 0x18, RZ ;  /* 0x00000018a1277810 */ /* 0x000fe40007ffe0ff */
[----:B------:R-:W-:Y:S01]  /*54f0*/  F2FP.F16.F32.PACK_AB R16, R25, R24 ;  /* 0x000000181910723e */ /* 0x000fe200000000ff */
        /* <DEDUP_REMOVED lines=13> */
[----:B------:R-:W-:-:S03]  /*55d0*/  IADD3 R45, PT, PT, R161, 0x1a, RZ ;  /* 0x0000001aa12d7810 */ /* 0x000fc60007ffe0ff */
[----:B------:R1:W-:Y:S01]  /*55e0*/  @P4 STG.E.128 desc[UR40][R22.64], R12 ;  /* 0x0000000c16004986 */ /* 0x0003e2000c101d28 */
[----:B------:R-:W-:-:S03]  /*55f0*/  ISETP.LT.AND P2, PT, R45, R158, P6 ;  /* 0x0000009e2d00720c */ /* 0x000fc60003741270 */
[----:B------:R2:W3:Y:S01]  /*5600*/  @P3 LDG.E.LTC128B.128 R8, desc[UR40][R34.64] ;  /* 0x0000002822083981 */ /* 0x0004e2000c1e1d20 */
[----:B------:R-:W-:-:S04]  /*5610*/  IADD3 R42, P1, PT, R2, R42, RZ ;  /* 0x0000002a022a7210 */ /* 0x000fc80007f3e0ff */
[----:B------:R-:W-:-:S05]  /*5620*/  IADD3.X R43, PT, PT, R3, R43, RZ, P1, !PT ;  /* 0x0000002b032b7210 */ /* 0x000fca0000ffe4ff */
[----:B------:R-:W4:Y:S01]  /*5630*/  @P2 LDG.E.LTC128B.128 R4, desc[UR40][R42.64] ;  /* 0x000000282a042981 */ /* 0x000f22000c1e1d20 */
[----:B------:R-:W-:Y:S02]  /*5640*/  LEA.HI R47, R39, R28, RZ, 0x1c ;  /* 0x0000001c272f7211 */ /* 0x000fe400078fe0ff */
[-C--:B------:R-:W-:Y:S01]  /*5650*/  ISETP.LT.AND P4, PT, R45, R158.reuse, P0 ;  /* 0x0000009e2d00720c */ /* 0x080fe20000781270 */
[----:B------:R-:W-:Y:S01]  /*5660*/  BAR.SYNC.DEFER_BLOCKING 0x0 ;  /* 0x0000000000007b1d */ /* 0x000fe20000010000 */
[----:B------:R-:W-:Y:S01]  /*5670*/  ISETP.LT.AND P5, PT, R39, R158, P0 ;  /* 0x0000009e2700720c */ /* 0x000fe200007a1270 */
[----:B------:R-:W-:-:S05]  /*5680*/  IMAD.WIDE R46, R47, R164, R40 ;  /* 0x000000a42f2e7225 */ /* 0x000fca00078e0228 */
[C---:B------:R-:W-:Y:S02]  /*5690*/  SHF.L.U64.HI R44, R46.reuse, 0x1, R47 ;  /* 0x000000012e2c7819 */ /* 0x040fe4000001022f */
[----:B------:R-:W-:Y:S02]  /*56a0*/  SHF.L.U32 R46, R46, 0x1, RZ ;  /* 0x000000012e2e7819 */ /* 0x000fe400000006ff */
[----:B------:R-:W-:Y:S02]  /*56b0*/  LOP3.LUT R44, R44, 0x1fffffff, RZ, 0xc0, !PT ;  /* 0x1fffffff2c2c7812 */ /* 0x000fe400078ec0ff */
[----:B--2---:R-:W-:Y:S02]  /*56c0*/  IADD3 R34, P2, PT, R2, R34, RZ ;  /* 0x0000002202227210 */ /* 0x004fe40007f5e0ff */
[----:B-1----:R-:W-:Y:S02]  /*56d0*/  LEA.HI R13, R45, R28, RZ, 0x1c ;  /* 0x0000001c2d0d7211 */ /* 0x002fe400078fe0ff */
[----:B------:R-:W-:-:S03]  /*56e0*/  IADD3.X R35, PT, PT, R3, R35, RZ, P2, !PT ;  /* 0x0000002303237210 */ /* 0x000fc600017fe4ff */
[----:B------:R-:W-:Y:S01]  /*56f0*/  IMAD.WIDE R12, R13, R164, R30 ;  /* 0x000000a40d0c7225 */ /* 0x000fe200078e021e */
[----:B------:R-:W-:Y:S04]  /*5700*/  STS.64 [R0], R82 ;  /* 0x0000005200007388 */ /* 0x000fe80000000a00 */
[C---:B------:R-:W-:Y:S02]  /*5710*/  SHF.L.U64.HI R38, R12.reuse, 0x1, R13 ;  /* 0x000000010c267819 */ /* 0x040fe4000001020d */
[----:B------:R-:W-:Y:S01]  /*5720*/  SHF.L.U32 R45, R12, 0x1, RZ ;  /* 0x000000010c2d7819 */ /* 0x000fe200000006ff */
[----:B------:R-:W-:Y:S01]  /*5730*/  STS.64 [R0+0x20], R78 ;  /* 0x0000204e00007388 */ /* 0x000fe20000000a00 */
[----:B------:R-:W-:Y:S02]  /*5740*/  LOP3.LUT R38, R38, 0x1fffffff, RZ, 0xc0, !PT ;  /* 0x1fffffff26267812 */ /* 0x000fe400078ec0ff */
        /* <DEDUP_REMOVED lines=21> */
[-C--:B------:R-:W-:Y:S01]  /*58a0*/  FMUL R49, R49, R166.reuse ;  /* 0x000000a631317220 */ /* 0x080fe20000400000 */
[----:B------:R-:W-:Y:S01]  /*58b0*/  FMUL R50, R51, R166 ;  /* 0x000000a633327220 */ /* 0x000fe20000400000 */
[----:B------:R-:W-:Y:S01]  /*58c0*/  FFMA R27, R27, R160, R48 ;  /* 0x000000a01b1b7223 */ /* 0x000fe20000000030 */
[-C--:B------:R-:W-:Y:S01]  /*58d0*/  FMUL R48, R39, R166.reuse ;  /* 0x000000a627307220 */ /* 0x080fe20000400000 */
[----:B------:R-:W-:Y:S01]  /*58e0*/  FMUL R47, R47, R166 ;  /* 0x000000a62f2f7220 */ /* 0x000fe20000400000 */
[-C--:B------:R-:W-:Y:S01]  /*58f0*/  FFMA R26, R26, R160.reuse, R49 ;  /* 0x000000a01a1a7223 */ /* 0x080fe20000000031 */
[----:B----4-:R-:W-:Y:S02]  /*5900*/  HADD2.F32 R51, -RZ, R4.H1_H1 ;  /* 0x30000004ff337230 */ /* 0x010fe40000004100 */
[-C--:B------:R-:W-:Y:S01]  /*5910*/  FFMA R25, R25, R160.reuse, R50 ;  /* 0x000000a019197223 */ /* 0x080fe20000000032 */
[--C-:B------:R-:W-:Y:S02]  /*5920*/  HADD2.F32 R49, -RZ, R11.reuse.H1_H1 ;  /* 0x3000000bff317230 */ /* 0x100fe40000004100 */
[-C--:B--2---:R-:W-:Y:S01]  /*5930*/  FFMA R20, R20, R160.reuse, R47 ;  /* 0x000000a014147223 */ /* 0x084fe2000000002f */
[----:B------:R-:W-:Y:S01]  /*5940*/  FFMA R47, R21, R160, R48 ;  /* 0x000000a0152f7223 */ /* 0x000fe20000000030 */
[----:B------:R-:W-:Y:S01]  /*5950*/  FMUL R48, R51, R166 ;  /* 0x000000a633307220 */ /* 0x000fe20000400000 */
[----:B------:R-:W-:-:S02]  /*5960*/  HADD2.F32 R39, -RZ, R11.H0_H0 ;  /* 0x2000000bff277230 */ /* 0x000fc40000004100 */
[----:B------:R-:W-:Y:S01]  /*5970*/  FMUL R50, R49, R166 ;  /* 0x000000a631327220 */ /* 0x000fe20000400000 */
[----:B------:R-:W-:Y:S02]  /*5980*/  HADD2.F32 R21, -RZ, R4.H0_H0 ;  /* 0x20000004ff157230 */ /* 0x000fe40000004100 */
[-C--:B-----5:R-:W-:Y:S01]  /*5990*/  FFMA R51, R17, R160.reuse, R48 ;  /* 0x000000a011337223 */ /* 0x0a0fe20000000030 */
[----:B------:R-:W-:Y:S02]  /*59a0*/  HADD2.F32 R17, -RZ, R7.H1_H1 ;  /* 0x30000007ff117230 */ /* 0x000fe40000004100 */
[----:B------:R-:W-:Y:S01]  /*59b0*/  FFMA R50, R23, R160, R50 ;  /* 0x000000a017327223 */ /* 0x000fe20000000032 */
[--C-:B------:R-:W-:Y:S02]  /*59c0*/  HADD2.F32 R23, -RZ, R5.reuse.H1_H1 ;  /* 0x30000005ff177230 */ /* 0x100fe40000004100 */
[-C--:B------:R-:W-:Y:S01]  /*59d0*/  FMUL R39, R39, R166.reuse ;  /* 0x000000a627277220 */ /* 0x080fe20000400000 */
[-C--:B------:R-:W-:Y:S01]  /*59e0*/  FMUL R21, R21, R166.reuse ;  /* 0x000000a615157220 */ /* 0x080fe20000400000 */
[----:B------:R-:W-:Y:S01]  /*59f0*/  FMUL R52, R17, R166 ;  /* 0x000000a611347220 */ /* 0x000fe20000400000 */
[----:B------:R-:W-:-:S02]  /*5a00*/  HADD2.F32 R49, -RZ, R5.H0_H0 ;  /* 0x20000005ff317230 */ /* 0x000fc40000004100 */
[----:B------:R-:W-:Y:S01]  /*5a10*/  FFMA R39, R22, R160, R39 ;  /* 0x000000a016277223 */ /* 0x000fe20000000027 */
[----:B------:R-:W-:Y:S01]  /*5a20*/  FMUL R54, R23, R166 ;  /* 0x000000a617367220 */ /* 0x000fe20000400000 */
[-C--:B------:R-:W-:Y:S01]  /*5a30*/  FFMA R22, R16, R160.reuse, R21 ;  /* 0x000000a010167223 */ /* 0x080fe20000000015 */
[--C-:B------:R-:W-:Y:S02]  /*5a40*/  HADD2.F32 R21, -RZ, R6.reuse.H0_H0 ;  /* 0x20000006ff157230 */ /* 0x100fe40000004100 */
[-C--:B------:R-:W-:Y:S01]  /*5a50*/  FFMA R52, R15, R160.reuse, R52 ;  /* 0x000000a00f347223 */ /* 0x080fe20000000034 */
[----:B------:R-:W-:Y:S02]  /*5a60*/  HADD2.F32 R53, -RZ, R6.H1_H1 ;  /* 0x30000006ff357230 */ /* 0x000fe40000004100 */
[----:B------:R-:W-:Y:S01]  /*5a70*/  FFMA R54, R19, R160, R54 ;  /* 0x000000a013367223 */ /* 0x000fe20000000036 */
[----:B------:R-:W-:Y:S01]  /*5a80*/  HADD2.F32 R23, -RZ, R7.H0_H0 ;  /* 0x20000007ff177230 */ /* 0x000fe20000004100 */
[----:B------:R-:W-:Y:S01]  /*5a90*/  LOP3.LUT R15, R46, 0xfffffffe, RZ, 0xc0, !PT ;  /* 0xfffffffe2e0f7812 */ /* 0x000fe200078ec0ff */
[-C--:B------:R-:W-:Y:S01]  /*5aa0*/  FMUL R49, R49, R166.reuse ;  /* 0x000000a631317220 */ /* 0x080fe20000400000 */
[----:B------:R-:W-:Y:S01]  /*5ab0*/  F2FP.F16.F32.PACK_AB R19, R50, R39 ;  /* 0x000000273213723e */ /* 0x000fe200000000ff */
[-C--:B------:R-:W-:Y:S01]  /*5ac0*/  FMUL R21, R21, R166.reuse ;  /* 0x000000a615157220 */ /* 0x080fe20000400000 */
[----:B------:R-:W-:Y:S01]  /*5ad0*/  IADD3 R39, PT, PT, R161, 0x20, RZ ;  /* 0x00000020a1277810 */ /* 0x000fe20007ffe0ff */
[----:B------:R-:W-:Y:S01]  /*5ae0*/  FMUL R48, R53, R166 ;  /* 0x000000a635307220 */ /* 0x000fe20000400000 */
[----:B------:R-:W-:Y:S01]  /*5af0*/  F2FP.F16.F32.PACK_AB R16, R25, R24 ;  /* 0x000000181910723e */ /* 0x000fe200000000ff */
[----:B------:R-:W-:Y:S01]  /*5b00*/  FMUL R23, R23, R166 ;  /* 0x000000a617177220 */ /* 0x000fe20000400000 */
[----:B------:R-:W-:Y:S01]  /*5b10*/  IADD3 R24, P1, PT, R156, R15, RZ ;  /* 0x0000000f9c187210 */ /* 0x000fe20007f3e0ff */
[----:B------:R-:W-:Y:S01]  /*5b20*/  FFMA R49, R18, R160, R49 ;  /* 0x000000a012317223 */ /* 0x000fe20000000031 */
        /* <DEDUP_REMOVED lines=21> */
[----:B------:R-:W-:Y:S02]  /*5c80*/  LEA.HI R47, R39, R28, RZ, 0x1c ;  /* 0x0000001c272f7211 */ /* 0x000fe400078fe0ff */
[-C--:B------:R-:W-:Y:S01]  /*5c90*/  ISETP.LT.AND P4, PT, R45, R158.reuse, P0 ;  /* 0x0000009e2d00720c */ /* 0x080fe20000781270 */
[----:B------:R-:W-:Y:S01]  /*5ca0*/  BAR.SYNC.DEFER_BLOCKING 0x0 ;  /* 0x0000000000007b1d */ /* 0x000fe20000010000 */
[----:B------:R-:W-:Y:S01]  /*5cb0*/  ISETP.LT.AND P5, PT, R39, R158, P0 ;  /* 0x0000009e2700720c */ /* 0x000fe200007a1270 */
[----:B------:R-:W-:Y:S01]  /*5cc0*/  IMAD.WIDE R46, R47, R164, R36 ;  /* 0x000000a42f2e7225 */ /* 0x000fe200078e0224 */
[----:B--2---:R-:W-:Y:S02]  /*5cd0*/  IADD3 R34, P2, PT, R2, R34, RZ ;  /* 0x0000002202227210 */ /* 0x004fe40007f5e0ff */
[----:B-1----:R-:W-:Y:S02]  /*5ce0*/  LEA.HI R13, R45, R28, RZ, 0x1c ;  /* 0x0000001c2d0d7211 */ /* 0x002fe400078fe0ff */
[----:B------:R-:W-:-:S02]  /*5cf0*/  SHF.L.U64.HI R44, R46, 0x1, R47 ;  /* 0x000000012e2c7819 */ /* 0x000fc4000001022f */
[----:B------:R-:W-:Y:S01]  /*5d00*/  SHF.L.U32 R46, R46, 0x1, RZ ;  /* 0x000000012e2e7819 */ /* 0x000fe200000006ff */
[----:B------:R-:W-:Y:S01]  /*5d10*/  IMAD.WIDE R12, R13, R164, R32 ;  /* 0x000000a40d0c7225 */ /* 0x000fe200078e0220 */
[----:B------:R-:W-:Y:S02]  /*5d20*/  LOP3.LUT R44, R44, 0x1fffffff, RZ, 0xc0, !PT ;  /* 0x1fffffff2c2c7812 */ /* 0x000fe400078ec0ff */
[----:B------:R-:W-:Y:S02]  /*5d30*/  IADD3.X R35, PT, PT, R3, R35, RZ, P2, !PT ;  /* 0x0000002303237210 */ /* 0x000fe400017fe4ff */
[C---:B------:R-:W-:Y:S02]  /*5d40*/  SHF.L.U64.HI R38, R12.reuse, 0x1, R13 ;  /* 0x000000010c267819 */ /* 0x040fe4000001020d */
[----:B------:R-:W-:Y:S02]  /*5d50*/  SHF.L.U32 R45, R12, 0x1, RZ ;  /* 0x000000010c2d7819 */ /* 0x000fe400000006ff */
[----:B------:R-:W-:-:S02]  /*5d60*/  LOP3.LUT R38, R38, 0x1fffffff, RZ, 0xc0, !PT ;  /* 0x1fffffff26267812 */ /* 0x000fc400078ec0ff */
        /* <DEDUP_REMOVED lines=33> */
[--C-:B----4-:R-:W-:Y:S02]  /*5f80*/  HADD2.F32 R51, -RZ, R4.reuse.H1_H1 ;  /* 0x30000004ff337230 */ /* 0x110fe40000004100 */
        /* <DEDUP_REMOVED lines=9> */
[-C--:B-----5:R-:W-:Y:S01]  /*6020*/  FFMA R54, R17, R160.reuse, R54 ;  /* 0x000000a011367223 */ /* 0x0a0fe20000000036 */
        /* <DEDUP_REMOVED lines=34> */
[----:B------:R1:W-:Y:S01]  /*6250*/  @P4 STG.E.128 desc[UR40][R22.64], R12 ;  /* 0x0000000c16004986 */ /* 0x0003e2000c101d28 */
[----:B------:R-:W-:-:S03]  /*6260*/  IADD3 R45, PT, PT, R161, 0x2a, RZ ;  /* 0x0000002aa12d7810 */ /* 0x000fc60007ffe0ff */
[----:B------:R2:W3:Y:S01]  /*6270*/  @P3 LDG.E.LTC128B.128 R8, desc[UR40][R34.64] ;  /* 0x0000002822083981 */ /* 0x0004e2000c1e1d20 */
[----:B------:R-:W-:Y:S02]  /*6280*/  ISETP.LT.AND P2, PT, R45, R158, P6 ;  /* 0x0000009e2d00720c */ /* 0x000fe40003741270 */
[----:B------:R-:W-:-:S04]  /*6290*/  IADD3 R42, P1, PT, R2, R42, RZ ;  /* 0x0000002a022a7210 */ /* 0x000fc80007f3e0ff */
[----:B------:R-:W-:-:S07]  /*62a0*/  IADD3.X R43, PT, PT, R3, R43, RZ, P1, !PT ;  /* 0x0000002b032b7210 */ /* 0x000fce0000ffe4ff */
[----:B------:R-:W4:Y:S01]  /*62b0*/  @P2 LDG.E.LTC128B.128 R4, desc[UR40][R42.64] ;  /* 0x000000282a042981 */ /* 0x000f22000c1e1d20 */
[-C--:B------:R-:W-:Y:S02]  /*62c0*/  ISETP.LT.AND P5, PT, R39, R158.reuse, P0 ;  /* 0x0000009e2700720c */ /* 0x080fe400007a1270 */
[----:B------:R-:W-:Y:S01]  /*62d0*/  ISETP.LT.AND P4, PT, R45, R158, P0 ;  /* 0x0000009e2d00720c */ /* 0x000fe20000781270 */
[----:B------:R-:W-:Y:S01]  /*62e0*/  BAR.SYNC.DEFER_BLOCKING 0x0 ;  /* 0x0000000000007b1d */ /* 0x000fe20000010000 */
[----:B--2---:R-:W-:Y:S02]  /*62f0*/  IADD3 R34, P2, PT, R2, R34, RZ ;  /* 0x0000002202227210 */ /* 0x004fe40007f5e0ff */
[-C--:B-1----:R-:W-:Y:S02]  /*6300*/  LEA.HI R15, R39, R28.reuse, RZ, 0x1c ;  /* 0x0000001c270f7211 */ /* 0x082fe400078fe0ff */
[----:B------:R-:W-:Y:S02]  /*6310*/  LEA.HI R13, R45, R28, RZ, 0x1c ;  /* 0x0000001c2d0d7211 */ /* 0x000fe400078fe0ff */
[----:B------:R-:W-:Y:S01]  /*6320*/  IADD3.X R35, PT, PT, R3, R35, RZ, P2, !PT ;  /* 0x0000002303237210 */ /* 0x000fe200017fe4ff */
[----:B------:R-:W-:-:S04]  /*6330*/  IMAD.WIDE R14, R15, R164, R40 ;  /* 0x000000a40f0e7225 */ /* 0x000fc800078e0228 */
[----:B------:R-:W-:Y:S01]  /*6340*/  IMAD.WIDE R12, R13, R164, R30 ;  /* 0x000000a40d0c7225 */ /* 0x000fe200078e021e */
[C---:B------:R-:W-:Y:S02]  /*6350*/  SHF.L.U64.HI R39, R14.reuse, 0x1, R15 ;  /* 0x000000010e277819 */ /* 0x040fe4000001020f */
[----:B------:R-:W-:Y:S01]  /*6360*/  SHF.L.U32 R45, R14, 0x1, RZ ;  /* 0x000000010e2d7819 */ /* 0x000fe200000006ff */
[----:B------:R-:W-:Y:S01]  /*6370*/  STS.64 [R0], R86 ;  /* 0x0000005600007388 */ /* 0x000fe20000000a00 */
        /* <DEDUP_REMOVED lines=18> */
[----:B------:R-:W-:Y:S02]  /*64a0*/  HADD2.F32 R53, -RZ, R8.H1_H1 ;  /* 0x30000008ff357230 */ /* 0x000fe40000004100 */
        /* <DEDUP_REMOVED lines=17> */
[-C--:B--2---:R-:W-:Y:S01]  /*65c0*/  FFMA R20, R20, R160.reuse, R47 ;  /* 0x000000a014147223 */ /* 0x084fe2000000002f */
[----:B------:R-:W-:Y:S01]  /*65d0*/  FFMA R47, R21, R160, R46 ;  /* 0x000000a0152f7223 */ /* 0x000fe2000000002e */
[----:B----4-:R-:W-:-:S02]  /*65e0*/  HADD2.F32 R51, -RZ, R4.H1_H1 ;  /* 0x30000004ff337230 */ /* 0x010fc40000004100 */
[-C--:B------:R-:W-:Y:S01]  /*65f0*/  FFMA R46, R22, R160.reuse, R53 ;  /* 0x000000a0162e7223 */ /* 0x080fe20000000035 */
[----:B------:R-:W-:Y:S01]  /*6600*/  FFMA R53, R23, R160, R48 ;  /* 0x000000a017357223 */ /* 0x000fe20000000030 */
[----:B------:R-:W-:Y:S02]  /*6610*/  HADD2.F32 R21, -RZ, R4.H0_H0 ;  /* 0x20000004ff157230 */ /* 0x000fe40000004100 */
[--C-:B------:R-:W-:Y:S02]  /*6620*/  HADD2.F32 R23, -RZ, R5.reuse.H1_H1 ;  /* 0x30000005ff177230 */ /* 0x100fe40000004100 */
[-C--:B------:R-:W-:Y:S01]  /*6630*/  FMUL R48, R51, R166.reuse ;  /* 0x000000a633307220 */ /* 0x080fe20000400000 */
[----:B------:R-:W-:Y:S02]  /*6640*/  HADD2.F32 R49, -RZ, R5.H0_H0 ;  /* 0x20000005ff317230 */ /* 0x000fe40000004100 */
[----:B------:R-:W-:Y:S01]  /*6650*/  FMUL R21, R21, R166 ;  /* 0x000000a615157220 */ /* 0x000fe20000400000 */
[----:B------:R-:W-:-:S02]  /*6660*/  HADD2.F32 R55, -RZ, R6.H1_H1 ;  /* 0x30000006ff377230 */ /* 0x000fc40000004100 */
[----:B------:R-:W-:Y:S01]  /*6670*/  FMUL R52, R23, R166 ;  /* 0x000000a617347220 */ /* 0x000fe20000400000 */
[-C--:B-----5:R-:W-:Y:S01]  /*6680*/  FFMA R51, R17, R160.reuse, R48 ;  /* 0x000000a011337223 */ /* 0x0a0fe20000000030 */
[--C-:B------:R-:W-:Y:S02]  /*6690*/  HADD2.F32 R23, -RZ, R7.reuse.H0_H0 ;  /* 0x20000007ff177230 */ /* 0x100fe40000004100 */
[----:B------:R-:W-:Y:S01]  /*66a0*/  FFMA R22, R16, R160, R21 ;  /* 0x000000a010167223 */ /* 0x000fe20000000015 */
[----:B------:R-:W-:Y:S01]  /*66b0*/  HADD2.F32 R17, -RZ, R7.H1_H1 ;  /* 0x30000007ff117230 */ /* 0x000fe20000004100 */
[----:B------:R-:W-:Y:S01]  /*66c0*/  F2FP.F16.F32.PACK_AB R16, R25, R24 ;  /* 0x000000181910723e */ /* 0x000fe200000000ff */
[----:B------:R-:W-:Y:S02]  /*66d0*/  HADD2.F32 R21, -RZ, R6.H0_H0 ;  /* 0x20000006ff157230 */ /* 0x000fe40000004100 */
[-C--:B------:R-:W-:Y:S01]  /*66e0*/  FMUL R23, R23, R166.reuse ;  /* 0x000000a617177220 */ /* 0x080fe20000400000 */
[-C--:B------:R-:W-:Y:S01]  /*66f0*/  FMUL R49, R49, R166.reuse ;  /* 0x000000a631317220 */ /* 0x080fe20000400000 */
[----:B------:R-:W-:Y:S01]  /*6700*/  FMUL R50, R17, R166 ;  /* 0x000000a611327220 */ /* 0x000fe20000400000 */
[----:B------:R-:W-:Y:S01]  /*6710*/  FFMA R52, R19, R160, R52 ;  /* 0x000000a013347223 */ /* 0x000fe20000000034 */
[----:B------:R-:W-:Y:S01]  /*6720*/  IADD3 R25, PT, PT, R161, 0x30, RZ ;  /* 0x00000030a1197810 */ /* 0x000fe20007ffe0ff */
[-C--:B------:R-:W-:Y:S01]  /*6730*/  FMUL R21, R21, R166.reuse ;  /* 0x000000a615157220 */ /* 0x080fe20000400000 */
[----:B------:R-:W-:Y:S01]  /*6740*/  FMUL R48, R55, R166 ;  /* 0x000000a637307220 */ /* 0x000fe20000400000 */
[----:B------:R-:W-:Y:S01]  /*6750*/  FFMA R23, R14, R160, R23 ;  /* 0x000000a00e177223 */ /* 0x000fe20000000017 */
[----:B------:R-:W-:Y:S01]  /*6760*/  F2FP.F16.F32.PACK_AB R19, R53, R46 ;  /* 0x0000002e3513723e */ /* 0x000fe200000000ff */
[-C--:B------:R-:W-:Y:S01]  /*6770*/  FFMA R50, R15, R160.reuse, R50 ;  /* 0x000000a00f327223 */ /* 0x080fe20000000032 */
[----:B------:R-:W-:Y:S01]  /*6780*/  LOP3.LUT R14, R39, 0x1fffffff, RZ, 0xc0, !PT ;  /* 0x1fffffff270e7812 */ /* 0x000fe200078ec0ff */
[-C--:B------:R-:W-:Y:S01]  /*6790*/  FFMA R49, R18, R160.reuse, R49 ;  /* 0x000000a012317223 */ /* 0x080fe20000000031 */
[----:B------:R-:W-:Y:S01]  /*67a0*/  IADD3 R46, P1, PT, R156, R45, RZ ;  /* 0x0000002d9c2e7210 */ /* 0x000fe20007f3e0ff */
[-C--:B------:R-:W-:Y:S01]  /*67b0*/  FFMA R21, R12, R160.reuse, R21 ;  /* 0x000000a00c157223 */ /* 0x080fe20000000015 */
[----:B------:R-:W-:Y:S01]  /*67c0*/  LOP3.LUT R15, R44, 0xfffffffe, RZ, 0xc0, !PT ;  /* 0xfffffffe2c0f7812 */ /* 0x000fe200078ec0ff */
[----:B------:R-:W-:Y:S01]  /*67d0*/  FFMA R48, R13, R160, R48 ;  /* 0x000000a00d307223 */ /* 0x000fe20000000030 */
[----:B------:R-:W-:-:S02]  /*67e0*/  ISETP.LT.AND P3, PT, R25, R158, P6 ;  /* 0x0000009e1900720c */ /* 0x000fc40003761270 */
[----:B------:R-:W-:Y:S02]  /*67f0*/  F2FP.F16.F32.PACK_AB R18, R47, R20 ;  /* 0x000000142f12723e */ /* 0x000fe400000000ff */
        /* <DEDUP_REMOVED lines=9> */
[----:B------:R-:W-:-:S03]  /*6890*/  IADD3 R27, PT, PT, R161, 0x32, RZ ;  /* 0x00000032a11b7810 */ /* 0x000fc60007ffe0ff */
[----:B------:R1:W-:Y:S04]  /*68a0*/  @P4 STG.E.128 desc[UR40][R20.64], R12 ;  /* 0x0000000c14004986 */ /* 0x0003e8000c101d28 */
[----:B------:R2:W3:Y:S01]  /*68b0*/  @P3 LDG.E.LTC128B.128 R8, desc[UR40][R34.64] ;  /* 0x0000002822083981 */ /* 0x0004e2000c1e1d20 */
[----:B------:R-:W-:Y:S02]  /*68c0*/  ISETP.LT.AND P2, PT, R27, R158, P6 ;  /* 0x0000009e1b00720c */ /* 0x000fe40003741270 */
[----:B------:R-:W-:-:S04]  /*68d0*/  IADD3 R38, P1, PT, R2, R42, RZ ;  /* 0x0000002a02267210 */ /* 0x000fc80007f3e0ff */
[----:B------:R-:W-:-:S07]  /*68e0*/  IADD3.X R39, PT, PT, R3, R43, RZ, P1, !PT ;  /* 0x0000002b03277210 */ /* 0x000fce0000ffe4ff */
[----:B------:R-:W4:Y:S01]  /*68f0*/  @P2 LDG.E.LTC128B.128 R4, desc[UR40][R38.64] ;  /* 0x0000002826042981 */ /* 0x000f22000c1e1d20 */
[----:B------:R-:W-:Y:S02]  /*6900*/  LEA.HI R43, R27, R28, RZ, 0x1c ;  /* 0x0000001c1b2b7211 */ /* 0x000fe400078fe0ff */
[-C--:B------:R-:W-:Y:S01]  /*6910*/  ISETP.LT.AND P5, PT, R25, R158.reuse, P0 ;  /* 0x0000009e1900720c */ /* 0x080fe200007a1270 */
[----:B------:R-:W-:Y:S01]  /*6920*/  BAR.SYNC.DEFER_BLOCKING 0x0 ;  /* 0x0000000000007b1d */ /* 0x000fe20000010000 */
[----:B------:R-:W-:Y:S02]  /*6930*/  ISETP.LT.AND P4, PT, R27, R158, P0 ;  /* 0x0000009e1b00720c */ /* 0x000fe40000781270 */
[----:B--2---:R-:W-:Y:S02]  /*6940*/  IADD3 R34, P2, PT, R2, R34, RZ ;  /* 0x0000002202227210 */ /* 0x004fe40007f5e0ff */
[----:B-1----:R-:W-:Y:S01]  /*6950*/  LEA.HI R21, R25, R28, RZ, 0x1c ;  /* 0x0000001c19157211 */ /* 0x002fe200078fe0ff */
[----:B------:R-:W-:Y:S01]  /*6960*/  IMAD.WIDE R24, R43, R164, R32 ;  /* 0x000000a42b187225 */ /* 0x000fe200078e0220 */
[----:B------:R-:W-:-:S03]  /*6970*/  IADD3.X R35, PT, PT, R3, R35, RZ, P2, !PT ;  /* 0x0000002303237210 */ /* 0x000fc600017fe4ff */
[----:B------:R-:W-:Y:S01]  /*6980*/  IMAD.WIDE R36, R21, R164, R36 ;  /* 0x000000a415247225 */ /* 0x000fe200078e0224 */
[----:B------:R-:W-:-:S04]  /*6990*/  SHF.L.U64.HI R33, R24, 0x1, R25 ;  /* 0x0000000118217819 */ /* 0x000fc80000010219 */
[C---:B------:R-:W-:Y:S02]  /*69a0*/  SHF.L.U64.HI R32, R36.reuse, 0x1, R37 ;  /* 0x0000000124207819 */ /* 0x040fe40000010225 */
[----:B------:R-:W-:Y:S01]  /*69b0*/  SHF.L.U32 R37, R36, 0x1, RZ ;  /* 0x0000000124257819 */ /* 0x000fe200000006ff */
[----:B------:R-:W-:Y:S01]  /*69c0*/  STS.64 [R0], R144 ;  /* 0x0000009000007388 */ /* 0x000fe20000000a00 */
        /* <DEDUP_REMOVED lines=15> */
[----:B---3--:R-:W-:-:S02]  /*6ac0*/  HADD2.F32 R47, -RZ, R8.H1_H1 ;  /* 0x30000008ff2f7230 */ /* 0x008fc40000004100 */
[--C-:B------:R-:W-:Y:S02]  /*6ad0*/  HADD2.F32 R49, -RZ, R9.reuse.H0_H0 ;  /* 0x20000009ff317230 */ /* 0x100fe40000004100 */
[----:B------:R-:W-:Y:S02]  /*6ae0*/  HADD2.F32 R43, -RZ, R9.H1_H1 ;  /* 0x30000009ff2b7230 */ /* 0x000fe40000004100 */
[-C--:B------:R-:W-:Y:S01]  /*6af0*/  FMUL R44, R47, R166.reuse ;  /* 0x000000a62f2c7220 */ /* 0x080fe20000400000 */
[----:B------:R-:W-:Y:S02]  /*6b00*/  HADD2.F32 R45, -RZ, R8.H0_H0 ;  /* 0x20000008ff2d7230 */ /* 0x000fe40000004100 */
[-C--:B------:R-:W-:Y:S01]  /*6b10*/  FMUL R49, R49, R166.reuse ;  /* 0x000000a631317220 */ /* 0x080fe20000400000 */
[----:B------:R-:W-:Y:S02]  /*6b20*/  HADD2.F32 R47, -RZ, R10.H1_H1 ;  /* 0x3000000aff2f7230 */ /* 0x000fe40000004100 */
[----:B------:R-:W-:Y:S01]  /*6b30*/  FMUL R42, R43, R166 ;  /* 0x000000a62b2a7220 */ /* 0x000fe20000400000 */
[----:B-1----:R-:W-:Y:S01]  /*6b40*/  FFMA R43, R17, R160, R44 ;  /* 0x000000a0112b7223 */ /* 0x002fe2000000002c */
[----:B------:R-:W-:Y:S01]  /*6b50*/  FMUL R45, R45, R166 ;  /* 0x000000a62d2d7220 */ /* 0x000fe20000400000 */
[-C--:B------:R-:W-:Y:S01]  /*6b60*/  FFMA R17, R18, R160.reuse, R49 ;  /* 0x000000a012117223 */ /* 0x080fe20000000031 */
[----:B------:R-:W-:Y:S01]  /*6b70*/  FFMA R18, R19, R160, R42 ;  /* 0x000000a013127223 */ /* 0x000fe2000000002a */
[----:B------:R-:W-:Y:S01]  /*6b80*/  FMUL R42, R47, R166 ;  /* 0x000000a62f2a7220 */ /* 0x000fe20000400000 */
[----:B------:R-:W-:Y:S01]  /*6b90*/  FFMA R16, R16, R160, R45 ;  /* 0x000000a010107223 */ /* 0x000fe2000000002d */
[----:B------:R-:W-:-:S02]  /*6ba0*/  HADD2.F32 R19, -RZ, R11.H1_H1 ;  /* 0x3000000bff137230 */ /* 0x000fc40000004100 */
[----:B------:R-:W-:Y:S02]  /*6bb0*/  HADD2.F32 R45, -RZ, R10.H0_H0 ;  /* 0x2000000aff2d7230 */ /* 0x000fe40000004100 */
[----:B--2---:R-:W-:Y:S01]  /*6bc0*/  FFMA R13, R13, R160, R42 ;  /* 0x000000a00d0d7223 */ /* 0x004fe2000000002a */
[--C-:B----4-:R-:W-:Y:S02]  /*6bd0*/  HADD2.F32 R47, -RZ, R4.reuse.H0_H0 ;  /* 0x20000004ff2f7230 */ /* 0x110fe40000004100 */
[-C--:B------:R-:W-:Y:S01]  /*6be0*/  FMUL R42, R19, R166.reuse ;  /* 0x000000a6132a7220 */ /* 0x080fe20000400000 */
[----:B------:R-:W-:Y:S02]  /*6bf0*/  HADD2.F32 R19, -RZ, R4.H1_H1 ;  /* 0x30000004ff137230 */ /* 0x000fe40000004100 */
[----:B------:R-:W-:Y:S01]  /*6c00*/  FMUL R45, R45, R166 ;  /* 0x000000a62d2d7220 */ /* 0x000fe20000400000 */
[----:B------:R-:W-:Y:S02]  /*6c10*/  HADD2.F32 R49, -RZ, R11.H0_H0 ;  /* 0x2000000bff317230 */ /* 0x000fe40000004100 */
[----:B------:R-:W-:Y:S01]  /*6c20*/  FFMA R15, R15, R160, R42 ;  /* 0x000000a00f0f7223 */ /* 0x000fe2000000002a */
[----:B------:R-:W-:Y:S01]  /*6c30*/  FMUL R47, R47, R166 ;  /* 0x000000a62f2f7220 */ /* 0x000fe20000400000 */
[----:B------:R-:W-:Y:S01]  /*6c40*/  FFMA R12, R12, R160, R45 ;  /* 0x000000a00c0c7223 */ /* 0x000fe2000000002d */
[----:B------:R-:W-:-:S02]  /*6c50*/  HADD2.F32 R45, -RZ, R5.H0_H0 ;  /* 0x20000005ff2d7230 */ /* 0x000fc40000004100 */
[----:B------:R-:W-:Y:S01]  /*6c60*/  FMUL R42, R19, R166 ;  /* 0x000000a6132a7220 */ /* 0x000fe20000400000 */
[----:B------:R-:W-:Y:S02]  /*6c70*/  HADD2.F32 R19, -RZ, R5.H1_H1 ;  /* 0x30000005ff137230 */ /* 0x000fe40000004100 */
[----:B-----5:R-:W-:Y:S01]  /*6c80*/  FFMA R20, R20, R160, R47 ;  /* 0x000000a014147223 */ /* 0x020fe2000000002f */
[----:B------:R-:W-:Y:S02]  /*6c90*/  HADD2.F32 R51, -RZ, R6.H0_H0 ;  /* 0x20000006ff337230 */ /* 0x000fe40000004100 */
[----:B------:R-:W-:Y:S01]  /*6ca0*/  FMUL R45, R45, R166 ;  /* 0x000000a62d2d7220 */ /* 0x000fe20000400000 */
[----:B------:R-:W-:Y:S01]  /*6cb0*/  FFMA R21, R21, R160, R42 ;  /* 0x000000a015157223 */ /* 0x000fe2000000002a */
[-C--:B------:R-:W-:Y:S01]  /*6cc0*/  FMUL R42, R19, R166.reuse ;  /* 0x000000a6132a7220 */ /* 0x080fe20000400000 */
[----:B------:R-:W-:Y:S01]  /*6cd0*/  FMUL R49, R49, R166 ;  /* 0x000000a631317220 */ /* 0x000fe20000400000 */
[----:B------:R-:W-:-:S02]  /*6ce0*/  HADD2.F32 R47, -RZ, R7.H1_H1 ;  /* 0x30000007ff2f7230 */ /* 0x000fc40000004100 */
[-C--:B------:R-:W-:Y:S01]  /*6cf0*/  FFMA R22, R22, R160.reuse, R45 ;  /* 0x000000a016167223 */ /* 0x080fe2000000002d */
[----:B------:R-:W-:Y:S01]  /*6d00*/  FFMA R45, R23, R160, R42 ;  /* 0x000000a0172d7223 */ /* 0x000fe2000000002a */
[----:B------:R-:W-:Y:S01]  /*6d10*/  FMUL R23, R51, R166 ;  /* 0x000000a633177220 */ /* 0x000fe20000400000 */
[----:B------:R-:W-:Y:S01]  /*6d20*/  FFMA R14, R14, R160, R49 ;  /* 0x000000a00e0e7223 */ /* 0x000fe20000000031 */
[----:B------:R-:W-:Y:S02]  /*6d30*/  HADD2.F32 R49, -RZ, R6.H1_H1 ;  /* 0x30000006ff317230 */ /* 0x000fe40000004100 */
[----:B------:R-:W-:Y:S01]  /*6d40*/  FMUL R42, R47, R166 ;  /* 0x000000a62f2a7220 */ /* 0x000fe20000400000 */
[----:B------:R-:W-:Y:S02]  /*6d50*/  HADD2.F32 R19, -RZ, R7.H0_H0 ;  /* 0x20000007ff137230 */ /* 0x000fe40000004100 */
[-C--:B------:R-:W-:Y:S01]  /*6d60*/  FFMA R24, R24, R160.reuse, R23 ;  /* 0x000000a018187223 */ /* 0x080fe20000000017 */
[----:B------:R-:W-:Y:S01]  /*6d70*/  IADD3 R23, PT, PT, R161, 0x38, RZ ;  /* 0x00000038a1177810 */ /* 0x000fe20007ffe0ff */
[----:B------:R-:W-:Y:S01]  /*6d80*/  FFMA R27, R27, R160, R42 ;  /* 0x000000a01b1b7223 */ /* 0x000fe2000000002a */
[----:B------:R-:W-:Y:S01]  /*6d90*/  F2FP.F16.F32.PACK_AB R17, R18, R17 ;  /* 0x000000111211723e */ /* 0x000fe200000000ff */
[-C--:B------:R-:W-:Y:S01]  /*6da0*/  FMUL R44, R49, R166.reuse ;  /* 0x000000a6312c7220 */ /* 0x080fe20000400000 */
[----:B------:R-:W-:Y:S01]  /*6db0*/  FMUL R19, R19, R166 ;  /* 0x000000a613137220 */ /* 0x000fe20000400000 */
[----:B------:R-:W-:-:S02]  /*6dc0*/  F2FP.F16.F32.PACK_AB R18, R13, R12 ;  /* 0x0000000c0d12723e */ /* 0x000fc400000000ff */
[----:B------:R-:W-:Y:S01]  /*6dd0*/  IADD3 R42, P1, PT, R156, R37, RZ ;  /* 0x000000259c2a7210 */ /* 0x000fe20007f3e0ff */
[-C--:B------:R-:W-:Y:S01]  /*6de0*/  FFMA R25, R25, R160.reuse, R44 ;  /* 0x000000a019197223 */ /* 0x080fe2000000002c */
[----:B------:R-:W-:Y:S01]  /*6df0*/  LOP3.LUT R13, R36, 0xfffffffe, RZ, 0xc0, !PT ;  /* 0xfffffffe240d7812 */ /* 0x000fe200078ec0ff */
[----:B------:R-:W-:Y:S01]  /*6e00*/  FFMA R26, R26, R160, R19 ;  /* 0x000000a01a1a7223 */ /* 0x000fe20000000013 */
[----:B------:R-:W-:Y:S02]  /*6e10*/  ISETP.LT.AND P3, PT, R23, R158, P6 ;  /* 0x0000009e1700720c */ /* 0x000fe40003761270 */
[----:B------:R-:W-:Y:S02]  /*6e20*/  F2FP.F16.F32.PACK_AB R16, R43, R16 ;  /* 0x000000102b10723e */ /* 0x000fe400000000ff */
[----:B------:R-:W-:Y:S02]  /*6e30*/  F2FP.F16.F32.PACK_AB R12, R21, R20 ;  /* 0x00000014150c723e */ /* 0x000fe400000000ff */
[----:B------:R-:W-:-:S02]  /*6e40*/  IADD3.X R43, PT, PT, R157, R32, RZ, P1, !PT ;  /* 0x000000209d2b7210 */ /* 0x000fc40000ffe4ff */
[----:B------:R-:W-:Y:S02]  /*6e50*/  LOP3.LUT R20, R33, 0x1fffffff, RZ, 0xc0, !PT ;  /* 0x1fffffff21147812 */ /* 0x000fe400078ec0ff */
[----:B------:R-:W-:Y:S02]  /*6e60*/  IADD3 R32, P1, PT, R156, R13, RZ ;  /* 0x0000000d9c207210 */ /* 0x000fe40007f3e0ff */
[----:B------:R-:W-:Y:S02]  /*6e70*/  F2FP.F16.F32.PACK_AB R19, R15, R14 ;  /* 0x0000000e0f13723e */ /* 0x000fe400000000ff */
[----:B------:R-:W-:Y:S02]  /*6e80*/  F2FP.F16.F32.PACK_AB R13, R45, R22 ;  /* 0x000000162d0d723e */ /* 0x000fe400000000ff */
[----:B------:R-:W-:Y:S01]  /*6e90*/  F2FP.F16.F32.PACK_AB R14, R25, R24 ;  /* 0x00000018190e723e */ /* 0x000fe200000000ff */
[----:B------:R-:W-:Y:S01]  /*6ea0*/  @P5 STG.E.128 desc[UR40][R42.64], R16 ;  /* 0x000000102a005986 */ /* 0x000fe2000c101d28 */
[----:B------:R-:W-:-:S02]  /*6eb0*/  IADD3.X R33, PT, PT, R157, R20, RZ, P1, !PT ;  /* 0x000000149d217210 */ /* 0x000fc40000ffe4ff */
[----:B------:R-:W-:-:S05]  /*6ec0*/  F2FP.F16.F32.PACK_AB R15, R27, R26 ;  /* 0x0000001a1b0f723e */ /* 0x000fca00000000ff */
[----:B------:R-:W-:Y:S04]  /*6ed0*/  @P4 STG.E.128 desc[UR40][R32.64], R12 ;  /* 0x0000000c20004986 */ /* 0x000fe8000c101d28 */
[----:B------:R-:W2:Y:S01]  /*6ee0*/  @P3 LDG.E.LTC128B.128 R8, desc[UR40][R34.64] ;  /* 0x0000002822083981 */ /* 0x000ea2000c1e1d20 */
[----:B------:R-:W-:Y:S02]  /*6ef0*/  IADD3 R161, PT, PT, R161, 0x3a, RZ ;  /* 0x0000003aa1a17810 */ /* 0x000fe40007ffe0ff */
[----:B------:R-:W-:Y:S02]  /*6f00*/  IADD3 R2, P1, PT, R2, R38, RZ ;  /* 0x0000002602027210 */ /* 0x000fe40007f3e0ff */
[----:B------:R-:W-:Y:S02]  /*6f10*/  ISETP.LT.AND P2, PT, R161, R158, P6 ;  /* 0x0000009ea100720c */ /* 0x000fe40003741270 */
[----:B------:R-:W-:-:S11]  /*6f20*/  IADD3.X R3, PT, PT, R3, R39, RZ, P1, !PT ;  /* 0x0000002703037210 */ /* 0x000fd60000ffe4ff */
[----:B------:R1:W3:Y:S01]  /*6f30*/  @P2 LDG.E.LTC128B.128 R4, desc[UR40][R2.64] ;  /* 0x0000002802042981 */ /* 0x0002e2000c1e1d20 */
[----:B------:R-:W-:Y:S02]  /*6f40*/  LEA.HI R21, R161, R28, RZ, 0x1c ;  /* 0x0000001ca1157211 */ /* 0x000fe400078fe0ff */
[-C--:B------:R-:W-:Y:S01]  /*6f50*/  ISETP.LT.AND P1, PT, R23, R158.reuse, P0 ;  /* 0x0000009e1700720c */ /* 0x080fe20000721270 */
[----:B------:R-:W-:Y:S01]  /*6f60*/  BAR.SYNC.DEFER_BLOCKING 0x0 ;  /* 0x0000000000007b1d */ /* 0x000fe20000010000 */
[----:B------:R-:W-:Y:S01]  /*6f70*/  ISETP.LT.AND P3, PT, R161, R158, P0 ;  /* 0x0000009ea100720c */ /* 0x000fe20000761270 */
[----:B------:R-:W-:Y:S01]  /*6f80*/  IMAD.WIDE R30, R21, R164, R30 ;  /* 0x000000a4151e7225 */ /* 0x000fe200078e021e */
[----:B-1----:R-:W-:Y:S02]  /*6f90*/  LEA.HI R3, R23, R28, RZ, 0x1c ;  /* 0x0000001c17037211 */ /* 0x002fe400078fe0ff */
[----:B------:R-:W-:Y:S01]  /*6fa0*/  SHF.L.U32 R2, R30, 0x1, RZ ;  /* 0x000000011e027819 */ /* 0x000fe200000006ff */
[----:B------:R-:W-:Y:S02]  /*6fb0*/  STS.64 [R0], R146 ;  /* 0x0000009200007388 */ /* 0x000fe40000000a00 */
[----:B------:R-:W-:Y:S01]  /*6fc0*/  IMAD.WIDE R40, R3, R164, R40 ;  /* 0x000000a403287225 */ /* 0x000fe200078e0228 */
[----:B------:R-:W-:Y:S01]  /*6fd0*/  LOP3.LUT R21, R2, 0xfffffffe, RZ, 0xc0, !PT ;  /* 0xfffffffe02157812 */ /* 0x000fe200078ec0ff */
[----:B------:R-:W-:Y:S03]  /*6fe0*/  STS.64 [R0+0x20], R142 ;  /* 0x0000208e00007388 */ /* 0x000fe60000000a00 */
[----:B------:R-:W-:Y:S01]  /*6ff0*/  IADD3 R20, P0, PT, R156, R21, RZ ;  /* 0x000000159c147210 */ /* 0x000fe20007f1e0ff */
[----:B------:R-:W-:Y:S01]  /*7000*/  STS.64 [R0+0x40], R138 ;  /* 0x0000408a00007388 */ /* 0x000fe20000000a00 */
[----:B------:R-:W-:-:S03]  /*7010*/  SHF.L.U64.HI R3, R40, 0x1, R41 ;  /* 0x0000000128037819 */ /* 0x000fc60000010229 */
[----:B------:R1:W-:Y:S04]  /*7020*/  STS.64 [R0+0x60], R134 ;  /* 0x0000608600007388 */ /* 0x0003e80000000a00 */
[----:B------:R-:W-:Y:S04]  /*7030*/  STS.64 [R165+0x80], R130 ;  /* 0x00008082a5007388 */ /* 0x000fe80000000a00 */
[----:B------:R-:W-:Y:S04]  /*7040*/  STS.64 [R165+0xa0], R126 ;  /* 0x0000a07ea5007388 */ /* 0x000fe80000000a00 */
[----:B------:R-:W-:Y:S04]  /*7050*/  STS.64 [R165+0xc0], R122 ;  /* 0x0000c07aa5007388 */ /* 0x000fe80000000a00 */
[----:B------:R-:W-:Y:S01]  /*7060*/  STS.64 [R165+0xe0], R118 ;  /* 0x0000e076a5007388 */ /* 0x000fe20000000a00 */
[----:B------:R-:W-:Y:S01]  /*7070*/  BAR.SYNC.DEFER_BLOCKING 0x0 ;  /* 0x0000000000007b1d */ /* 0x000fe20000010000 */
[----:B-1----:R-:W-:-:S04]  /*7080*/  SHF.L.U32 R0, R40, 0x1, RZ ;  /* 0x0000000128007819 */ /* 0x002fc800000006ff */
[----:B------:R-:W-:Y:S02]  /*7090*/  LOP3.LUT R23, R0, 0xfffffffe, RZ, 0xc0, !PT ;  /* 0xfffffffe00177812 */ /* 0x000fe400078ec0ff */
[----:B------:R-:W-:Y:S02]  /*70a0*/  SHF.L.U64.HI R0, R30, 0x1, R31 ;  /* 0x000000011e007819 */ /* 0x000fe4000001021f */
[----:B------:R-:W-:Y:S02]  /*70b0*/  IADD3 R2, P2, PT, R156, R23, RZ ;  /* 0x000000179c027210 */ /* 0x000fe40007f5e0ff */
[----:B------:R-:W-:Y:S01]  /*70c0*/  LOP3.LUT R0, R0, 0x1fffffff, RZ, 0xc0, !PT ;  /* 0x1fffffff00007812 */ /* 0x000fe200078ec0ff */
[----:B------:R-:W1:Y:S04]  /*70d0*/  LDS.128 R12, [R167] ;  /* 0x00000000a70c7984 */ /* 0x000e680000000c00 */
[----:B------:R-:W4:Y:S01]  /*70e0*/  LDS.128 R16, [R29] ;  /* 0x000000001d107984 */ /* 0x000f220000000c00 */
        /* <DEDUP_REMOVED lines=26> */
[----:B------:R-:W-:Y:S01]  /*7290*/  LOP3.LUT R22, R3, 0x1fffffff, RZ, 0xc0, !PT ;  /* 0x1fffffff03167812 */ /* 0x000fe200078ec0ff */
[--C-:B---3--:R-:W-:Y:S01]  /*72a0*/  HADD2.F32 R23, -RZ, R5.reuse.H1_H1 ;  /* 0x30000005ff177230 */ /* 0x108fe20000004100 */
        /* <DEDUP_REMOVED lines=37> */
.L_x_3101:
[-C--:B----4-:R-:W-:Y:S01]  /*7500*/  IABS R4, R168.reuse ;  /* 0x000000a800047213 */ /* 0x090fe20000000000 */
[----:B------:R-:W2:Y:S01]  /*7510*/  S2R R159, SR_TID.X ;  /* 0x00000000009f7919 */ /* 0x000ea20000002100 */
[----:B------:R-:W-:Y:S01]  /*7520*/  IABS R3, R168 ;  /* 0x000000a800037213 */ /* 0x000fe20000000000 */
[----:B------:R-:W-:Y:S05]  /*7530*/  WARPSYNC.ALL ;  /* 0x0000000000007948 */ /* 0x000fea0003800000 */
[----:B------:R-:W3:Y:S01]  /*7540*/  I2F.RP R8, R4 ;  /* 0x0000000400087306 */ /* 0x000ee20000209400 */
[----:B------:R-:W-:Y:S01]  /*7550*/  IABS R2, R149 ;  /* 0x0000009500027213 */ /* 0x000fe20000000000 */
[----:B------:R-:W-:Y:S01]  /*7560*/  IMAD.MOV R3, RZ, RZ, -R3 ;  /* 0x000000ffff037224 */ /* 0x000fe200078e0a03 */
[----:B------:R-:W-:Y:S01]  /*7570*/  BAR.SYNC.DEFER_BLOCKING 0x0 ;  /* 0x0000000000007b1d */ /* 0x000fe20000010000 */
[----:B------:R-:W-:-:S05]  /*7580*/  ISETP.NE.AND P1, PT, R168, RZ, PT ;  /* 0x000000ffa800720c */ /* 0x000fca0003f25270 */
[----:B---3--:R-:W3:Y:S01]  /*7590*/  MUFU.RCP R6, R8 ;  /* 0x0000000800067308 */ /* 0x008ee20000001000 */
[----:B------:R4:W-:Y:S04]  /*75a0*/  STS.64 [R0], R16 ;  /* 0x0000001000007388 */ /* 0x0009e80000000a00 */
[----:B------:R-:W-:Y:S01]  /*75b0*/  STS.64 [R0+0x20], R24 ;  /* 0x0000201800007388 */ /* 0x000fe20000000a00 */
[----:B---3--:R-:W-:-:S03]  /*75c0*/  VIADD R6, R6, 0xffffffe ;  /* 0x0ffffffe06067836 */ /* 0x008fc60000000000 */
[----:B------:R3:W-:Y:S01]  /*75d0*/  STS.64 [R0+0x40], R28 ;  /* 0x0000401c00007388 */ /* 0x0007e20000000a00 */
[----:B------:R-:W1:Y:S03]  /*75e0*/  F2I.FTZ.U32.TRUNC.NTZ R7, R6 ;  /* 0x0000000600077305 */ /* 0x000e66000021f000 */
[----:B------:R-:W-:Y:S04]  /*75f0*/  STS.64 [R0+0x60], R32 ;  /* 0x0000602000007388 */ /* 0x000fe80000000a00 */
[----:B------:R5:W-:Y:S04]  /*7600*/  STS.64 [R165+0x80], R36 ;  /* 0x00008024a5007388 */ /* 0x000be80000000a00 */
[----:B------:R5:W-:Y:S01]  /*7610*/  STS.64 [R165+0xa0], R40 ;  /* 0x0000a028a5007388 */ /* 0x000be20000000a00 */
[----:B-1----:R-:W-:-:S03]  /*7620*/  IMAD.MOV R5, RZ, RZ, -R7 ;  /* 0x000000ffff057224 */ /* 0x002fc600078e0a07 */
[----:B------:R-:W-:Y:S01]  /*7630*/  STS.64 [R165+0xc0], R44 ;  /* 0x0000c02ca5007388 */ /* 0x000fe20000000a00 */
[----:B------:R-:W-:Y:S01]  /*7640*/  IMAD.MOV.U32 R6, RZ, RZ, RZ ;  /* 0x000000ffff067224 */ /* 0x000fe200078e00ff */
[----:B----4-:R-:W-:Y:S01]  /*7650*/  IADD3 R17, PT, PT, R161, 0x2, RZ ;  /* 0x00000002a1117810 */ /* 0x010fe20007ffe0ff */
[----:B------:R-:W-:Y:S01]  /*7660*/  IMAD R5, R5, R4, RZ ;  /* 0x0000000405057224 */ /* 0x000fe200078e02ff */
[----:B------:R-:W-:Y:S03]  /*7670*/  STS.64 [R165+0xe0], R48 ;  /* 0x0000e030a5007388 */ /* 0x000fe60000000a00 */
[----:B------:R-:W-:-:S04]  /*7680*/  IMAD.HI.U32 R5, R7, R5, R6 ;  /* 0x0000000507057227 */ /* 0x000fc800078e0006 */
[----:B--2---:R-:W-:Y:S02]  /*7690*/  IMAD.SHL.U32 R7, R159, 0x2, RZ ;  /* 0x000000029f077824 */ /* 0x004fe400078e00ff */
[----:B------:R-:W-:Y:S01]  /*76a0*/  IMAD.HI.U32 R6, R5, R2, RZ ;  /* 0x0000000205067227 */ /* 0x000fe200078e00ff */
[----:B------:R-:W-:Y:S02]  /*76b0*/  SHF.R.U32.HI R5, RZ, 0x4, R159 ;  /* 0x00000004ff057819 */ /* 0x000fe4000001169f */
[----:B------:R-:W-:Y:S01]  /*76c0*/  LOP3.LUT R7, R7, 0x1e, RZ, 0xc0, !PT ;  /* 0x0000001e07077812 */ /* 0x000fe200078ec0ff */
[----:B------:R-:W-:Y:S01]  /*76d0*/  IMAD R3, R6, R3, R2 ;  /* 0x0000000306037224 */ /* 0x000fe200078e0202 */
[----:B------:R-:W-:Y:S02]  /*76e0*/  LOP3.LUT R2, R149, R168, RZ, 0x3c, !PT ;  /* 0x000000a895027212 */ /* 0x000fe400078e3cff */
[----:B------:R-:W-:Y:S01]  /*76f0*/  LOP3.LUT R5, R5, 0x1, RZ, 0xc0, !PT ;  /* 0x0000000105057812 */ /* 0x000fe200078ec0ff */
[----:B------:R-:W-:Y:S01]  /*7700*/  BAR.SYNC.DEFER_BLOCKING 0x0 ;  /* 0x0000000000007b1d */ /* 0x000fe20000010000 */
[----:B------:R-:W-:-:S02]  /*7710*/  ISETP.GT.U32.AND P4, PT, R4, R3, PT ;  /* 0x000000030400720c */ /* 0x000fc40003f84070 */
[----:B------:R-:W-:Y:S02]  /*7720*/  ISETP.GE.AND P2, PT, R2, RZ, PT ;  /* 0x000000ff0200720c */ /* 0x000fe40003f46270 */
[----:B------:R-:W-:-:S04]  /*7730*/  SHF.R.U32.HI R2, RZ, 0x2, R159 ;  /* 0x00000002ff027819 */ /* 0x000fc8000001169f */
[----:B------:R-:W-:-:S04]  /*7740*/  LOP3.LUT R2, R2, 0x1, RZ, 0xc0, !PT ;  /* 0x0000000102027812 */ /* 0x000fc800078ec0ff */
[----:B------:R-:W-:Y:S01]  /*7750*/  LOP3.LUT R8, R7, R2, RZ, 0xfc, !PT ;  /* 0x0000000207087212 */ /* 0x000fe200078efcff */
[----:B------:R-:W-:Y:S01]  /*7760*/  @!P4 VIADD R6, R6, 0x1 ;  /* 0x000000010606c836 */ /* 0x000fe20000000000 */
[-C--:B------:R-:W-:Y:S02]  /*7770*/  @!P4 IADD3 R3, PT, PT, R3, -R4.reuse, RZ ;  /* 0x800000040303c210 */ /* 0x080fe40007ffe0ff */
[----:B------:R-:W-:Y:S02]  /*7780*/  LOP3.LUT R2, R7, 0x1, R2, 0xf6, !PT ;  /* 0x0000000107027812 */ /* 0x000fe400078ef602 */
[----:B------:R-:W-:Y:S02]  /*7790*/  ISETP.GE.U32.AND P3, PT, R3, R4, PT ;  /* 0x000000040300720c */ /* 0x000fe40003f66070 */
[----:B------:R-:W-:-:S04]  /*77a0*/  SHF.R.U32.HI R4, RZ, 0x3, R159 ;  /* 0x00000003ff047819 */ /* 0x000fc8000001169f */
[C-C-:B------:R-:W-:Y:S02]  /*77b0*/  LOP3.LUT R3, R5.reuse, 0x70, R4.reuse, 0xf8, !PT ;  /* 0x0000007005037812 */ /* 0x140fe400078ef804 */
[--C-:B---3--:R-:W-:Y:S02]  /*77c0*/  LOP3.LUT R29, R5, 0x4, R4.reuse, 0xf8, !PT ;  /* 0x00000004051d7812 */ /* 0x108fe400078ef804 */
[----:B------:R-:W-:-:S03]  /*77d0*/  LOP3.LUT R3, R3, 0x8, R4, 0xf8, !PT ;  /* 0x0000000803037812 */ /* 0x000fc600078ef804 */
[----:B------:R-:W-:Y:S01]  /*77e0*/  @P3 VIADD R6, R6, 0x1 ;  /* 0x0000000106063836 */ /* 0x000fe20000000000 */
[----:B------:R-:W-:-:S03]  /*77f0*/  LOP3.LUT R3, R3, 0x4, R4, 0xf8, !PT ;  /* 0x0000000403037812 */ /* 0x000fc600078ef804 */
[----:B------:R-:W-:Y:S01]  /*7800*/  @!P2 IMAD.MOV R6, RZ, RZ, -R6 ;  /* 0x000000ffff06a224 */ /* 0x000fe200078e0a06 */
[----:B------:R-:W-:Y:S01]  /*7810*/  @!P1 LOP3.LUT R6, RZ, R168, RZ, 0x33, !PT ;  /* 0x000000a8ff069212 */ /* 0x000fe200078e33ff */
[----:B------:R-:W-:Y:S01]  /*7820*/  IMAD R7, R3, 0x22, R8 ;  /* 0x0000002203077824 */ /* 0x000fe200078e0208 */
[-C--:B------:R-:W-:Y:S01]  /*7830*/  ISETP.LT.AND P1, PT, R17, R158.reuse, P0 ;  /* 0x0000009e1100720c */ /* 0x080fe20000721270 */
[----:B------:R-:W-:Y:S01]  /*7840*/  IMAD R3, R3, 0x22, R2 ;  /* 0x0000002203037824 */ /* 0x000fe200078e0202 */
[----:B------:R-:W-:Y:S01]  /*7850*/  ISETP.LT.AND P2, PT, R161, R158, P0 ;  /* 0x0000009ea100720c */ /* 0x000fe20000741270 */
[----:B------:R-:W-:Y:S01]  /*7860*/  IMAD.MOV R25, RZ, RZ, -R6 ;  /* 0x000000ffff197224 */ /* 0x000fe200078e0a06 */
[----:B------:R-:W-:Y:S01]  /*7870*/  LEA R2, R7, R12, 0x4 ;  /* 0x0000000c07027211 */ /* 0x000fe200078e20ff */
[----:B------:R-:W-:Y:S01]  /*7880*/  IMAD R3, R3, 0x10, R12 ;  /* 0x0000001003037824 */ /* 0x000fe200078e020c */
[----:B------:R-:W-:Y:S01]  /*7890*/  SHF.R.S32.HI R7, RZ, 0x1f, R6 ;  /* 0x0000001fff077819 */ /* 0x000fe20000011406 */
[----:B------:R-:W-:-:S02]  /*78a0*/  IMAD R149, R168, R25, R149 ;  /* 0x00000019a8957224 */ /* 0x000fc400078e0295 */
[----:B------:R-:W1:Y:S01]  /*78b0*/  LDS.128 R20, [R2] ;  /* 0x0000000002147984 */ /* 0x000e620000000c00 */
[----:B------:R-:W-:-:S03]  /*78c0*/  LEA.HI R24, R7, R6, RZ, 0x3 ;  /* 0x0000000607187211 */ /* 0x000fc600078f18ff */
[----:B------:R-:W2:Y:S01]  /*78d0*/  LDS.128 R12, [R3] ;  /* 0x00000000030c7984 */ /* 0x000ea20000000c00 */
[----:B------:R-:W-:Y:S02]  /*78e0*/  LOP3.LUT R7, R24, 0xffffff8, RZ, 0xc0, !PT ;  /* 0x0ffffff818077812 */ /* 0x000fe400078ec0ff */
[----:B------:R-:W-:Y:S01]  /*78f0*/  SHF.R.S32.HI R24, RZ, 0x3, R24 ;  /* 0x00000003ff187819 */ /* 0x000fe20000011418 */
[----:B------:R-:W3:Y:S02]  /*7900*/  LDS.128 R8, [R2+0x440] ;  /* 0x0004400002087984 */ /* 0x000ee40000000c00 */
[----:B------:R-:W-:Y:S02]  /*7910*/  IMAD.IADD R16, R6, 0x1, -R7 ;  /* 0x0000000106107824 */ /* 0x000fe400078e0a07 */
[----:B------:R-:W4:Y:S01]  /*7920*/  LDS.128 R4, [R3+0x440] ;  /* 0x0004400003047984 */ /* 0x000f220000000c00 */
[----:B------:R-:W-:Y:S02]  /*7930*/  IMAD R24, R24, R171, RZ ;  /* 0x000000ab18187224 */ /* 0x000fe400078e02ff */
[----:B------:R-:W-:-:S03]  /*7940*/  IMAD.SHL.U32 R16, R16, 0x10, RZ ;  /* 0x0000001010107824 */ /* 0x000fc600078e00ff */
[-C--:B-----5:R-:W-:Y:S02]  /*7950*/  LEA.HI R37, R161, R24.reuse, RZ, 0x1c ;  /* 0x00000018a1257211 */ /* 0x0a0fe400078fe0ff */
[C---:B------:R-:W-:Y:S02]  /*7960*/  LOP3.LUT R29, R16.reuse, R29, RZ, 0xfc, !PT ;  /* 0x0000001d101d7212 */ /* 0x040fe400078efcff */
[----:B------:R-:W-:Y:S02]  /*7970*/  LOP3.LUT R28, R16, 0xf, R17, 0xf8, !PT ;  /* 0x0000000f101c7812 */ /* 0x000fe400078ef811 */
[----:B------:R-:W-:Y:S01]  /*7980*/  LEA.HI R25, R17, R24, RZ, 0x1c ;  /* 0x0000001811197211 */ /* 0x000fe200078fe0ff */
[-CC-:B------:R-:W-:Y:S02]  /*7990*/  IMAD R32, R29, R168.reuse, R149.reuse ;  /* 0x000000a81d207224 */ /* 0x180fe400078e0295 */
[----:B------:R-:W-:-:S03]  /*79a0*/  IMAD R28, R28, R168, R149 ;  /* 0x000000a81c1c7224 */ /* 0x000fc600078e0295 */
[----:B------:R-:W-:Y:S02]  /*79b0*/  SHF.R.S32.HI R33, RZ, 0x1f, R32 ;  /* 0x0000001fff217819 */ /* 0x000fe40000011420 */
[----:B------:R-:W-:Y:S01]  /*79c0*/  SHF.R.S32.HI R29, RZ, 0x1f, R28 ;  /* 0x0000001fff1d7819 */ /* 0x000fe2000001141c */
[----:B------:R-:W-:-:S04]  /*79d0*/  IMAD.WIDE R36, R37, R164, R32 ;  /* 0x000000a425247225 */ /* 0x000fc800078e0220 */
[----:B------:R-:W-:Y:S01]  /*79e0*/  IMAD.WIDE R40, R25, R164, R28 ;  /* 0x000000a419287225 */ /* 0x000fe200078e021c */
[----:B------:R-:W-:-:S03]  /*79f0*/  SHF.L.U64.HI R17, R36, 0x1, R37 ;  /* 0x0000000124117819 */ /* 0x000fc60000010225 */
[-C--:B-1----:R-:W-:Y:S01]  /*7a00*/  FMUL R20, R20, R160.reuse ;  /* 0x000000a014147220 */ /* 0x082fe20000400000 */
[-C--:B------:R-:W-:Y:S01]  /*7a10*/  FMUL R21, R21, R160.reuse ;  /* 0x000000a015157220 */ /* 0x080fe20000400000 */
[----:B------:R-:W-:Y:S01]  /*7a20*/  IMAD.SHL.U32 R37, R36, 0x2, RZ ;  /* 0x0000000224257824 */ /* 0x000fe200078e00ff */
[C---:B------:R-:W-:Y:S01]  /*7a30*/  SHF.L.U64.HI R25, R40.reuse, 0x1, R41 ;  /* 0x0000000128197819 */ /* 0x040fe20000010229 */
[----:B------:R-:W-:Y:S02]  /*7a40*/  IMAD.SHL.U32 R36, R40, 0x2, RZ ;  /* 0x0000000228247824 */ /* 0x000fe400078e00ff */
[-C--:B--2---:R-:W-:Y:S01]  /*7a50*/  FMUL R14, R14, R160.reuse ;  /* 0x000000a00e0e7220 */ /* 0x084fe20000400000 */
[-C--:B------:R-:W-:Y:S01]  /*7a60*/  FMUL R41, R15, R160.reuse ;  /* 0x000000a00f297220 */ /* 0x080fe20000400000 */
[-C--:B------:R-:W-:Y:S01]  /*7a70*/  FMUL R12, R12, R160.reuse ;  /* 0x000000a00c0c7220 */ /* 0x080fe20000400000 */
[-C--:B------:R-:W-:Y:S01]  /*7a80*/  FMUL R13, R13, R160.reuse ;  /* 0x000000a00d0d7220 */ /* 0x080fe20000400000 */
[----:B------:R-:W-:Y:S01]  /*7a90*/  LOP3.LUT R37, R37, 0xfffffffe, RZ, 0xc0, !PT ;  /* 0xfffffffe25257812 */ /* 0x000fe200078ec0ff */
[-C--:B---3--:R-:W-:Y:S01]  /*7aa0*/  FMUL R49, R11, R160.reuse ;  /* 0x000000a00b317220 */ /* 0x088fe20000400000 */
[-C--:B----4-:R-:W-:Y:S01]  /*7ab0*/  FMUL R148, R5, R160.reuse ;  /* 0x000000a005947220 */ /* 0x090fe20000400000 */
[----:B------:R-:W-:Y:S01]  /*7ac0*/  LOP3.LUT R5, R36, 0xfffffffe, RZ, 0xc0, !PT ;  /* 0xfffffffe24057812 */ /* 0x000fe200078ec0ff */
[-C--:B------:R-:W-:Y:S01]  /*7ad0*/  FMUL R15, R8, R160.reuse ;  /* 0x000000a0080f7220 */ /* 0x080fe20000400000 */
[-C--:B------:R-:W-:Y:S01]  /*7ae0*/  FMUL R44, R9, R160.reuse ;  /* 0x000000a0092c7220 */ /* 0x080fe20000400000 */
[-C--:B------:R-:W-:Y:S01]  /*7af0*/  FMUL R40, R10, R160.reuse ;  /* 0x000000a00a287220 */ /* 0x080fe20000400000 */
[----:B------:R-:W-:Y:S01]  /*7b00*/  FMUL R48, R6, R160 ;  /* 0x000000a006307220 */ /* 0x000fe20000400000 */
[----:B------:R-:W-:Y:S01]  /*7b10*/  F2FP.F16.F32.PACK_AB R11, R41, R14 ;  /* 0x0000000e290b723e */ /* 0x000fe200000000ff */
[-C--:B------:R-:W-:Y:S01]  /*7b20*/  FMUL R22, R22, R160.reuse ;  /* 0x000000a016167220 */ /* 0x080fe20000400000 */
[----:B------:R-:W-:Y:S01]  /*7b30*/  FMUL R23, R23, R160 ;  /* 0x000000a017177220 */ /* 0x000fe20000400000 */
[----:B------:R-:W-:Y:S01]  /*7b40*/  F2FP.F16.F32.PACK_AB R8, R21, R20 ;  /* 0x000000141508723e */ /* 0x000fe200000000ff */
[----:B------:R-:W-:Y:S01]  /*7b50*/  FMUL R45, R4, R160 ;  /* 0x000000a0042d7220 */ /* 0x000fe20000400000 */
[----:B------:R-:W-:Y:S01]  /*7b60*/  F2FP.F16.F32.PACK_AB R10, R13, R12 ;  /* 0x0000000c0d0a723e */ /* 0x000fe200000000ff */
[----:B------:R-:W-:Y:S01]  /*7b70*/  FMUL R7, R7, R160 ;  /* 0x000000a007077220 */ /* 0x000fe20000400000 */
[----:B------:R-:W-:Y:S01]  /*7b80*/  LOP3.LUT R6, R17, 0x1fffffff, RZ, 0xc0, !PT ;  /* 0x1fffffff11067812 */ /* 0x000fe200078ec0ff */
[----:B------:R-:W-:Y:S01]  /*7b90*/  VIADD R17, R161, 0xa ;  /* 0x0000000aa1117836 */ /* 0x000fe20000000000 */
        /* <DEDUP_REMOVED lines=10> */
[----:B------:R-:W-:-:S02]  /*7c40*/  F2FP.F16.F32.PACK_AB R7, R7, R48 ;  /* 0x000000300707723e */ /* 0x000fc400000000ff */
[----:B------:R-:W-:-:S03]  /*7c50*/  LEA.HI R25, R17, R24, RZ, 0x1c ;  /* 0x0000001811197211 */ /* 0x000fc600078fe0ff */
        /* <DEDUP_REMOVED lines=10> */
[----:B-1----:R-:W-:-:S03]  /*7d00*/  IADD3 R19, PT, PT, R161, 0x8, RZ ;  /* 0x00000008a1137810 */ /* 0x002fc60007ffe0ff */
[----:B------:R-:W-:Y:S01]  /*7d10*/  STS.64 [R165+0xe0], R50 ;  /* 0x0000e032a5007388 */ /* 0x000fe20000000a00 */
[C---:B--2---:R-:W-:Y:S01]  /*7d20*/  LOP3.LUT R26, R16.reuse, 0xf, R19, 0xf8, !PT ;  /* 0x0000000f101a7812 */ /* 0x044fe200078ef813 */
[----:B------:R-:W-:Y:S01]  /*7d30*/  BAR.SYNC.DEFER_BLOCKING 0x0 ;  /* 0x0000000000007b1d */ /* 0x000fe20000010000 */
[----:B------:R-:W-:Y:S02]  /*7d40*/  LOP3.LUT R16, R16, 0xf, R17, 0xf8, !PT ;  /* 0x0000000f10107812 */ /* 0x000fe400078ef811 */
[C---:B------:R-:W-:Y:S01]  /*7d50*/  ISETP.LT.AND P2, PT, R19.reuse, R158, P0 ;  /* 0x0000009e1300720c */ /* 0x040fe20000741270 */
[-CC-:B------:R-:W-:Y:S02]  /*7d60*/  IMAD R26, R26, R168.reuse, R149.reuse ;  /* 0x000000a81a1a7224 */ /* 0x180fe400078e0295 */
[----:B---3--:R-:W-:Y:S01]  /*7d70*/  IMAD R30, R16, R168, R149 ;  /* 0x000000a8101e7224 */ /* 0x008fe200078e0295 */
[----:B----4-:R-:W-:Y:S02]  /*7d80*/  LEA.HI R35, R19, R24, RZ, 0x1c ;  /* 0x0000001813237211 */ /* 0x010fe400078fe0ff */
[----:B------:R-:W-:-:S02]  /*7d90*/  SHF.R.S32.HI R27, RZ, 0x1f, R26 ;  /* 0x0000001fff1b7819 */ /* 0x000fc4000001141a */
[----:B------:R-:W-:Y:S01]  /*7da0*/  SHF.R.S32.HI R31, RZ, 0x1f, R30 ;  /* 0x0000001fff1f7819 */ /* 0x000fe2000001141e */
[----:B------:R-:W-:-:S04]  /*7db0*/  IMAD.WIDE R36, R35, R164, R26 ;  /* 0x000000a423247225 */ /* 0x000fc800078e021a */
[----:B------:R-:W-:Y:S01]  /*7dc0*/  IMAD.WIDE R34, R25, R164, R30 ;  /* 0x000000a419227225 */ /* 0x000fe200078e021e */
[----:B------:R-:W-:-:S03]  /*7dd0*/  SHF.L.U64.HI R16, R36, 0x1, R37 ;  /* 0x0000000124107819 */ /* 0x000fc60000010225 */
[----:B------:R-:W-:Y:S01]  /*7de0*/  IMAD.SHL.U32 R19, R36, 0x2, RZ ;  /* 0x0000000224137824 */ /* 0x000fe200078e00ff */
[C---:B------:R-:W-:Y:S01]  /*7df0*/  SHF.L.U64.HI R17, R34.reuse, 0x1, R35 ;  /* 0x0000000122117819 */ /* 0x040fe20000010223 */
[----:B------:R-:W1:Y:S01]  /*7e00*/  LDS.128 R12, [R3] ;  /* 0x00000000030c7984 */ /* 0x000e620000000c00 */
[----:B------:R-:W-:Y:S01]  /*7e10*/  IMAD.SHL.U32 R18, R34, 0x2, RZ ;  /* 0x0000000222127824 */ /* 0x000fe200078e00ff */
[----:B------:R-:W-:Y:S02]  /*7e20*/  LOP3.LUT R16, R16, 0x1fffffff, RZ, 0xc0, !PT ;  /* 0x1fffffff10107812 */ /* 0x000fe400078ec0ff */
[----:B------:R-:W2:Y:S01]  /*7e30*/  LDS.128 R4, [R3+0x440] ;  /* 0x0004400003047984 */ /* 0x000ea20000000c00 */
[----:B------:R-:W-:-:S03]  /*7e40*/  LOP3.LUT R19, R19, 0xfffffffe, RZ, 0xc0, !PT ;  /* 0xfffffffe13137812 */ /* 0x000fc600078ec0ff */
        /* <DEDUP_REMOVED lines=12> */
[----:B------:R-:W-:Y:S01]  /*7f10*/  FMUL R36, R9, R160 ;  /* 0x000000a009247220 */ /* 0x000fe20000400000 */
[----:B------:R-:W-:Y:S01]  /*7f20*/  F2FP.F16.F32.PACK_AB R11, R25, R14 ;  /* 0x0000000e190b723e */ /* 0x000fe200000000ff */
[-C--:B----4-:R-:W-:Y:S01]  /*7f30*/  FMUL R20, R20, R160.reuse ;  /* 0x000000a014147220 */ /* 0x090fe20000400000 */
[-C--:B------:R-:W-:Y:S01]  /*7f40*/  FMUL R21, R21, R160.reuse ;  /* 0x000000a015157220 */ /* 0x080fe20000400000 */
[-C--:B------:R-:W-:Y:S01]  /*7f50*/  FMUL R22, R22, R160.reuse ;  /* 0x000000a016167220 */ /* 0x080fe20000400000 */
[-C--:B------:R-:W-:Y:S01]  /*7f60*/  FMUL R23, R23, R160.reuse ;  /* 0x000000a017177220 */ /* 0x080fe20000400000 */
[-C--:B------:R-:W-:Y:S01]  /*7f70*/  FMUL R34, R10, R160.reuse ;  /* 0x000000a00a227220 */ /* 0x080fe20000400000 */
[----:B------:R-:W-:Y:S01]  /*7f80*/  IADD3 R14, P4, PT, R156, R19, RZ ;  /* 0x000000139c0e7210 */ /* 0x000fe20007f9e0ff */
[----:B------:R-:W-:Y:S01]  /*7f90*/  FMUL R7, R7, R160 ;  /* 0x000000a007077220 */ /* 0x000fe20000400000 */
[----:B------:R-:W-:-:S02]  /*7fa0*/  F2FP.F16.F32.PACK_AB R10, R13, R12 ;  /* 0x0000000c0d0a723e */ /* 0x000fc400000000ff */
[----:B------:R-:W-:Y:S02]  /*7fb0*/  LOP3.LUT R12, R17, 0x1fffffff, RZ, 0xc0, !PT ;  /* 0x1fffffff110c7812 */ /* 0x000fe400078ec0ff */
[----:B------:R-:W-:Y:S02]  /*7fc0*/  IADD3 R18, P3, PT, R156, R5, RZ ;  /* 0x000000059c127210 */ /* 0x000fe40007f7e0ff */
[----:B------:R-:W-:Y:S01]  /*7fd0*/  F2FP.F16.F32.PACK_AB R4, R36, R15 ;  /* 0x0000000f2404723e */ /* 0x000fe200000000ff */
[----:B------:R-:W-:Y:S01]  /*7fe0*/  IMAD.X R15, R157, 0x1, R16, P4 ;  /* 0x000000019d0f7824 */ /* 0x000fe200020e0610 */
[----:B------:R-:W-:Y:S01]  /*7ff0*/  F2FP.F16.F32.PACK_AB R8, R21, R20 ;  /* 0x000000141508723e */ /* 0x000fe200000000ff */
[----:B------:R-:W-:Y:S01]  /*8000*/  VIADD R21, R161, 0x12 ;  /* 0x00000012a1157836 */ /* 0x000fe20000000000 */
[----:B------:R-:W-:Y:S01]  /*8010*/  F2FP.F16.F32.PACK_AB R9, R23, R22 ;  /* 0x000000161709723e */ /* 0x000fe200000000ff */
[----:B------:R-:W-:Y:S01]  /*8020*/  VIADD R23, R161, 0x10 ;  /* 0x00000010a1177836 */ /* 0x000fe20000000000 */
[----:B------:R-:W-:-:S02]  /*8030*/  F2FP.F16.F32.PACK_AB R5, R37, R34 ;  /* 0x000000222505723e */ /* 0x000fc400000000ff */
[----:B------:R-:W-:Y:S01]  /*8040*/  F2FP.F16.F32.PACK_AB R6, R40, R35 ;  /* 0x000000232806723e */ /* 0x000fe200000000ff */
[----:B------:R-:W-:Y:S01]  /*8050*/  @P2 STG.E.128 desc[UR40][R14.64], R8 ;  /* 0x000000080e002986 */ /* 0x000fe2000c101d28 */
[----:B------:R-:W-:Y:S02]  /*8060*/  IADD3.X R19, PT, PT, R157, R12, RZ, P3, !PT ;  /* 0x0000000c9d137210 */ /* 0x000fe40001ffe4ff */
[----:B------:R-:W-:Y:S02]  /*8070*/  F2FP.F16.F32.PACK_AB R7, R7, R38 ;  /* 0x000000260707723e */ /* 0x000fe400000000ff */
[-C--:B------:R-:W-:Y:S02]  /*8080*/  LEA.HI R35, R23, R24.reuse, RZ, 0x1c ;  /* 0x0000001817237211 */ /* 0x080fe400078fe0ff */
[----:B------:R-:W-:Y:S01]  /*8090*/  LEA.HI R25, R21, R24, RZ, 0x1c ;  /* 0x0000001815197211 */ /* 0x000fe200078fe0ff */
[----:B------:R-:W-:Y:S01]  /*80a0*/  @P1 STG.E.128 desc[UR40][R18.64], R4 ;  /* 0x0000000412001986 */ /* 0x000fe2000c101d28 */
[----:B------:R-:W-:Y:S01]  /*80b0*/  BAR.SYNC.DEFER_BLOCKING 0x0 ;  /* 0x0000000000007b1d */ /* 0x000fe20000010000 */
        /* <DEDUP_REMOVED lines=42> */
[----:B------:R-:W-:Y:S02]  /*8360*/  F2FP.F16.F32.PACK_AB R11, R25, R14 ;  /* 0x0000000e190b723e */ /* 0x000fe400000000ff */
[C---:B------:R-:W-:Y:S01]  /*8370*/  IADD3 R14, P4, PT, R156.reuse, R23, RZ ;  /* 0x000000179c0e7210 */ /* 0x040fe20007f9e0ff */
[----:B------:R-:W-:Y:S01]  /*8380*/  VIADD R23, R161, 0x18 ;  /* 0x00000018a1177836 */ /* 0x000fe20000000000 */
[----:B------:R-:W-:Y:S01]  /*8390*/  LOP3.LUT R12, R21, 0x1fffffff, RZ, 0xc0, !PT ;  /* 0x1fffffff150c7812 */ /* 0x000fe200078ec0ff */
[----:B------:R-:W-:Y:S01]  /*83a0*/  VIADD R21, R161, 0x1a ;  /* 0x0000001aa1157836 */ /* 0x000fe20000000000 */
        /* <DEDUP_REMOVED lines=58> */
[----:B------:R-:W-:Y:S02]  /*8750*/  LOP3.LUT R12, R21, 0x1fffffff, RZ, 0xc0, !PT ;  /* 0x1fffffff150c7812 */ /* 0x000fe400078ec0ff */
[----:B------:R-:W-:Y:S02]  /*8760*/  IADD3 R16, P3, PT, R156, R5, RZ ;  /* 0x000000059c107210 */ /* 0x000fe40007f7e0ff */
[----:B------:R-:W-:Y:S01]  /*8770*/  F2FP.F16.F32.PACK_AB R4, R36, R15 ;  /* 0x0000000f2404723e */ /* 0x000fe200000000ff */
[----:B------:R-:W-:Y:S01]  /*8780*/  IMAD.X R15, R157, 0x1, R20, P4 ;  /* 0x000000019d0f7824 */ /* 0x000fe200020e0614 */
[----:B------:R-:W-:Y:S01]  /*8790*/  F2FP.F16.F32.PACK_AB R9, R19, R18 ;  /* 0x000000121309723e */ /* 0x000fe200000000ff */
[----:B------:R-:W-:Y:S01]  /*87a0*/  IMAD.X R17, R157, 0x1, R12, P3 ;  /* 0x000000019d117824 */ /* 0x000fe200018e060c */
[----:B------:R-:W-:-:S02]  /*87b0*/  F2FP.F16.F32.PACK_AB R5, R37, R34 ;  /* 0x000000222505723e */ /* 0x000fc400000000ff */
[----:B------:R-:W-:Y:S01]  /*87c0*/  F2FP.F16.F32.PACK_AB R6, R40, R35 ;  /* 0x000000232806723e */ /* 0x000fe200000000ff */
[----:B------:R-:W-:Y:S01]  /*87d0*/  @P2 STG.E.128 desc[UR40][R14.64], R8 ;  /* 0x000000080e002986 */ /* 0x000fe2000c101d28 */
        /* <DEDUP_REMOVED lines=51> */
[----:B------:R-:W-:Y:S01]  /*8b10*/  LOP3.LUT R12, R21, 0x1fffffff, RZ, 0xc0, !PT ;  /* 0x1fffffff150c7812 */ /* 0x000fe200078ec0ff */
[----:B------:R-:W-:Y:S01]  /*8b20*/  VIADD R21, R161, 0x2a ;  /* 0x0000002aa1157836 */ /* 0x000fe20000000000 */
        /* <DEDUP_REMOVED lines=9> */
[-C--:B------:R-:W-:Y:S02]  /*8bc0*/  LEA.HI R35, R23, R24.reuse, RZ, 0x1c ;  /* 0x0000001817237211 */ /* 0x080fe400078fe0ff */
[----:B------:R-:W-:Y:S01]  /*8bd0*/  LEA.HI R25, R21, R24, RZ, 0x1c ;  /* 0x0000001815197211 */ /* 0x000fe200078fe0ff */
[----:B------:R-:W-:Y:S01]  /*8be0*/  @P1 STG.E.128 desc[UR40][R16.64], R4 ;  /* 0x0000000410001986 */ /* 0x000fe2000c101d28 */
[----:B------:R-:W-:Y:S01]  /*8bf0*/  BAR.SYNC.DEFER_BLOCKING 0x0 ;  /* 0x0000000000007b1d */ /* 0x000fe20000010000 */
[----:B------:R-:W-:Y:S01]  /*8c00*/  IMAD.WIDE R36, R35, R164, R26 ;  /* 0x000000a423247225 */ /* 0x000fe200078e021a */
        /* <DEDUP_REMOVED lines=101> */
[----:B------:R-:W-:-:S02]  /*9260*/  F2FP.F16.F32.PACK_AB R8, R17, R16 ;  /* 0x000000101108723e */ /* 0x000fc400000000ff */
[----:B------:R-:W-:Y:S02]  /*9270*/  F2FP.F16.F32.PACK_AB R10, R13, R12 ;  /* 0x0000000c0d0a723e */ /* 0x000fe400000000ff */
[----:B------:R-:W-:Y:S01]  /*9280*/  LOP3.LUT R12, R21, 0x1fffffff, RZ, 0xc0, !PT ;  /* 0x1fffffff150c7812 */ /* 0x000fe200078ec0ff */
[C---:B------:R-:W-:Y:S01]  /*9290*/  VIADD R21, R161.reuse, 0x38 ;  /* 0x00000038a1157836 */ /* 0x040fe20000000000 */
[----:B------:R-:W-:Y:S01]  /*92a0*/  IADD3 R16, P3, PT, R156, R5, RZ ;  /* 0x000000059c107210 */ /* 0x000fe20007f7e0ff */
[----:B------:R-:W-:Y:S01]  /*92b0*/  VIADD R161, R161, 0x3a ;  /* 0x0000003aa1a17836 */ /* 0x000fe20000000000 */
[----:B------:R-:W-:Y:S01]  /*92c0*/  F2FP.F16.F32.PACK_AB R4, R32, R15 ;  /* 0x0000000f2004723e */ /* 0x000fe200000000ff */
[----:B------:R-:W-:Y:S01]  /*92d0*/  IMAD.X R15, R157, 0x1, R20, P4 ;  /* 0x000000019d0f7824 */ /* 0x000fe200020e0614 */
[----:B------:R-:W-:Y:S02]  /*92e0*/  F2FP.F16.F32.PACK_AB R9, R19, R18 ;  /* 0x000000121309723e */ /* 0x000fe400000000ff */
        /* <DEDUP_REMOVED lines=12> */
[----:B------:R-:W-:-:S04]  /*93b0*/  IMAD.WIDE R30, R25, R164, R30 ;  /* 0x000000a4191e7225 */ /* 0x000fc800078e021e */
[----:B------:R-:W-:Y:S01]  /*93c0*/  IMAD.SHL.U32 R25, R26, 0x2, RZ ;  /* 0x000000021a197824 */ /* 0x000fe200078e00ff */
[----:B------:R-:W-:-:S04]  /*93d0*/  SHF.L.U32 R23, R30, 0x1, RZ ;  /* 0x000000011e177819 */ /* 0x000fc800000006ff */
[----:B------:R-:W-:Y:S02]  /*93e0*/  LOP3.LUT R25, R25, 0xfffffffe, RZ, 0xc0, !PT ;  /* 0xfffffffe19197812 */ /* 0x000fe400078ec0ff */
[----:B------:R-:W-:Y:S01]  /*93f0*/  LOP3.LUT R23, R23, 0xfffffffe, RZ, 0xc0, !PT ;  /* 0xfffffffe17177812 */ /* 0x000fe200078ec0ff */
[----:B------:R-:W-:Y:S04]  /*9400*/  STS.64 [R0], R146 ;  /* 0x0000009200007388 */ /* 0x000fe80000000a00 */
[----:B------:R-:W-:Y:S04]  /*9410*/  STS.64 [R0+0x20], R142 ;  /* 0x0000208e00007388 */ /* 0x000fe80000000a00 */
[----:B------:R-:W-:Y:S04]  /*9420*/  STS.64 [R0+0x40], R138 ;  /* 0x0000408a00007388 */ /* 0x000fe80000000a00 */
[----:B------:R1:W-:Y:S04]  /*9430*/  STS.64 [R0+0x60], R134 ;  /* 0x0000608600007388 */ /* 0x0003e80000000a00 */
[----:B------:R-:W-:Y:S04]  /*9440*/  STS.64 [R165+0x80], R130 ;  /* 0x00008082a5007388 */ /* 0x000fe80000000a00 */
[----:B------:R-:W-:Y:S04]  /*9450*/  STS.64 [R165+0xa0], R126 ;  /* 0x0000a07ea5007388 */ /* 0x000fe80000000a00 */
[----:B------:R-:W-:Y:S04]  /*9460*/  STS.64 [R165+0xc0], R122 ;  /* 0x0000c07aa5007388 */ /* 0x000fe80000000a00 */
[----:B------:R-:W-:Y:S01]  /*9470*/  STS.64 [R165+0xe0], R118 ;  /* 0x0000e076a5007388 */ /* 0x000fe20000000a00 */
[----:B------:R-:W-:Y:S01]  /*9480*/  BAR.SYNC.DEFER_BLOCKING 0x0 ;  /* 0x0000000000007b1d */ /* 0x000fe20000010000 */
[----:B-1----:R-:W-:-:S04]  /*9490*/  SHF.L.U64.HI R0, R26, 0x1, R27 ;  /* 0x000000011a007819 */ /* 0x002fc8000001021b */
[----:B------:R-:W-:Y:S01]  /*94a0*/  LOP3.LUT R0, R0, 0x1fffffff, RZ, 0xc0, !PT ;  /* 0x1fffffff00007812 */ /* 0x000fe200078ec0ff */
[----:B------:R-:W1:Y:S04]  /*94b0*/  LDS.128 R8, [R2] ;  /* 0x0000000002087984 */ /* 0x000e680000000c00 */
[----:B------:R-:W2:Y:S04]  /*94c0*/  LDS.128 R4, [R3] ;  /* 0x0000000003047984 */ /* 0x000ea80000000c00 */
[----:B------:R3:W4:Y:S04]  /*94d0*/  LDS.128 R12, [R3+0x440] ;  /* 0x00044000030c7984 */ /* 0x0007280000000c00 */
[----:B------:R5:W4:Y:S01]  /*94e0*/  LDS.128 R16, [R2+0x440] ;  /* 0x0004400002107984 */ /* 0x000b220000000c00 */
[----:B---3--:R-:W-:-:S02]  /*94f0*/  SHF.L.U64.HI R3, R30, 0x1, R31 ;  /* 0x000000011e037819 */ /* 0x008fc4000001021f */
[C---:B-----5:R-:W-:Y:S02]  /*9500*/  IADD3 R2, P3, PT, R156.reuse, R25, RZ ;  /* 0x000000199c027210 */ /* 0x060fe40007f7e0ff */
[----:B------:R-:W-:Y:S02]  /*9510*/  LOP3.LUT R20, R3, 0x1fffffff, RZ, 0xc0, !PT ;  /* 0x1fffffff03147812 */ /* 0x000fe400078ec0ff */
[----:B------:R-:W-:Y:S01]  /*9520*/  IADD3 R156, P2, PT, R156, R23, RZ ;  /* 0x000000179c9c7210 */ /* 0x000fe20007f5e0ff */
        /* <DEDUP_REMOVED lines=19> */
[----:B------:R-:W-:-:S02]  /*9660*/  F2FP.F16.F32.PACK_AB R9, R0, R9 ;  /* 0x000000090009723e */ /* 0x000fc400000000ff */
[----:B------:R-:W-:Y:S02]  /*9670*/  F2FP.F16.F32.PACK_AB R10, R5, R4 ;  /* 0x00000004050a723e */ /* 0x000fe400000000ff */
[----:B------:R-:W-:Y:S02]  /*9680*/  F2FP.F16.F32.PACK_AB R11, R7, R6 ;  /* 0x00000006070b723e */ /* 0x000fe400000000ff */
[----:B------:R-:W-:Y:S02]  /*9690*/  F2FP.F16.F32.PACK_AB R6, R13, R12 ;  /* 0x0000000c0d06723e */ /* 0x000fe400000000ff */
[----:B------:R-:W-:Y:S01]  /*96a0*/  F2FP.F16.F32.PACK_AB R7, R15, R14 ;  /* 0x0000000e0f07723e */ /* 0x000fe200000000ff */
[----:B------:R1:W-:Y:S01]  /*96b0*/  @P1 STG.E.128 desc[UR40][R2.64], R8 ;  /* 0x0000000802001986 */ /* 0x0003e2000c101d28 */
[----:B------:R-:W-:Y:S02]  /*96c0*/  F2FP.F16.F32.PACK_AB R4, R17, R16 ;  /* 0x000000101104723e */ /* 0x000fe400000000ff */
[----:B------:R-:W-:-:S05]  /*96d0*/  F2FP.F16.F32.PACK_AB R5, R19, R18 ;  /* 0x000000121305723e */ /* 0x000fca00000000ff */
[----:B------:R1:W-:Y:S02]  /*96e0*/  @P0 STG.E.128 desc[UR40][R156.64], R4 ;  /* 0x000000049c000986 */ /* 0x0003e4000c101d28 */
.L_x_3102:
        /* <DEDUP_REMOVED lines=22> */
.L_x_3103:
        /* <DEDUP_REMOVED lines=11> */
.L_x_4336:


//--------------------- .text._ZN7cutlass7Kernel2INS_4gemm6kernel20DefaultGemmUniversalINS_6half_tENS_6layout11ColumnMajorELNS_16ComplexTransformE0ELi8ES4_S6_LS7_0ELi8ES4_NS5_8RowMajorEfNS_4arch15OpClassTensorOpENS9_4Sm80ENS1_9GemmShapeILi128ELi128ELi32EEENSC_ILi64ELi64ELi32EEENSC_ILi16ELi8ELi16EEENS_8epilogue6thread17LinearCombinationIS4_Li8EffLNSH_9ScaleType4KindE0ELNS_15FloatRoundStyleE2ES4_EENS1_11threadblock30GemmIdentityThreadblockSwizzleILi8EEELi4ENS9_13OpMultiplyAddELNS1_23SharedMemoryClearOptionE0ELb0ELb0ELb0ENS5_28Tensor5DPermute20314RowMajorILi16ELi3ELi8EEENS5_9NoPermuteENS5_37Tensor4DPermute0213ColumnMajorInverseILi8ELi4EEEvE10SelectBaseISP_vEEEEvNT_6ParamsE --------------------------
	.section	.text._ZN7cutlass7Kernel2INS_4gemm6kernel20DefaultGemmUniversalINS_6half_tENS_6layout11ColumnMajorELNS_16ComplexTransformE0ELi8ES4_S6_LS7_0ELi8ES4_NS5_8RowMajorEfNS_4arch15OpClassTensorOpENS9_4Sm80ENS1_9GemmShapeILi128ELi128ELi32EEENSC_ILi64ELi64ELi32EEENSC_ILi16ELi8ELi16EEENS_8epilogue6thread17LinearCombinationIS4_Li8EffLNSH_9ScaleType4KindE0ELNS_15FloatRoundStyleE2ES4_EENS1_11threadblock30GemmIdentityThreadblockSwizzleILi8EEELi4ENS9_13OpMultiplyAddELNS1_23SharedMemoryClearOptionE0ELb0ELb0ELb0ENS5_28Tensor5DPermute20314RowMajorILi16ELi3ELi8EEENS5_9NoPermuteENS5_37Tensor4DPermute0213ColumnMajorInverseILi8ELi4EEEvE10SelectBaseISP_vEEEEvNT_6ParamsE,"ax",@progbits
	.align	128
.text._ZN7cutlass7Kernel2INS_4gemm6kernel20DefaultGemmUniversalINS_6half_tENS_6layout11ColumnMajorELNS_16ComplexTransformE0ELi8ES4_S6_LS7_0ELi8ES4_NS5_8RowMajorEfNS_4arch15OpClassTensorOpENS9_4Sm80ENS1_9GemmShapeILi128ELi128ELi32EEENSC_ILi64ELi64ELi32EEENSC_ILi16ELi8ELi16EEENS_8epilogue6thread17LinearCombinationIS4_Li8EffLNSH_9ScaleType4KindE0ELNS_15FloatRoundStyleE2ES4_EENS1_11threadblock30GemmIdentityThreadblockSwizzleILi8EEELi4ENS9_13OpMultiplyAddELNS1_23SharedMemoryClearOptionE0ELb0ELb0ELb0ENS5_28Tensor5DPermute20314RowMajorILi16ELi3ELi8EEENS5_9NoPermuteENS5_37Tensor4DPermute0213ColumnMajorInverseILi8ELi4EEEvE10SelectBaseISP_vEEEEvNT_6ParamsE:
        .type           _ZN7cutlass7Kernel2INS_4gemm6kernel20DefaultGemmUniversalINS_6half_tENS_6layout11ColumnMajorELNS_16ComplexTransformE0ELi8ES4_S6_LS7_0ELi8ES4_NS5_8RowMajorEfNS_4arch15OpClassTensorOpENS9_4Sm80ENS1_9GemmShapeILi128ELi128ELi32EEENSC_ILi64ELi64ELi32EEENSC_ILi16ELi8ELi16EEENS_8epilogue6thread17LinearCombinationIS4_Li8EffLNSH_9ScaleType4KindE0ELNS_15FloatRoundStyleE2ES4_EENS1_11threadblock30GemmIdentityThreadblockSwizzleILi8EEELi4ENS9_13OpMultiplyAddELNS1_23SharedMemoryClearOptionE0ELb0ELb0ELb0ENS5_28Tensor5DPermute20314RowMajorILi16ELi3ELi8EEENS5_9NoPermuteENS5_37Tensor4DPermute0213ColumnMajorInverseILi8ELi4EEEvE10SelectBaseISP_vEEEEvNT_6ParamsE,@function
        .size           _ZN7cutlass7Kernel2INS_4gemm6kernel20DefaultGemmUniversalINS_6half_tENS_6layout11ColumnMajorELNS_16ComplexTransformE0ELi8ES4_S6_LS7_0ELi8ES4_NS5_8RowMajorEfNS_4arch15OpClassTensorOpENS9_4Sm80ENS1_9GemmShapeILi128ELi128ELi32EEENSC_ILi64ELi64ELi32EEENSC_ILi16ELi8ELi16EEENS_8epilogue6thread17LinearCombinationIS4_Li8EffLNSH_9ScaleType4KindE0ELNS_15FloatRoundStyleE2ES4_EENS1_11threadblock30GemmIdentityThreadblockSwizzleILi8EEELi4ENS9_13OpMultiplyAddELNS1_23SharedMemoryClearOptionE0ELb0ELb0ELb0ENS5_28Tensor5DPermute20314RowMajorILi16ELi3ELi8EEENS5_9NoPermuteENS5_37Tensor4DPermute0213ColumnMajorInverseILi8ELi4EEEvE10SelectBaseISP_vEEEEvNT_6ParamsE,(.L_x_4337 - _ZN7cutlass7Kernel2INS_4gemm6kernel20DefaultGemmUniversalINS_6half_tENS_6layout11ColumnMajorELNS_16ComplexTransformE0ELi8ES4_S6_LS7_0ELi8ES4_NS5_8RowMajorEfNS_4arch15OpClassTensorOpENS9_4Sm80ENS1_9GemmShapeILi128ELi128ELi32EEENSC_ILi64ELi64ELi32EEENSC_ILi16ELi8ELi16EEENS_8epilogue6thread17LinearCombinationIS4_Li8EffLNSH_9ScaleType4KindE0ELNS_15FloatRoundStyleE2ES4_EENS1_11threadblock30GemmIdentityThreadblockSwizzleILi8EEELi4ENS9_13OpMultiplyAddELNS1_23SharedMemoryClearOptionE0ELb0ELb0ELb0ENS5_28Tensor5DPermute20314RowMajorILi16ELi3ELi8EEENS5_9NoPermuteENS5_37Tensor4DPermute0213ColumnMajorInverseILi8ELi4EEEvE10SelectBaseISP_vEEEEvNT_6ParamsE)
        .other          _ZN7cutlass7Kernel2INS_4gemm6kernel20DefaultGemmUniversalINS_6half_tENS_6layout11ColumnMajorELNS_16ComplexTransformE0ELi8ES4_S6_LS7_0ELi8ES4_NS5_8RowMajorEfNS_4arch15OpClassTensorOpENS9_4Sm80ENS1_9GemmShapeILi128ELi128ELi32EEENSC_ILi64ELi64ELi32EEENSC_ILi16ELi8ELi16EEENS_8epilogue6thread17LinearCombinationIS4_Li8EffLNSH_9ScaleType4KindE0ELNS_15FloatRoundStyleE2ES4_EENS1_11threadblock30GemmIdentityThreadblockSwizzleILi8EEELi4ENS9_13OpMultiplyAddELNS1_23SharedMemoryClearOptionE0ELb0ELb0ELb0ENS5_28Tensor5DPermute20314RowMajorILi16ELi3ELi8EEENS5_9NoPermuteENS5_37Tensor4DPermute0213ColumnMajorInverseILi8ELi4EEEvE10SelectBaseISP_vEEEEvNT_6ParamsE,@"STO_CUDA_ENTRY STV_DEFAULT"
_ZN7cutlass7Kernel2INS_4gemm6kernel20DefaultGemmUniversalINS_6half_tENS_6layout11ColumnMajorELNS_16ComplexTransformE0ELi8ES4_S6_LS7_0ELi8ES4_NS5_8RowMajorEfNS_4arch15OpClassTensorOpENS9_4Sm80ENS1_9GemmShapeILi128ELi128ELi32EEENSC_ILi64ELi64ELi32EEENSC_ILi16ELi8ELi16EEENS_8epilogue6thread17LinearCombinationIS4_Li8EffLNSH_9ScaleType4KindE0ELNS_15FloatRoundStyleE2ES4_EENS1_11threadblock30GemmIdentityThreadblockSwizzleILi8EEELi4ENS9_13OpMultiplyAddELNS1_23SharedMemoryClearOptionE0ELb0ELb0ELb0ENS5_28Tensor5DPermute20314RowMajorILi16ELi3ELi8EEENS5_9NoPermuteENS5_37Tensor4DPermute0213ColumnMajorInverseILi8ELi4EEEvE10SelectBaseISP_vEEEEvNT_6ParamsE:
        /* <DEDUP_REMOVED lines=37> */
.L_x_3104:
        /* <DEDUP_REMOVED lines=18> */
.L_x_3106:
[----:B------:R-:W1:Y:S08]  /*0370*/  LDC.64 R18, c[0x0][0x4a0] ;  /* 0x00012800ff127b82 */ /* 0x000e700000000a00 */
[----:B------:R-:W2:Y:S01]  /*0380*/  LDC.64 R202, c[0x0][0x4a8] ;  /* 0x00012a00ffca7b82 */ /* 0x000ea20000000a00 */
[----:B-1----:R-:W-:-:S06]  /*0390*/  IMAD.WIDE.U32 R18, R201, 0x8, R18 ;  /* 0x00000008c9127825 */ /* 0x002fcc00078e0012 */
[----:B------:R-:W5:Y:S01]  /*03a0*/  LDG.E.64 R18, desc[UR36][R18.64] ;  /* 0x0000002412127981 */ /* 0x000f62000c1e1b00 */
[----:B--2---:R-:W-:-:S06]  /*03b0*/  IMAD.WIDE.U32 R202, R201, 0x8, R202 ;  /* 0x00000008c9ca7825 */ /* 0x004fcc00078e00ca */
[----:B------:R-:W5:Y:S02]  /*03c0*/  LDG.E.64 R202, desc[UR36][R202.64] ;  /* 0x00000024caca7981 */ /* 0x000f64000c1e1b00 */
.L_x_3105:
[----:B------:R-:W2:Y:S01]  /*03d0*/  S2R R2, SR_TID.X ;  /* 0x0000000000027919 */ /* 0x000ea20000002100 */
[C---:B-1----:R-:W-:Y:S01]  /*03e0*/  IMAD.IADD R22, R29.reuse, 0x1, -R24 ;  /* 0x000000011d167824 */ /* 0x042fe200078e0a18 */
[----:B------:R-:W-:Y:S01]  /*03f0*/  BAR.SYNC.DEFER_BLOCKING 0x0 ;  /* 0x0000000000007b1d */ /* 0x000fe20000010000 */
[----:B------:R-:W-:-:S03]  /*0400*/  LOP3.LUT P0, RZ, R29, 0x3, RZ, 0xc0, !PT ;  /* 0x000000031dff7812 */ /* 0x000fc6000780c0ff */
[----:B------:R-:W-:-:S04]  /*0410*/  SHF.R.S32.HI R3, RZ, 0x1f, R22 ;  /* 0x0000001fff037819 */ /* 0x000fc80000011416 */
[----:B------:R-:W-:-:S04]  /*0420*/  LEA.HI R3, R3, R22, RZ, 0x5 ;  /* 0x0000001603037211 */ /* 0x000fc800078f28ff */
[----:B------:R-:W-:-:S05]  /*0430*/  LOP3.LUT R3, R3, 0xffffffe0, RZ, 0xc0, !PT ;  /* 0xffffffe003037812 */ /* 0x000fca00078ec0ff */
[----:B------:R-:W-:-:S05]  /*0440*/  IMAD.IADD R224, R22, 0x1, -R3 ;  /* 0x0000000116e07824 */ /* 0x000fca00078e0a03 */
        /* <DEDUP_REMOVED lines=26> */
.L_x_3107:
        /* <DEDUP_REMOVED lines=19> */
.L_x_3108:
[----:B------:R-:W1:Y:S01]  /*0720*/  LDC.64 R16, c[0x0][0x3b8] ;  /* 0x0000ee00ff107b82 */ /* 0x000e620000000a00 */
[----:B------:R-:W-:Y:S01]  /*0730*/  LOP3.LUT R0, R173, 0x3, RZ, 0xc0, !PT ;  /* 0x00000003ad007812 */ /* 0x000fe200078ec0ff */
[----:B------:R-:W-:Y:S01]  /*0740*/  IMAD.MOV.U32 R33, RZ, RZ, RZ ;  /* 0x000000ffff217224 */ /* 0x000fe200078e00ff */
[----:B------:R-:W-:Y:S01]  /*0750*/  LOP3.LUT R7, R26, 0x18, RZ, 0xc0, !PT ;  /* 0x000000181a077812 */ /* 0x000fe200078ec0ff */
[----:B------:R-:W-:Y:S02]  /*0760*/  UMOV UR4, 0xffffffff ;  /* 0xffffffff00047882 */ /* 0x000fe40000000000 */
[----:B------:R-:W-:Y:S01]  /*0770*/  IMAD R3, R23, 0x8, R0 ;  /* 0x0000000817037824 */ /* 0x000fe200078e0200 */
[----:B------:R-:W-:Y:S01]  /*0780*/  VIADDMNMX R0, R24, R224, R29, PT ;  /* 0x000000e018007246 */ /* 0x000fe2000380011d */
[----:B------:R-:W2:Y:S01]  /*0790*/  LDC.64 R4, c[0x0][0x380] ;  /* 0x0000e000ff047b82 */ /* 0x000ea20000000a00 */
[----:B------:R-:W-:Y:S01]  /*07a0*/  IMAD.IADD R8, R7, 0x1, R24 ;  /* 0x0000000107087824 */ /* 0x000fe200078e0218 */
[----:B------:R-:W-:Y:S01]  /*07b0*/  SHF.R.U32.HI R7, RZ, 0x2, R2 ;  /* 0x00000002ff077819 */ /* 0x000fe20000011602 */
[----:B------:R-:W-:-:S03]  /*07c0*/  IMAD.IADD R9, R3, 0x1, R24 ;  /* 0x0000000103097824 */ /* 0x000fc600078e0218 */
[----:B------:R-:W-:Y:S01]  /*07d0*/  LOP3.LUT R7, R7, 0x7, RZ, 0xc0, !PT ;  /* 0x0000000707077812 */ /* 0x000fe200078ec0ff */
[----:B------:R-:W-:Y:S01]  /*07e0*/  VIADD R13, R9, 0x4 ;  /* 0x00000004090d7836 */ /* 0x000fe20000000000 */
[----:B------:R-:W-:Y:S02]  /*07f0*/  SHF.R.S32.HI R11, RZ, 0x1f, R9 ;  /* 0x0000001fff0b7819 */ /* 0x000fe40000011409 */
[----:B------:R-:W-:Y:S02]  /*0800*/  LOP3.LUT R24, R7, 0x3e0, R2, 0xf8, !PT ;  /* 0x000003e007187812 */ /* 0x000fe400078ef802 */
[----:B------:R-:W3:Y:S01]  /*0810*/  LDC R7, c[0x0][0x3d8] ;  /* 0x0000f600ff077b82 */ /* 0x000ee20000000800 */
[-C--:B------:R-:W-:Y:S02]  /*0820*/  ISETP.GE.AND P0, PT, R8, R0.reuse, PT ;  /* 0x000000000800720c */ /* 0x080fe40003f06270 */
[----:B------:R-:W-:Y:S01]  /*0830*/  IMAD R174, R31, 0x80, R24 ;  /* 0x000000801fae7824 */ /* 0x000fe200078e0218 */
[----:B------:R-:W-:Y:S01]  /*0840*/  ISETP.GE.AND P6, PT, R9, R0, PT ;  /* 0x000000000900720c */ /* 0x000fe20003fc6270 */
[----:B-1----:R-:W-:Y:S01]  /*0850*/  IMAD R6, R11, R16, RZ ;  /* 0x000000100b067224 */ /* 0x002fe200078e02ff */
[----:B------:R-:W-:Y:S01]  /*0860*/  ISETP.GE.AND P3, PT, R13, R0, PT ;  /* 0x000000000d00720c */ /* 0x000fe20003f66270 */
[----:B------:R-:W-:-:S04]  /*0870*/  IMAD.WIDE.U32 R10, R9, R16, R32 ;  /* 0x00000010090a7225 */ /* 0x000fc800078e0020 */
[----:B------:R-:W-:Y:S01]  /*0880*/  IMAD R6, R9, R17, R6 ;  /* 0x0000001109067224 */ /* 0x000fe200078e0206 */
[----:B-----5:R-:W-:Y:S01]  /*0890*/  LEA R18, P1, R10, R18, 0x1 ;  /* 0x000000120a127211 */ /* 0x020fe200078208ff */
[C---:B------:R-:W-:Y:S01]  /*08a0*/  VIADD R218, R174.reuse, 0x8 ;  /* 0x00000008aeda7836 */ /* 0x040fe20000000000 */
[CC--:B--2---:R-:W-:Y:S01]  /*08b0*/  ISETP.LT.AND P4, PT, R174.reuse, R5.reuse, !P0 ;  /* 0x00000005ae00720c */ /* 0x0c4fe20004781270 */
[----:B------:R-:W-:Y:S01]  /*08c0*/  IMAD.IADD R6, R11, 0x1, R6 ;  /* 0x000000010b067824 */ /* 0x000fe200078e0206 */
[----:B------:R-:W-:Y:S01]  /*08d0*/  SEL R11, RZ, 0x2, P0 ;  /* 0x00000002ff0b7807 */ /* 0x000fe20000000000 */
[----:B------:R-:W-:Y:S01]  /*08e0*/  VIADD R172, R174, 0x10 ;  /* 0x00000010aeac7836 */ /* 0x000fe20000000000 */
[----:B------:R-:W-:Y:S01]  /*08f0*/  ISETP.GE.AND P2, PT, R218, R5, PT ;  /* 0x00000005da00720c */ /* 0x000fe20003f46270 */
[----:B------:R-:W-:Y:S01]  /*0900*/  VIADD R216, R174, 0x18 ;  /* 0x00000018aed87836 */ /* 0x000fe20000000000 */
[----:B------:R-:W-:Y:S02]  /*0910*/  LEA.HI.X R19, R10, R19, R6, 0x1, P1 ;  /* 0x000000130a137211 */ /* 0x000fe400008f0c06 */
[----:B------:R-:W-:-:S02]  /*0920*/  SEL R6, RZ, 0x4, P0 ;  /* 0x00000004ff067807 */ /* 0x000fc40000000000 */
[----:B------:R-:W-:Y:S01]  /*0930*/  ISETP.GE.AND P1, PT, R172, R5, PT ;  /* 0x00000005ac00720c */ /* 0x000fe20003f26270 */
[----:B---3--:R-:W-:Y:S01]  /*0940*/  IMAD.SHL.U32 R7, R7, 0x2, RZ ;  /* 0x0000000207077824 */ /* 0x008fe200078e00ff */
[----:B------:R-:W-:Y:S02]  /*0950*/  SEL R10, RZ, 0x1, !P4 ;  /* 0x00000001ff0a7807 */ /* 0x000fe40006000000 */
[----:B------:R-:W-:Y:S02]  /*0960*/  SEL R11, R11, RZ, !P2 ;  /* 0x000000ff0b0b7207 */ /* 0x000fe40005000000 */
[----:B------:R-:W-:Y:S02]  /*0970*/  SEL R6, R6, RZ, !P1 ;  /* 0x000000ff06067207 */ /* 0x000fe40004800000 */
[-C--:B------:R-:W-:Y:S02]  /*0980*/  ISETP.GE.AND P5, PT, R32, R4.reuse, PT ;  /* 0x000000042000720c */ /* 0x080fe40003fa6270 */
[----:B------:R-:W-:-:S02]  /*0990*/  ISETP.GE.AND P4, PT, R27, R4, PT ;  /* 0x000000041b00720c */ /* 0x000fc40003f86270 */
[----:B------:R-:W-:Y:S02]  /*09a0*/  SEL R4, RZ, 0x8, P0 ;  /* 0x00000008ff047807 */ /* 0x000fe40000000000 */
[----:B------:R-:W-:Y:S02]  /*09b0*/  ISETP.GE.AND P0, PT, R216, R5, PT ;  /* 0x00000005d800720c */ /* 0x000fe40003f06270 */
[----:B------:R-:W-:Y:S02]  /*09c0*/  IADD3 R6, PT, PT, R6, R11, R10 ;  /* 0x0000000b06067210 */ /* 0x000fe40007ffe00a */
[----:B------:R-:W-:Y:S02]  /*09d0*/  SHF.R.S32.HI R10, RZ, 0x1f, R29 ;  /* 0x0000001fff0a7819 */ /* 0x000fe4000001141d */
[----:B------:R-:W-:Y:S02]  /*09e0*/  SEL R31, R4, RZ, !P0 ;  /* 0x000000ff041f7207 */ /* 0x000fe40004000000 */
[----:B------:R-:W-:-:S02]  /*09f0*/  LEA.HI R211, R10, R29, RZ, 0x2 ;  /* 0x0000001d0ad37211 */ /* 0x000fc400078f10ff */
[----:B------:R-:W-:Y:S01]  /*0a00*/  P2R R4, PR, RZ, 0x40 ;  /* 0x00000040ff047803 */ /* 0x000fe20000000000 */
[----:B------:R-:W-:Y:S01]  /*0a10*/  IMAD.IADD R31, R6, 0x1, R31 ;  /* 0x00000001061f7824 */ /* 0x000fe200078e021f */
[----:B------:R-:W-:Y:S01]  /*0a20*/  SHF.R.S32.HI R211, RZ, 0x2, R211 ;  /* 0x00000002ffd37819 */ /* 0x000fe200000114d3 */
[----:B------:R-:W-:Y:S06]  /*0a30*/  BRA.DIV UR4, `(.L_x_3109) ;  /* 0x000000c2040c7947 */ /* 0x000fec000b800000 */
[----:B------:R1:W2:Y:S02]  /*0a40*/  SHFL.IDX PT, R14, R23, RZ, 0x1f ;  /* 0x00001fff170e7589 */ /* 0x0002a400000e0000 */
.L_x_3165:
        /* <DEDUP_REMOVED lines=20> */
[----:B------:R-:W-:Y:S01]  /*0b90*/  LEA.HI R210, R15, R14, RZ, 0x2 ;  /* 0x0000000e0fd27211 */ /* 0x000fe200078f10ff */
[----:B------:R-:W-:Y:S02]  /*0ba0*/  IMAD.SHL.U32 R15, R2, 0x4, RZ ;  /* 0x00000004020f7824 */ /* 0x000fe400078e00ff */
        /* <DEDUP_REMOVED lines=10> */
[----:B-1----:R-:W-:Y:S01]  /*0c50*/  IMAD R23, R12, 0x10, R9 ;  /* 0x000000100c177824 */ /* 0x002fe200078e0209 */
[----:B------:R-:W-:Y:S01]  /*0c60*/  LOP3.LUT R3, R2, R173, RZ, 0x3c, !PT ;  /* 0x000000ad02037212 */ /* 0x000fe200078e3cff */
[----:B------:R-:W-:Y:S01]  /*0c70*/  IMAD.SHL.U32 R12, R6, 0x4, RZ ;  /* 0x00000004060c7824 */ /* 0x000fe200078e00ff */
[----:B------:R-:W-:Y:S01]  /*0c80*/  LOP3.LUT R4, R4, 0x40, RZ, 0xc, !PT ;  /* 0x0000004004047812 */ /* 0x000fe200078e0cff */
[----:B------:R-:W-:Y:S01]  /*0c90*/  IMAD.IADD R209, R14, 0x1, -R209 ;  /* 0x000000010ed17824 */ /* 0x000fe200078e0ad1 */
[----:B------:R-:W-:Y:S01]  /*0ca0*/  SHF.R.S32.HI R210, RZ, 0x2, R210 ;  /* 0x00000002ffd27819 */ /* 0x000fe200000114d2 */
[----:B------:R-:W-:-:S02]  /*0cb0*/  IMAD.IADD R23, R23, 0x1, R0 ;  /* 0x0000000117177824 */ /* 0x000fc400078e0200 */
[----:B------:R-:W-:Y:S01]  /*0cc0*/  IMAD.SHL.U32 R3, R3, 0x10, RZ ;  /* 0x0000001003037824 */ /* 0x000fe200078e00ff */
[----:B------:R-:W-:Y:S01]  /*0cd0*/  LOP3.LUT R14, R209, 0x80, RZ, 0xc0, !PT ;  /* 0x00000080d10e7812 */ /* 0x000fe200078ec0ff */
[----:B------:R-:W-:Y:S01]  /*0ce0*/  IMAD.SHL.U32 R6, R6, 0x2, RZ ;  /* 0x0000000206067824 */ /* 0x000fe200078e00ff */
[----:B------:R-:W-:Y:S01]  /*0cf0*/  @!PT LDS RZ, [RZ] ;  /* 0x00000000fffff984 */ /* 0x000fe20000000800 */
[----:B------:R-:W-:Y:S01]  /*0d00*/  @!PT LDS RZ, [RZ] ;  /* 0x00000000fffff984 */ /* 0x000fe20000000800 */
[----:B------:R-:W-:Y:S01]  /*0d10*/  @!PT LDS RZ, [RZ] ;  /* 0x00000000fffff984 */ /* 0x000fe20000000800 */
[----:B------:R-:W-:Y:S01]  /*0d20*/  LDGSTS.E.BYPASS.LTC128B.128 [R23], desc[UR36][R18.64], P4 ;  /* 0x0000000012177fae */ /* 0x000fe2000a181a24 */
[----:B------:R-:W-:Y:S02]  /*0d30*/  LOP3.LUT P4, RZ, R12, 0x10, RZ, 0xc0, !PT ;  /* 0x000000100cff7812 */ /* 0x000fe4000788c0ff */
[----:B------:R-:W-:Y:S01]  /*0d40*/  LOP3.LUT R4, R4, 0x30, R3, 0xf8, !PT ;  /* 0x0000003004047812 */ /* 0x000fe200078ef803 */
[----:B------:R1:W-:Y:S01]  /*0d50*/  LDGSTS.E.BYPASS.LTC128B.128 [R23+0x80], desc[UR36][R18.64+0x80], P3 ;  /* 0x0008008012177fae */ /* 0x0003e20009981a24 */
[----:B---3--:R-:W-:Y:S02]  /*0d60*/  IADD3 R26, P3, PT, R18, R10, RZ ;  /* 0x0000000a121a7210 */ /* 0x008fe40007f7e0ff */
[----:B------:R-:W-:-:S02]  /*0d70*/  LEA.HI R3, R14, R209, RZ, 0x19 ;  /* 0x000000d10e037211 */ /* 0x000fc400078fc8ff */
[----:B------:R-:W-:Y:S01]  /*0d80*/  LOP3.LUT R21, R9, R4, RZ, 0xfc, !PT ;  /* 0x0000000409157212 */ /* 0x000fe200078efcff */
[----:B------:R-:W-:Y:S01]  /*0d90*/  IMAD.X R27, R19, 0x1, R11, P3 ;  /* 0x00000001131b7824 */ /* 0x000fe200018e060b */
[C---:B------:R-:W-:Y:S02]  /*0da0*/  LOP3.LUT R12, R3.reuse, 0xfffe, RZ, 0xc0, !PT ;  /* 0x0000fffe030c7812 */ /* 0x040fe400078ec0ff */
[----:B------:R-:W-:Y:S01]  /*0db0*/  LOP3.LUT P3, RZ, R6, 0x10, RZ, 0xc0, !PT ;  /* 0x0000001006ff7812 */ /* 0x000fe2000786c0ff */
[----:B------:R-:W-:Y:S01]  /*0dc0*/  IMAD.IADD R21, R0, 0x1, R21 ;  /* 0x0000000100157824 */ /* 0x000fe200078e0215 */
[----:B------:R-:W-:Y:S01]  /*0dd0*/  SHF.R.U32.HI R6, RZ, 0x1, R25 ;  /* 0x00000001ff067819 */ /* 0x000fe20000011619 */
[----:B------:R-:W-:Y:S01]  /*0de0*/  IMAD.MOV R12, RZ, RZ, -R12 ;  /* 0x000000ffff0c7224 */ /* 0x000fe200078e0a0c */
[----:B------:R-:W-:Y:S02]  /*0df0*/  SHF.R.U32.HI R25, RZ, 0x1, R2 ;  /* 0x00000001ff197819 */ /* 0x000fe40000011602 */
[----:B------:R2:W-:Y:S01]  /*0e00*/  LDGSTS.E.BYPASS.LTC128B.128 [R21+0x400], desc[UR36][R26.64], P4 ;  /* 0x004000001a157fae */ /* 0x0005e2000a181a24 */
[----:B------:R-:W-:-:S02]  /*0e10*/  PRMT R208, R3, 0x8880, RZ ;  /* 0x0000888003d07816 */ /* 0x000fc400000000ff */
[----:B------:R-:W-:Y:S02]  /*0e20*/  PRMT R12, R12, 0x7710, RZ ;  /* 0x000077100c0c7816 */ /* 0x000fe400000000ff */
[----:B------:R-:W-:Y:S02]  /*0e30*/  LOP3.LUT R25, R25, 0x8, RZ, 0xc0, !PT ;  /* 0x0000000819197812 */ /* 0x000fe400078ec0ff */
[----:B------:R2:W-:Y:S01]  /*0e40*/  LDGSTS.E.BYPASS.LTC128B.128 [R21+0x480], desc[UR36][R26.64+0x80], P3 ;  /* 0x004800801a157fae */ /* 0x0005e20009981a24 */
[----:B------:R-:W-:Y:S01]  /*0e50*/  LOP3.LUT P3, R14, R31, 0x1, RZ, 0xc0, !PT ;  /* 0x000000011f0e7812 */ /* 0x000fe2000786c0ff */
[----:B------:R-:W-:Y:S01]  /*0e60*/  IMAD.IADD R209, R209, 0x1, R12 ;  /* 0x00000001d1d17824 */ /* 0x000fe200078e020c */
[----:B------:R-:W-:Y:S02]  /*0e70*/  SHF.R.S32.HI R208, RZ, 0x1, R208 ;  /* 0x00000001ffd07819 */ /* 0x000fe400000114d0 */
[----:B------:R-:W-:Y:S02]  /*0e80*/  CS2R R12, SRZ ;  /* 0x00000000000c7805 */ /* 0x000fe4000001ff00 */
[----:B------:R-:W-:-:S02]  /*0e90*/  LOP3.LUT R212, R25, 0x7, R2, 0xf8, !PT ;  /* 0x0000000719d47812 */ /* 0x000fc400078ef802 */
[----:B------:R-:W-:Y:S02]  /*0ea0*/  PRMT R208, R208, 0x9910, RZ ;  /* 0x00009910d0d07816 */ /* 0x000fe400000000ff */
[----:B------:R-:W-:Y:S01]  /*0eb0*/  PRMT R25, R209, 0x8880, RZ ;  /* 0x00008880d1197816 */ /* 0x000fe200000000ff */
[----:B------:R-:W-:Y:S01]  /*0ec0*/  IMAD.SHL.U32 R212, R212, 0x10, RZ ;  /* 0x00000010d4d47824 */ /* 0x000fe200078e00ff */
[----:B------:R-:W-:Y:S01]  /*0ed0*/  LOP3.LUT R4, R6, 0x1, R173, 0x78, !PT ;  /* 0x0000000106047812 */ /* 0x000fe200078e78ad */
[----:B------:R-:W-:Y:S01]  /*0ee0*/  IMAD R199, R208, 0x80, R210 ;  /* 0x00000080d0c77824 */ /* 0x000fe200078e02d2 */
[----:B-1----:R-:W-:Y:S01]  /*0ef0*/  LOP3.LUT R19, R173, 0x1, RZ, 0xc0, !PT ;  /* 0x00000001ad137812 */ /* 0x002fe200078ec0ff */
[----:B------:R-:W-:Y:S01]  /*0f00*/  IMAD R198, R210, 0x40, R25 ;  /* 0x00000040d2c67824 */ /* 0x000fe200078e0219 */
[----:B------:R-:W-:Y:S01]  /*0f10*/  LOP3.LUT R15, R4, 0x4, R15, 0xf8, !PT ;  /* 0x00000004040f7812 */ /* 0x000fe200078ef80f */
[----:B------:R-:W-:Y:S01]  /*0f20*/  IMAD.SHL.U32 R199, R199, 0x8, RZ ;  /* 0x00000008c7c77824 */ /* 0x000fe200078e00ff */
[----:B------:R-:W-:Y:S01]  /*0f30*/  LOP3.LUT R209, R209, 0xffff, RZ, 0xc0, !PT ;  /* 0x0000ffffd1d17812 */ /* 0x000fe200078ec0ff */
[----:B------:R-:W-:Y:S01]  /*0f40*/  IMAD.SHL.U32 R198, R198, 0x80, RZ ;  /* 0x00000080c6c67824 */ /* 0x000fe200078e00ff */
[----:B------:R-:W-:-:S02]  /*0f50*/  LOP3.LUT R9, R2, 0x4, RZ, 0xc0, !PT ;  /* 0x0000000402097812 */ /* 0x000fc400078ec0ff */
[----:B------:R-:W-:Y:S02]  /*0f60*/  LOP3.LUT R3, R19, 0x3, R2, 0x78, !PT ;  /* 0x0000000313037812 */ /* 0x000fe400078e7802 */
[----:B------:R-:W-:Y:S02]  /*0f70*/  PRMT R209, R209, 0x8880, RZ ;  /* 0x00008880d1d17816 */ /* 0x000fe400000000ff */
[----:B------:R-:W-:Y:S01]  /*0f80*/  LOP3.LUT R4, R15, 0xe0, R212, 0xf8, !PT ;  /* 0x000000e00f047812 */ /* 0x000fe200078ef8d4 */
[----:B--2---:R-:W-:Y:S06]  /*0f90*/  @!P3 BRA `(.L_x_3111) ;  /* 0x000000000098b947 */ /* 0x004fec0003800000 */
        /* <DEDUP_REMOVED lines=14> */
[----:B------:R-:W-:-:S03]  /*1080*/  IMAD.HI.U32 R32, R32, R13, RZ ;  /* 0x0000000d20207227 */ /* 0x000fc600078e00ff */
[----:B------:R-:W-:Y:S01]  /*1090*/  LOP3.LUT R25, R15, 0xfffffff8, RZ, 0xc0, !PT ;  /* 0xfffffff80f197812 */ /* 0x000fe200078ec0ff */
        /* <DEDUP_REMOVED lines=8> */
[----:B------:R-:W-:-:S11]  /*1120*/  IADD3 R18, PT, PT, R174, -R25, RZ ;  /* 0x80000019ae127210 */ /* 0x000fd60007ffe0ff */
[----:B------:R-:W-:-:S05]  /*1130*/  @P6 VIADD R32, R32, 0x1 ;  /* 0x0000000120206836 */ /* 0x000fca0000000000 */
[----:B------:R-:W-:-:S05]  /*1140*/  MOV R13, R32 ;  /* 0x00000020000d7202 */ /* 0x000fca0000000f00 */
        /* <DEDUP_REMOVED lines=9> */
[----:B------:R-:W-:-:S04]  /*11e0*/  LEA R12, P3, R32, R202, 0x1 ;  /* 0x000000ca200c7211 */ /* 0x000fc800078608ff */
[----:B------:R-:W-:-:S09]  /*11f0*/  LEA.HI.X R13, R32, R203, R33, 0x1, P3 ;  /* 0x000000cb200d7211 */ /* 0x000fd200018f0c21 */
.L_x_3111:
[----:B------:R-:W-:Y:S05]  /*1200*/  BSYNC.RECONVERGENT B0 ;  /* 0x0000000000007941 */ /* 0x000fea0003800200 */
.L_x_3110:
        /* <DEDUP_REMOVED lines=33> */
[----:B------:R-:W-:-:S11]  /*1420*/  LEA.HI R13, R13, R218, RZ, 0x3 ;  /* 0x000000da0d0d7211 */ /* 0x000fd600078f18ff */
[----:B------:R-:W-:Y:S01]  /*1430*/  @!P3 IMAD.IADD R12, R12, 0x1, -R15 ;  /* 0x000000010c0cb824 */ /* 0x000fe200078e0a0f */
[----:B------:R-:W-:Y:S02]  /*1440*/  @!P3 IADD3 R14, PT, PT, R14, 0x1, RZ ;  /* 0x000000010e0eb810 */ /* 0x000fe40007ffe0ff */
[----:B------:R-:W-:Y:S02]  /*1450*/  ISETP.NE.AND P3, PT, R211, RZ, PT ;  /* 0x000000ffd300720c */ /* 0x000fe40003f65270 */
[----:B------:R-:W-:Y:S02]  /*1460*/  ISETP.GE.U32.AND P6, PT, R12, R15, PT ;  /* 0x0000000f0c00720c */ /* 0x000fe40003fc6070 */
[----:B------:R-:W-:Y:S02]  /*1470*/  LOP3.LUT R12, R8, R211, RZ, 0x3c, !PT ;  /* 0x000000d3080c7212 */ /* 0x000fe400078e3cff */
[----:B------:R-:W-:Y:S02]  /*1480*/  LOP3.LUT R15, R13, 0xfffffff8, RZ, 0xc0, !PT ;  /* 0xfffffff80d0f7812 */ /* 0x000fe400078ec0ff */
[----:B------:R-:W-:-:S02]  /*1490*/  ISETP.GE.AND P4, PT, R12, RZ, PT ;  /* 0x000000ff0c00720c */ /* 0x000fc40003f86270 */
[----:B------:R-:W-:Y:S02]  /*14a0*/  IADD3 R32, PT, PT, R218, -R15, RZ ;  /* 0x8000000fda207210 */ /* 0x000fe40007ffe0ff */
[----:B------:R-:W-:-:S03]  /*14b0*/  SHF.R.S32.HI R13, RZ, 0x3, R13 ;  /* 0x00000003ff0d7819 */ /* 0x000fc6000001140d */
[----:B------:R-:W-:-:S06]  /*14c0*/  @P6 VIADD R14, R14, 0x1 ;  /* 0x000000010e0e6836 */ /* 0x000fcc0000000000 */
        /* <DEDUP_REMOVED lines=8> */
[----:B------:R-:W-:-:S04]  /*1550*/  LEA R12, P3, R32, R202, 0x1 ;  /* 0x000000ca200c7211 */ /* 0x000fc800078608ff */
[----:B------:R-:W-:-:S09]  /*1560*/  LEA.HI.X R13, R32, R203, R33, 0x1, P3 ;  /* 0x000000cb200d7211 */ /* 0x000fd200018f0c21 */
.L_x_3113:
[----:B------:R-:W-:Y:S05]  /*1570*/  BSYNC.RECONVERGENT B0 ;  /* 0x0000000000007941 */ /* 0x000fea0003800200 */
.L_x_3112:
[----:B-1----:R-:W-:Y:S01]  /*1580*/  VIADD R15, R24, 0x8 ;  /* 0x00000008180f7836 */ /* 0x002fe20000000000 */
        /* <DEDUP_REMOVED lines=54> */
.L_x_3115:
[----:B------:R-:W-:Y:S05]  /*18f0*/  BSYNC.RECONVERGENT B0 ;  /* 0x0000000000007941 */ /* 0x000fea0003800200 */
.L_x_3114:
[----:B------:R-:W-:Y:S01]  /*1900*/  IMAD.SHL.U32 R24, R24, 0x4, RZ ;  /* 0x0000000418187824 */ /* 0x000fe200078e00ff */
[----:B------:R-:W-:Y:S04]  /*1910*/  BSSY.RECONVERGENT B0, `(.L_x_3116) ;  /* 0x000002e000007945 */ /* 0x000fe80003800200 */
        /* <DEDUP_REMOVED lines=9> */
[----:B--2---:R-:W-:Y:S02]  /*19b0*/  IABS R13, R8 ;  /* 0x00000008000d7213 */ /* 0x004fe40000000000 */
        /* <DEDUP_REMOVED lines=35> */
.L_x_3117:
[----:B------:R-:W-:Y:S05]  /*1bf0*/  BSYNC.RECONVERGENT B0 ;  /* 0x0000000000007941 */ /* 0x000fea0003800200 */
.L_x_3116:
[----:B--2---:R-:W2:Y:S01]  /*1c00*/  LDC.64 R12, c[0x0][0x3c8] ;  /* 0x0000f200ff0c7b82 */ /* 0x004ea20000000a00 */
[----:B------:R-:W-:Y:S01]  /*1c10*/  SEL R32, RZ, 0x1, P5 ;  /* 0x00000001ff207807 */ /* 0x000fe20002800000 */
[----:B------:R-:W-:Y:S01]  /*1c20*/  IMAD.SHL.U32 R31, R31, 0x2, RZ ;  /* 0x000000021f1f7824 */ /* 0x000fe200078e00ff */
[----:B------:R-:W-:Y:S01]  /*1c30*/  ISETP.GE.AND P5, PT, R174, R5, PT ;  /* 0x00000005ae00720c */ /* 0x000fe20003fa6270 */
[----:B------:R-:W-:Y:S01]  /*1c40*/  BSSY.RECONVERGENT B0, `(.L_x_3118) ;  /* 0x0000057000007945 */ /* 0x000fe20003800200 */
[----:B------:R-:W-:Y:S01]  /*1c50*/  IADD3 R221, PT, PT, R29, R28, R32 ;  /* 0x0000001c1ddd7210 */ /* 0x000fe20007ffe020 */
[----:B------:R-:W-:Y:S01]  /*1c60*/  VIADD R28, R22, 0xffffffff ;  /* 0xffffffff161c7836 */ /* 0x000fe20000000000 */
[----:B------:R-:W-:Y:S01]  /*1c70*/  SHF.R.S32.HI R29, RZ, 0x1f, R224 ;  /* 0x0000001fff1d7819 */ /* 0x000fe200000114e0 */
[----:B-1----:R-:W2:Y:S01]  /*1c80*/  LDC.64 R14, c[0x0][0x3d0] ;  /* 0x0000f400ff0e7b82 */ /* 0x002ea20000000a00 */
[----:B------:R-:W-:Y:S01]  /*1c90*/  ISETP.NE.U32.AND P4, PT, R31, RZ, PT ;  /* 0x000000ff1f00720c */ /* 0x000fe20003f85070 */
[----:B------:R-:W-:Y:S01]  /*1ca0*/  IMAD.IADD R221, R30, 0x1, R221 ;  /* 0x000000011edd7824 */ /* 0x000fe200078e02dd */
[----:B------:R-:W-:Y:S01]  /*1cb0*/  ISETP.GE.U32.AND P3, PT, R28, 0x20, PT ;  /* 0x000000201c00780c */ /* 0x000fe20003f66070 */
[----:B------:R-:W-:-:S02]  /*1cc0*/  IMAD R5, R29, R16, RZ ;  /* 0x000000101d057224 */ /* 0x000fc400078e02ff */
[C---:B------:R-:W-:Y:S01]  /*1cd0*/  IMAD.WIDE.U32 R28, R224.reuse, R16, RZ ;  /* 0x00000010e01c7225 */ /* 0x040fe200078e00ff */
[----:B------:R-:W-:Y:S02]  /*1ce0*/  SEL R221, R221, RZ, P3 ;  /* 0x000000ffdddd7207 */ /* 0x000fe40001800000 */
[----:B------:R-:W-:Y:S01]  /*1cf0*/  SEL R16, RZ, 0x2, P2 ;  /* 0x00000002ff107807 */ /* 0x000fe20001000000 */
[C---:B------:R-:W-:Y:S02]  /*1d00*/  IMAD R17, R224.reuse, R17, R5 ;  /* 0x00000011e0117224 */ /* 0x040fe400078e0205 */
[----:B------:R-:W-:Y:S02]  /*1d10*/  IMAD.SHL.U32 R5, R221, 0x10, RZ ;  /* 0x00000010dd057824 */ /* 0x000fe400078e00ff */
[----:B------:R-:W-:Y:S01]  /*1d20*/  IMAD.IADD R17, R29, 0x1, R17 ;  /* 0x000000011d117824 */ /* 0x000fe200078e0211 */
[----:B------:R-:W-:Y:S01]  /*1d30*/  SEL R29, RZ, 0x4, P1 ;  /* 0x00000004ff1d7807 */ /* 0x000fe20000800000 */
[----:B------:R-:W-:Y:S01]  /*1d40*/  @!PT LDS RZ, [RZ] ;  /* 0x00000000fffff984 */ /* 0x000fe20000000800 */
[----:B------:R-:W-:Y:S01]  /*1d50*/  @!PT LDS RZ, [RZ] ;  /* 0x00000000fffff984 */ /* 0x000fe20000000800 */
[----:B------:R-:W-:Y:S01]  /*1d60*/  @!PT LDS RZ, [RZ] ;  /* 0x00000000fffff984 */ /* 0x000fe20000000800 */
[----:B------:R1:W-:Y:S01]  /*1d70*/  LDGSTS.E.BYPASS.LTC128B.128 [R18+0x9000], desc[UR36][R24.64], P4 ;  /* 0x0900000018127fae */ /* 0x0003e2000a181a24 */
[----:B------:R-:W-:-:S03]  /*1d80*/  IMAD.IADD R224, R224, 0x1, R8 ;  /* 0x00000001e0e07824 */ /* 0x000fc600078e0208 */
[----:B------:R-:W0:Y:S01]  /*1d90*/  LDGDEPBAR ;  /* 0x00000000000079af */ /* 0x000e220000000000 */
[----:B--2---:R-:W-:-:S04]  /*1da0*/  IADD3 R14, P6, PT, R12, -R14, RZ ;  /* 0x8000000e0c0e7210 */ /* 0x004fc80007fde0ff */
        /* <DEDUP_REMOVED lines=10> */
[----:B------:R-:W-:Y:S01]  /*1e50*/  IMAD.X R15, R15, 0x1, R27, P1 ;  /* 0x000000010f0f7824 */ /* 0x000fe200008e061b */
[----:B------:R-:W-:-:S02]  /*1e60*/  LOP3.LUT P2, RZ, R17, 0x10, RZ, 0xc0, !PT ;  /* 0x0000001011ff7812 */ /* 0x000fc4000784c0ff */
[----:B------:R-:W-:Y:S02]  /*1e70*/  LOP3.LUT P1, RZ, R5, 0x10, RZ, 0xc0, !PT ;  /* 0x0000001005ff7812 */ /* 0x000fe4000782c0ff */
[----:B------:R-:W-:Y:S01]  /*1e80*/  IADD3 R214, P4, PT, R14, R10, RZ ;  /* 0x0000000a0ed67210 */ /* 0x000fe20007f9e0ff */
[----:B------:R1:W-:Y:S01]  /*1e90*/  LDGSTS.E.BYPASS.LTC128B.128 [R23+0x2000], desc[UR36][R14.64], P6 ;  /* 0x020000000e177fae */ /* 0x0003e2000b181a24 */
[----:B------:R-:W-:Y:S02]  /*1ea0*/  IADD3 R16, PT, PT, R29, R16, R28 ;  /* 0x000000101d107210 */ /* 0x000fe40007ffe01c */
[----:B------:R-:W-:Y:S01]  /*1eb0*/  SEL R5, RZ, 0x8, P0 ;  /* 0x00000008ff057807 */ /* 0x000fe20000000000 */
[----:B------:R-:W-:Y:S02]  /*1ec0*/  IMAD.X R215, R15, 0x1, R11, P4 ;  /* 0x000000010fd77824 */ /* 0x000fe400020e060b */
[----:B------:R1:W-:Y:S02]  /*1ed0*/  LDGSTS.E.BYPASS.LTC128B.128 [R23+0x2080], desc[UR36][R14.64+0x80], P5 ;  /* 0x020800800e177fae */ /* 0x0003e4000a981a24 */
[----:B------:R-:W-:Y:S01]  /*1ee0*/  IMAD.IADD R5, R16, 0x1, R5 ;  /* 0x0000000110057824 */ /* 0x000fe200078e0205 */
[----:B------:R-:W-:Y:S01]  /*1ef0*/  CS2R R16, SRZ ;  /* 0x0000000000107805 */ /* 0x000fe2000001ff00 */
[----:B------:R1:W-:Y:S03]  /*1f00*/  LDGSTS.E.BYPASS.LTC128B.128 [R21+0x2400], desc[UR36][R214.64], P2 ;  /* 0x02400000d6157fae */ /* 0x0003e60009181a24 */
[----:B------:R-:W-:Y:S01]  /*1f10*/  SEL R222, R5, RZ, P3 ;  /* 0x000000ff05de7207 */ /* 0x000fe20001800000 */
[----:B------:R1:W-:Y:S03]  /*1f20*/  LDGSTS.E.BYPASS.LTC128B.128 [R21+0x2480], desc[UR36][R214.64+0x80], P1 ;  /* 0x02480080d6157fae */ /* 0x0003e60008981a24 */
        /* <DEDUP_REMOVED lines=23> */
[----:B------:R-:W-:-:S05]  /*20a0*/  @P2 VIADD R15, R15, 0x1 ;  /* 0x000000010f0f2836 */ /* 0x000fca0000000000 */
[----:B------:R-:W-:Y:S02]  /*20b0*/  MOV R16, R15 ;  /* 0x0000000f00107202 */ /* 0x000fe40000000f00 */
[----:B------:R-:W-:-:S03]  /*20c0*/  SHF.R.S32.HI R15, RZ, 0x1f, R174 ;  /* 0x0000001fff0f7819 */ /* 0x000fc600000114ae */
[----:B------:R-:W-:Y:S01]  /*20d0*/  @!P1 IMAD.MOV R16, RZ, RZ, -R16 ;  /* 0x000000ffff109224 */ /* 0x000fe200078e0a10 */
[----:B------:R-:W-:Y:S02]  /*20e0*/  LEA.HI R14, R15, R174, RZ, 0x3 ;  /* 0x000000ae0f0e7211 */ /* 0x000fe400078f18ff */
[----:B------:R-:W-:Y:S02]  /*20f0*/  @!P0 LOP3.LUT R16, RZ, R211, RZ, 0x33, !PT ;  /* 0x000000d3ff108212 */ /* 0x000fe400078e33ff */
[----:B------:R-:W-:-:S03]  /*2100*/  LOP3.LUT R17, R14, 0xfffffff8, RZ, 0xc0, !PT ;  /* 0xfffffff80e117812 */ /* 0x000fc600078ec0ff */
[----:B------:R-:W-:Y:S01]  /*2110*/  IMAD.MOV R15, RZ, RZ, -R16 ;  /* 0x000000ffff0f7224 */ /* 0x000fe200078e0a10 */
[----:B------:R-:W-:-:S03]  /*2120*/  IADD3 R8, PT, PT, R174, -R17, RZ ;  /* 0x80000011ae087210 */ /* 0x000fc60007ffe0ff */
        /* <DEDUP_REMOVED lines=8> */
.L_x_3119:
[----:B------:R-:W-:Y:S05]  /*21b0*/  BSYNC.RECONVERGENT B0 ;  /* 0x0000000000007941 */ /* 0x000fea0003800200 */
.L_x_3118:
        /* <DEDUP_REMOVED lines=8> */
[----:B------:R2:W-:Y:S02]  /*2240*/  LDGSTS.E.BYPASS.LTC128B.128 [R20+0x8080], desc[UR36][R16.64], P0 ;  /* 0x0808000010147fae */ /* 0x0005e40008181a24 */
[----:B--2---:R-:W-:-:S13]  /*2250*/  LOP3.LUT P0, R16, R222, 0x2, RZ, 0xc0, !PT ;  /* 0x00000002de107812 */ /* 0x004fda000780c0ff */
        /* <DEDUP_REMOVED lines=38> */
.L_x_3121:
[----:B------:R-:W-:Y:S05]  /*24c0*/  BSYNC.RECONVERGENT B0 ;  /* 0x0000000000007941 */ /* 0x000fea0003800200 */
.L_x_3120:
        /* <DEDUP_REMOVED lines=50> */
.L_x_3123:
[----:B------:R-:W-:Y:S05]  /*27f0*/  BSYNC.RECONVERGENT B0 ;  /* 0x0000000000007941 */ /* 0x000fea0003800200 */
.L_x_3122:
        /* <DEDUP_REMOVED lines=50> */
.L_x_3125:
[----:B------:R-:W-:Y:S05]  /*2b20*/  BSYNC.RECONVERGENT B0 ;  /* 0x0000000000007941 */ /* 0x000fea0003800200 */
.L_x_3124:
[----:B-1----:R-:W-:Y:S01]  /*2b30*/  VIADD R14, R22, 0xffffffdf ;  /* 0xffffffdf160e7836 */ /* 0x002fe20000000000 */
[----:B------:R-:W-:Y:S01]  /*2b40*/  IADD3 R213, P1, PT, R214, R12, RZ ;  /* 0x0000000cd6d57210 */ /* 0x000fe20007f3e0ff */
[----:B------:R-:W-:Y:S01]  /*2b50*/  IMAD.SHL.U32 R16, R16, 0x2, RZ ;  /* 0x0000000210107824 */ /* 0x000fe200078e00ff */
[----:B------:R-:W-:Y:S02]  /*2b60*/  BSSY.RECONVERGENT B0, `(.L_x_3126) ;  /* 0x0000048000007945 */ /* 0x000fe40003800200 */
[----:B------:R-:W-:Y:S01]  /*2b70*/  ISETP.GE.U32.AND P5, PT, R14, 0x20, PT ;  /* 0x000000200e00780c */ /* 0x000fe20003fa6070 */
[----:B------:R-:W-:Y:S01]  /*2b80*/  IMAD.X R214, R215, 0x1, R13, P1 ;  /* 0x00000001d7d67824 */ /* 0x000fe200008e060d */
[----:B------:R-:W-:Y:S01]  /*2b90*/  ISETP.NE.U32.AND P0, PT, R16, RZ, PT ;  /* 0x000000ff1000720c */ /* 0x000fe20003f05070 */
[----:B------:R-:W-:Y:S01]  /*2ba0*/  IMAD.MOV.U32 R16, RZ, RZ, R213 ;  /* 0x000000ffff107224 */ /* 0x000fe200078e00d5 */
[----:B------:R-:W-:Y:S01]  /*2bb0*/  SEL R221, R221, RZ, P5 ;  /* 0x000000ffdddd7207 */ /* 0x000fe20002800000 */
[----:B------:R-:W-:Y:S01]  /*2bc0*/  IMAD.MOV.U32 R17, RZ, RZ, R214 ;  /* 0x000000ffff117224 */ /* 0x000fe200078e00d6 */
        /* <DEDUP_REMOVED lines=9> */
[----:B------:R-:W-:Y:S01]  /*2c60*/  IMAD.MOV.U32 R14, RZ, RZ, R8 ;  /* 0x000000ffff0e7224 */ /* 0x000fe200078e0008 */
[----:B------:R-:W-:Y:S01]  /*2c70*/  LOP3.LUT P1, RZ, R12, 0x10, RZ, 0xc0, !PT ;  /* 0x000000100cff7812 */ /* 0x000fe2000782c0ff */
[----:B------:R-:W-:Y:S01]  /*2c80*/  IMAD.MOV.U32 R5, RZ, RZ, RZ ;  /* 0x000000ffff057224 */ /* 0x000fe200078e00ff */
[----:B------:R-:W-:-:S02]  /*2c90*/  MOV R8, RZ ;  /* 0x000000ff00087202 */ /* 0x000fc40000000f00 */
[----:B------:R-:W-:Y:S01]  /*2ca0*/  @!PT LDS RZ, [RZ] ;  /* 0x00000000fffff984 */ /* 0x000fe20000000800 */
[----:B------:R-:W-:Y:S01]  /*2cb0*/  @!PT LDS RZ, [RZ] ;  /* 0x00000000fffff984 */ /* 0x000fe20000000800 */
[----:B------:R-:W-:Y:S01]  /*2cc0*/  @!PT LDS RZ, [RZ] ;  /* 0x00000000fffff984 */ /* 0x000fe20000000800 */
[----:B------:R1:W-:Y:S01]  /*2cd0*/  LDGSTS.E.BYPASS.LTC128B.128 [R18+0x9080], desc[UR36][R14.64], P0 ;  /* 0x090800000e127fae */ /* 0x0003e20008181a24 */
[----:B------:R-:W-:-:S03]  /*2ce0*/  IADD3 R10, P0, PT, R213, R10, RZ ;  /* 0x0000000ad50a7210 */ /* 0x000fc60007f1e0ff */
[----:B------:R-:W0:Y:S01]  /*2cf0*/  LDGDEPBAR ;  /* 0x00000000000079af */ /* 0x000e220000000000 */
[----:B------:R-:W-:Y:S02]  /*2d00*/  IADD3.X R11, PT, PT, R214, R11, RZ, P0, !PT ;  /* 0x0000000bd60b7210 */ /* 0x000fe400007fe4ff */
[----:B------:R-:W-:Y:S01]  /*2d10*/  LOP3.LUT P0, R12, R222, 0x1, RZ, 0xc0, !PT ;  /* 0x00000001de0c7812 */ /* 0x000fe2000780c0ff */
[----:B------:R2:W-:Y:S04]  /*2d20*/  LDGSTS.E.BYPASS.LTC128B.128 [R23+0x4000], desc[UR36][R16.64], P4 ;  /* 0x0400000010177fae */ /* 0x0005e8000a181a24 */
[----:B------:R2:W-:Y:S04]  /*2d30*/  LDGSTS.E.BYPASS.LTC128B.128 [R23+0x4080], desc[UR36][R16.64+0x80], P3 ;  /* 0x0408008010177fae */ /* 0x0005e80009981a24 */
[----:B------:R2:W-:Y:S04]  /*2d40*/  LDGSTS.E.BYPASS.LTC128B.128 [R21+0x4400], desc[UR36][R10.64], P2 ;  /* 0x044000000a157fae */ /* 0x0005e80009181a24 */
[----:B------:R2:W-:Y:S01]  /*2d50*/  LDGSTS.E.BYPASS.LTC128B.128 [R21+0x4480], desc[UR36][R10.64+0x80], P1 ;  /* 0x044800800a157fae */ /* 0x0005e20008981a24 */
[----:B-1----:R-:W-:Y:S01]  /*2d60*/  VIADD R14, R224, 0x20 ;  /* 0x00000020e00e7836 */ /* 0x002fe20000000000 */
[----:B------:R-:W-:Y:S06]  /*2d70*/  @!P0 BRA `(.L_x_3127) ;  /* 0x0000000000988947 */ /* 0x000fec0003800000 */
        /* <DEDUP_REMOVED lines=38> */
.L_x_3127:
[----:B------:R-:W-:Y:S05]  /*2fe0*/  BSYNC.RECONVERGENT B0 ;  /* 0x0000000000007941 */ /* 0x000fea0003800200 */
.L_x_3126:
        /* <DEDUP_REMOVED lines=50> */
.L_x_3129:
[----:B------:R-:W-:Y:S05]  /*3310*/  BSYNC.RECONVERGENT B0 ;  /* 0x0000000000007941 */ /* 0x000fea0003800200 */
.L_x_3128:
        /* <DEDUP_REMOVED lines=50> */
.L_x_3131:
[----:B------:R-:W-:Y:S05]  /*3640*/  BSYNC.RECONVERGENT B0 ;  /* 0x0000000000007941 */ /* 0x000fea0003800200 */
.L_x_3130:
        /* <DEDUP_REMOVED lines=50> */
.L_x_3133:
[----:B------:R-:W-:Y:S05]  /*3970*/  BSYNC.RECONVERGENT B0 ;  /* 0x0000000000007941 */ /* 0x000fea0003800200 */
.L_x_3132:
[----:B------:R-:W-:Y:S01]  /*3980*/  IMAD.SHL.U32 R12, R12, 0x2, RZ ;  /* 0x000000020c0c7824 */ /* 0x000fe200078e00ff */
[----:B------:R-:W-:Y:S01]  /*3990*/  IADD3 R13, PT, PT, R212, R3, R9 ;  /* 0x00000003d40d7210 */ /* 0x000fe20007ffe009 */
[----:B-1----:R-:W-:Y:S01]  /*39a0*/  IMAD.MOV.U32 R10, RZ, RZ, R8 ;  /* 0x000000ffff0a7224 */ /* 0x002fe200078e0008 */
[----:B------:R-:W-:Y:S01]  /*39b0*/  CS2R R118, SRZ ;  /* 0x0000000000767805 */ /* 0x000fe2000001ff00 */
[----:B------:R-:W-:Y:S01]  /*39c0*/  IMAD.MOV.U32 R11, RZ, RZ, R5 ;  /* 0x000000ffff0b7224 */ /* 0x000fe200078e0005 */
[----:B------:R-:W-:Y:S01]  /*39d0*/  ISETP.NE.U32.AND P1, PT, R12, RZ, PT ;  /* 0x000000ff0c00720c */ /* 0x000fe20003f25070 */
[----:B------:R-:W-:Y:S01]  /*39e0*/  VIADD R7, R22, 0x1f ;  /* 0x0000001f16077836 */ /* 0x000fe20000000000 */
[----:B------:R-:W-:Y:S01]  /*39f0*/  LOP3.LUT R5, R19, 0x2, RZ, 0xfc, !PT ;  /* 0x0000000213057812 */ /* 0x000fe200078efcff */
[--C-:B------:R-:W-:Y:S01]  /*3a00*/  IMAD R13, R13, 0x10, R0.reuse ;  /* 0x000000100d0d7824 */ /* 0x100fe200078e0200 */
[----:B------:R-:W-:Y:S01]  /*3a10*/  CS2R R116, SRZ ;  /* 0x0000000000747805 */ /* 0x000fe2000001ff00 */
[----:B------:R-:W-:Y:S01]  /*3a20*/  IMAD R199, R199, 0x10, R0 ;  /* 0x00000010c7c77824 */ /* 0x000fe200078e0200 */
[----:B------:R-:W-:Y:S01]  /*3a30*/  SHF.R.S32.HI R228, RZ, 0x1f, R7 ;  /* 0x0000001fffe47819 */ /* 0x000fe20000011407 */
[----:B------:R-:W-:Y:S01]  /*3a40*/  IMAD.IADD R168, R198, 0x1, R13 ;  /* 0x00000001c6a87824 */ /* 0x000fe200078e020d */
[----:B------:R-:W-:Y:S01]  /*3a50*/  ISETP.GE.AND P0, PT, R7, 0x20, PT ;  /* 0x000000200700780c */ /* 0x000fe20003f06270 */
[----:B------:R-:W-:Y:S01]  /*3a60*/  IMAD R4, R4, 0x10, R199 ;  /* 0x0000001004047824 */ /* 0x000fe200078e02c7 */
[----:B------:R-:W-:-:S02]  /*3a70*/  LEA.HI R228, R228, R7, RZ, 0x5 ;  /* 0x00000007e4e47211 */ /* 0x000fc400078f28ff */
[----:B------:R-:W-:Y:S02]  /*3a80*/  CS2R R114, SRZ ;  /* 0x0000000000727805 */ /* 0x000fe4000001ff00 */
[--C-:B------:R-:W-:Y:S01]  /*3a90*/  LOP3.LUT R7, RZ, 0x4, R2.reuse, 0x44, !PT ;  /* 0x00000004ff077812 */ /* 0x100fe200078e4402 */
[----:B------:R-:W-:Y:S01]  /*3aa0*/  @!PT LDS RZ, [RZ] ;  /* 0x00000000fffff984 */ /* 0x000fe20000000800 */
[----:B------:R-:W-:Y:S01]  /*3ab0*/  @!PT LDS RZ, [RZ] ;  /* 0x00000000fffff984 */ /* 0x000fe20000000800 */
[----:B------:R-:W-:Y:S01]  /*3ac0*/  @!PT LDS RZ, [RZ] ;  /* 0x00000000fffff984 */ /* 0x000fe20000000800 */
[----:B------:R1:W-:Y:S01]  /*3ad0*/  LDGSTS.E.BYPASS.LTC128B.128 [R18+0x9100], desc[UR36][R10.64], P1 ;  /* 0x091000000a127fae */ /* 0x0003e20008981a24 */
[----:B------:R-:W-:Y:S02]  /*3ae0*/  LOP3.LUT R5, R5, 0x3, R2, 0x78, !PT ;  /* 0x0000000305057812 */ /* 0x000fe400078e7802 */
[----:B------:R-:W-:Y:S02]  /*3af0*/  CS2R R112, SRZ ;  /* 0x0000000000707805 */ /* 0x000fe4000001ff00 */
[----:B------:R-:W-:Y:S01]  /*3b00*/  CS2R R54, SRZ ;  /* 0x0000000000367805 */ /* 0x000fe2000001ff00 */
[----:B------:R-:W0:Y:S01]  /*3b10*/  LDGDEPBAR ;  /* 0x00000000000079af */ /* 0x000e220000000000 */
[----:B------:R-:W-:-:S02]  /*3b20*/  IADD3 R9, PT, PT, R212, R5, R9 ;  /* 0x00000005d4097210 */ /* 0x000fc40007ffe009 */
[----:B------:R-:W-:Y:S02]  /*3b30*/  CS2R R52, SRZ ;  /* 0x0000000000347805 */ /* 0x000fe4000001ff00 */
[----:B------:R-:W-:Y:S02]  /*3b40*/  CS2R R50, SRZ ;  /* 0x0000000000327805 */ /* 0x000fe4000001ff00 */
[----:B------:R-:W-:Y:S02]  /*3b50*/  CS2R R48, SRZ ;  /* 0x0000000000307805 */ /* 0x000fe4000001ff00 */
[----:B------:R-:W-:Y:S01]  /*3b60*/  CS2R R122, SRZ ;  /* 0x00000000007a7805 */ /* 0x000fe2000001ff00 */
[----:B------:R-:W-:Y:S01]  /*3b70*/  IMAD R9, R9, 0x10, R0 ;  /* 0x0000001009097824 */ /* 0x000fe200078e0200 */
[----:B------:R-:W-:Y:S02]  /*3b80*/  CS2R R120, SRZ ;  /* 0x0000000000787805 */ /* 0x000fe4000001ff00 */
[----:B------:R-:W-:-:S02]  /*3b90*/  CS2R R110, SRZ ;  /* 0x00000000006e7805 */ /* 0x000fc4000001ff00 */
[----:B------:R-:W-:Y:S01]  /*3ba0*/  CS2R R108, SRZ ;  /* 0x00000000006c7805 */ /* 0x000fe2000001ff00 */
[----:B------:R-:W-:Y:S01]  /*3bb0*/  IMAD.IADD R152, R198, 0x1, R9 ;  /* 0x00000001c6987824 */ /* 0x000fe200078e0209 */
        /* <DEDUP_REMOVED lines=69> */
[----:B------:R-:W-:Y:S01]  /*4010*/  LEA.HI.SX32 R228, R228, 0xfffffffd, 0x1b ;  /* 0xfffffffde4e47811 */ /* 0x000fe200078fdaff */
[----:B--2---:R-:W-:Y:S06]  /*4020*/  @!P0 BRA `(.L_x_3134) ;  /* 0x0000001800f48947 */ /* 0x004fec0003800000 */
[----:B-1----:R-:W1:Y:S01]  /*4030*/  S2R R4, SR_TID.X ;  /* 0x0000000000047919 */ /* 0x002e620000002100 */
[----:B------:R-:W-:Y:S01]  /*4040*/  LOP3.LUT R6, R6, 0x1, R173, 0x78, !PT ;  /* 0x0000000106067812 */ /* 0x000fe200078e78ad */
[----:B------:R-:W2:Y:S01]  /*4050*/  LDC.64 R206, c[0x0][0x3c0] ;  /* 0x0000f000ffce7b82 */ /* 0x000ea20000000a00 */
[--C-:B------:R-:W-:Y:S01]  /*4060*/  LOP3.LUT R9, R3, 0x4, R2.reuse, 0xf8, !PT ;  /* 0x0000000403097812 */ /* 0x100fe200078ef802 */
[----:B------:R-:W5:Y:S01]  /*4070*/  LDCU UR4, c[0x0][0x3d8] ;  /* 0x00007b00ff0477ac */ /* 0x000f620008000800 */
[----:B------:R-:W-:Y:S01]  /*4080*/  LOP3.LUT R7, R5, 0x4, R2, 0xf8, !PT ;  /* 0x0000000405077812 */ /* 0x000fe200078ef802 */
[----:B------:R-:W-:Y:S01]  /*4090*/  IMAD.MOV.U32 R8, RZ, RZ, R164 ;  /* 0x000000ffff087224 */ /* 0x000fe200078e00a4 */
[----:B------:R-:W-:Y:S01]  /*40a0*/  LOP3.LUT R3, R3, 0x4, R2, 0xf4, !PT ;  /* 0x0000000403037812 */ /* 0x000fe200078ef402 */
[----:B------:R-:W-:Y:S01]  /*40b0*/  IMAD.MOV.U32 R10, RZ, RZ, R166 ;  /* 0x000000ffff0a7224 */ /* 0x000fe200078e00a6 */
[----:B------:R-:W-:Y:S01]  /*40c0*/  LOP3.LUT R5, R5, 0x4, R2, 0xf4, !PT ;  /* 0x0000000405057812 */ /* 0x000fe200078ef402 */
[----:B------:R-:W2:Y:S01]  /*40d0*/  LDC.64 R204, c[0x0][0x3c8] ;  /* 0x0000f200ffcc7b82 */ /* 0x000ea20000000a00 */
[C---:B------:R-:W-:Y:S01]  /*40e0*/  LOP3.LUT R9, R212.reuse, R9, RZ, 0xfc, !PT ;  /* 0x00000009d4097212 */ /* 0x040fe200078efcff */
[----:B------:R-:W-:Y:S01]  /*40f0*/  VIADD R199, R199, 0x8000 ;  /* 0x00008000c7c77836 */ /* 0x000fe20000000000 */
[----:B------:R-:W-:Y:S01]  /*4100*/  LOP3.LUT R3, R212, R3, RZ, 0xfc, !PT ;  /* 0x00000003d4037212 */ /* 0x000fe200078efcff */
[----:B------:R-:W-:Y:S01]  /*4110*/  VIADD R224, R224, 0x40 ;  /* 0x00000040e0e07836 */ /* 0x000fe20000000000 */
[C---:B------:R-:W-:Y:S01]  /*4120*/  LOP3.LUT R7, R212.reuse, R7, RZ, 0xfc, !PT ;  /* 0x00000007d4077212 */ /* 0x040fe200078efcff */
[--C-:B------:R-:W-:Y:S01]  /*4130*/  IMAD R197, R9, 0x10, R0.reuse ;  /* 0x0000001009c57824 */ /* 0x100fe200078e0200 */
[----:B------:R-:W-:Y:S01]  /*4140*/  LOP3.LUT R5, R212, R5, RZ, 0xfc, !PT ;  /* 0x00000005d4057212 */ /* 0x000fe200078efcff */
[----:B------:R-:W-:Y:S01]  /*4150*/  IMAD R3, R3, 0x10, R0 ;  /* 0x0000001003037824 */ /* 0x000fe200078e0200 */
[----:B------:R-:W-:Y:S01]  /*4160*/  SHF.R.S32.HI R177, RZ, 0x1f, R174 ;  /* 0x0000001fffb17819 */ /* 0x000fe200000114ae */
[----:B------:R-:W-:Y:S01]  /*4170*/  IMAD R196, R7, 0x10, R0 ;  /* 0x0000001007c47824 */ /* 0x000fe200078e0200 */
[----:B------:R-:W-:Y:S01]  /*4180*/  SHF.R.S32.HI R175, RZ, 0x1f, R172 ;  /* 0x0000001fffaf7819 */ /* 0x000fe200000114ac */
[----:B------:R-:W-:Y:S01]  /*4190*/  IMAD.MOV.U32 R7, RZ, RZ, R171 ;  /* 0x000000ffff077224 */ /* 0x000fe200078e00ab */
[----:B------:R-:W-:Y:S01]  /*41a0*/  LEA.HI R177, R177, R174, RZ, 0x3 ;  /* 0x000000aeb1b17211 */ /* 0x000fe200078f18ff */
[----:B------:R-:W-:Y:S01]  /*41b0*/  IMAD.MOV.U32 R9, RZ, RZ, R165 ;  /* 0x000000ffff097224 */ /* 0x000fe200078e00a5 */
[----:B------:R-:W-:Y:S01]  /*41c0*/  LEA.HI R175, R175, R172, RZ, 0x3 ;  /* 0x000000acafaf7211 */ /* 0x000fe200078f18ff */
[----:B------:R-:W-:Y:S01]  /*41d0*/  IMAD.MOV.U32 R220, RZ, RZ, RZ ;  /* 0x000000ffffdc7224 */ /* 0x000fe200078e00ff */
[----:B------:R-:W-:Y:S01]  /*41e0*/  LOP3.LUT R183, R177, 0xfffffff8, RZ, 0xc0, !PT ;  /* 0xfffffff8b1b77812 */ /* 0x000fe200078ec0ff */
[----:B-----5:R-:W-:Y:S01]  /*41f0*/  USHF.L.U32 UR7, UR4, 0x1, URZ ;  /* 0x0000000104077899 */ /* 0x020fe200080006ff */
[----:B------:R-:W-:Y:S01]  /*4200*/  LOP3.LUT R179, R175, 0xfffffff8, RZ, 0xc0, !PT ;  /* 0xfffffff8afb37812 */ /* 0x000fe200078ec0ff */
[----:B------:R-:W-:Y:S01]  /*4210*/  USHF.L.U32 UR6, UR4, 0x1, URZ ;  /* 0x0000000104067899 */ /* 0x000fe200080006ff */
[----:B------:R-:W-:Y:S01]  /*4220*/  SHF.R.S32.HI R227, RZ, 0x3, R177 ;  /* 0x00000003ffe37819 */ /* 0x000fe200000114b1 */
[C---:B-1----:R-:W-:Y:S01]  /*4230*/  IMAD.SHL.U32 R173, R4.reuse, 0x4, RZ ;  /* 0x0000000404ad7824 */ /* 0x042fe200078e00ff */
[----:B------:R-:W-:Y:S01]  /*4240*/  SHF.R.U32.HI R119, RZ, 0x3, R4 ;  /* 0x00000003ff777819 */ /* 0x000fe20000011604 */
[----:B------:R-:W-:Y:S01]  /*4250*/  IMAD.SHL.U32 R11, R4, 0x40, RZ ;  /* 0x00000040040b7824 */ /* 0x000fe200078e00ff */
[----:B------:R-:W-:Y:S01]  /*4260*/  SHF.R.S32.HI R225, RZ, 0x3, R175 ;  /* 0x00000003ffe17819 */ /* 0x000fe200000114af */
[----:B------:R-:W-:Y:S01]  /*4270*/  IMAD.IADD R174, R174, 0x1, -R183 ;  /* 0x00000001aeae7824 */ /* 0x000fe200078e0ab7 */
[----:B------:R-:W-:Y:S01]  /*4280*/  LOP3.LUT R173, R6, 0x4, R173, 0xf8, !PT ;  /* 0x0000000406ad7812 */ /* 0x000fe200078ef8ad */
[----:B------:R-:W-:Y:S01]  /*4290*/  IMAD.IADD R172, R172, 0x1, -R179 ;  /* 0x00000001acac7824 */ /* 0x000fe200078e0ab3 */
[C---:B------:R-:W-:Y:S01]  /*42a0*/  LOP3.LUT R119, R4.reuse, 0x3, R119, 0x48, !PT ;  /* 0x0000000304777812 */ /* 0x040fe200078e4877 */
[----:B------:R-:W-:Y:S01]  /*42b0*/  IMAD.SHL.U32 R4, R4, 0x20, RZ ;  /* 0x0000002004047824 */ /* 0x000fe200078e00ff */
[----:B------:R-:W-:Y:S01]  /*42c0*/  LOP3.LUT R11, R11, 0xf800, RZ, 0xc0, !PT ;  /* 0x0000f8000b0b7812 */ /* 0x000fe200078ec0ff */
[----:B------:R-:W-:Y:S01]  /*42d0*/  IMAD.MOV.U32 R6, RZ, RZ, R170 ;  /* 0x000000ffff067224 */ /* 0x000fe200078e00aa */
[----:B------:R-:W-:Y:S01]  /*42e0*/  LOP3.LUT R212, R173, 0xe0, R212, 0xf8, !PT ;  /* 0x000000e0add47812 */ /* 0x000fe200078ef8d4 */
[----:B------:R-:W-:Y:S01]  /*42f0*/  IMAD.SHL.U32 R227, R227, 0x4, RZ ;  /* 0x00000004e3e37824 */ /* 0x000fe200078e00ff */
[----:B------:R-:W-:Y:S01]  /*4300*/  LOP3.LUT R2, R119, 0x4, R2, 0xf8, !PT ;  /* 0x0000000477027812 */ /* 0x000fe200078ef802 */
[----:B------:R-:W-:Y:S01]  /*4310*/  IMAD.SHL.U32 R225, R225, 0x4, RZ ;  /* 0x00000004e1e17824 */ /* 0x000fe200078e00ff */
[----:B------:R-:W-:Y:S01]  /*4320*/  SHF.R.S32.HI R119, RZ, 0x1f, R218 ;  /* 0x0000001fff777819 */ /* 0x000fe200000114da */
[C---:B------:R-:W-:Y:S01]  /*4330*/  IMAD R219, R211.reuse, R174, RZ ;  /* 0x000000aed3db7224 */ /* 0x040fe200078e02ff */
[----:B------:R-:W-:Y:S01]  /*4340*/  SHF.R.S32.HI R173, RZ, 0x1f, R216 ;  /* 0x0000001fffad7819 */ /* 0x000fe200000114d8 */
[----:B------:R-:W-:Y:S01]  /*4350*/  IMAD R217, R211, R172, RZ ;  /* 0x000000acd3d97224 */ /* 0x000fe200078e02ff */
[----:B------:R-:W-:Y:S01]  /*4360*/  LOP3.LUT R11, R11, 0x300, R4, 0xf8, !PT ;  /* 0x000003000b0b7812 */ /* 0x000fe200078ef804 */
[----:B------:R-:W-:Y:S01]  /*4370*/  IMAD.MOV.U32 R4, RZ, RZ, R168 ;  /* 0x000000ffff047224 */ /* 0x000fe200078e00a8 */
[----:B------:R-:W-:Y:S01]  /*4380*/  LEA.HI R176, R119, R218, RZ, 0x3 ;  /* 0x000000da77b07211 */ /* 0x000fe200078f18ff */
[----:B------:R-:W-:Y:S01]  /*4390*/  USHF.L.U32 UR5, UR4, 0x1, URZ ;  /* 0x0000000104057899 */ /* 0x000fe200080006ff */
[----:B------:R-:W-:Y:S01]  /*43a0*/  LEA.HI R173, R173, R216, RZ, 0x3 ;  /* 0x000000d8adad7211 */ /* 0x000fe200078f18ff */
[----:B------:R-:W-:Y:S01]  /*43b0*/  IMAD R11, R2, 0x10, R11 ;  /* 0x00000010020b7824 */ /* 0x000fe200078e020b */
[----:B------:R-:W-:Y:S01]  /*43c0*/  LOP3.LUT R181, R176, 0xfffffff8, RZ, 0xc0, !PT ;  /* 0xfffffff8b0b57812 */ /* 0x000fe200078ec0ff */
[----:B------:R-:W-:Y:S01]  /*43d0*/  IMAD R2, R5, 0x10, R0 ;  /* 0x0000001005027824 */ /* 0x000fe200078e0200 */
[----:B------:R-:W-:Y:S01]  /*43e0*/  LOP3.LUT R119, R173, 0xfffffff8, RZ, 0xc0, !PT ;  /* 0xfffffff8ad777812 */ /* 0x000fe200078ec0ff */
[----:B------:R-:W-:Y:S01]  /*43f0*/  IMAD.IADD R215, R0, 0x1, R11 ;  /* 0x0000000100d77824 */ /* 0x000fe200078e020b */
[----:B------:R-:W-:Y:S01]  /*4400*/  SHF.R.S32.HI R226, RZ, 0x3, R176 ;  /* 0x00000003ffe27819 */ /* 0x000fe200000114b0 */
[----:B------:R-:W-:Y:S01]  /*4410*/  IMAD.SHL.U32 R0, R212, 0x10, RZ ;  /* 0x00000010d4007824 */ /* 0x000fe200078e00ff */
[----:B------:R-:W-:Y:S01]  /*4420*/  SHF.R.S32.HI R223, RZ, 0x3, R173 ;  /* 0x00000003ffdf7819 */ /* 0x000fe200000114ad */
[----:B------:R-:W-:Y:S01]  /*4430*/  IMAD.IADD R218, R218, 0x1, -R181 ;  /* 0x00000001dada7824 */ /* 0x000fe200078e0ab5 */
[----:B------:R-:W-:Y:S01]  /*4440*/  ISETP.NE.AND P0, PT, R228, RZ, PT ;  /* 0x000000ffe400720c */ /* 0x000fe20003f05270 */
[----:B------:R-:W-:Y:S01]  /*4450*/  IMAD.IADD R216, R216, 0x1, -R119 ;  /* 0x00000001d8d87824 */ /* 0x000fe200078e0a77 */
[----:B------:R-:W-:Y:S01]  /*4460*/  LOP3.LUT R0, R0, 0x20, RZ, 0x3c, !PT ;  /* 0x0000002000007812 */ /* 0x000fe200078e3cff */
[----:B------:R-:W-:Y:S01]  /*4470*/  IMAD.MOV.U32 R5, RZ, RZ, R169 ;  /* 0x000000ffff057224 */ /* 0x000fe200078e00a9 */
[----:B------:R-:W-:Y:S01]  /*4480*/  SEL R222, R222, RZ, P0 ;  /* 0x000000ffdede7207 */ /* 0x000fe20000000000 */
[----:B------:R-:W-:Y:S01]  /*4490*/  IMAD.MOV.U32 R11, RZ, RZ, R167 ;  /* 0x000000ffff0b7224 */ /* 0x000fe200078e00a7 */
[----:B------:R-:W-:Y:S01]  /*44a0*/  SEL R221, R221, RZ, P0 ;  /* 0x000000ffdddd7207 */ /* 0x000fe20000000000 */
[----:B------:R-:W-:Y:S01]  /*44b0*/  IMAD.MOV.U32 R119, RZ, RZ, RZ ;  /* 0x000000ffff777224 */ /* 0x000fe200078e00ff */
[----:B------:R-:W-:Y:S01]  /*44c0*/  UMOV UR12, 0x6000 ;  /* 0x00006000000c7882 */ /* 0x000fe20000000000 */
[----:B------:R-:W-:Y:S01]  /*44d0*/  IMAD.SHL.U32 R226, R226, 0x4, RZ ;  /* 0x00000004e2e27824 */ /* 0x000fe200078e00ff */
[----:B------:R-:W-:Y:S01]  /*44e0*/  USHF.L.U32 UR4, UR4, 0x1, URZ ;  /* 0x0000000104047899 */ /* 0x000fe200080006ff */
[----:B------:R-:W-:Y:S01]  /*44f0*/  IMAD.SHL.U32 R223, R223, 0x4, RZ ;  /* 0x00000004dfdf7824 */ /* 0x000fe200078e00ff */
[----:B------:R-:W-:Y:S01]  /*4500*/  UMOV UR11, 0x180 ;  /* 0x00000180000b7882 */ /* 0x000fe20000000000 */
[C---:B------:R-:W-:Y:S01]  /*4510*/  IMAD R218, R211.reuse, R218, RZ ;  /* 0x000000dad3da7224 */ /* 0x040fe200078e02ff */
[----:B------:R-:W-:Y:S01]  /*4520*/  UMOV UR8, 0x3 ;  /* 0x0000000300087882 */ /* 0x000fe20000000000 */
[----:B--2---:R-:W-:-:S07]  /*4530*/  IMAD R216, R211, R216, RZ ;  /* 0x000000d8d3d87224 */ /* 0x004fce00078e02ff */
.L_x_3143:
[C---:B-1----:R-:W-:Y:S01]  /*4540*/  HMMA.16816.F32 R16, R4.reuse, R8, R16 ;  /* 0x000000080410723c */ /* 0x042fe20000001810 */
[----:B------:R-:W-:Y:S01]  /*4550*/  BSSY.RECONVERGENT B0, `(.L_x_3135) ;  /* 0x0000063000007945 */ /* 0x000fe20003800200 */
[----:B--2---:R-:W-:Y:S03]  /*4560*/  IMAD.MOV.U32 R234, RZ, RZ, RZ ;  /* 0x000000ffffea7224 */ /* 0x004fe600078e00ff */
        /* <DEDUP_REMOVED lines=95> */
[C---:B------:R-:W-:Y:S04]  /*4b60*/  LEA R234, P0, R4.reuse, R202, 0x1 ;  /* 0x000000ca04ea7211 */ /* 0x040fe800078008ff */
[----:B------:R-:W-:Y:S09]  /*4b70*/  LEA.HI.X R229, R4, R203, R5, 0x1, P0 ;  /* 0x000000cb04e57211 */ /* 0x000ff200000f0c05 */
.L_x_3136:
[----:B------:R-:W-:Y:S05]  /*4b80*/  BSYNC.RECONVERGENT B0 ;  /* 0x0000000000007941 */ /* 0x000fea0003800200 */
.L_x_3135:
        /* <DEDUP_REMOVED lines=57> */
.L_x_3138:
[----:B------:R-:W-:Y:S05]  /*4f20*/  BSYNC.RECONVERGENT B0 ;  /* 0x0000000000007941 */ /* 0x000fea0003800200 */
.L_x_3137:
        /* <DEDUP_REMOVED lines=74> */
.L_x_3140:
[----:B------:R-:W-:Y:S05]  /*53d0*/  BSYNC.RECONVERGENT B0 ;  /* 0x0000000000007941 */ /* 0x000fea0003800200 */
.L_x_3139:
        /* <DEDUP_REMOVED lines=46> */
.L_x_3142:
[----:B------:R-:W-:Y:S05]  /*56c0*/  BSYNC.RECONVERGENT B0 ;  /* 0x0000000000007941 */ /* 0x000fea0003800200 */
.L_x_3141:
        /* <DEDUP_REMOVED lines=10> */
[C---:B------:R-:W-:Y:S01]  /*5770*/  IADD3 R231, PT, PT, R199.reuse, 0x80, RZ ;  /* 0x00000080c7e77810 */ /* 0x040fe20007ffe0ff */
[----:B------:R-:W-:Y:S01]  /*5780*/  VIADD R200, R228, 0xffffffff ;  /* 0xffffffffe4c87836 */ /* 0x000fe20000000000 */
[----:B------:R-:W-:Y:S01]  /*5790*/  LOP3.LUT P0, RZ, R230, 0x1, RZ, 0xc0, !PT ;  /* 0x00000001e6ff7812 */ /* 0x000fe2000780c0ff */
[C---:B------:R-:W-:Y:S01]  /*57a0*/  HMMA.16816.F32 R28, R164.reuse, R172, R28 ;  /* 0x000000aca41c723c */ /* 0x040fe2000000181c */
[----:B------:R-:W-:Y:S02]  /*57b0*/  UIADD3 UR9, UPT, UPT, UR11, -0x180, URZ ;  /* 0xfffffe800b097890 */ /* 0x000fe4000fffe0ff */
[----:B------:R-:W-:Y:S01]  /*57c0*/  ISETP.NE.AND P1, PT, R220, 0x4, PT ;  /* 0x00000004dc00780c */ /* 0x000fe20003f25270 */
[----:B------:R-:W-:Y:S01]  /*57d0*/  @UP0 UIADD3 UR10, UPT, UPT, UR12, 0x2000, URZ ;  /* 0x000020000c0a0890 */ /* 0x000fe2000fffe0ff */
[----:B------:R-:W-:Y:S01]  /*57e0*/  VIADD R224, R224, 0x20 ;  /* 0x00000020e0e07836 */ /* 0x000fe20000000000 */
[----:B------:R-:W-:Y:S02]  /*57f0*/  @UP0 UIADD3 UR9, UPT, UPT, UR11, 0x80, URZ ;  /* 0x000000800b090890 */ /* 0x000fe4000fffe0ff */
[C---:B------:R-:W-:Y:S01]  /*5800*/  HMMA.16816.F32 R32, R164.reuse, R174, R32 ;  /* 0x000000aea420723c */ /* 0x040fe20000001820 */
[----:B------:R-:W-:Y:S02]  /*5810*/  USEL UR8, UR8, URZ, UP0 ;  /* 0x000000ff08087287 */ /* 0x000fe40008000000 */
        /* <DEDUP_REMOVED lines=15> */
[-C--:B------:R-:W-:Y:S01]  /*5910*/  LEA R230, R212, R231.reuse, 0x4 ;  /* 0x000000e7d4e67211 */ /* 0x080fe200078e20ff */
[--C-:B------:R-:W-:Y:S01]  /*5920*/  IMAD.MOV.U32 R198, RZ, RZ, R229.reuse ;  /* 0x000000ffffc67224 */ /* 0x100fe200078e00e5 */
[----:B------:R-:W-:Y:S02]  /*5930*/  SEL R222, R222, RZ, P0 ;  /* 0x000000ffdede7207 */ /* 0x000fe40000000000 */
[----:B------:R-:W-:Y:S01]  /*5940*/  ISETP.GT.AND P0, PT, R228, -0x2, PT ;  /* 0xfffffffee400780c */ /* 0x000fe20003f04270 */
[C---:B------:R-:W-:Y:S03]  /*5950*/  HMMA.16816.F32 R44, R164.reuse, R180, R44 ;  /* 0x000000b4a42c723c */ /* 0x040fe6000000182c */
[----:B------:R-:W-:Y:S02]  /*5960*/  MOV R199, R231 ;  /* 0x000000e700c77202 */ /* 0x000fe40000000f00 */
[----:B------:R-:W-:Y:S01]  /*5970*/  MOV R228, R200 ;  /* 0x000000c800e47202 */ /* 0x000fe20000000f00 */
[--C-:B--2---:R-:W-:Y:S02]  /*5980*/  IMAD.IADD R235, R197, 0x1, R229.reuse ;  /* 0x00000001c5eb7824 */ /* 0x104fe400078e02e5 */
        /* <DEDUP_REMOVED lines=11> */
[C---:B------:R-:W-:Y:S08]  /*5a40*/  HMMA.16816.F32 R76, R184.reuse, R170, R76 ;  /* 0x000000aab84c723c */ /* 0x040ff0000000184c */
[-C--:B------:R-:W-:Y:S01]  /*5a50*/  HMMA.16816.F32 R80, R184, R168.reuse, R80 ;  /* 0x000000a8b850723c */ /* 0x080fe20000001850 */
[----:B----4-:R2:W1:Y:S07]  /*5a60*/  LDSM.16.MT88.4 R4, [R235] ;  /* 0x00000000eb04783b */ /* 0x01046e0000004200 */
[C---:B------:R-:W-:Y:S01]  /*5a70*/  HMMA.16816.F32 R84, R188.reuse, R168, R84 ;  /* 0x000000a8bc54723c */ /* 0x040fe20000001854 */
[----:B------:R2:W1:Y:S07]  /*5a80*/  LDSM.16.MT88.4 R152, [R234] ;  /* 0x00000000ea98783b */ /* 0x00046e0000004200 */
[C---:B------:R-:W-:Y:S01]  /*5a90*/  HMMA.16816.F32 R88, R188.reuse, R170, R88 ;  /* 0x000000aabc58723c */ /* 0x040fe20000001858 */
[----:B------:R2:W1:Y:S07]  /*5aa0*/  LDSM.16.MT88.4 R156, [R233] ;  /* 0x00000000e99c783b */ /* 0x00046e0000004200 */
[C---:B------:R-:W-:Y:S01]  /*5ab0*/  HMMA.16816.F32 R92, R188.reuse, R172, R92 ;  /* 0x000000acbc5c723c */ /* 0x040fe2000000185c */
[----:B------:R2:W1:Y:S07]  /*5ac0*/  LDSM.16.MT88.4 R160, [R232] ;  /* 0x00000000e8a0783b */ /* 0x00046e0000004200 */
        /* <DEDUP_REMOVED lines=19> */
.L_x_3134:
        /* <DEDUP_REMOVED lines=8> */
[----:B-1--4-:R-:W1:Y:S02]  /*5c80*/  LDC.64 R160, c[0x0][0x490] ;  /* 0x00012400ffa07b82 */ /* 0x012e640000000a00 */
[----:B-1----:R-:W4:Y:S02]  /*5c90*/  LDG.E.64 R160, desc[UR36][R160.64] ;  /* 0x00000024a0a07981 */ /* 0x002f24000c1e1b00 */
[----:B----4-:R-:W-:-:S04]  /*5ca0*/  ISETP.NE.U32.AND P0, PT, R160, RZ, PT ;  /* 0x000000ffa000720c */ /* 0x010fc80003f05070 */
[----:B------:R-:W-:-:S13]  /*5cb0*/  ISETP.NE.AND.EX P0, PT, R161, RZ, PT, P0 ;  /* 0x000000ffa100720c */ /* 0x000fda0003f05300 */
[----:B------:R-:W-:Y:S05]  /*5cc0*/  @!P0 BRA `(.L_x_3144) ;  /* 0x0000000000088947 */ /* 0x000fea0003800000 */
[----:B------:R4:W5:Y:S01]  /*5cd0*/  LD.E R160, desc[UR36][R160.64] ;  /* 0x00000024a0a07980 */ /* 0x000962000c101900 */
[----:B------:R-:W-:Y:S05]  /*5ce0*/  BRA `(.L_x_3145) ;  /* 0x0000000000247947 */ /* 0x000fea0003800000 */
.L_x_3144:
[----:B------:R-:W5:Y:S02]  /*5cf0*/  LDCU.64 UR4, c[0x0][0x480] ;  /* 0x00009000ff0477ac */ /* 0x000f640008000a00 */
[----:B-----5:R-:W-:-:S04]  /*5d00*/  UISETP.NE.U32.AND UP0, UPT, UR4, URZ, UPT ;  /* 0x000000ff0400728c */ /* 0x020fc8000bf05070 */
[----:B------:R-:W-:-:S09]  /*5d10*/  UISETP.NE.AND.EX UP0, UPT, UR5, URZ, UPT, UP0 ;  /* 0x000000ff0500728c */ /* 0x000fd2000bf05300 */
[----:B------:R-:W-:Y:S05]  /*5d20*/  BRA.U !UP0, `(.L_x_3146) ;  /* 0x00000001080c7547 */ /* 0x000fea000b800000 */
[----:B-1--4-:R-:W1:Y:S02]  /*5d30*/  LDC.64 R160, c[0x0][0x480] ;  /* 0x00012000ffa07b82 */ /* 0x012e640000000a00 */
[----:B-1----:R1:W5:Y:S01]  /*5d40*/  LDG.E R160, desc[UR36][R160.64] ;  /* 0x00000024a0a07981 */ /* 0x002362000c1e1900 */
[----:B------:R-:W-:Y:S05]  /*5d50*/  BRA `(.L_x_3145) ;  /* 0x0000000000087947 */ /* 0x000fea0003800000 */
.L_x_3146:
[----:B------:R-:W1:Y:S02]  /*5d60*/  LDCU UR4, c[0x0][0x478] ;  /* 0x00008f00ff0477ac */ /* 0x000e640008000800 */
[----:B-1--4-:R-:W-:-:S07]  /*5d70*/  MOV R160, UR4 ;  /* 0x0000000400a07c02 */ /* 0x012fce0008000f00 */
.L_x_3145:
[----:B------:R-:W2:Y:S02]  /*5d80*/  LDCU.64 UR4, c[0x0][0x498] ;  /* 0x00009300ff0477ac */ /* 0x000ea40008000a00 */
[----:B--2---:R-:W-:-:S04]  /*5d90*/  UISETP.NE.U32.AND UP0, UPT, UR4, URZ, UPT ;  /* 0x000000ff0400728c */ /* 0x004fc8000bf05070 */
[----:B------:R-:W-:-:S09]  /*5da0*/  UISETP.NE.AND.EX UP0, UPT, UR5, URZ, UPT, UP0 ;  /* 0x000000ff0500728c */ /* 0x000fd2000bf05300 */
[----:B------:R-:W-:Y:S05]  /*5db0*/  BRA.U !UP0, `(.L_x_3147) ;  /* 0x00000001081c7547 */ /* 0x000fea000b800000 */
[----:B------:R-:W2:Y:S02]  /*5dc0*/  LDC.64 R166, c[0x0][0x498] ;  /* 0x00012600ffa67b82 */ /* 0x000ea40000000a00 */
[----:B--2---:R-:W2:Y:S02]  /*5dd0*/  LDG.E.64 R166, desc[UR36][R166.64] ;  /* 0x00000024a6a67981 */ /* 0x004ea4000c1e1b00 */
[----:B--2---:R-:W-:-:S04]  /*5de0*/  ISETP.NE.U32.AND P0, PT, R166, RZ, PT ;  /* 0x000000ffa600720c */ /* 0x004fc80003f05070 */
[----:B------:R-:W-:-:S13]  /*5df0*/  ISETP.NE.AND.EX P0, PT, R167, RZ, PT, P0 ;  /* 0x000000ffa700720c */ /* 0x000fda0003f05300 */
[----:B------:R-:W-:Y:S05]  /*5e00*/  @!P0 BRA `(.L_x_3147) ;  /* 0x0000000000088947 */ /* 0x000fea0003800000 */
[----:B------:R2:W5:Y:S01]  /*5e10*/  LD.E R166, desc[UR36][R166.64] ;  /* 0x00000024a6a67980 */ /* 0x000562000c101900 */
[----:B------:R-:W-:Y:S05]  /*5e20*/  BRA `(.L_x_3148) ;  /* 0x0000000000247947 */ /* 0x000fea0003800000 */
.L_x_3147:
[----:B------:R-:W2:Y:S02]  /*5e30*/  LDCU.64 UR4, c[0x0][0x488] ;  /* 0x00009100ff0477ac */ /* 0x000ea40008000a00 */
[----:B--2---:R-:W-:-:S04]  /*5e40*/  UISETP.NE.U32.AND UP0, UPT, UR4, URZ, UPT ;  /* 0x000000ff0400728c */ /* 0x004fc8000bf05070 */
[----:B------:R-:W-:-:S09]  /*5e50*/  UISETP.NE.AND.EX UP0, UPT, UR5, URZ, UPT, UP0 ;  /* 0x000000ff0500728c */ /* 0x000fd2000bf05300 */
[----:B------:R-:W-:Y:S05]  /*5e60*/  BRA.U !UP0, `(.L_x_3149) ;  /* 0x00000001080c7547 */ /* 0x000fea000b800000 */
[----:B------:R-:W2:Y:S02]  /*5e70*/  LDC.64 R166, c[0x0][0x488] ;  /* 0x00012200ffa67b82 */ /* 0x000ea40000000a00 */
[----:B--2---:R2:W5:Y:S01]  /*5e80*/  LDG.E R166, desc[UR36][R166.64] ;  /* 0x00000024a6a67981 */ /* 0x004562000c1e1900 */
[----:B------:R-:W-:Y:S05]  /*5e90*/  BRA `(.L_x_3148) ;  /* 0x0000000000087947 */ /* 0x000fea0003800000 */
.L_x_3149:
[----:B------:R-:W2:Y:S02]  /*5ea0*/  LDCU UR4, c[0x0][0x47c] ;  /* 0x00008f80ff0477ac */ /* 0x000ea40008000800 */
[----:B--2---:R-:W-:-:S07]  /*5eb0*/  MOV R166, UR4 ;  /* 0x0000000400a67c02 */ /* 0x004fce0008000f00 */
.L_x_3148:
[----:B------:R-:W1:Y:S01]  /*5ec0*/  S2UR UR6, SR_CTAID.Y ;  /* 0x00000000000679c3 */ /* 0x000e620000002600 */
[----:B------:R-:W3:Y:S01]  /*5ed0*/  LDCU.64 UR4, c[0x0][0x398] ;  /* 0x00007300ff0477ac */ /* 0x000ee20008000a00 */
[----:B------:R-:W-:-:S06]  /*5ee0*/  MOV R3, 0xffffffff ;  /* 0xffffffff00037802 */ /* 0x000fcc0000000f00 */
[----:B------:R-:W4:Y:S08]  /*5ef0*/  S2UR UR7, SR_CTAID.X ;  /* 0x00000000000779c3 */ /* 0x000f300000002500 */
[----:B------:R-:W2:Y:S01]  /*5f00*/  LDC R0, c[0x0][0x38c] ;  /* 0x0000e300ff007b82 */ /* 0x000ea20000000800 */
[----:B---3--:R-:W-:Y:S01]  /*5f10*/  SHF.L.U32 R3, R3, UR4, RZ ;  /* 0x0000000403037c19 */ /* 0x008fe200080006ff */
[----:B------:R-:W-:-:S06]  /*5f20*/  UISETP.NE.AND UP0, UPT, UR5, URZ, UPT ;  /* 0x000000ff0500728c */ /* 0x000fcc000bf05270 */
[----:B------:R-:W3:Y:S01]  /*5f30*/  LDC.64 R162, c[0x0][0x3b0] ;  /* 0x0000ec00ffa27b82 */ /* 0x000ee20000000a00 */
[----:B-1----:R-:W-:Y:S01]  /*5f40*/  USHF.L.U32 UR6, UR6, UR4, URZ ;  /* 0x0000000406067299 */ /* 0x002fe200080006ff */
[----:B----4-:R-:W-:Y:S01]  /*5f50*/  LOP3.LUT R3, R3, UR7, RZ, 0xc, !PT ;  /* 0x0000000703037c12 */ /* 0x010fe2000f8e0cff */
[----:B------:R-:W-:-:S04]  /*5f60*/  USHF.R.U32.HI UR4, URZ, UR4, UR7 ;  /* 0x00000004ff047299 */ /* 0x000fc80008011607 */
[----:B------:R-:W-:-:S05]  /*5f70*/  IADD3 R3, PT, PT, R3, UR6, RZ ;  /* 0x0000000603037c10 */ /* 0x000fca000fffe0ff */
[----:B--2---:R-:W-:-:S04]  /*5f80*/  IMAD R3, R3, R0, UR4 ;  /* 0x0000000403037e24 */ /* 0x004fc8000f8e0200 */
        /* <DEDUP_REMOVED lines=26> */
.L_x_3150:
        /* <DEDUP_REMOVED lines=21> */
.L_x_3153:
        /* <DEDUP_REMOVED lines=17> */
.L_x_3152:
        /* <DEDUP_REMOVED lines=8> */
.L_x_3151:
        /* <DEDUP_REMOVED lines=19> */
.L_x_3154:
        /* <DEDUP_REMOVED lines=24> */
.L_x_3155:
        /* <DEDUP_REMOVED lines=42> */
.L_x_3156:
        /* <DEDUP_REMOVED lines=18> */
.L_x_3157:
        /* <DEDUP_REMOVED lines=26> */
[----:B------:R-:W-:Y:S01]  /*6c20*/  LOP3.LUT R0, R0, 0x7, RZ, 0xc0, !PT ;  /* 0x0000000700007812 */ /* 0x000fe200078ec0ff */
[----:B------:R-:W-:Y:S01]  /*6c30*/  IMAD.U32 R4, RZ, RZ, UR6 ;  /* 0x00000006ff047e24 */ /* 0x000fe2000f8e00ff */
[----:B------:R-:W-:-:S03]  /*6c40*/  ISETP.GE.AND P0, PT, R149, UR11, PT ;  /* 0x0000000b95007c0c */ /* 0x000fc6000bf06270 */
[----:B------:R-:W-:Y:S01]  /*6c50*/  IMAD R7, R0, 0x44, RZ ;  /* 0x0000004400077824 */ /* 0x000fe200078e02ff */
[--C-:B------:R-:W-:Y:S01]  /*6c60*/  LOP3.LUT R0, R5, 0x1, R6.reuse, 0xf8, !PT ;  /* 0x0000000105007812 */ /* 0x100fe200078ef806 */
[----:B------:R-:W-:Y:S01]  /*6c70*/  IMAD.U32 R5, RZ, RZ, UR7 ;  /* 0x00000007ff057e24 */ /* 0x000fe2000f8e00ff */
[----:B------:R-:W-:Y:S02]  /*6c80*/  ISETP.NE.AND.EX P0, PT, R157, RZ, !P0, P1 ;  /* 0x000000ff9d00720c */ /* 0x000fe40004705310 */
[C---:B------:R-:W-:Y:S02]  /*6c90*/  LOP3.LUT R2, R7.reuse, R0, RZ, 0xfc, !PT ;  /* 0x0000000007027212 */ /* 0x040fe400078efcff */
[----:B------:R-:W-:Y:S02]  /*6ca0*/  LOP3.LUT R0, R7, 0x3, R6, 0xf8, !PT ;  /* 0x0000000307007812 */ /* 0x000fe400078ef806 */
[----:B------:R-:W-:Y:S02]  /*6cb0*/  IADD3 R165, PT, PT, R2, R3, RZ ;  /* 0x0000000302a57210 */ /* 0x000fe40007ffe0ff */
[----:B--2---:R-:W-:Y:S01]  /*6cc0*/  MOV R2, UR4 ;  /* 0x0000000400027c02 */ /* 0x004fe20008000f00 */
        /* <DEDUP_REMOVED lines=25> */
.L_x_3161:
[----:B------:R-:W-:Y:S05]  /*6e60*/  YIELD ;  /* 0x0000000000007946 */ /* 0x000fea0003800000 */
[----:B-1----:R-:W-:Y:S05]  /*6e70*/  @P2 BRA `(.L_x_3160) ;  /* 0x0000000000082947 */ /* 0x002fea0003800000 */
[----:B------:R1:W2:Y:S04]  /*6e80*/  LDG.E.STRONG.GPU R148, desc[UR36][R162.64] ;  /* 0x00000024a2947981 */ /* 0x0002a8000c1ef900 */
[----:B--2---:R-:W-:Y:S01]  /*6e90*/  CCTL.IVALL ;  /* 0x00000000ff00798f */ /* 0x004fe20002000000 */
.L_x_3160:
[----:B------:R-:W-:Y:S01]  /*6ea0*/  ISETP.NE.AND P1, PT, R148, R3, PT ;  /* 0x000000039400720c */ /* 0x000fe20003f25270 */
[----:B------:R-:W-:-:S12]  /*6eb0*/  WARPSYNC.ALL ;  /* 0x0000000000007948 */ /* 0x000fd80003800000 */
[----:B------:R-:W-:Y:S06]  /*6ec0*/  BAR.RED.AND.DEFER_BLOCKING 0x0, P1 ;  /* 0x0000000000007b1d */ /* 0x000fec0000814400 */
[----:B------:R-:W2:Y:S02]  /*6ed0*/  B2R.RESULT RZ, P1 ;  /* 0x0000000000ff731c */ /* 0x000ea40000024000 */
[----:B--2---:R-:W-:Y:S05]  /*6ee0*/  @P1 BRA `(.L_x_3161) ;  /* 0xfffffffc00dc1947 */ /* 0x004fea000383ffff */
.L_x_3159:
        /* <DEDUP_REMOVED lines=11> */
.L_x_3158:
        /* <DEDUP_REMOVED lines=888> */
.L_x_3162:
        /* <DEDUP_REMOVED lines=543> */
.L_x_3163:
        /* <DEDUP_REMOVED lines=22> */
.L_x_3109:
[----:B------:R-:W-:Y:S01]  /*ca70*/  IMAD.MOV.U32 R13, RZ, RZ, R23 ;  /* 0x000000ffff0d7224 */ /* 0x000fe200078e0017 */
[----:B------:R-:W-:Y:S01]  /*ca80*/  MOV R11, 0x1f ;  /* 0x0000001f000b7802 */ /* 0x000fe20000000f00 */
[----:B------:R-:W-:Y:S01]  /*ca90*/  IMAD.MOV.U32 R12, RZ, RZ, RZ ;  /* 0x000000ffff0c7224 */ /* 0x000fe200078e00ff */
[----:B------:R-:W-:-:S07]  /*caa0*/  MOV R15, 0xffffffff ;  /* 0xffffffff000f7802 */ /* 0x000fce0000000f00 */
[----:B------:R-:W-:Y:S05]  /*cab0*/  WARPSYNC.COLLECTIVE R15, `(.L_x_3164) ;  /* 0x000000000f087348 */ /* 0x000fea0003c00000 */
[----:B------:R1:W2:Y:S02]  /*cac0*/  SHFL.IDX P6, R14, R13, R12, R11 ;  /* 0x0000000c0d0e7389 */ /* 0x0002a400000c000b */
[----:B-12---:R-:W-:Y:S05]  /*cad0*/  ENDCOLLECTIVE ;  /* 0x000000000000791b */ /* 0x006fea0003800000 */
.L_x_3164:
[----:B------:R-:W-:Y:S05]  /*cae0*/  BRA `(.L_x_3165) ;  /* 0xffffff3c00d87947 */ /* 0x000fea000383ffff */
.L_x_3166:
        /* <DEDUP_REMOVED lines=9> */
.L_x_4337:


//--------------------- .text._ZN7cutlass7Kernel2INS_4gemm6kernel20DefaultGemmUniversalINS_6half_tENS_6layout11ColumnMajorELNS_16ComplexTransformE0ELi8ES4_S6_LS7_0ELi8ES4_NS5_8RowMajorEfNS_4arch15OpClassTensorOpENS9_4Sm80ENS1_9GemmShapeILi128ELi128ELi32EEENSC_ILi64ELi64ELi32EEENSC_ILi16ELi8ELi16EEENS_8epilogue6thread17LinearCombinationIS4_Li8EffLNSH_9ScaleType4KindE0ELNS_15FloatRoundStyleE2ES4_EENS1_11threadblock30GemmIdentityThreadblockSwizzleILi8EEELi4ENS9_13OpMultiplyAddELNS1_23SharedMemoryClearOptionE0ELb0ELb0ELb0ENS5_9NoPermuteESS_NS5_37Tensor4DPermute0213ColumnMajorInverseILi8ELi4EEEvE10SelectBaseISP_vEEEEvNT_6ParamsE --------------------------
	.section	.text._ZN7cutlass7Kernel2INS_4gemm6kernel20DefaultGemmUniversalINS_6half_tENS_6layout11ColumnMajorELNS_16ComplexTransformE0ELi8ES4_S6_LS7_0ELi8ES4_NS5_8RowMajorEfNS_4arch15OpClassTensorOpENS9_4Sm80ENS1_9GemmShapeILi128ELi128ELi32EEENSC_ILi64ELi64ELi32EEENSC_ILi16ELi8ELi16EEENS_8epilogue6thread17LinearCombinationIS4_Li8EffLNSH_9ScaleType4KindE0ELNS_15FloatRoundStyleE2ES4_EENS1_11threadblock30GemmIdentityThreadblockSwizzleILi8EEELi4ENS9_13OpMultiplyAddELNS1_23SharedMemoryClearOptionE0ELb0ELb0ELb0ENS5_9NoPermuteESS_NS5_37Tensor4DPermute0213ColumnMajorInverseILi8ELi4EEEvE10SelectBaseISP_vEEEEvNT_6ParamsE,"ax",@progbits
	.align	128
.text._ZN7cutlass7Kernel2INS_4gemm6kernel20DefaultGemmUniversalINS_6half_tENS_6layout11ColumnMajorELNS_16ComplexTransformE0ELi8ES4_S6_LS7_0ELi8ES4_NS5_8RowMajorEfNS_4arch15OpClassTensorOpENS9_4Sm80ENS1_9GemmShapeILi128ELi128ELi32EEENSC_ILi64ELi64ELi32EEENSC_ILi16ELi8ELi16EEENS_8epilogue6thread17LinearCombinationIS4_Li8EffLNSH_9ScaleType4KindE0ELNS_15FloatRoundStyleE2ES4_EENS1_11threadblock30GemmIdentityThreadblockSwizzleILi8EEELi4ENS9_13OpMultiplyAddELNS1_23SharedMemoryClearOptionE0ELb0ELb0ELb0ENS5_9NoPermuteESS_NS5_37Tensor4DPermute0213ColumnMajorInverseILi8ELi4EEEvE10SelectBaseISP_vEEEEvNT_6ParamsE:
        .type           _ZN7cutlass7Kernel2INS_4gemm6kernel20DefaultGemmUniversalINS_6half_tENS_6layout11ColumnMajorELNS_16ComplexTransformE0ELi8ES4_S6_LS7_0ELi8ES4_NS5_8RowMajorEfNS_4arch15OpClassTensorOpENS9_4Sm80ENS1_9GemmShapeILi128ELi128ELi32EEENSC_ILi64ELi64ELi32EEENSC_ILi16ELi8ELi16EEENS_8epilogue6thread17LinearCombinationIS4_Li8EffLNSH_9ScaleType4KindE0ELNS_15FloatRoundStyleE2ES4_EENS1_11threadblock30GemmIdentityThreadblockSwizzleILi8EEELi4ENS9_13OpMultiplyAddELNS1_23SharedMemoryClearOptionE0ELb0ELb0ELb0ENS5_9NoPermuteESS_NS5_37Tensor4DPermute0213ColumnMajorInverseILi8ELi4EEEvE10SelectBaseISP_vEEEEvNT_6ParamsE,@function
        .size           _ZN7cutlass7Kernel2INS_4gemm6kernel20DefaultGemmUniversalINS_6half_tENS_6layout11ColumnMajorELNS_16ComplexTransformE0ELi8ES4_S6_LS7_0ELi8ES4_NS5_8RowMajorEfNS_4arch15OpClassTensorOpENS9_4Sm80ENS1_9GemmShapeILi128ELi128ELi32EEENSC_ILi64ELi64ELi32EEENSC_ILi16ELi8ELi16EEENS_8epilogue6thread17LinearCombinationIS4_Li8EffLNSH_9ScaleType4KindE0ELNS_15FloatRoundStyleE2ES4_EENS1_11threadblock30GemmIdentityThreadblockSwizzleILi8EEELi4ENS9_13OpMultiplyAddELNS1_23SharedMemoryClearOptionE0ELb0ELb0ELb0ENS5_9NoPermuteESS_NS5_37Tensor4DPermute0213ColumnMajorInverseILi8ELi4EEEvE10SelectBaseISP_vEEEEvNT_6ParamsE,(.L_x_4338 - _ZN7cutlass7Kernel2INS_4gemm6kernel20DefaultGemmUniversalINS_6half_tENS_6layout11ColumnMajorELNS_16ComplexTransformE0ELi8ES4_S6_LS7_0ELi8ES4_NS5_8RowMajorEfNS_4arch15OpClassTensorOpENS9_4Sm80ENS1_9GemmShapeILi128ELi128ELi32EEENSC_ILi64ELi64ELi32EEENSC_ILi16ELi8ELi16EEENS_8epilogue6thread17LinearCombinationIS4_Li8EffLNSH_9ScaleType4KindE0ELNS_15FloatRoundStyleE2ES4_EENS1_11threadblock30GemmIdentityThreadblockSwizzleILi8EEELi4ENS9_13OpMultiplyAddELNS1_23SharedMemoryClearOptionE0ELb0ELb0ELb0ENS5_9NoPermuteESS_NS5_37Tensor4DPermute0213ColumnMajorInverseILi8ELi4EEEvE10SelectBaseISP_vEEEEvNT_6ParamsE)
        .other          _ZN7cutlass7Kernel2INS_4gemm6kernel20DefaultGemmUniversalINS_6half_tENS_6layout11ColumnMajorELNS_16ComplexTransformE0ELi8ES4_S6_LS7_0ELi8ES4_NS5_8RowMajorEfNS_4arch15OpClassTensorOpENS9_4Sm80ENS1_9GemmShapeILi128ELi128ELi32EEENSC_ILi64ELi64ELi32EEENSC_ILi16ELi8ELi16EEENS_8epilogue6thread17LinearCombinationIS4_Li8EffLNSH_9ScaleType4KindE0ELNS_15FloatRoundStyleE2ES4_EENS1_11threadblock30GemmIdentityThreadblockSwizzleILi8EEELi4ENS9_13OpMultiplyAddELNS1_23SharedMemoryClearOptionE0ELb0ELb0ELb0ENS5_9NoPermuteESS_NS5_37Tensor4DPermute0213ColumnMajorInverseILi8ELi4EEEvE10SelectBaseISP_vEEEEvNT_6ParamsE,@"STO_CUDA_ENTRY STV_DEFAULT"
_ZN7cutlass7Kernel2INS_4gemm6kernel20DefaultGemmUniversalINS_6half_tENS_6layout11ColumnMajorELNS_16ComplexTransformE0ELi8ES4_S6_LS7_0ELi8ES4_NS5_8RowMajorEfNS_4arch15OpClassTensorOpENS9_4Sm80ENS1_9GemmShapeILi128ELi128ELi32EEENSC_ILi64ELi64ELi32EEENSC_ILi16ELi8ELi16EEENS_8epilogue6thread17LinearCombinationIS4_Li8EffLNSH_9ScaleType4KindE0ELNS_15FloatRoundStyleE2ES4_EENS1_11threadblock30GemmIdentityThreadblockSwizzleILi8EEELi4ENS9_13OpMultiplyAddELNS1_23SharedMemoryClearOptionE0ELb0ELb0ELb0ENS5_9NoPermuteESS_NS5_37Tensor4DPermute0213ColumnMajorInverseILi8ELi4EEEvE10SelectBaseISP_vEEEEvNT_6ParamsE:
        /* <DEDUP_REMOVED lines=37> */
.L_x_3167:
        /* <DEDUP_REMOVED lines=18> */
.L_x_3169:
[----:B------:R-:W1:Y:S08]  /*0370*/  LDC.64 R16, c[0x0][0x4a0] ;  /* 0x00012800ff107b82 */ /* 0x000e700000000a00 */
[----:B------:R-:W2:Y:S01]  /*0380*/  LDC.64 R202, c[0x0][0x4a8] ;  /* 0x00012a00ffca7b82 */ /* 0x000ea20000000a00 */
[----:B-1----:R-:W-:-:S06]  /*0390*/  IMAD.WIDE.U32 R16, R201, 0x8, R16 ;  /* 0x00000008c9107825 */ /* 0x002fcc00078e0010 */
[----:B------:R-:W5:Y:S01]  /*03a0*/  LDG.E.64 R16, desc[UR36][R16.64] ;  /* 0x0000002410107981 */ /* 0x000f62000c1e1b00 */
[----:B--2---:R-:W-:-:S06]  /*03b0*/  IMAD.WIDE.U32 R202, R201, 0x8, R202 ;  /* 0x00000008c9ca7825 */ /* 0x004fcc00078e00ca */
[----:B------:R-:W5:Y:S02]  /*03c0*/  LDG.E.64 R202, desc[UR36][R202.64] ;  /* 0x00000024caca7981 */ /* 0x000f64000c1e1b00 */
.L_x_3168:
        /* <DEDUP_REMOVED lines=34> */
.L_x_3170:
        /* <DEDUP_REMOVED lines=19> */
.L_x_3171:
        /* <DEDUP_REMOVED lines=12> */
[-C--:B------:R-:W-:Y:S01]  /*07e0*/  ISETP.GE.AND P0, PT, R19, R8.reuse, PT ;  /* 0x000000081300720c */ /* 0x080fe20003f06270 */
[C---:B------:R-:W-:Y:S01]  /*07f0*/  VIADD R13, R5.reuse, 0x4 ;  /* 0x00000004050d7836 */ /* 0x040fe20000000000 */
[----:B------:R-:W-:Y:S02]  /*0800*/  SHF.R.S32.HI R3, RZ, 0x1f, R5 ;  /* 0x0000001fff037819 */ /* 0x000fe40000011405 */
[----:B------:R-:W-:Y:S02]  /*0810*/  SEL R12, RZ, 0x8, P0 ;  /* 0x00000008ff0c7807 */ /* 0x000fe40000000000 */
[-C--:B------:R-:W-:Y:S02]  /*0820*/  ISETP.GE.AND P6, PT, R5, R8.reuse, PT ;  /* 0x000000080500720c */ /* 0x080fe40003fc6270 */
[----:B------:R-:W-:Y:S01]  /*0830*/  ISETP.GE.AND P3, PT, R13, R8, PT ;  /* 0x000000080d00720c */ /* 0x000fe20003f66270 */
[----:B-1----:R-:W-:-:S02]  /*0840*/  IMAD R4, R3, R6, RZ ;  /* 0x0000000603047224 */ /* 0x002fc400078e02ff */
[----:B------:R-:W-:-:S04]  /*0850*/  IMAD.WIDE.U32 R10, R5, R6, R26 ;  /* 0x00000006050a7225 */ /* 0x000fc800078e001a */
[----:B------:R-:W-:Y:S01]  /*0860*/  IMAD R3, R5, R7, R4 ;  /* 0x0000000705037224 */ /* 0x000fe200078e0204 */
[----:B------:R-:W-:Y:S02]  /*0870*/  LOP3.LUT R4, R9, 0x3e0, R2, 0xf8, !PT ;  /* 0x000003e009047812 */ /* 0x000fe400078ef802 */
[----:B-----5:R-:W-:Y:S01]  /*0880*/  LEA R30, P1, R10, R16, 0x1 ;  /* 0x000000100a1e7211 */ /* 0x020fe200078208ff */
[----:B------:R-:W-:Y:S01]  /*0890*/  IMAD.IADD R9, R11, 0x1, R3 ;  /* 0x000000010b097824 */ /* 0x000fe200078e0203 */
[----:B--2---:R-:W-:Y:S01]  /*08a0*/  ISETP.GE.AND P5, PT, R26, R20, PT ;  /* 0x000000141a00720c */ /* 0x004fe20003fa6270 */
[----:B------:R-:W-:Y:S01]  /*08b0*/  IMAD R176, R25, 0x80, R4 ;  /* 0x0000008019b07824 */ /* 0x000fe200078e0204 */
[----:B------:R-:W1:Y:S02]  /*08c0*/  LDC R3, c[0x0][0x3d8] ;  /* 0x0000f600ff037b82 */ /* 0x000e640000000800 */
[----:B------:R-:W-:Y:S01]  /*08d0*/  LEA.HI.X R31, R10, R17, R9, 0x1, P1 ;  /* 0x000000110a1f7211 */ /* 0x000fe200008f0c09 */
[C---:B------:R-:W-:Y:S01]  /*08e0*/  VIADD R174, R176.reuse, 0x8 ;  /* 0x00000008b0ae7836 */ /* 0x040fe20000000000 */
[----:B------:R-:W-:Y:S01]  /*08f0*/  SEL R10, RZ, 0x2, P0 ;  /* 0x00000002ff0a7807 */ /* 0x000fe20000000000 */
[C---:B------:R-:W-:Y:S01]  /*0900*/  VIADD R134, R176.reuse, 0x10 ;  /* 0x00000010b0867836 */ /* 0x040fe20000000000 */
[----:B------:R-:W-:Y:S01]  /*0910*/  SEL R9, RZ, 0x4, P0 ;  /* 0x00000004ff097807 */ /* 0x000fe20000000000 */
[C---:B------:R-:W-:Y:S01]  /*0920*/  VIADD R132, R176.reuse, 0x18 ;  /* 0x00000018b0847836 */ /* 0x040fe20000000000 */
[----:B------:R-:W-:-:S02]  /*0930*/  ISETP.LT.AND P4, PT, R176, R21, !P0 ;  /* 0x00000015b000720c */ /* 0x000fc40004781270 */
[-C--:B------:R-:W-:Y:S02]  /*0940*/  ISETP.GE.AND P2, PT, R174, R21.reuse, PT ;  /* 0x00000015ae00720c */ /* 0x080fe40003f46270 */
[-C--:B------:R-:W-:Y:S02]  /*0950*/  ISETP.GE.AND P1, PT, R134, R21.reuse, PT ;  /* 0x000000158600720c */ /* 0x080fe40003f26270 */
[----:B------:R-:W-:Y:S02]  /*0960*/  SEL R11, RZ, 0x1, !P4 ;  /* 0x00000001ff0b7807 */ /* 0x000fe40006000000 */
[----:B------:R-:W-:Y:S02]  /*0970*/  SEL R10, R10, RZ, !P2 ;  /* 0x000000ff0a0a7207 */ /* 0x000fe40005000000 */
[----:B------:R-:W-:Y:S02]  /*0980*/  SEL R9, R9, RZ, !P1 ;  /* 0x000000ff09097207 */ /* 0x000fe40004800000 */
[----:B------:R-:W-:-:S02]  /*0990*/  ISETP.GE.AND P0, PT, R132, R21, PT ;  /* 0x000000158400720c */ /* 0x000fc40003f06270 */
[----:B------:R-:W-:Y:S02]  /*09a0*/  IADD3 R10, PT, PT, R9, R10, R11 ;  /* 0x0000000a090a7210 */ /* 0x000fe40007ffe00b */
[----:B------:R-:W-:Y:S01]  /*09b0*/  SHF.R.S32.HI R9, RZ, 0x1f, R24 ;  /* 0x0000001fff097819 */ /* 0x000fe20000011418 */
[----:B-1----:R-:W-:Y:S01]  /*09c0*/  IMAD.SHL.U32 R3, R3, 0x2, RZ ;  /* 0x0000000203037824 */ /* 0x002fe200078e00ff */
[----:B------:R-:W-:Y:S02]  /*09d0*/  SEL R11, R12, RZ, !P0 ;  /* 0x000000ff0c0b7207 */ /* 0x000fe40004000000 */
[----:B------:R-:W-:Y:S02]  /*09e0*/  LEA.HI R208, R9, R24, RZ, 0x2 ;  /* 0x0000001809d07211 */ /* 0x000fe400078f10ff */
[----:B------:R-:W-:Y:S01]  /*09f0*/  ISETP.GE.AND P4, PT, R23, R20, PT ;  /* 0x000000141700720c */ /* 0x000fe20003f86270 */
[----:B------:R-:W-:Y:S01]  /*0a00*/  IMAD.IADD R28, R10, 0x1, R11 ;  /* 0x000000010a1c7824 */ /* 0x000fe200078e020b */
[----:B------:R-:W-:-:S02]  /*0a10*/  P2R R9, PR, RZ, 0x40 ;  /* 0x00000040ff097803 */ /* 0x000fc40000000000 */
[----:B------:R-:W-:Y:S01]  /*0a20*/  SHF.R.S32.HI R208, RZ, 0x2, R208 ;  /* 0x00000002ffd07819 */ /* 0x000fe200000114d0 */
[----:B------:R-:W-:Y:S08]  /*0a30*/  BRA.DIV UR4, `(.L_x_3172) ;  /* 0x000000a604ac7947 */ /* 0x000ff0000b800000 */
[----:B------:R1:W2:Y:S02]  /*0a40*/  SHFL.IDX PT, R14, R22, RZ, 0x1f ;  /* 0x00001fff160e7589 */ /* 0x0002a400000e0000 */
.L_x_3224:
[----:B------:R-:W-:Y:S01]  /*0a50*/  ISETP.LT.AND P6, PT, R5, R8, !P5 ;  /* 0x000000080500720c */ /* 0x000fe20006fc1270 */
[----:B------:R-:W3:Y:S01]  /*0a60*/  S2UR UR4, SR_CgaCtaId ;  /* 0x00000000000479c3 */ /* 0x000ee20000008800 */
[----:B------:R-:W-:Y:S01]  /*0a70*/  SEL R20, RZ, 0x2, P4 ;  /* 0x00000002ff147807 */ /* 0x000fe20002000000 */
[----:B------:R-:W-:Y:S01]  /*0a80*/  UMOV UR5, 0x400 ;  /* 0x0000040000057882 */ /* 0x000fe20000000000 */
[----:B------:R-:W-:Y:S01]  /*0a90*/  SEL R5, RZ, 0x1, !P6 ;  /* 0x00000001ff057807 */ /* 0x000fe20007000000 */
[----:B------:R-:W-:Y:S01]  /*0aa0*/  IMAD.SHL.U32 R11, R0, 0x100, RZ ;  /* 0x00000100000b7824 */ /* 0x000fe200078e00ff */
[----:B------:R-:W-:Y:S01]  /*0ab0*/  ISETP.NE.AND P6, PT, R9, RZ, PT ;  /* 0x000000ff0900720c */ /* 0x000fe20003fc5270 */
[----:B------:R-:W-:Y:S01]  /*0ac0*/  IMAD.SHL.U32 R0, R168, 0x10, RZ ;  /* 0x00000010a8007824 */ /* 0x000fe200078e00ff */
[----:B------:R-:W-:Y:S01]  /*0ad0*/  SEL R27, RZ, 0x4, P5 ;  /* 0x00000004ff1b7807 */ /* 0x000fe20002800000 */
[----:B------:R-:W-:Y:S01]  /*0ae0*/  BSSY.RECONVERGENT B0, `(.L_x_3173) ;  /* 0x0000073000007945 */ /* 0x000fe20003800200 */
        /* <DEDUP_REMOVED lines=9> */
[----:B------:R-:W-:Y:S01]  /*0b80*/  LOP3.LUT R12, R13, 0x4, R2, 0xf8, !PT ;  /* 0x000000040d0c7812 */ /* 0x000fe200078ef802 */
[----:B---3--:R-:W-:Y:S01]  /*0b90*/  ULEA UR4, UR4, UR5, 0x18 ;  /* 0x0000000504047291 */ /* 0x008fe2000f8ec0ff */
[----:B------:R-:W-:-:S02]  /*0ba0*/  LOP3.LUT R0, R0, 0x40, RZ, 0xc, !PT ;  /* 0x0000004000007812 */ /* 0x000fc400078e0cff */
[----:B------:R-:W-:Y:S01]  /*0bb0*/  SEL R10, R5, RZ, P6 ;  /* 0x000000ff050a7207 */ /* 0x000fe20003000000 */
[----:B------:R-:W-:Y:S01]  /*0bc0*/  IMAD R17, R12, 0x10, R11 ;  /* 0x000000100c117824 */ /* 0x000fe200078e020b */
[----:B------:R-:W-:Y:S01]  /*0bd0*/  SEL R28, R28, RZ, P6 ;  /* 0x000000ff1c1c7207 */ /* 0x000fe20003000000 */
[----:B------:R-:W-:Y:S01]  /*0be0*/  IMAD.U32 R200, RZ, RZ, UR4 ;  /* 0x00000004ffc87e24 */ /* 0x000fe2000f8e00ff */
[----:B------:R-:W-:Y:S01]  /*0bf0*/  SHF.R.U32.HI R209, RZ, 0x1, R2 ;  /* 0x00000001ffd17819 */ /* 0x000fe20000011602 */
[C---:B------:R-:W-:Y:S01]  /*0c00*/  IMAD.SHL.U32 R8, R10.reuse, 0x10, RZ ;  /* 0x000000100a087824 */ /* 0x040fe200078e00ff */
[----:B------:R-:W-:Y:S01]  /*0c10*/  SHF.R.U32.HI R168, RZ, 0x1, R168 ;  /* 0x00000001ffa87819 */ /* 0x000fe200000116a8 */
[----:B------:R-:W-:Y:S01]  /*0c20*/  IMAD.SHL.U32 R5, R10, 0x8, RZ ;  /* 0x000000080a057824 */ /* 0x000fe200078e00ff */
[----:B------:R-:W-:Y:S01]  /*0c30*/  LOP3.LUT R209, R209, 0x8, RZ, 0xc0, !PT ;  /* 0x00000008d1d17812 */ /* 0x000fe200078ec0ff */
[----:B------:R-:W-:Y:S01]  /*0c40*/  IMAD.IADD R17, R17, 0x1, R200 ;  /* 0x0000000111117824 */ /* 0x000fe200078e02c8 */
[----:B------:R-:W-:Y:S01]  /*0c50*/  LOP3.LUT P4, RZ, R8, 0x10, RZ, 0xc0, !PT ;  /* 0x0000001008ff7812 */ /* 0x000fe2000788c0ff */
[C---:B------:R-:W-:Y:S01]  /*0c60*/  IMAD.SHL.U32 R12, R10.reuse, 0x4, RZ ;  /* 0x000000040a0c7824 */ /* 0x040fe200078e00ff */
[----:B------:R-:W3:Y:S01]  /*0c70*/  LDC.64 R8, c[0x0][0x3c0] ;  /* 0x0000f000ff087b82 */ /* 0x000ee20000000a00 */
[----:B------:R-:W-:Y:S01]  /*0c80*/  LOP3.LUT P3, RZ, R5, 0x10, RZ, 0xc0, !PT ;  /* 0x0000001005ff7812 */ /* 0x000fe2000786c0ff */
[----:B------:R-:W-:Y:S01]  /*0c90*/  IMAD.SHL.U32 R10, R10, 0x2, RZ ;  /* 0x000000020a0a7824 */ /* 0x000fe200078e00ff */
[----:B--2---:R-:W-:-:S02]  /*0ca0*/  SHF.R.S32.HI R5, RZ, 0x1f, R14 ;  /* 0x0000001fff057819 */ /* 0x004fc4000001140e */
[----:B------:R-:W-:Y:S02]  /*0cb0*/  LOP3.LUT R209, R209, 0x7, R2, 0xf8, !PT ;  /* 0x00000007d1d17812 */ /* 0x000fe400078ef802 */
[----:B------:R-:W-:Y:S02]  /*0cc0*/  LEA.HI R214, R5, R14, RZ, 0x2 ;  /* 0x0000000e05d67211 */ /* 0x000fe400078f10ff */
[----:B------:R-:W-:Y:S01]  /*0cd0*/  LOP3.LUT R5, R2, R133, RZ, 0x3c, !PT ;  /* 0x0000008502057212 */ /* 0x000fe200078e3cff */
[----:B------:R-:W-:Y:S01]  /*0ce0*/  IMAD.SHL.U32 R209, R209, 0x10, RZ ;  /* 0x00000010d1d17824 */ /* 0x000fe200078e00ff */
[----:B------:R-:W-:Y:S01]  /*0cf0*/  LOP3.LUT R213, R214, 0xfffc, RZ, 0xc0, !PT ;  /* 0x0000fffcd6d57812 */ /* 0x000fe200078ec0ff */
[----:B------:R-:W-:Y:S01]  /*0d00*/  @!PT LDS RZ, [RZ] ;  /* 0x00000000fffff984 */ /* 0x000fe20000000800 */
[----:B------:R-:W-:Y:S01]  /*0d10*/  @!PT LDS RZ, [RZ] ;  /* 0x00000000fffff984 */ /* 0x000fe20000000800 */
[----:B------:R-:W-:Y:S01]  /*0d20*/  @!PT LDS RZ, [RZ] ;  /* 0x00000000fffff984 */ /* 0x000fe20000000800 */
[----:B------:R2:W-:Y:S01]  /*0d30*/  LDGSTS.E.BYPASS.LTC128B.128 [R17], desc[UR36][R30.64], P4 ;  /* 0x000000001e117fae */ /* 0x0005e2000a181a24 */
[----:B------:R-:W-:Y:S01]  /*0d40*/  LOP3.LUT P4, RZ, R12, 0x10, RZ, 0xc0, !PT ;  /* 0x000000100cff7812 */ /* 0x000fe2000788c0ff */
[----:B------:R-:W-:Y:S01]  /*0d50*/  IMAD.SHL.U32 R5, R5, 0x10, RZ ;  /* 0x0000001005057824 */ /* 0x000fe200078e00ff */
[----:B------:R-:W-:Y:S01]  /*0d60*/  SHF.R.S32.HI R214, RZ, 0x2, R214 ;  /* 0x00000002ffd67819 */ /* 0x000fe200000114d6 */
[----:B------:R-:W-:Y:S01]  /*0d70*/  IMAD.IADD R213, R14, 0x1, -R213 ;  /* 0x000000010ed57824 */ /* 0x000fe200078e0ad5 */
[----:B------:R2:W-:Y:S01]  /*0d80*/  LDGSTS.E.BYPASS.LTC128B.128 [R17+0x80], desc[UR36][R30.64+0x80], P3 ;  /* 0x000800801e117fae */ /* 0x0005e20009981a24 */
[----:B------:R-:W-:-:S02]  /*0d90*/  LOP3.LUT R15, R133, 0x1, RZ, 0xc0, !PT ;  /* 0x00000001850f7812 */ /* 0x000fc400078ec0ff */
[----:B------:R-:W-:Y:S02]  /*0da0*/  LOP3.LUT R0, R0, 0x30, R5, 0xf8, !PT ;  /* 0x0000003000007812 */ /* 0x000fe400078ef805 */
[----:B------:R-:W-:Y:S02]  /*0db0*/  LOP3.LUT R14, R213, 0x80, RZ, 0xc0, !PT ;  /* 0x00000080d50e7812 */ /* 0x000fe400078ec0ff */
[----:B---3--:R-:W-:Y:S02]  /*0dc0*/  IADD3 R24, P3, PT, R30, R8, RZ ;  /* 0x000000081e187210 */ /* 0x008fe40007f7e0ff */
[----:B------:R-:W-:Y:S02]  /*0dd0*/  LEA.HI R5, R14, R213, RZ, 0x19 ;  /* 0x000000d50e057211 */ /* 0x000fe400078fc8ff */
[----:B------:R-:W-:Y:S01]  /*0de0*/  LOP3.LUT R13, R11, R0, RZ, 0xfc, !PT ;  /* 0x000000000b0d7212 */ /* 0x000fe200078efcff */
[----:B------:R-:W-:Y:S01]  /*0df0*/  IMAD.X R25, R31, 0x1, R9, P3 ;  /* 0x000000011f197824 */ /* 0x000fe200018e0609 */
[C---:B------:R-:W-:Y:S01]  /*0e00*/  LOP3.LUT R12, R5.reuse, 0xfffe, RZ, 0xc0, !PT ;  /* 0x0000fffe050c7812 */ /* 0x040fe200078ec0ff */
[----:B------:R-:W-:Y:S01]  /*0e10*/  IMAD.SHL.U32 R0, R2, 0x4, RZ ;  /* 0x0000000402007824 */ /* 0x000fe200078e00ff */
[----:B------:R-:W-:Y:S01]  /*0e20*/  LOP3.LUT P3, RZ, R10, 0x10, RZ, 0xc0, !PT ;  /* 0x000000100aff7812 */ /* 0x000fe2000786c0ff */
[----:B------:R-:W-:Y:S01]  /*0e30*/  IMAD.IADD R16, R200, 0x1, R13 ;  /* 0x00000001c8107824 */ /* 0x000fe200078e020d */
[----:B------:R-:W-:Y:S01]  /*0e40*/  PRMT R212, R5, 0x8880, RZ ;  /* 0x0000888005d47816 */ /* 0x000fe200000000ff */
[----:B------:R-:W-:Y:S01]  /*0e50*/  IMAD.MOV R12, RZ, RZ, -R12 ;  /* 0x000000ffff0c7224 */ /* 0x000fe200078e0a0c */
[----:B------:R-:W-:-:S02]  /*0e60*/  LOP3.LUT R11, R168, 0x1, R133, 0x78, !PT ;  /* 0x00000001a80b7812 */ /* 0x000fc400078e7885 */
[----:B------:R2:W-:Y:S01]  /*0e70*/  LDGSTS.E.BYPASS.LTC128B.128 [R16+0x400], desc[UR36][R24.64], P4 ;  /* 0x0040000018107fae */ /* 0x0005e2000a181a24 */
[----:B------:R-:W-:Y:S02]  /*0e80*/  SHF.R.S32.HI R212, RZ, 0x1, R212 ;  /* 0x00000001ffd47819 */ /* 0x000fe400000114d4 */
[----:B------:R-:W-:Y:S02]  /*0e90*/  PRMT R12, R12, 0x7710, RZ ;  /* 0x000077100c0c7816 */ /* 0x000fe400000000ff */
[----:B------:R-:W-:Y:S02]  /*0ea0*/  PRMT R212, R212, 0x9910, RZ ;  /* 0x00009910d4d47816 */ /* 0x000fe400000000ff */
[----:B------:R2:W-:Y:S01]  /*0eb0*/  LDGSTS.E.BYPASS.LTC128B.128 [R16+0x480], desc[UR36][R24.64+0x80], P3 ;  /* 0x0048008018107fae */ /* 0x0005e20009981a24 */
[----:B------:R-:W-:Y:S01]  /*0ec0*/  IMAD.IADD R213, R213, 0x1, R12 ;  /* 0x00000001d5d57824 */ /* 0x000fe200078e020c */
[----:B------:R-:W-:Y:S01]  /*0ed0*/  LOP3.LUT P3, R12, R28, 0x1, RZ, 0xc0, !PT ;  /* 0x000000011c0c7812 */ /* 0x000fe2000786c0ff */
[----:B------:R-:W-:Y:S01]  /*0ee0*/  IMAD R199, R212, 0x80, R214 ;  /* 0x00000080d4c77824 */ /* 0x000fe200078e02d6 */
[----:B------:R-:W-:-:S02]  /*0ef0*/  LOP3.LUT R0, R11, 0x4, R0, 0xf8, !PT ;  /* 0x000000040b007812 */ /* 0x000fc400078ef800 */
[----:B------:R-:W-:Y:S02]  /*0f00*/  CS2R R10, SRZ ;  /* 0x00000000000a7805 */ /* 0x000fe4000001ff00 */
[----:B------:R-:W-:Y:S01]  /*0f10*/  PRMT R13, R213, 0x8880, RZ ;  /* 0x00008880d50d7816 */ /* 0x000fe200000000ff */
[----:B------:R-:W-:Y:S01]  /*0f20*/  IMAD.SHL.U32 R199, R199, 0x8, RZ ;  /* 0x00000008c7c77824 */ /* 0x000fe200078e00ff */
[----:B------:R-:W-:Y:S02]  /*0f30*/  LOP3.LUT R213, R213, 0xffff, RZ, 0xc0, !PT ;  /* 0x0000ffffd5d57812 */ /* 0x000fe400078ec0ff */
[----:B------:R-:W-:Y:S01]  /*0f40*/  LOP3.LUT R5, R2, 0x4, RZ, 0xc0, !PT ;  /* 0x0000000402057812 */ /* 0x000fe200078ec0ff */
[----:B------:R-:W-:Y:S01]  /*0f50*/  IMAD R198, R214, 0x40, R13 ;  /* 0x00000040d6c67824 */ /* 0x000fe200078e020d */
[----:B------:R-:W-:Y:S02]  /*0f60*/  LOP3.LUT R178, R15, 0x3, R2, 0x78, !PT ;  /* 0x000000030fb27812 */ /* 0x000fe400078e7802 */
[----:B------:R-:W-:Y:S01]  /*0f70*/  PRMT R213, R213, 0x8880, RZ ;  /* 0x00008880d5d57816 */ /* 0x000fe200000000ff */
[----:B------:R-:W-:Y:S01]  /*0f80*/  IMAD.SHL.U32 R198, R198, 0x80, RZ ;  /* 0x00000080c6c67824 */ /* 0x000fe200078e00ff */
[----:B------:R-:W-:Y:S01]  /*0f90*/  LOP3.LUT R0, R0, 0xe0, R209, 0xf8, !PT ;  /* 0x000000e000007812 */ /* 0x000fe200078ef8d1 */
[----:B------:R-:W-:Y:S06]  /*0fa0*/  @!P3 BRA `(.L_x_3174) ;  /* 0x000000000098b947 */ /* 0x000fec0003800000 */
[-C--:B------:R-:W-:Y:S01]  /*0fb0*/  IABS R14, R208.reuse ;  /* 0x000000d0000e7213 */ /* 0x080fe20000000000 */
[----:B-1----:R-:W-:Y:S01]  /*0fc0*/  IMAD.MOV.U32 R22, RZ, RZ, RZ ;  /* 0x000000ffff167224 */ /* 0x002fe200078e00ff */
        /* <DEDUP_REMOVED lines=10> */
[----:B------:R-:W-:-:S05]  /*1070*/  SHF.R.S32.HI R13, RZ, 0x1f, R176 ;  /* 0x0000001fff0d7819 */ /* 0x000fca00000114b0 */
        /* <DEDUP_REMOVED lines=25> */
.L_x_3174:
[----:B------:R-:W-:Y:S05]  /*1210*/  BSYNC.RECONVERGENT B0 ;  /* 0x0000000000007941 */ /* 0x000fea0003800200 */
.L_x_3173:
        /* <DEDUP_REMOVED lines=15> */
[----:B-1----:R-:W-:-:S13]  /*1310*/  LOP3.LUT P3, R22, R28, 0x2, RZ, 0xc0, !PT ;  /* 0x000000021c167812 */ /* 0x002fda000786c0ff */
[----:B------:R-:W-:Y:S05]  /*1320*/  @!P3 BRA `(.L_x_3176) ;  /* 0x000000000094b947 */ /* 0x000fea0003800000 */
[-C--:B---3--:R-:W-:Y:S02]  /*1330*/  IABS R13, R208.reuse ;  /* 0x000000d0000d7213 */ /* 0x088fe40000000000 */
        /* <DEDUP_REMOVED lines=36> */
.L_x_3176:
[----:B------:R-:W-:Y:S05]  /*1580*/  BSYNC.RECONVERGENT B0 ;  /* 0x0000000000007941 */ /* 0x000fea0003800200 */
.L_x_3175:
[----:B---3--:R-:W-:Y:S01]  /*1590*/  VIADD R13, R4, 0x8 ;  /* 0x00000008040d7836 */ /* 0x008fe20000000000 */
        /* <DEDUP_REMOVED lines=54> */
.L_x_3178:
[----:B------:R-:W-:Y:S05]  /*1900*/  BSYNC.RECONVERGENT B0 ;  /* 0x0000000000007941 */ /* 0x000fea0003800200 */
.L_x_3177:
        /* <DEDUP_REMOVED lines=47> */
.L_x_3180:
[----:B------:R-:W-:Y:S05]  /*1c00*/  BSYNC.RECONVERGENT B0 ;  /* 0x0000000000007941 */ /* 0x000fea0003800200 */
.L_x_3179:
[----:B---3--:R-:W3:Y:S01]  /*1c10*/  LDC.64 R10, c[0x0][0x3c8] ;  /* 0x0000f200ff0a7b82 */ /* 0x008ee20000000a00 */
[----:B------:R-:W-:Y:S01]  /*1c20*/  SEL R29, RZ, 0x1, P5 ;  /* 0x00000001ff1d7807 */ /* 0x000fe20002800000 */
        /* <DEDUP_REMOVED lines=10> */
[----:B------:R-:W-:-:S02]  /*1cd0*/  IMAD R26, R27, R6, RZ ;  /* 0x000000061b1a7224 */ /* 0x000fc400078e02ff */
[----:B------:R-:W-:Y:S01]  /*1ce0*/  IMAD.WIDE.U32 R20, R225, R6, RZ ;  /* 0x00000006e1147225 */ /* 0x000fe200078e00ff */
[----:B------:R-:W-:-:S03]  /*1cf0*/  SEL R222, R222, RZ, P3 ;  /* 0x000000ffdede7207 */ /* 0x000fc60001800000 */
[----:B------:R-:W-:Y:S01]  /*1d00*/  IMAD R7, R225, R7, R26 ;  /* 0x00000007e1077224 */ /* 0x000fe200078e021a */
[----:B------:R-:W-:Y:S01]  /*1d10*/  SEL R26, RZ, 0x2, P2 ;  /* 0x00000002ff1a7807 */ /* 0x000fe20001000000 */
[----:B------:R-:W-:Y:S02]  /*1d20*/  IMAD.SHL.U32 R6, R222, 0x10, RZ ;  /* 0x00000010de067824 */ /* 0x000fe400078e00ff */
[----:B------:R-:W-:Y:S01]  /*1d30*/  IMAD.IADD R7, R21, 0x1, R7 ;  /* 0x0000000115077824 */ /* 0x000fe200078e0207 */
[----:B------:R-:W-:Y:S01]  /*1d40*/  SEL R21, RZ, 0x4, P1 ;  /* 0x00000004ff157807 */ /* 0x000fe20000800000 */
[----:B------:R-:W-:Y:S01]  /*1d50*/  @!PT LDS RZ, [RZ] ;  /* 0x00000000fffff984 */ /* 0x000fe20000000800 */
[----:B------:R-:W-:Y:S01]  /*1d60*/  @!PT LDS RZ, [RZ] ;  /* 0x00000000fffff984 */ /* 0x000fe20000000800 */
[----:B------:R-:W-:Y:S01]  /*1d70*/  @!PT LDS RZ, [RZ] ;  /* 0x00000000fffff984 */ /* 0x000fe20000000800 */
[----:B------:R1:W-:Y:S01]  /*1d80*/  LDGSTS.E.BYPASS.LTC128B.128 [R4+0x9000], desc[UR36][R22.64], P4 ;  /* 0x0900000016047fae */ /* 0x0003e2000a181a24 */
[----:B------:R-:W-:Y:S02]  /*1d90*/  IMAD.IADD R225, R225, 0x1, R19 ;  /* 0x00000001e1e17824 */ /* 0x000fe400078e0213 */
[----:B------:R-:W-:Y:S01]  /*1da0*/  IMAD.MOV.U32 R19, RZ, RZ, RZ ;  /* 0x000000ffff137224 */ /* 0x000fe200078e00ff */
[----:B------:R-:W0:Y:S01]  /*1db0*/  LDGDEPBAR ;  /* 0x00000000000079af */ /* 0x000e220000000000 */
[----:B---3--:R-:W-:-:S04]  /*1dc0*/  IADD3 R12, P6, PT, R10, -R12, RZ ;  /* 0x8000000c0a0c7210 */ /* 0x008fc80007fde0ff */
[----:B------:R-:W-:Y:S01]  /*1dd0*/  LEA R27, P2, R20, R12, 0x1 ;  /* 0x0000000c141b7211 */ /* 0x000fe200078408ff */
[----:B------:R-:W-:Y:S01]  /*1de0*/  IMAD.X R13, R11, 0x1, ~R13, P6 ;  /* 0x000000010b0d7824 */ /* 0x000fe200030e0e0d */
[----:B------:R-:W-:Y:S01]  /*1df0*/  LOP3.LUT P6, RZ, R6, 0x10, RZ, 0xc0, !PT ;  /* 0x0000001006ff7812 */ /* 0x000fe200078cc0ff */
[----:B------:R-:W-:Y:S01]  /*1e00*/  IMAD.SHL.U32 R12, R222, 0x2, RZ ;  /* 0x00000002de0c7824 */ /* 0x000fe200078e00ff */
[----:B------:R-:W-:Y:S02]  /*1e10*/  IADD3 R6, P1, PT, R27, R24, RZ ;  /* 0x000000181b067210 */ /* 0x000fe40007f3e0ff */
[----:B------:R-:W-:Y:S01]  /*1e20*/  LEA.HI.X R7, R20, R13, R7, 0x1, P2 ;  /* 0x0000000d14077211 */ /* 0x000fe200010f0c07 */
[C---:B------:R-:W-:Y:S01]  /*1e30*/  IMAD.SHL.U32 R20, R222.reuse, 0x8, RZ ;  /* 0x00000008de147824 */ /* 0x040fe200078e00ff */
[----:B--2---:R-:W-:Y:S01]  /*1e40*/  SEL R24, RZ, 0x1, P5 ;  /* 0x00000001ff187807 */ /* 0x004fe20002800000 */
[----:B------:R-:W-:Y:S02]  /*1e50*/  IMAD.SHL.U32 R13, R222, 0x4, RZ ;  /* 0x00000004de0d7824 */ /* 0x000fe400078e00ff */
[----:B------:R-:W-:Y:S01]  /*1e60*/  IMAD.X R7, R7, 0x1, R25, P1 ;  /* 0x0000000107077824 */ /* 0x000fe200008e0619 */
[----:B------:R-:W-:-:S02]  /*1e70*/  LOP3.LUT P5, RZ, R20, 0x10, RZ, 0xc0, !PT ;  /* 0x0000001014ff7812 */ /* 0x000fc400078ac0ff */
[----:B------:R-:W-:Y:S01]  /*1e80*/  LOP3.LUT P2, RZ, R13, 0x10, RZ, 0xc0, !PT ;  /* 0x000000100dff7812 */ /* 0x000fe2000784c0ff */
[----:B-1----:R-:W-:Y:S01]  /*1e90*/  IMAD.MOV.U32 R22, RZ, RZ, RZ ;  /* 0x000000ffff167224 */ /* 0x002fe200078e00ff */
[----:B------:R-:W-:Y:S01]  /*1ea0*/  LOP3.LUT P1, RZ, R12, 0x10, RZ, 0xc0, !PT ;  /* 0x000000100cff7812 */ /* 0x000fe2000782c0ff */
[----:B------:R1:W-:Y:S01]  /*1eb0*/  LDGSTS.E.BYPASS.LTC128B.128 [R17+0x2000], desc[UR36][R6.64], P6 ;  /* 0x0200000006117fae */ /* 0x0003e2000b181a24 */
[----:B------:R-:W-:Y:S02]  /*1ec0*/  IADD3 R12, P4, PT, R6, R8, RZ ;  /* 0x00000008060c7210 */ /* 0x000fe40007f9e0ff */
[----:B------:R-:W-:Y:S02]  /*1ed0*/  IADD3 R21, PT, PT, R21, R26, R24 ;  /* 0x0000001a15157210 */ /* 0x000fe40007ffe018 */
[----:B------:R-:W-:Y:S01]  /*1ee0*/  SEL R20, RZ, 0x8, P0 ;  /* 0x00000008ff147807 */ /* 0x000fe20000000000 */
[----:B------:R-:W-:Y:S02]  /*1ef0*/  IMAD.X R13, R7, 0x1, R9, P4 ;  /* 0x00000001070d7824 */ /* 0x000fe400020e0609 */
[----:B------:R1:W-:Y:S02]  /*1f00*/  LDGSTS.E.BYPASS.LTC128B.128 [R17+0x2080], desc[UR36][R6.64+0x80], P5 ;  /* 0x0208008006117fae */ /* 0x0003e4000a981a24 */
[----:B------:R-:W-:-:S02]  /*1f10*/  IMAD.IADD R20, R21, 0x1, R20 ;  /* 0x0000000115147824 */ /* 0x000fc400078e0214 */
[----:B------:R1:W-:Y:S03]  /*1f20*/  LDGSTS.E.BYPASS.LTC128B.128 [R16+0x2400], desc[UR36][R12.64], P2 ;  /* 0x024000000c107fae */ /* 0x0003e60009181a24 */
[----:B------:R-:W-:Y:S01]  /*1f30*/  SEL R223, R20, RZ, P3 ;  /* 0x000000ff14df7207 */ /* 0x000fe20001800000 */
[----:B------:R1:W-:Y:S03]  /*1f40*/  LDGSTS.E.BYPASS.LTC128B.128 [R16+0x2480], desc[UR36][R12.64+0x80], P1 ;  /* 0x024800800c107fae */ /* 0x0003e60008981a24 */
[----:B------:R-:W-:-:S13]  /*1f50*/  LOP3.LUT P0, R20, R223, 0x1, RZ, 0xc0, !PT ;  /* 0x00000001df147812 */ /* 0x000fda000780c0ff */
[----:B------:R-:W-:Y:S05]  /*1f60*/  @!P0 BRA `(.L_x_3182) ;  /* 0x0000000000988947 */ /* 0x000fea0003800000 */
[----:B------:R-:W-:Y:S01]  /*1f70*/  IABS R21, R208 ;  /* 0x000000d000157213 */ /* 0x000fe20000000000 */
[----:B------:R-:W-:Y:S01]  /*1f80*/  IMAD.MOV.U32 R22, RZ, RZ, RZ ;  /* 0x000000ffff167224 */ /* 0x000fe200078e00ff */
[----:B-1----:R-:W-:Y:S02]  /*1f90*/  IABS R7, R225 ;  /* 0x000000e100077213 */ /* 0x002fe40000000000 */
        /* <DEDUP_REMOVED lines=22> */
[----:B------:R-:W-:Y:S02]  /*2100*/  SHF.R.S32.HI R6, RZ, 0x3, R6 ;  /* 0x00000003ff067819 */ /* 0x000fe40000011406 */
[----:B------:R-:W-:Y:S02]  /*2110*/  IADD3 R7, PT, PT, R176, -R7, RZ ;  /* 0x80000007b0077210 */ /* 0x000fe40007ffe0ff */
        /* <DEDUP_REMOVED lines=11> */
.L_x_3182:
[----:B------:R-:W-:Y:S05]  /*21d0*/  BSYNC.RECONVERGENT B0 ;  /* 0x0000000000007941 */ /* 0x000fea0003800200 */
.L_x_3181:
        /* <DEDUP_REMOVED lines=31> */
[----:B------:R-:W-:Y:S02]  /*23d0*/  ISETP.GE.U32.AND P2, PT, R7, R20, PT ;  /* 0x000000140700720c */ /* 0x000fe40003f46070 */
[----:B------:R-:W-:-:S04]  /*23e0*/  SHF.R.S32.HI R7, RZ, 0x1f, R174 ;  /* 0x0000001fff077819 */ /* 0x000fc800000114ae */
[----:B------:R-:W-:-:S04]  /*23f0*/  LEA.HI R6, R7, R174, RZ, 0x3 ;  /* 0x000000ae07067211 */ /* 0x000fc800078f18ff */
[----:B------:R-:W-:-:S03]  /*2400*/  LOP3.LUT R7, R6, 0xfffffff8, RZ, 0xc0, !PT ;  /* 0xfffffff806077812 */ /* 0x000fc600078ec0ff */
[----:B------:R-:W-:Y:S01]  /*2410*/  @P2 VIADD R22, R22, 0x1 ;  /* 0x0000000116162836 */ /* 0x000fe20000000000 */
        /* <DEDUP_REMOVED lines=12> */
.L_x_3184:
[----:B------:R-:W-:Y:S05]  /*24e0*/  BSYNC.RECONVERGENT B0 ;  /* 0x0000000000007941 */ /* 0x000fea0003800200 */
.L_x_3183:
        /* <DEDUP_REMOVED lines=49> */
.L_x_3186:
[----:B------:R-:W-:Y:S05]  /*2800*/  BSYNC.RECONVERGENT B0 ;  /* 0x0000000000007941 */ /* 0x000fea0003800200 */
.L_x_3185:
        /* <DEDUP_REMOVED lines=49> */
.L_x_3188:
[----:B------:R-:W-:Y:S05]  /*2b20*/  BSYNC.RECONVERGENT B0 ;  /* 0x0000000000007941 */ /* 0x000fea0003800200 */
.L_x_3187:
        /* <DEDUP_REMOVED lines=72> */
.L_x_3190:
[----:B------:R-:W-:Y:S05]  /*2fb0*/  BSYNC.RECONVERGENT B0 ;  /* 0x0000000000007941 */ /* 0x000fea0003800200 */
.L_x_3189:
        /* <DEDUP_REMOVED lines=48> */
.L_x_3192:
[----:B------:R-:W-:Y:S05]  /*32c0*/  BSYNC.RECONVERGENT B0 ;  /* 0x0000000000007941 */ /* 0x000fea0003800200 */
.L_x_3191:
        /* <DEDUP_REMOVED lines=50> */
.L_x_3194:
[----:B------:R-:W-:Y:S05]  /*35f0*/  BSYNC.RECONVERGENT B0 ;  /* 0x0000000000007941 */ /* 0x000fea0003800200 */
.L_x_3193:
        /* <DEDUP_REMOVED lines=50> */
.L_x_3196:
[----:B------:R-:W-:Y:S05]  /*3920*/  BSYNC.RECONVERGENT B0 ;  /* 0x0000000000007941 */ /* 0x000fea0003800200 */
.L_x_3195:
[----:B------:R-:W-:Y:S01]  /*3930*/  IMAD.SHL.U32 R10, R10, 0x2, RZ ;  /* 0x000000020a0a7824 */ /* 0x000fe200078e00ff */
[----:B------:R-:W-:Y:S01]  /*3940*/  LOP3.LUT R3, RZ, 0x4, R2, 0x44, !PT ;  /* 0x00000004ff037812 */ /* 0x000fe200078e4402 */
[----:B------:R-:W-:Y:S01]  /*3950*/  VIADD R18, R18, 0x1f ;  /* 0x0000001f12127836 */ /* 0x000fe20000000000 */
[----:B---3--:R-:W-:Y:S01]  /*3960*/  IADD3 R9, PT, PT, R209, R178, R5 ;  /* 0x000000b2d1097210 */ /* 0x008fe20007ffe005 */
[--C-:B------:R-:W-:Y:S01]  /*3970*/  IMAD R199, R199, 0x10, R200.reuse ;  /* 0x00000010c7c77824 */ /* 0x100fe200078e02c8 */
[----:B------:R-:W-:Y:S02]  /*3980*/  ISETP.NE.U32.AND P1, PT, R10, RZ, PT ;  /* 0x000000ff0a00720c */ /* 0x000fe40003f25070 */
[----:B------:R-:W-:Y:S02]  /*3990*/  CS2R R102, SRZ ;  /* 0x0000000000667805 */ /* 0x000fe4000001ff00 */
[----:B------:R-:W-:Y:S01]  /*39a0*/  ISETP.GE.AND P0, PT, R18, 0x20, PT ;  /* 0x000000201200780c */ /* 0x000fe20003f06270 */
[----:B------:R-:W-:Y:S01]  /*39b0*/  IMAD R9, R9, 0x10, R200 ;  /* 0x0000001009097824 */ /* 0x000fe200078e02c8 */
[----:B------:R-:W-:Y:S01]  /*39c0*/  SHF.R.S32.HI R229, RZ, 0x1f, R18 ;  /* 0x0000001fffe57819 */ /* 0x000fe20000011412 */
[----:B------:R-:W-:Y:S01]  /*39d0*/  IMAD R0, R0, 0x10, R199 ;  /* 0x0000001000007824 */ /* 0x000fe200078e02c7 */
[----:B------:R-:W-:Y:S01]  /*39e0*/  CS2R R100, SRZ ;  /* 0x0000000000647805 */ /* 0x000fe2000001ff00 */
[----:B------:R-:W-:Y:S01]  /*39f0*/  IMAD.IADD R164, R198, 0x1, R9 ;  /* 0x00000001c6a47824 */ /* 0x000fe200078e0209 */
[----:B------:R-:W-:-:S02]  /*3a00*/  LEA.HI R229, R229, R18, RZ, 0x5 ;  /* 0x00000012e5e57211 */ /* 0x000fc400078f28ff */
[----:B------:R-:W-:Y:S02]  /*3a10*/  CS2R R98, SRZ ;  /* 0x0000000000627805 */ /* 0x000fe4000001ff00 */
[----:B------:R-:W-:Y:S02]  /*3a20*/  CS2R R96, SRZ ;  /* 0x0000000000607805 */ /* 0x000fe4000001ff00 */
[----:B------:R-:W-:Y:S02]  /*3a30*/  CS2R R38, SRZ ;  /* 0x0000000000267805 */ /* 0x000fe4000001ff00 */
[----:B------:R-:W-:Y:S01]  /*3a40*/  CS2R R36, SRZ ;  /* 0x0000000000247805 */ /* 0x000fe2000001ff00 */
[----:B------:R-:W-:Y:S01]  /*3a50*/  @!PT LDS RZ, [RZ] ;  /* 0x00000000fffff984 */ /* 0x000fe20000000800 */
[----:B------:R-:W-:Y:S01]  /*3a60*/  @!PT LDS RZ, [RZ] ;  /* 0x00000000fffff984 */ /* 0x000fe20000000800 */
[----:B------:R-:W-:Y:S01]  /*3a70*/  @!PT LDS RZ, [RZ] ;  /* 0x00000000fffff984 */ /* 0x000fe20000000800 */
        /* <DEDUP_REMOVED lines=27> */
[----:B---3--:R-:W-:Y:S01]  /*3c30*/  LOP3.LUT R7, R15, 0x2, RZ, 0xfc, !PT ;  /* 0x000000020f077812 */ /* 0x008fe200078efcff */
[----:B------:R-:W-:-:S06]  /*3c40*/  DEPBAR.LE SB0, 0x2 ;  /* 0x000080800000791a */ /* 0x000fcc0000000000 */
[----:B------:R-:W-:Y:S05]  /*3c50*/  WARPSYNC.ALL ;  /* 0x0000000000007948 */ /* 0x000fea0003800000 */
[----:B------:R-:W-:Y:S01]  /*3c60*/  BAR.SYNC.DEFER_BLOCKING 0x0 ;  /* 0x0000000000007b1d */ /* 0x000fe20000010000 */
[----:B------:R-:W-:Y:S02]  /*3c70*/  LOP3.LUT R170, R7, 0x3, R2, 0x78, !PT ;  /* 0x0000000307aa7812 */ /* 0x000fe400078e7802 */
[----:B------:R-:W-:Y:S02]  /*3c80*/  CS2R R20, SRZ ;  /* 0x0000000000147805 */ /* 0x000fe4000001ff00 */
[----:B------:R-:W-:-:S02]  /*3c90*/  IADD3 R7, PT, PT, R209, R178, R3 ;  /* 0x000000b2d1077210 */ /* 0x000fc40007ffe003 */
[----:B------:R-:W-:Y:S02]  /*3ca0*/  CS2R R118, SRZ ;  /* 0x0000000000767805 */ /* 0x000fe4000001ff00 */
[CC--:B------:R-:W-:Y:S02]  /*3cb0*/  IADD3 R5, PT, PT, R209.reuse, R170.reuse, R5 ;  /* 0x000000aad1057210 */ /* 0x0c0fe40007ffe005 */
[----:B------:R-:W-:Y:S02]  /*3cc0*/  CS2R R116, SRZ ;  /* 0x0000000000747805 */ /* 0x000fe4000001ff00 */
        /* <DEDUP_REMOVED lines=48> */
[----:B------:R-:W-:Y:S01]  /*3fd0*/  LOP3.LUT R133, R168, 0x1, R133, 0x78, !PT ;  /* 0x00000001a8857812 */ /* 0x000fe200078e7885 */
[----:B------:R-:W5:Y:S01]  /*3fe0*/  S2UR UR4, SR_CgaCtaId ;  /* 0x00000000000479c3 */ /* 0x000f620000008800 */
[--C-:B------:R-:W-:Y:S01]  /*3ff0*/  LOP3.LUT R180, R178, 0x4, R2.reuse, 0xf8, !PT ;  /* 0x00000004b2b47812 */ /* 0x100fe200078ef802 */
[----:B------:R-:W2:Y:S01]  /*4000*/  LDCU UR5, c[0x0][0x3d8] ;  /* 0x00007b00ff0577ac */ /* 0x000ea20008000800 */
[--C-:B------:R-:W-:Y:S01]  /*4010*/  LOP3.LUT R172, R170, 0x4, R2.reuse, 0xf8, !PT ;  /* 0x00000004aaac7812 */ /* 0x100fe200078ef802 */
[----:B------:R-:W-:Y:S01]  /*4020*/  VIADD R199, R199, 0x8000 ;  /* 0x00008000c7c77836 */ /* 0x000fe20000000000 */
[--C-:B------:R-:W-:Y:S01]  /*4030*/  LOP3.LUT R178, R178, 0x4, R2.reuse, 0xf4, !PT ;  /* 0x00000004b2b27812 */ /* 0x100fe200078ef402 */
[----:B------:R-:W-:Y:S01]  /*4040*/  UMOV UR6, 0x400 ;  /* 0x0000040000067882 */ /* 0x000fe20000000000 */
[----:B------:R-:W-:Y:S01]  /*4050*/  LOP3.LUT R170, R170, 0x4, R2, 0xf4, !PT ;  /* 0x00000004aaaa7812 */ /* 0x000fe200078ef402 */
[----:B------:R-:W3:Y:S01]  /*4060*/  LDC.64 R206, c[0x0][0x3c0] ;  /* 0x0000f000ffce7b82 */ /* 0x000ee20000000a00 */
[----:B------:R-:W-:Y:S01]  /*4070*/  SHF.R.S32.HI R177, RZ, 0x1f, R176 ;  /* 0x0000001fffb17819 */ /* 0x000fe200000114b0 */
[----:B------:R-:W-:Y:S01]  /*4080*/  VIADD R225, R225, 0x40 ;  /* 0x00000040e1e17836 */ /* 0x000fe20000000000 */
[----:B------:R-:W-:Y:S01]  /*4090*/  SHF.R.S32.HI R175, RZ, 0x1f, R174 ;  /* 0x0000001fffaf7819 */ /* 0x000fe200000114ae */
[----:B------:R-:W-:Y:S01]  /*40a0*/  IMAD.MOV.U32 R221, RZ, RZ, RZ ;  /* 0x000000ffffdd7224 */ /* 0x000fe200078e00ff */
[----:B------:R-:W-:Y:S01]  /*40b0*/  SHF.R.S32.HI R171, RZ, 0x1f, R134 ;  /* 0x0000001fffab7819 */ /* 0x000fe20000011486 */
[----:B------:R-:W-:Y:S01]  /*40c0*/  UMOV UR13, 0x6000 ;  /* 0x00006000000d7882 */ /* 0x000fe20000000000 */
[C---:B------:R-:W-:Y:S01]  /*40d0*/  LOP3.LUT R135, R209.reuse, R180, RZ, 0xfc, !PT ;  /* 0x000000b4d1877212 */ /* 0x040fe200078efcff */
[----:B------:R-:W3:Y:S01]  /*40e0*/  LDC.64 R204, c[0x0][0x3c8] ;  /* 0x0000f200ffcc7b82 */ /* 0x000ee20000000a00 */
[C---:B------:R-:W-:Y:S01]  /*40f0*/  LOP3.LUT R3, R209.reuse, R178, RZ, 0xfc, !PT ;  /* 0x000000b2d1037212 */ /* 0x040fe200078efcff */
[----:B------:R-:W-:Y:S01]  /*4100*/  UMOV UR12, 0x180 ;  /* 0x00000180000c7882 */ /* 0x000fe20000000000 */
[----:B------:R-:W-:Y:S01]  /*4110*/  LOP3.LUT R103, R209, R170, RZ, 0xfc, !PT ;  /* 0x000000aad1677212 */ /* 0x000fe200078efcff */
[--C-:B------:R-:W-:Y:S01]  /*4120*/  IMAD R197, R135, 0x10, R200.reuse ;  /* 0x0000001087c57824 */ /* 0x100fe200078e02c8 */
[----:B------:R-:W-:Y:S01]  /*4130*/  LEA.HI R170, R175, R174, RZ, 0x3 ;  /* 0x000000aeafaa7211 */ /* 0x000fe200078f18ff */
[----:B------:R-:W-:Y:S01]  /*4140*/  IMAD R3, R3, 0x10, R200 ;  /* 0x0000001003037824 */ /* 0x000fe200078e02c8 */
[----:B------:R-:W-:Y:S01]  /*4150*/  ISETP.NE.AND P0, PT, R229, RZ, PT ;  /* 0x000000ffe500720c */ /* 0x000fe20003f05270 */
[----:B------:R-:W-:Y:S01]  /*4160*/  IMAD.MOV.U32 R135, RZ, RZ, R167 ;  /* 0x000000ffff877224 */ /* 0x000fe200078e00a7 */
[----:B------:R-:W-:Y:S01]  /*4170*/  LOP3.LUT R219, R170, 0xfffffff8, RZ, 0xc0, !PT ;  /* 0xfffffff8aadb7812 */ /* 0x000fe200078ec0ff */
[----:B-----5:R-:W-:Y:S01]  /*4180*/  ULEA UR4, UR4, UR6, 0x18 ;  /* 0x0000000604047291 */ /* 0x020fe2000f8ec0ff */
[----:B------:R-:W-:Y:S01]  /*4190*/  SHF.R.S32.HI R227, RZ, 0x3, R170 ;  /* 0x00000003ffe37819 */ /* 0x000fe200000114aa */
[----:B--2---:R-:W-:Y:S01]  /*41a0*/  USHF.L.U32 UR8, UR5, 0x1, URZ ;  /* 0x0000000105087899 */ /* 0x004fe200080006ff */
[----:B------:R-:W-:Y:S01]  /*41b0*/  SEL R223, R223, RZ, P0 ;  /* 0x000000ffdfdf7207 */ /* 0x000fe20000000000 */
[C---:B-1----:R-:W-:Y:S01]  /*41c0*/  IMAD.SHL.U32 R168, R0.reuse, 0x4, RZ ;  /* 0x0000000400a87824 */ /* 0x042fe200078e00ff */
[----:B------:R-:W-:Y:S01]  /*41d0*/  SHF.R.U32.HI R169, RZ, 0x3, R0 ;  /* 0x00000003ffa97819 */ /* 0x000fe20000011600 */
[----:B------:R-:W-:Y:S01]  /*41e0*/  IMAD.SHL.U32 R173, R0, 0x40, RZ ;  /* 0x0000004000ad7824 */ /* 0x000fe200078e00ff */
[----:B------:R-:W-:Y:S01]  /*41f0*/  SEL R222, R222, RZ, P0 ;  /* 0x000000ffdede7207 */ /* 0x000fe20000000000 */
[----:B------:R-:W-:Y:S01]  /*4200*/  IMAD.IADD R219, R174, 0x1, -R219 ;  /* 0x00000001aedb7824 */ /* 0x000fe200078e0adb */
[C---:B------:R-:W-:Y:S01]  /*4210*/  LOP3.LUT R169, R0.reuse, 0x3, R169, 0x48, !PT ;  /* 0x0000000300a97812 */ /* 0x040fe200078e48a9 */
[----:B------:R-:W-:Y:S01]  /*4220*/  IMAD.SHL.U32 R0, R0, 0x20, RZ ;  /* 0x0000002000007824 */ /* 0x000fe200078e00ff */
[----:B------:R-:W-:Y:S01]  /*4230*/  LOP3.LUT R168, R133, 0x4, R168, 0xf8, !PT ;  /* 0x0000000485a87812 */ /* 0x000fe200078ef8a8 */
[----:B------:R-:W-:Y:S01]  /*4240*/  IMAD.SHL.U32 R227, R227, 0x4, RZ ;  /* 0x00000004e3e37824 */ /* 0x000fe200078e00ff */
[----:B------:R-:W-:Y:S01]  /*4250*/  LOP3.LUT R173, R173, 0xf800, RZ, 0xc0, !PT ;  /* 0x0000f800adad7812 */ /* 0x000fe200078ec0ff */
[----:B------:R-:W-:Y:S01]  /*4260*/  IMAD R219, R208, R219, RZ ;  /* 0x000000dbd0db7224 */ /* 0x000fe200078e02ff */
[----:B------:R-:W-:Y:S01]  /*4270*/  LOP3.LUT R2, R169, 0x4, R2, 0xf8, !PT ;  /* 0x00000004a9027812 */ /* 0x000fe200078ef802 */
[----:B------:R-:W-:Y:S01]  /*4280*/  USHF.L.U32 UR7, UR5, 0x1, URZ ;  /* 0x0000000105077899 */ /* 0x000fe200080006ff */
[----:B------:R-:W-:Y:S01]  /*4290*/  SHF.R.S32.HI R169, RZ, 0x1f, R132 ;  /* 0x0000001fffa97819 */ /* 0x000fe20000011484 */
[----:B------:R-:W-:Y:S01]  /*42a0*/  USHF.L.U32 UR6, UR5, 0x1, URZ ;  /* 0x0000000105067899 */ /* 0x000fe200080006ff */
[----:B------:R-:W-:Y:S01]  /*42b0*/  LOP3.LUT R133, R209, R172, RZ, 0xfc, !PT ;  /* 0x000000acd1857212 */ /* 0x000fe200078efcff */
[----:B------:R-:W-:Y:S01]  /*42c0*/  USHF.L.U32 UR5, UR5, 0x1, URZ ;  /* 0x0000000105057899 */ /* 0x000fe200080006ff */
[----:B------:R-:W-:Y:S01]  /*42d0*/  LOP3.LUT R209, R168, 0xe0, R209, 0xf8, !PT ;  /* 0x000000e0a8d17812 */ /* 0x000fe200078ef8d1 */
[----:B------:R-:W-:Y:S01]  /*42e0*/  UMOV UR9, 0x3 ;  /* 0x0000000300097882 */ /* 0x000fe20000000000 */
[----:B------:R-:W-:Y:S01]  /*42f0*/  LOP3.LUT R173, R173, 0x300, R0, 0xf8, !PT ;  /* 0x00000300adad7812 */ /* 0x000fe200078ef800 */
[--C-:B------:R-:W-:Y:S01]  /*4300*/  IMAD R196, R133, 0x10, R200.reuse ;  /* 0x0000001085c47824 */ /* 0x100fe200078e02c8 */
[----:B------:R-:W-:Y:S01]  /*4310*/  LEA.HI R172, R177, R176, RZ, 0x3 ;  /* 0x000000b0b1ac7211 */ /* 0x000fe200078f18ff */
[----:B------:R-:W-:Y:S01]  /*4320*/  IMAD.MOV.U32 R133, RZ, RZ, R165 ;  /* 0x000000ffff857224 */ /* 0x000fe200078e00a5 */
[----:B------:R-:W-:Y:S01]  /*4330*/  LEA.HI R168, R171, R134, RZ, 0x3 ;  /* 0x00000086aba87211 */ /* 0x000fe200078f18ff */
[----:B------:R-:W-:Y:S01]  /*4340*/  IMAD R173, R2, 0x10, R173 ;  /* 0x0000001002ad7824 */ /* 0x000fe200078e02ad */
[----:B------:R-:W-:Y:S01]  /*4350*/  LEA.HI R0, R169, R132, RZ, 0x3 ;  /* 0x00000084a9007211 */ /* 0x000fe200078f18ff */
[----:B------:R-:W-:Y:S01]  /*4360*/  IMAD R2, R103, 0x10, R200 ;  /* 0x0000001067027824 */ /* 0x000fe200078e02c8 */
[----:B------:R-:W-:Y:S01]  /*4370*/  LOP3.LUT R171, R172, 0xfffffff8, RZ, 0xc0, !PT ;  /* 0xfffffff8acab7812 */ /* 0x000fe200078ec0ff */
[----:B------:R-:W-:Y:S01]  /*4380*/  IMAD.IADD R215, R200, 0x1, R173 ;  /* 0x00000001c8d77824 */ /* 0x000fe200078e02ad */
[----:B------:R-:W-:Y:S01]  /*4390*/  LOP3.LUT R169, R168, 0xfffffff8, RZ, 0xc0, !PT ;  /* 0xfffffff8a8a97812 */ /* 0x000fe200078ec0ff */
[----:B------:R-:W-:Y:S01]  /*43a0*/  IMAD.MOV.U32 R103, RZ, RZ, RZ ;  /* 0x000000ffff677224 */ /* 0x000fe200078e00ff */
[----:B------:R-:W-:Y:S01]  /*43b0*/  LOP3.LUT R217, R0, 0xfffffff8, RZ, 0xc0, !PT ;  /* 0xfffffff800d97812 */ /* 0x000fe200078ec0ff */
[----:B------:R-:W-:Y:S01]  /*43c0*/  IMAD.IADD R171, R176, 0x1, -R171 ;  /* 0x00000001b0ab7824 */ /* 0x000fe200078e0aab */
[----:B------:R-:W-:Y:S01]  /*43d0*/  SHF.R.S32.HI R224, RZ, 0x3, R0 ;  /* 0x00000003ffe07819 */ /* 0x000fe20000011400 */
[----:B------:R-:W-:Y:S01]  /*43e0*/  IMAD.SHL.U32 R0, R209, 0x10, RZ ;  /* 0x00000010d1007824 */ /* 0x000fe200078e00ff */
[----:B------:R-:W-:Y:S01]  /*43f0*/  SHF.R.S32.HI R228, RZ, 0x3, R172 ;  /* 0x00000003ffe47819 */ /* 0x000fe200000114ac */
[----:B------:R-:W-:Y:S01]  /*4400*/  IMAD.IADD R169, R134, 0x1, -R169 ;  /* 0x0000000186a97824 */ /* 0x000fe200078e0aa9 */
[----:B------:R-:W-:Y:S01]  /*4410*/  SHF.R.S32.HI R226, RZ, 0x3, R168 ;  /* 0x00000003ffe27819 */ /* 0x000fe200000114a8 */
[----:B------:R-:W-:Y:S01]  /*4420*/  IMAD.IADD R217, R132, 0x1, -R217 ;  /* 0x0000000184d97824 */ /* 0x000fe200078e0ad9 */
[----:B------:R-:W-:Y:S01]  /*4430*/  LOP3.LUT R0, R0, 0x20, RZ, 0x3c, !PT ;  /* 0x0000002000007812 */ /* 0x000fe200078e3cff */
[----:B------:R-:W-:-:S02]  /*4440*/  IMAD.MOV.U32 R132, RZ, RZ, R164 ;  /* 0x000000ffff847224 */ /* 0x000fc400078e00a4 */
[----:B------:R-:W-:Y:S02]  /*4450*/  IMAD.MOV.U32 R134, RZ, RZ, R166 ;  /* 0x000000ffff867224 */ /* 0x000fe400078e00a6 */
[----:B------:R-:W-:Y:S02]  /*4460*/  IMAD.SHL.U32 R228, R228, 0x4, RZ ;  /* 0x00000004e4e47824 */ /* 0x000fe400078e00ff */
[----:B------:R-:W-:Y:S02]  /*4470*/  IMAD.SHL.U32 R226, R226, 0x4, RZ ;  /* 0x00000004e2e27824 */ /* 0x000fe400078e00ff */
[----:B------:R-:W-:Y:S02]  /*4480*/  IMAD.SHL.U32 R224, R224, 0x4, RZ ;  /* 0x00000004e0e07824 */ /* 0x000fe400078e00ff */
[C---:B------:R-:W-:Y:S02]  /*4490*/  IMAD R220, R208.reuse, R171, RZ ;  /* 0x000000abd0dc7224 */ /* 0x040fe400078e02ff */
[----:B------:R-:W-:-:S02]  /*44a0*/  IMAD R218, R208, R169, RZ ;  /* 0x000000a9d0da7224 */ /* 0x000fc400078e02ff */
[----:B---3--:R-:W-:-:S07]  /*44b0*/  IMAD R217, R208, R217, RZ ;  /* 0x000000d9d0d97224 */ /* 0x008fce00078e02ff */
.L_x_3206:
[C---:B--2---:R-:W-:Y:S01]  /*44c0*/  HMMA.16816.F32 R4, R132.reuse, R136, R4 ;  /* 0x000000888404723c */ /* 0x044fe20000001804 */
[----:B------:R-:W-:Y:S04]  /*44d0*/  BSSY.RECONVERGENT B0, `(.L_x_3198) ;  /* 0x0000062000007945 */ /* 0x000fe80003800200 */
[--C-:B------:R-:W-:Y:S01]  /*44e0*/  IMAD.IADD R164, R197, 0x1, R198.reuse ;  /* 0x00000001c5a47824 */ /* 0x100fe200078e02c6 */
[----:B------:R-:W-:Y:S01]  /*44f0*/  IADD3 R230, PT, PT, R215, UR13, RZ ;  /* 0x0000000dd7e67c10 */ /* 0x000fe2000fffe0ff */
[--C-:B------:R-:W-:Y:S01]  /*4500*/  IMAD.IADD R184, R196, 0x1, R198.reuse ;  /* 0x00000001c4b87824 */ /* 0x100fe200078e02c6 */
[C---:B------:R-:W-:Y:S03]  /*4510*/  HMMA.16816.F32 R8, R132.reuse, R138, R8 ;  /* 0x0000008a8408723c */ /* 0x040fe60000001808 */
[----:B-1----:R-:W1:Y:S01]  /*4520*/  LDSM.16.MT88.4 R164, [R164+0x1000] ;  /* 0x00100000a4a4783b */ /* 0x002e620000004200 */
        /* <DEDUP_REMOVED lines=15> */
[----:B------:R-:W-:Y:S02]  /*4620*/  @P1 IMAD.MOV.U32 R232, RZ, RZ, R211 ;  /* 0x000000ffffe81224 */ /* 0x000fe400078e00d3 */
[--C-:B------:R-:W-:Y:S02]  /*4630*/  @P1 IMAD.MOV.U32 R233, RZ, RZ, R210.reuse ;  /* 0x000000ffffe91224 */ /* 0x100fe400078e00d2 */
        /* <DEDUP_REMOVED lines=16> */
[----:B---3--:R-:W-:Y:S01]  /*4740*/  @P0 MOV R232, R211 ;  /* 0x000000d300e80202 */ /* 0x008fe20000000f00 */
[----:B------:R-:W-:Y:S04]  /*4750*/  @P0 IMAD.MOV.U32 R233, RZ, RZ, R210 ;  /* 0x000000ffffe90224 */ /* 0x000fe800078e00d2 */
[C---:B------:R-:W-:Y:S01]  /*4760*/  HMMA.16816.F32 R56, R152.reuse, R140, R56 ;  /* 0x0000008c9838723c */ /* 0x040fe20000001838 */
[----:B--2---:R2:W-:Y:S02]  /*4770*/  @P0 LDGSTS.E.BYPASS.LTC128B.128 [R230+0x80], desc[UR36][R232.64+0x80] ;  /* 0x00080080e8e60fae */ /* 0x0045e4000b981a24 */
[----:B------:R-:W-:Y:S05]  /*4780*/  ISETP.NE.U32.AND P0, PT, R216, 0x1, PT ;  /* 0x00000001d800780c */ /* 0x000fea0003f05070 */
[C---:B------:R-:W-:Y:S08]  /*4790*/  HMMA.16816.F32 R60, R152.reuse, R138, R60 ;  /* 0x0000008a983c723c */ /* 0x040ff0000000183c */
[-C--:B------:R-:W-:Y:S08]  /*47a0*/  HMMA.16816.F32 R64, R152, R136.reuse, R64 ;  /* 0x000000889840723c */ /* 0x080ff00000001840 */
[C---:B------:R-:W-:Y:S01]  /*47b0*/  HMMA.16816.F32 R68, R156.reuse, R136, R68 ;  /* 0x000000889c44723c */ /* 0x040fe20000001844 */
[----:B--2---:R-:W-:Y:S07]  /*47c0*/  CS2R R230, SRZ ;  /* 0x0000000000e67805 */ /* 0x004fee000001ff00 */
        /* <DEDUP_REMOVED lines=50> */
.L_x_3199:
[----:B------:R-:W-:Y:S05]  /*4af0*/  BSYNC.RECONVERGENT B0 ;  /* 0x0000000000007941 */ /* 0x000fea0003800200 */
.L_x_3198:
[----:B------:R-:W-:Y:S01]  /*4b00*/  R2P PR, R223, 0x3 ;  /* 0x00000003df007804 */ /* 0x000fe20000000000 */
[----:B------:R-:W2:Y:S01]  /*4b10*/  S2R R134, SR_TID.X ;  /* 0x0000000000867919 */ /* 0x000ea20000002100 */
[----:B------:R-:W-:Y:S01]  /*4b20*/  IMAD.U32 R200, RZ, RZ, UR4 ;  /* 0x00000004ffc87e24 */ /* 0x000fe2000f8e00ff */
[----:B------:R-:W-:Y:S01]  /*4b30*/  BSSY.RECONVERGENT B0, `(.L_x_3200) ;  /* 0x0000032000007945 */ /* 0x000fe20003800200 */
[----:B--2---:R-:W-:Y:S04]  /*4b40*/  LOP3.LUT R132, R134, 0xffff, RZ, 0xc0, !PT ;  /* 0x0000ffff86847812 */ /* 0x004fe800078ec0ff */
        /* <DEDUP_REMOVED lines=48> */
.L_x_3201:
[----:B------:R-:W-:Y:S05]  /*4e50*/  BSYNC.RECONVERGENT B0 ;  /* 0x0000000000007941 */ /* 0x000fea0003800200 */
.L_x_3200:
        /* <DEDUP_REMOVED lines=26> */
[----:B------:R-:W-:Y:S01]  /*5000*/  VIADD R233, R141, UR12 ;  /* 0x0000000c8de97c36 */ /* 0x000fe20008000000 */
        /* <DEDUP_REMOVED lines=13> */
[-C--:B---3--:R-:W-:Y:S04]  /*50e0*/  IABS R136, R208.reuse ;  /* 0x000000d000887213 */ /* 0x088fe80000000000 */
        /* <DEDUP_REMOVED lines=32> */
.L_x_3203:
[----:B------:R-:W-:Y:S05]  /*52f0*/  BSYNC.RECONVERGENT B0 ;  /* 0x0000000000007941 */ /* 0x000fea0003800200 */
.L_x_3202:
[----:B------:R-:W-:Y:S01]  /*5300*/  SHF.R.U32.HI R134, RZ, 0x2, R223 ;  /* 0x00000002ff867819 */ /* 0x000fe200000116df */
[----:B------:R-:W-:Y:S01]  /*5310*/  BSSY.RECONVERGENT B0, `(.L_x_3204) ;  /* 0x000002c000007945 */ /* 0x000fe20003800200 */
[----:B--2---:R-:W-:Y:S02]  /*5320*/  CS2R R230, SRZ ;  /* 0x0000000000e67805 */ /* 0x004fe4000001ff00 */
        /* <DEDUP_REMOVED lines=9> */
[-C--:B---3--:R-:W-:Y:S04]  /*53c0*/  IABS R136, R208.reuse ;  /* 0x000000d000887213 */ /* 0x088fe80000000000 */
        /* <DEDUP_REMOVED lines=32> */
.L_x_3205:
[----:B------:R-:W-:Y:S05]  /*55d0*/  BSYNC.RECONVERGENT B0 ;  /* 0x0000000000007941 */ /* 0x000fea0003800200 */
.L_x_3204:
        /* <DEDUP_REMOVED lines=12> */
[----:B------:R-:W-:Y:S01]  /*56a0*/  USEL UR9, UR9, URZ, UP0 ;  /* 0x000000ff09097287 */ /* 0x000fe20008000000 */
[C---:B------:R-:W-:Y:S02]  /*56b0*/  HMMA.16816.F32 R12, R164.reuse, R172, R12 ;  /* 0x000000aca40c723c */ /* 0x040fe4000000180c */
[----:B------:R-:W-:Y:S02]  /*56c0*/  @UP0 UIADD3 UR11, UPT, UPT, UR13, 0x2000, URZ ;  /* 0x000020000d0b0890 */ /* 0x000fe4000fffe0ff */
[----:B------:R-:W-:Y:S04]  /*56d0*/  @UP0 UIADD3 UR10, UPT, UPT, UR12, 0x80, URZ ;  /* 0x000000800c0a0890 */ /* 0x000fe8000fffe0ff */
[C---:B------:R-:W-:Y:S01]  /*56e0*/  HMMA.16816.F32 R16, R164.reuse, R174, R16 ;  /* 0x000000aea410723c */ /* 0x040fe20000001810 */
[----:B------:R-:W-:Y:S01]  /*56f0*/  @!PT LDS RZ, [RZ] ;  /* 0x00000000fffff984 */ /* 0x000fe20000000800 */
[----:B------:R-:W-:Y:S01]  /*5700*/  @!PT LDS RZ, [RZ] ;  /* 0x00000000fffff984 */ /* 0x000fe20000000800 */
[----:B------:R-:W-:Y:S01]  /*5710*/  @!PT LDS RZ, [RZ] ;  /* 0x00000000fffff984 */ /* 0x000fe20000000800 */
[----:B------:R3:W-:Y:S01]  /*5720*/  @P0 LDGSTS.E.BYPASS.LTC128B.128 [R233+0x9000], desc[UR36][R230.64] ;  /* 0x09000000e6e90fae */ /* 0x0007e2000b981a24 */
[----:B------:R-:W-:Y:S01]  /*5730*/  UMOV UR13, UR11 ;  /* 0x0000000b000d7c82 */ /* 0x000fe20008000000 */
[----:B------:R-:W-:Y:S01]  /*5740*/  @!P1 IADD3 R232, PT, PT, R199, -0x180, RZ ;  /* 0xfffffe80c7e89810 */ /* 0x000fe20007ffe0ff */
[----:B------:R-:W-:Y:S01]  /*5750*/  UMOV UR12, UR10 ;  /* 0x0000000a000c7c82 */ /* 0x000fe20008000000 */
[----:B------:R-:W-:Y:S02]  /*5760*/  @!P1 IMAD.MOV.U32 R221, RZ, RZ, RZ ;  /* 0x000000ffffdd9224 */ /* 0x000fe400078e00ff */
[-C--:B------:R-:W-:Y:S01]  /*5770*/  MOV R199, R232.reuse ;  /* 0x000000e800c77202 */ /* 0x080fe20000000f00 */
[C---:B------:R-:W-:Y:S01]  /*5780*/  HMMA.16816.F32 R20, R164.reuse, R176, R20 ;  /* 0x000000b0a414723c */ /* 0x040fe20000001814 */
[----:B------:R-:W0:Y:S07]  /*5790*/  LDGDEPBAR ;  /* 0x00000000000079af */ /* 0x000e2e0000000000 */
[C---:B------:R-:W-:Y:S08]  /*57a0*/  HMMA.16816.F32 R24, R164.reuse, R178, R24 ;  /* 0x000000b2a418723c */ /* 0x040ff00000001818 */
[C---:B------:R-:W-:Y:S03]  /*57b0*/  HMMA.16816.F32 R28, R164.reuse, R180, R28 ;  /* 0x000000b4a41c723c */ /* 0x040fe6000000181c */
[----:B---3--:R-:W-:Y:S01]  /*57c0*/  LEA R233, R209, R232, 0x4 ;  /* 0x000000e8d1e97211 */ /* 0x008fe200078e20ff */
[C---:B------:R-:W-:Y:S01]  /*57d0*/  VIADD R231, R198.reuse, 0x2000 ;  /* 0x00002000c6e77836 */ /* 0x040fe20000000000 */
[----:B------:R-:W-:Y:S01]  /*57e0*/  IADD3 R230, PT, PT, R229, -0x1, RZ ;  /* 0xffffffffe5e67810 */ /* 0x000fe20007ffe0ff */
[----:B------:R-:W-:Y:S02]  /*57f0*/  @!P1 VIADD R231, R198, 0xffffa000 ;  /* 0xffffa000c6e79836 */ /* 0x000fe40000000000 */
[-C--:B------:R-:W-:Y:S01]  /*5800*/  HMMA.16816.F32 R32, R164, R182.reuse, R32 ;  /* 0x000000b6a420723c */ /* 0x080fe20000001820 */
[----:B------:R-:W-:Y:S04]  /*5810*/  DEPBAR.LE SB0, 0x2 ;  /* 0x000080800000791a */ /* 0x000fe80000000000 */
[----:B------:R-:W-:Y:S01]  /*5820*/  BAR.SYNC.DEFER_BLOCKING 0x0 ;  /* 0x0000000000007b1d */ /* 0x000fe20000010000 */
[----:B------:R-:W-:Y:S01]  /*5830*/  IADD3 R236, PT, PT, R196, R231, RZ ;  /* 0x000000e7c4ec7210 */ /* 0x000fe20007ffe0ff */
[--C-:B------:R-:W-:Y:S01]  /*5840*/  IMAD.IADD R237, R197, 0x1, R231.reuse ;  /* 0x00000001c5ed7824 */ /* 0x100fe200078e02e7 */
[C---:B------:R-:W-:Y:S05]  /*5850*/  HMMA.16816.F32 R36, R184.reuse, R182, R36 ;  /* 0x000000b6b824723c */ /* 0x040fea0000001824 */
[--C-:B------:R-:W-:Y:S01]  /*5860*/  IMAD.IADD R235, R3, 0x1, R231.reuse ;  /* 0x0000000103eb7824 */ /* 0x100fe200078e02e7 */
[----:B------:R-:W-:Y:S01]  /*5870*/  ISETP.NE.AND P0, PT, R230, RZ, PT ;  /* 0x000000ffe600720c */ /* 0x000fe20003f05270 */
[--C-:B------:R-:W-:Y:S01]  /*5880*/  IMAD.IADD R234, R2, 0x1, R231.reuse ;  /* 0x0000000102ea7824 */ /* 0x100fe200078e02e7 */
[C---:B------:R-:W-:Y:S03]  /*5890*/  HMMA.16816.F32 R40, R184.reuse, R180, R40 ;  /* 0x000000b4b828723c */ /* 0x040fe60000001828 */
[----:B------:R-:W-:Y:S01]  /*58a0*/  IMAD.MOV.U32 R198, RZ, RZ, R231 ;  /* 0x000000ffffc67224 */ /* 0x000fe200078e00e7 */
[----:B------:R-:W-:Y:S02]  /*58b0*/  SEL R222, R222, RZ, P0 ;  /* 0x000000ffdede7207 */ /* 0x000fe40000000000 */
[----:B------:R-:W-:Y:S02]  /*58c0*/  SEL R223, R223, RZ, P0 ;  /* 0x000000ffdfdf7207 */ /* 0x000fe40000000000 */
[C---:B------:R-:W-:Y:S03]  /*58d0*/  HMMA.16816.F32 R44, R184.reuse, R178, R44 ;  /* 0x000000b2b82c723c */ /* 0x040fe6000000182c */
[----:B------:R-:W-:Y:S02]  /*58e0*/  ISETP.GT.AND P0, PT, R229, -0x2, PT ;  /* 0xfffffffee500780c */ /* 0x000fe40003f04270 */
[----:B------:R-:W-:Y:S03]  /*58f0*/  MOV R229, R230 ;  /* 0x000000e600e57202 */ /* 0x000fe60000000f00 */
[C---:B------:R-:W-:Y:S08]  /*5900*/  HMMA.16816.F32 R48, R184.reuse, R176, R48 ;  /* 0x000000b0b830723c */ /* 0x040ff00000001830 */
[C---:B------:R-:W-:Y:S08]  /*5910*/  HMMA.16816.F32 R52, R184.reuse, R174, R52 ;  /* 0x000000aeb834723c */ /* 0x040ff00000001834 */
[C---:B------:R-:W-:Y:S08]  /*5920*/  HMMA.16816.F32 R56, R184.reuse, R172, R56 ;  /* 0x000000acb838723c */ /* 0x040ff00000001838 */
[C---:B------:R-:W-:Y:S08]  /*5930*/  HMMA.16816.F32 R60, R184.reuse, R170, R60 ;  /* 0x000000aab83c723c */ /* 0x040ff0000000183c */
[-C--:B------:R-:W-:Y:S01]  /*5940*/  HMMA.16816.F32 R64, R184, R168.reuse, R64 ;  /* 0x000000a8b840723c */ /* 0x080fe20000001840 */
[----:B--2---:R1:W2:Y:S07]  /*5950*/  LDSM.16.MT88.4 R132, [R237] ;  /* 0x00000000ed84783b */ /* 0x0042ae0000004200 */
        /* <DEDUP_REMOVED lines=25> */
.L_x_3197:
        /* <DEDUP_REMOVED lines=15> */
.L_x_3207:
[----:B------:R-:W5:Y:S02]  /*5be0*/  LDCU.64 UR4, c[0x0][0x480] ;  /* 0x00009000ff0477ac */ /* 0x000f640008000a00 */
[----:B-----5:R-:W-:-:S04]  /*5bf0*/  UISETP.NE.U32.AND UP0, UPT, UR4, URZ, UPT ;  /* 0x000000ff0400728c */ /* 0x020fc8000bf05070 */
[----:B------:R-:W-:-:S09]  /*5c00*/  UISETP.NE.AND.EX UP0, UPT, UR5, URZ, UPT, UP0 ;  /* 0x000000ff0500728c */ /* 0x000fd2000bf05300 */
[----:B------:R-:W-:Y:S05]  /*5c10*/  BRA.U !UP0, `(.L_x_3209) ;  /* 0x00000001080c7547 */ /* 0x000fea000b800000 */
[----:B------:R-:W1:Y:S02]  /*5c20*/  LDC.64 R2, c[0x0][0x480] ;  /* 0x00012000ff027b82 */ /* 0x000e640000000a00 */
[----:B-1----:R1:W5:Y:S01]  /*5c30*/  LDG.E R0, desc[UR36][R2.64] ;  /* 0x0000002402007981 */ /* 0x002362000c1e1900 */
[----:B------:R-:W-:Y:S05]  /*5c40*/  BRA `(.L_x_3208) ;  /* 0x0000000000087947 */ /* 0x000fea0003800000 */
.L_x_3209:
[----:B------:R-:W1:Y:S02]  /*5c50*/  LDCU UR4, c[0x0][0x478] ;  /* 0x00008f00ff0477ac */ /* 0x000e640008000800 */
[----:B-1----:R-:W-:-:S07]  /*5c60*/  MOV R0, UR4 ;  /* 0x0000000400007c02 */ /* 0x002fce0008000f00 */
.L_x_3208:
        /* <DEDUP_REMOVED lines=11> */
.L_x_3210:
[----:B------:R-:W2:Y:S02]  /*5d20*/  LDCU.64 UR4, c[0x0][0x488] ;  /* 0x00009100ff0477ac */ /* 0x000ea40008000a00 */
[----:B--2---:R-:W-:-:S04]  /*5d30*/  UISETP.NE.U32.AND UP0, UPT, UR4, URZ, UPT ;  /* 0x000000ff0400728c */ /* 0x004fc8000bf05070 */
[----:B------:R-:W-:-:S09]  /*5d40*/  UISETP.NE.AND.EX UP0, UPT, UR5, URZ, UPT, UP0 ;  /* 0x000000ff0500728c */ /* 0x000fd2000bf05300 */
[----:B------:R-:W-:Y:S05]  /*5d50*/  BRA.U !UP0, `(.L_x_3212) ;  /* 0x00000001080c7547 */ /* 0x000fea000b800000 */
[----:B----4-:R-:W2:Y:S02]  /*5d60*/  LDC.64 R162, c[0x0][0x488] ;  /* 0x00012200ffa27b82 */ /* 0x010ea40000000a00 */
[----:B--2---:R2:W5:Y:S01]  /*5d70*/  LDG.E R162, desc[UR36][R162.64] ;  /* 0x00000024a2a27981 */ /* 0x004562000c1e1900 */
[----:B------:R-:W-:Y:S05]  /*5d80*/  BRA `(.L_x_3211) ;  /* 0x0000000000087947 */ /* 0x000fea0003800000 */
.L_x_3212:
[----:B------:R-:W4:Y:S02]  /*5d90*/  LDCU UR4, c[0x0][0x47c] ;  /* 0x00008f80ff0477ac */ /* 0x000f240008000800 */
[----:B----4-:R-:W-:-:S07]  /*5da0*/  MOV R162, UR4 ;  /* 0x0000000400a27c02 */ /* 0x010fce0008000f00 */
.L_x_3211:
        /* <DEDUP_REMOVED lines=39> */
.L_x_3213:
        /* <DEDUP_REMOVED lines=21> */
.L_x_3216:
        /* <DEDUP_REMOVED lines=17> */
.L_x_3215:
        /* <DEDUP_REMOVED lines=8> */
.L_x_3214:
        /* <DEDUP_REMOVED lines=34> */
[----:B---3--:R-:W-:Y:S01]  /*6520*/  ISETP.GE.AND P3, PT, R132, 0x2, PT ;  /* 0x000000028400780c */ /* 0x008fe20003f66270 */
[----:B--2---:R-:W-:Y:S01]  /*6530*/  IMAD.WIDE.U32 R142, R159, UR8, R142 ;  /* 0x000000089f8e7c25 */ /* 0x004fe2000f8e008e */
[----:B------:R-:W-:Y:S02]  /*6540*/  IADD3 R169, P2, PT, R134, R140, RZ ;  /* 0x0000008c86a97210 */ /* 0x000fe40007f5e0ff */
[----:B------:R-:W-:Y:S01]  /*6550*/  ISETP.NE.OR P3, PT, R139, RZ, !P3 ;  /* 0x000000ff8b00720c */ /* 0x000fe20005f65670 */
        /* <DEDUP_REMOVED lines=21> */
.L_x_3220:
[----:B------:R-:W-:Y:S05]  /*66b0*/  YIELD ;  /* 0x0000000000007946 */ /* 0x000fea0003800000 */
[----:B-1----:R-:W-:Y:S05]  /*66c0*/  @P2 BRA `(.L_x_3219) ;  /* 0x0000000000082947 */ /* 0x002fea0003800000 */
[----:B------:R1:W2:Y:S04]  /*66d0*/  LDG.E.STRONG.GPU R138, desc[UR36][R156.64] ;  /* 0x000000249c8a7981 */ /* 0x0002a8000c1ef900 */
[----:B--2---:R-:W-:Y:S01]  /*66e0*/  CCTL.IVALL ;  /* 0x00000000ff00798f */ /* 0x004fe20002000000 */
.L_x_3219:
[----:B------:R-:W-:Y:S01]  /*66f0*/  ISETP.NE.AND P1, PT, R138, UR5, PT ;  /* 0x000000058a007c0c */ /* 0x000fe2000bf25270 */
[----:B------:R-:W-:-:S12]  /*6700*/  WARPSYNC.ALL ;  /* 0x0000000000007948 */ /* 0x000fd80003800000 */
[----:B------:R-:W-:Y:S06]  /*6710*/  BAR.RED.AND.DEFER_BLOCKING 0x0, P1 ;  /* 0x0000000000007b1d */ /* 0x000fec0000814400 */
[----:B------:R-:W2:Y:S02]  /*6720*/  B2R.RESULT RZ, P1 ;  /* 0x0000000000ff731c */ /* 0x000ea40000024000 */
[----:B--2---:R-:W-:Y:S05]  /*6730*/  @P1 BRA `(.L_x_3220) ;  /* 0xfffffffc00dc1947 */ /* 0x004fea000383ffff */
.L_x_3218:
        /* <DEDUP_REMOVED lines=17> */
.L_x_3217:
        /* <DEDUP_REMOVED lines=733> */
.L_x_3221:
        /* <DEDUP_REMOVED lines=407> */
.L_x_3222:
        /* <DEDUP_REMOVED lines=22> */
.L_x_3172:
[----:B------:R-:W-:Y:S01]  /*b0f0*/  IMAD.MOV.U32 R13, RZ, RZ, R22 ;  /* 0x000000ffff0d7224 */ /* 0x000fe200078e0016 */
[----:B------:R-:W-:Y:S01]  /*b100*/  MOV R11, 0x1f ;  /* 0x0000001f000b7802 */ /* 0x000fe20000000f00 */
[----:B------:R-:W-:Y:S01]  /*b110*/  IMAD.MOV.U32 R12, RZ, RZ, RZ ;  /* 0x000000ffff0c7224 */ /* 0x000fe200078e00ff */
[----:B------:R-:W-:-:S07]  /*b120*/  MOV R15, 0xffffffff ;  /* 0xffffffff000f7802 */ /* 0x000fce0000000f00 */
[----:B------:R-:W-:Y:S05]  /*b130*/  WARPSYNC.COLLECTIVE R15, `(.L_x_3223) ;  /* 0x000000000f087348 */ /* 0x000fea0003c00000 */
[----:B------:R1:W2:Y:S02]  /*b140*/  SHFL.IDX P6, R14, R13, R12, R11 ;  /* 0x0000000c0d0e7389 */ /* 0x0002a400000c000b */
[----:B-12---:R-:W-:Y:S05]  /*b150*/  ENDCOLLECTIVE ;  /* 0x000000000000791b */ /* 0x006fea0003800000 */
.L_x_3223:
[----:B------:R-:W-:Y:S05]  /*b160*/  BRA `(.L_x_3224) ;  /* 0xffffff5800387947 */ /* 0x000fea000383ffff */
.L_x_3225:
        /* <DEDUP_REMOVED lines=9> */
.L_x_4338:


//--------------------- .text._ZN7cutlass7Kernel2INS_4gemm6kernel20DefaultGemmUniversalINS_6half_tENS_6layout11ColumnMajorELNS_16ComplexTransformE0ELi8ES4_S6_LS7_0ELi8ES4_NS5_8RowMajorEfNS_4arch15OpClassTensorOpENS9_4Sm80ENS1_9GemmShapeILi128ELi128ELi32EEENSC_ILi64ELi64ELi32EEENSC_ILi16ELi8ELi16EEENS_8epilogue6thread17LinearCombinationIS4_Li8EffLNSH_9ScaleType4KindE0ELNS_15FloatRoundStyleE2ES4_EENS1_11threadblock30GemmIdentityThreadblockSwizzleILi8EEELi4ENS9_13OpMultiplyAddELNS1_23SharedMemoryClearOptionE0ELb0ELb0ELb0ENS5_28Tensor5DPermute20314RowMajorILi16ELi3ELi8EEENS5_34Tensor4DPermute0213RowMajorInverseILi8ELi4EEENS5_9NoPermuteEvE10SelectBaseISP_vEEEEvNT_6ParamsE --------------------------
	.section	.text._ZN7cutlass7Kernel2INS_4gemm6kernel20DefaultGemmUniversalINS_6half_tENS_6layout11ColumnMajorELNS_16ComplexTransformE0ELi8ES4_S6_LS7_0ELi8ES4_NS5_8RowMajorEfNS_4arch15OpClassTensorOpENS9_4Sm80ENS1_9GemmShapeILi128ELi128ELi32EEENSC_ILi64ELi64ELi32EEENSC_ILi16ELi8ELi16EEENS_8epilogue6thread17LinearCombinationIS4_Li8EffLNSH_9ScaleType4KindE0ELNS_15FloatRoundStyleE2ES4_EENS1_11threadblock30GemmIdentityThreadblockSwizzleILi8EEELi4ENS9_13OpMultiplyAddELNS1_23SharedMemoryClearOptionE0ELb0ELb0ELb0ENS5_28Tensor5DPermute20314RowMajorILi16ELi3ELi8EEENS5_34Tensor4DPermute0213RowMajorInverseILi8ELi4EEENS5_9NoPermuteEvE10SelectBaseISP_vEEEEvNT_6ParamsE,"ax",@progbits
	.align	128
.text._ZN7cutlass7Kernel2INS_4gemm6kernel20DefaultGemmUniversalINS_6half_tENS_6layout11ColumnMajorELNS_16ComplexTransformE0ELi8ES4_S6_LS7_0ELi8ES4_NS5_8RowMajorEfNS_4arch15OpClassTensorOpENS9_4Sm80ENS1_9GemmShapeILi128ELi128ELi32EEENSC_ILi64ELi64ELi32EEENSC_ILi16ELi8ELi16EEENS_8epilogue6thread17LinearCombinationIS4_Li8EffLNSH_9ScaleType4KindE0ELNS_15FloatRoundStyleE2ES4_EENS1_11threadblock30GemmIdentityThreadblockSwizzleILi8EEELi4ENS9_13OpMultiplyAddELNS1_23SharedMemoryClearOptionE0ELb0ELb0ELb0ENS5_28Tensor5DPermute20314RowMajorILi16ELi3ELi8EEENS5_34Tensor4DPermute0213RowMajorInverseILi8ELi4EEENS5_9NoPermuteEvE10SelectBaseISP_vEEEEvNT_6ParamsE:
        .type           _ZN7cutlass7Kernel2INS_4gemm6kernel20DefaultGemmUniversalINS_6half_tENS_6layout11ColumnMajorELNS_16ComplexTransformE0ELi8ES4_S6_LS7_0ELi8ES4_NS5_8RowMajorEfNS_4arch15OpClassTensorOpENS9_4Sm80ENS1_9GemmShapeILi128ELi128ELi32EEENSC_ILi64ELi64ELi32EEENSC_ILi16ELi8ELi16EEENS_8epilogue6thread17LinearCombinationIS4_Li8EffLNSH_9ScaleType4KindE0ELNS_15FloatRoundStyleE2ES4_EENS1_11threadblock30GemmIdentityThreadblockSwizzleILi8EEELi4ENS9_13OpMultiplyAddELNS1_23SharedMemoryClearOptionE0ELb0ELb0ELb0ENS5_28Tensor5DPermute20314RowMajorILi16ELi3ELi8EEENS5_34Tensor4DPermute0213RowMajorInverseILi8ELi4EEENS5_9NoPermuteEvE10SelectBaseISP_vEEEEvNT_6ParamsE,@function
        .size           _ZN7cutlass7Kernel2INS_4gemm6kernel20DefaultGemmUniversalINS_6half_tENS_6layout11ColumnMajorELNS_16ComplexTransformE0ELi8ES4_S6_LS7_0ELi8ES4_NS5_8RowMajorEfNS_4arch15OpClassTensorOpENS9_4Sm80ENS1_9GemmShapeILi128ELi128ELi32EEENSC_ILi64ELi64ELi32EEENSC_ILi16ELi8ELi16EEENS_8epilogue6thread17LinearCombinationIS4_Li8EffLNSH_9ScaleType4KindE0ELNS_15FloatRoundStyleE2ES4_EENS1_11threadblock30GemmIdentityThreadblockSwizzleILi8EEELi4ENS9_13OpMultiplyAddELNS1_23SharedMemoryClearOptionE0ELb0ELb0ELb0ENS5_28Tensor5DPermute20314RowMajorILi16ELi3ELi8EEENS5_34Tensor4DPermute0213RowMajorInverseILi8ELi4EEENS5_9NoPermuteEvE10SelectBaseISP_vEEEEvNT_6ParamsE,(.L_x_4339 - _ZN7cutlass7Kernel2INS_4gemm6kernel20DefaultGemmUniversalINS_6half_tENS_6layout11ColumnMajorELNS_16ComplexTransformE0ELi8ES4_S6_LS7_0ELi8ES4_NS5_8RowMajorEfNS_4arch15OpClassTensorOpENS9_4Sm80ENS1_9GemmShapeILi128ELi128ELi32EEENSC_ILi64ELi64ELi32EEENSC_ILi16ELi8ELi16EEENS_8epilogue6thread17LinearCombinationIS4_Li8EffLNSH_9ScaleType4KindE0ELNS_15FloatRoundStyleE2ES4_EENS1_11threadblock30GemmIdentityThreadblockSwizzleILi8EEELi4ENS9_13OpMultiplyAddELNS1_23SharedMemoryClearOptionE0ELb0ELb0ELb0ENS5_28Tensor5DPermute20314RowMajorILi16ELi3ELi8EEENS5_34Tensor4DPermute0213RowMajorInverseILi8ELi4EEENS5_9NoPermuteEvE10SelectBaseISP_vEEEEvNT_6ParamsE)
        .other          _ZN7cutlass7Kernel2INS_4gemm6kernel20DefaultGemmUniversalINS_6half_tENS_6layout11ColumnMajorELNS_16ComplexTransformE0ELi8ES4_S6_LS7_0ELi8ES4_NS5_8RowMajorEfNS_4arch15OpClassTensorOpENS9_4Sm80ENS1_9GemmShapeILi128ELi128ELi32EEENSC_ILi64ELi64ELi32EEENSC_ILi16ELi8ELi16EEENS_8epilogue6thread17LinearCombinationIS4_Li8EffLNSH_9ScaleType4KindE0ELNS_15FloatRoundStyleE2ES4_EENS1_11threadblock30GemmIdentityThreadblockSwizzleILi8EEELi4ENS9_13OpMultiplyAddELNS1_23SharedMemoryClearOptionE0ELb0ELb0ELb0ENS5_28Tensor5DPermute20314RowMajorILi16ELi3ELi8EEENS5_34Tensor4DPermute0213RowMajorInverseILi8ELi4EEENS5_9NoPermuteEvE10SelectBaseISP_vEEEEvNT_6ParamsE,@"STO_CUDA_ENTRY STV_DEFAULT"
_ZN7cutlass7Kernel2INS_4gemm6kernel20DefaultGemmUniversalINS_6half_tENS_6layout11ColumnMajorELNS_16ComplexTransformE0ELi8ES4_S6_LS7_0ELi8ES4_NS5_8RowMajorEfNS_4arch15OpClassTensorOpENS9_4Sm80ENS1_9GemmShapeILi128ELi128ELi32EEENSC_ILi64ELi64ELi32EEENSC_ILi16ELi8ELi16EEENS_8epilogue6thread17LinearCombinationIS4_Li8EffLNSH_9ScaleType4KindE0ELNS_15FloatRoundStyleE2ES4_EENS1_11threadblock30GemmIdentityThreadblockSwizzleILi8EEELi4ENS9_13OpMultiplyAddELNS1_23SharedMemoryClearOptionE0ELb0ELb0ELb0ENS5_28Tensor5DPermute20314RowMajorILi16ELi3ELi8EEENS5_34Tensor4DPermute0213RowMajorInverseILi8ELi4EEENS5_9NoPermuteEvE10SelectBaseISP_vEEEEvNT_6ParamsE:
        /* <DEDUP_REMOVED lines=37> */
.L_x_3226:
        /* <DEDUP_REMOVED lines=18> */
.L_x_3228:
[----:B------:R-:W1:Y:S08]  /*0370*/  LDC.64 R202, c[0x0][0x4a0] ;  /* 0x00012800ffca7b82 */ /* 0x000e700000000a00 */
[----:B------:R-:W2:Y:S01]  /*0380*/  LDC.64 R16, c[0x0][0x4a8] ;  /* 0x00012a00ff107b82 */ /* 0x000ea20000000a00 */
[----:B-1----:R-:W-:-:S06]  /*0390*/  IMAD.WIDE.U32 R202, R201, 0x8, R202 ;  /* 0x00000008c9ca7825 */ /* 0x002fcc00078e00ca */
[----:B------:R-:W5:Y:S01]  /*03a0*/  LDG.E.64 R202, desc[UR36][R202.64] ;  /* 0x00000024caca7981 */ /* 0x000f62000c1e1b00 */
[----:B--2---:R-:W-:-:S06]  /*03b0*/  IMAD.WIDE.U32 R16, R201, 0x8, R16 ;  /* 0x00000008c9107825 */ /* 0x004fcc00078e0010 */
[----:B------:R-:W5:Y:S02]  /*03c0*/  LDG.E.64 R16, desc[UR36][R16.64] ;  /* 0x0000002410107981 */ /* 0x000f64000c1e1b00 */
.L_x_3227:
        /* <DEDUP_REMOVED lines=19> */
.L_x_3229:
        /* <DEDUP_REMOVED lines=20> */
.L_x_3230:
        /* <DEDUP_REMOVED lines=76> */
.L_x_3287:
        /* <DEDUP_REMOVED lines=115> */
.L_x_3233:
[----:B------:R-:W-:Y:S05]  /*1230*/  BSYNC.RECONVERGENT B0 ;  /* 0x0000000000007941 */ /* 0x000fea0003800200 */
.L_x_3232:
        /* <DEDUP_REMOVED lines=49> */
.L_x_3235:
[----:B------:R-:W-:Y:S05]  /*1550*/  BSYNC.RECONVERGENT B0 ;  /* 0x0000000000007941 */ /* 0x000fea0003800200 */
.L_x_3234:
        /* <DEDUP_REMOVED lines=51> */
.L_x_3237:
[----:B------:R-:W-:Y:S05]  /*1890*/  BSYNC.RECONVERGENT B0 ;  /* 0x0000000000007941 */ /* 0x000fea0003800200 */
.L_x_3236:
        /* <DEDUP_REMOVED lines=50> */
.L_x_3239:
[----:B------:R-:W-:Y:S05]  /*1bc0*/  BSYNC.RECONVERGENT B0 ;  /* 0x0000000000007941 */ /* 0x000fea0003800200 */
.L_x_3238:
        /* <DEDUP_REMOVED lines=98> */
.L_x_3241:
[----:B------:R-:W-:Y:S05]  /*21f0*/  BSYNC.RECONVERGENT B0 ;  /* 0x0000000000007941 */ /* 0x000fea0003800200 */
.L_x_3240:
        /* <DEDUP_REMOVED lines=50> */
.L_x_3243:
[----:B------:R-:W-:Y:S05]  /*2520*/  BSYNC.RECONVERGENT B0 ;  /* 0x0000000000007941 */ /* 0x000fea0003800200 */
.L_x_3242:
        /* <DEDUP_REMOVED lines=53> */
.L_x_3245:
[----:B------:R-:W-:Y:S05]  /*2880*/  BSYNC.RECONVERGENT B0 ;  /* 0x0000000000007941 */ /* 0x000fea0003800200 */
.L_x_3244:
        /* <DEDUP_REMOVED lines=53> */
.L_x_3247:
[----:B------:R-:W-:Y:S05]  /*2be0*/  BSYNC.RECONVERGENT B0 ;  /* 0x0000000000007941 */ /* 0x000fea0003800200 */
.L_x_3246:
        /* <DEDUP_REMOVED lines=76> */
.L_x_3249:
[----:B------:R-:W-:Y:S05]  /*30b0*/  BSYNC.RECONVERGENT B0 ;  /* 0x0000000000007941 */ /* 0x000fea0003800200 */
.L_x_3248:
        /* <DEDUP_REMOVED lines=52> */
.L_x_3251:
[----:B------:R-:W-:Y:S05]  /*3400*/  BSYNC.RECONVERGENT B0 ;  /* 0x0000000000007941 */ /* 0x000fea0003800200 */
.L_x_3250:
        /* <DEDUP_REMOVED lines=52> */
.L_x_3253:
[----:B------:R-:W-:Y:S05]  /*3750*/  BSYNC.RECONVERGENT B0 ;  /* 0x0000000000007941 */ /* 0x000fea0003800200 */
.L_x_3252:
        /* <DEDUP_REMOVED lines=50> */
.L_x_3255:
[----:B------:R-:W-:Y:S05]  /*3a80*/  BSYNC.RECONVERGENT B0 ;  /* 0x0000000000007941 */ /* 0x000fea0003800200 */
.L_x_3254:
        /* <DEDUP_REMOVED lines=153> */
.L_x_3265:
        /* <DEDUP_REMOVED lines=96> */
.L_x_3258:
[----:B------:R-:W-:Y:S05]  /*4a20*/  BSYNC.RECONVERGENT B0 ;  /* 0x0000000000007941 */ /* 0x000fea0003800200 */
.L_x_3257:
        /* <DEDUP_REMOVED lines=69> */
.L_x_3260:
[----:B------:R-:W-:Y:S05]  /*4e80*/  BSYNC.RECONVERGENT B0 ;  /* 0x0000000000007941 */ /* 0x000fea0003800200 */
.L_x_3259:
        /* <DEDUP_REMOVED lines=88> */
.L_x_3262:
[----:B------:R-:W-:Y:S05]  /*5410*/  BSYNC.RECONVERGENT B0 ;  /* 0x0000000000007941 */ /* 0x000fea0003800200 */
.L_x_3261:
        /* <DEDUP_REMOVED lines=64> */
.L_x_3264:
[----:B------:R-:W-:Y:S05]  /*5820*/  BSYNC.RECONVERGENT B0 ;  /* 0x0000000000007941 */ /* 0x000fea0003800200 */
.L_x_3263:
        /* <DEDUP_REMOVED lines=91> */
.L_x_3256:
        /* <DEDUP_REMOVED lines=15> */
.L_x_3266:
[----:B------:R-:W5:Y:S02]  /*5ed0*/  LDCU.64 UR4, c[0x0][0x480] ;  /* 0x00009000ff0477ac */ /* 0x000f640008000a00 */
[----:B-----5:R-:W-:-:S04]  /*5ee0*/  UISETP.NE.U32.AND UP0, UPT, UR4, URZ, UPT ;  /* 0x000000ff0400728c */ /* 0x020fc8000bf05070 */
[----:B------:R-:W-:-:S09]  /*5ef0*/  UISETP.NE.AND.EX UP0, UPT, UR5, URZ, UPT, UP0 ;  /* 0x000000ff0500728c */ /* 0x000fd2000bf05300 */
[----:B------:R-:W-:Y:S05]  /*5f00*/  BRA.U !UP0, `(.L_x_3268) ;  /* 0x00000001080c7547 */ /* 0x000fea000b800000 */
[----:B-12---:R-:W1:Y:S02]  /*5f10*/  LDC.64 R160, c[0x0][0x480] ;  /* 0x00012000ffa07b82 */ /* 0x006e640000000a00 */
[----:B-1----:R1:W5:Y:S01]  /*5f20*/  LDG.E R160, desc[UR36][R160.64] ;  /* 0x00000024a0a07981 */ /* 0x002362000c1e1900 */
[----:B------:R-:W-:Y:S05]  /*5f30*/  BRA `(.L_x_3267) ;  /* 0x0000000000087947 */ /* 0x000fea0003800000 */
.L_x_3268:
[----:B------:R-:W1:Y:S02]  /*5f40*/  LDCU UR4, c[0x0][0x478] ;  /* 0x00008f00ff0477ac */ /* 0x000e640008000800 */
[----:B-12---:R-:W-:-:S07]  /*5f50*/  MOV R160, UR4 ;  /* 0x0000000400a07c02 */ /* 0x006fce0008000f00 */
.L_x_3267:
        /* <DEDUP_REMOVED lines=11> */
.L_x_3269:
[----:B------:R-:W3:Y:S02]  /*6010*/  LDCU.64 UR4, c[0x0][0x488] ;  /* 0x00009100ff0477ac */ /* 0x000ee40008000a00 */
[----:B---3--:R-:W-:-:S04]  /*6020*/  UISETP.NE.U32.AND UP0, UPT, UR4, URZ, UPT ;  /* 0x000000ff0400728c */ /* 0x008fc8000bf05070 */
[----:B------:R-:W-:-:S09]  /*6030*/  UISETP.NE.AND.EX UP0, UPT, UR5, URZ, UPT, UP0 ;  /* 0x000000ff0500728c */ /* 0x000fd2000bf05300 */
[----:B------:R-:W-:Y:S05]  /*6040*/  BRA.U !UP0, `(.L_x_3271) ;  /* 0x00000001080c7547 */ /* 0x000fea000b800000 */
[----:B------:R-:W3:Y:S02]  /*6050*/  LDC.64 R2, c[0x0][0x488] ;  /* 0x00012200ff027b82 */ /* 0x000ee40000000a00 */
[----:B---3--:R3:W5:Y:S01]  /*6060*/  LDG.E R167, desc[UR36][R2.64] ;  /* 0x0000002402a77981 */ /* 0x008762000c1e1900 */
[----:B------:R-:W-:Y:S05]  /*6070*/  BRA `(.L_x_3270) ;  /* 0x0000000000087947 */ /* 0x000fea0003800000 */
.L_x_3271:
[----:B------:R-:W3:Y:S02]  /*6080*/  LDCU UR4, c[0x0][0x47c] ;  /* 0x00008f80ff0477ac */ /* 0x000ee40008000800 */
[----:B---3--:R-:W-:-:S07]  /*6090*/  MOV R167, UR4 ;  /* 0x0000000400a77c02 */ /* 0x008fce0008000f00 */
.L_x_3270:
        /* <DEDUP_REMOVED lines=39> */
.L_x_3272:
        /* <DEDUP_REMOVED lines=21> */
.L_x_3275:
        /* <DEDUP_REMOVED lines=17> */
.L_x_3274:
        /* <DEDUP_REMOVED lines=8> */
.L_x_3273:
        /* <DEDUP_REMOVED lines=19> */
.L_x_3276:
        /* <DEDUP_REMOVED lines=24> */
.L_x_3277:
        /* <DEDUP_REMOVED lines=42> */
.L_x_3278:
        /* <DEDUP_REMOVED lines=18> */
.L_x_3279:
        /* <DEDUP_REMOVED lines=72> */
.L_x_3283:
[----:B------:R-:W-:Y:S05]  /*70e0*/  YIELD ;  /* 0x0000000000007946 */ /* 0x000fea0003800000 */
[----:B-1----:R-:W-:Y:S05]  /*70f0*/  @P2 BRA `(.L_x_3282) ;  /* 0x0000000000082947 */ /* 0x002fea0003800000 */
[----:B------:R1:W2:Y:S04]  /*7100*/  LDG.E.STRONG.GPU R148, desc[UR36][R162.64] ;  /* 0x00000024a2947981 */ /* 0x0002a8000c1ef900 */
[----:B--2---:R-:W-:Y:S01]  /*7110*/  CCTL.IVALL ;  /* 0x00000000ff00798f */ /* 0x004fe20002000000 */
.L_x_3282:
[----:B------:R-:W-:Y:S01]  /*7120*/  ISETP.NE.AND P1, PT, R148, R3, PT ;  /* 0x000000039400720c */ /* 0x000fe20003f25270 */
[----:B------:R-:W-:-:S12]  /*7130*/  WARPSYNC.ALL ;  /* 0x0000000000007948 */ /* 0x000fd80003800000 */
[----:B------:R-:W-:Y:S06]  /*7140*/  BAR.RED.AND.DEFER_BLOCKING 0x0, P1 ;  /* 0x0000000000007b1d */ /* 0x000fec0000814400 */
[----:B------:R-:W2:Y:S02]  /*7150*/  B2R.RESULT RZ, P1 ;  /* 0x0000000000ff731c */ /* 0x000ea40000024000 */
[----:B--2---:R-:W-:Y:S05]  /*7160*/  @P1 BRA `(.L_x_3283) ;  /* 0xfffffffc00dc1947 */ /* 0x004fea000383ffff */
.L_x_3281:
        /* <DEDUP_REMOVED lines=11> */
.L_x_3280:
        /* <DEDUP_REMOVED lines=35> */
[----:B------:R-:W-:Y:S01]  /*7450*/  BAR.SYNC.DEFER_BLOCKING 0x0 ;  /* 0x0000000000007b1d */ /* 0x000fe20000010000 */
[----:B------:R-:W-:Y:S02]  /*7460*/  ISETP.NE.AND P2, PT, R168, RZ, PT ;  /* 0x000000ffa800720c */ /* 0x000fe40003f45270 */
[----:B------:R-:W-:-:S02]  /*7470*/  ISETP.LT.AND P5, PT, R13, R158, P0 ;  /* 0x0000009e0d00720c */ /* 0x000fc400007a1270 */
[----:B--2---:R-:W-:Y:S02]  /*7480*/  IABS R21, R149 ;  /* 0x0000009500157213 */ /* 0x004fe40000000000 */
[----:B------:R-:W-:Y:S01]  /*7490*/  IABS R20, R168 ;  /* 0x000000a800147213 */ /* 0x000fe20000000000 */
[----:B------:R-:W2:Y:S03]  /*74a0*/  S2R R159, SR_TID.X ;  /* 0x00000000009f7919 */ /* 0x000ea60000002100 */
[----:B------:R-:W-:Y:S01]  /*74b0*/  IADD3 R20, PT, PT, RZ, -R20, RZ ;  /* 0x80000014ff147210 */ /* 0x000fe20007ffe0ff */
[----:B-1----:R-:W1:Y:S01]  /*74c0*/  MUFU.RCP R150, R23 ;  /* 0x0000001700967308 */ /* 0x002e620000001000 */
[----:B------:R-:W-:Y:S04]  /*74d0*/  STS.64 [R164], R16 ;  /* 0x00000010a4007388 */ /* 0x000fe80000000a00 */
[----:B------:R5:W-:Y:S01]  /*74e0*/  STS.64 [R164+0x20], R24 ;  /* 0x00002018a4007388 */ /* 0x000be20000000a00 */
[----:B-1----:R-:W-:-:S03]  /*74f0*/  IADD3 R150, PT, PT, R150, 0xffffffe, RZ ;  /* 0x0ffffffe96967810 */ /* 0x002fc60007ffe0ff */
[----:B------:R1:W-:Y:S01]  /*7500*/  STS.64 [R164+0x40], R28 ;  /* 0x0000401ca4007388 */ /* 0x0003e20000000a00 */
[----:B------:R-:W2:Y:S03]  /*7510*/  F2I.FTZ.U32.TRUNC.NTZ R151, R150 ;  /* 0x0000009600977305 */ /* 0x000ea6000021f000 */
[----:B------:R-:W-:Y:S04]  /*7520*/  STS.64 [R164+0x60], R32 ;  /* 0x00006020a4007388 */ /* 0x000fe80000000a00 */
[----:B------:R1:W-:Y:S04]  /*7530*/  STS.64 [R166+0x80], R36 ;  /* 0x00008024a6007388 */ /* 0x0003e80000000a00 */
[----:B------:R1:W-:Y:S04]  /*7540*/  STS.64 [R166+0xa0], R40 ;  /* 0x0000a028a6007388 */ /* 0x0003e80000000a00 */
[----:B------:R-:W-:Y:S01]  /*7550*/  STS.64 [R166+0xc0], R44 ;  /* 0x0000c02ca6007388 */ /* 0x000fe20000000a00 */
[----:B--2---:R-:W-:-:S02]  /*7560*/  IADD3 R15, PT, PT, RZ, -R151, RZ ;  /* 0x80000097ff0f7210 */ /* 0x004fc40007ffe0ff */
[----:B------:R-:W-:Y:S01]  /*7570*/  MOV R150, RZ ;  /* 0x000000ff00967202 */ /* 0x000fe20000000f00 */
[----:B------:R2:W-:Y:S02]  /*7580*/  STS.64 [R166+0xe0], R48 ;  /* 0x0000e030a6007388 */ /* 0x0005e40000000a00 */
[----:B------:R-:W-:Y:S01]  /*7590*/  IMAD R22, R15, R14, RZ ;  /* 0x0000000e0f167224 */ /* 0x000fe200078e02ff */
[----:B------:R-:W-:Y:S03]  /*75a0*/  BAR.SYNC.DEFER_BLOCKING 0x0 ;  /* 0x0000000000007b1d */ /* 0x000fe60000010000 */
[----:B------:R-:W-:-:S06]  /*75b0*/  IMAD.HI.U32 R22, R151, R22, R150 ;  /* 0x0000001697167227 */ /* 0x000fcc00078e0096 */
[----:B------:R-:W-:Y:S01]  /*75c0*/  IMAD.HI.U32 R15, R22, R21, RZ ;  /* 0x00000015160f7227 */ /* 0x000fe200078e00ff */
[----:B------:R-:W-:-:S03]  /*75d0*/  SHF.L.U32 R22, R159, 0x1, RZ ;  /* 0x000000019f167819 */ /* 0x000fc600000006ff */
[----:B------:R-:W-:Y:S01]  /*75e0*/  IMAD R21, R15, R20, R21 ;  /* 0x000000140f157224 */ /* 0x000fe200078e0215 */
[----:B------:R-:W-:Y:S02]  /*75f0*/  SHF.R.U32.HI R20, RZ, 0x3, R159 ;  /* 0x00000003ff147819 */ /* 0x000fe4000001169f */
[----:B------:R-:W-:Y:S02]  /*7600*/  LOP3.LUT R22, R22, 0x1e, RZ, 0xc0, !PT ;  /* 0x0000001e16167812 */ /* 0x000fe400078ec0ff */
[----:B------:R-:W-:Y:S01]  /*7610*/  ISETP.GT.U32.AND P1, PT, R14, R21, PT ;  /* 0x000000150e00720c */ /* 0x000fe20003f24070 */
[----:B------:R-:W2:-:S12]  /*7620*/  LDS.128 R152, [R0] ;  /* 0x0000000000987984 */ /* 0x000e980000000c00 */
        /* <DEDUP_REMOVED lines=11> */
[----:B-----5:R-:W-:Y:S02]  /*76e0*/  LOP3.LUT R25, R15, 0x1, RZ, 0xc0, !PT ;  /* 0x000000010f197812 */ /* 0x020fe400078ec0ff */
[----:B------:R-:W-:-:S02]  /*76f0*/  SHF.R.S32.HI R17, RZ, 0x1f, R14 ;  /* 0x0000001fff117819 */ /* 0x000fc4000001140e */
[--C-:B-1----:R-:W-:Y:S02]  /*7700*/  LOP3.LUT R29, R25, 0x70, R20.reuse, 0xf8, !PT ;  /* 0x00000070191d7812 */ /* 0x102fe400078ef814 */
        /* <DEDUP_REMOVED lines=22> */
[----:B------:R-:W5:Y:S01]  /*7870*/  LDS.128 R148, [R29] ;  /* 0x000000001d947984 */ /* 0x000f620000000c00 */
[----:B------:R-:W-:Y:S02]  /*7880*/  SHF.R.S32.HI R33, RZ, 0x1f, R32 ;  /* 0x0000001fff217819 */ /* 0x000fe40000011420 */
[----:B------:R-:W-:Y:S01]  /*7890*/  LEA.HI R14, R13, R28, RZ, 0x1c ;  /* 0x0000001c0d0e7211 */ /* 0x000fe200078fe0ff */
[----:B------:R-:W-:-:S04]  /*78a0*/  IMAD.WIDE R40, R12, R165, R36 ;  /* 0x000000a50c287225 */ /* 0x000fc800078e0224 */
[----:B------:R-:W-:Y:S01]  /*78b0*/  IMAD.WIDE R14, R14, R165, R32 ;  /* 0x000000a50e0e7225 */ /* 0x000fe200078e0220 */
[C---:B------:R-:W-:Y:S02]  /*78c0*/  SHF.L.U64.HI R24, R40.reuse, 0x1, R41 ;  /* 0x0000000128187819 */ /* 0x040fe40000010229 */
[----:B------:R-:W-:Y:S02]  /*78d0*/  SHF.L.U32 R40, R40, 0x1, RZ ;  /* 0x0000000128287819 */ /* 0x000fe400000006ff */
[C---:B------:R-:W-:Y:S02]  /*78e0*/  SHF.L.U64.HI R25, R14.reuse, 0x1, R15 ;  /* 0x000000010e197819 */ /* 0x040fe4000001020f */
[----:B------:R-:W-:-:S04]  /*78f0*/  SHF.L.U32 R41, R14, 0x1, RZ ;  /* 0x000000010e297819 */ /* 0x000fc800000006ff */
[----:B------:R-:W-:Y:S01]  /*7900*/  LOP3.LUT R41, R41, 0xfffffffe, RZ, 0xc0, !PT ;  /* 0xfffffffe29297812 */ /* 0x000fe200078ec0ff */
[--C-:B---3--:R-:W-:Y:S02]  /*7910*/  HADD2.F32 R12, -RZ, R8.reuse.H0_H0 ;  /* 0x20000008ff0c7230 */ /* 0x108fe40000004100 */
[----:B--2---:R-:W-:Y:S02]  /*7920*/  HADD2.F32 R48, -RZ, R8.H1_H1 ;  /* 0x30000008ff307230 */ /* 0x004fe40000004100 */
[--C-:B------:R-:W-:Y:S02]  /*7930*/  HADD2.F32 R44, -RZ, R9.reuse.H0_H0 ;  /* 0x20000009ff2c7230 */ /* 0x100fe40000004100 */
[-C--:B------:R-:W-:Y:S01]  /*7940*/  FMUL R45, R12, R167.reuse ;  /* 0x000000a70c2d7220 */ /* 0x080fe20000400000 */
[----:B------:R-:W-:Y:S01]  /*7950*/  HADD2.F32 R174, -RZ, R9.H1_H1 ;  /* 0x30000009ffae7230 */ /* 0x000fe20000004100 */
[----:B------:R-:W2:Y:S01]  /*7960*/  LDS.128 R12, [R29+0x440] ;  /* 0x000440001d0c7984 */ /* 0x000ea20000000c00 */
[-C--:B------:R-:W-:Y:S01]  /*7970*/  FMUL R48, R48, R167.reuse ;  /* 0x000000a730307220 */ /* 0x080fe20000400000 */
[-C--:B------:R-:W-:Y:S01]  /*7980*/  FFMA R152, R152, R160.reuse, R45 ;  /* 0x000000a098987223 */ /* 0x080fe2000000002d */
[-C--:B------:R-:W-:Y:S01]  /*7990*/  FMUL R45, R44, R167.reuse ;  /* 0x000000a72c2d7220 */ /* 0x080fe20000400000 */
[----:B------:R-:W-:Y:S01]  /*79a0*/  FMUL R174, R174, R167 ;  /* 0x000000a7aeae7220 */ /* 0x000fe20000400000 */
[----:B------:R-:W-:Y:S01]  /*79b0*/  FFMA R153, R153, R160, R48 ;  /* 0x000000a099997223 */ /* 0x000fe20000000030 */
[----:B----4-:R-:W-:-:S02]  /*79c0*/  HADD2.F32 R176, -RZ, R4.H0_H0 ;  /* 0x20000004ffb07230 */ /* 0x010fc40000004100 */
[-C--:B------:R-:W-:Y:S01]  /*79d0*/  FFMA R154, R154, R160.reuse, R45 ;  /* 0x000000a09a9a7223 */ /* 0x080fe2000000002d */
[----:B------:R-:W-:Y:S02]  /*79e0*/  HADD2.F32 R48, -RZ, R4.H1_H1 ;  /* 0x30000004ff307230 */ /* 0x000fe40000004100 */
[----:B------:R-:W-:Y:S01]  /*79f0*/  FFMA R155, R155, R160, R174 ;  /* 0x000000a09b9b7223 */ /* 0x000fe200000000ae */
[----:B------:R-:W-:Y:S02]  /*7a00*/  HADD2.F32 R44, -RZ, R5.H0_H0 ;  /* 0x20000005ff2c7230 */ /* 0x000fe40000004100 */
[-C--:B------:R-:W-:Y:S01]  /*7a10*/  FMUL R45, R176, R167.reuse ;  /* 0x000000a7b02d7220 */ /* 0x080fe20000400000 */
[----:B------:R-:W-:Y:S02]  /*7a20*/  HADD2.F32 R176, -RZ, R11.H0_H0 ;  /* 0x2000000bffb07230 */ /* 0x000fe40000004100 */
[----:B------:R-:W-:Y:S01]  /*7a30*/  FMUL R48, R48, R167 ;  /* 0x000000a730307220 */ /* 0x000fe20000400000 */
[----:B------:R-:W-:-:S02]  /*7a40*/  HADD2.F32 R178, -RZ, R10.H0_H0 ;  /* 0x2000000affb27230 */ /* 0x000fc40000004100 */
[-C--:B------:R-:W-:Y:S01]  /*7a50*/  FMUL R49, R44, R167.reuse ;  /* 0x000000a72c317220 */ /* 0x080fe20000400000 */
[-C--:B-1----:R-:W-:Y:S01]  /*7a60*/  FFMA R44, R20, R160.reuse, R45 ;  /* 0x000000a0142c7223 */ /* 0x082fe2000000002d */
[-C--:B------:R-:W-:Y:S01]  /*7a70*/  FFMA R45, R21, R160.reuse, R48 ;  /* 0x000000a0152d7223 */ /* 0x080fe20000000030 */
[----:B------:R-:W-:Y:S02]  /*7a80*/  HADD2.F32 R48, -RZ, R5.H1_H1 ;  /* 0x30000005ff307230 */ /* 0x000fe40000004100 */
[-C--:B------:R-:W-:Y:S01]  /*7a90*/  FMUL R21, R176, R167.reuse ;  /* 0x000000a7b0157220 */ /* 0x080fe20000400000 */
[----:B------:R-:W-:Y:S02]  /*7aa0*/  HADD2.F32 R174, -RZ, R10.H1_H1 ;  /* 0x3000000affae7230 */ /* 0x000fe40000004100 */
[----:B------:R-:W-:Y:S01]  /*7ab0*/  FFMA R22, R22, R160, R49 ;  /* 0x000000a016167223 */ /* 0x000fe20000000031 */
[----:B------:R-:W-:Y:S02]  /*7ac0*/  HADD2.F32 R176, -RZ, R6.H0_H0 ;  /* 0x20000006ffb07230 */ /* 0x000fe40000004100 */
[----:B------:R-:W-:Y:S01]  /*7ad0*/  FMUL R48, R48, R167 ;  /* 0x000000a730307220 */ /* 0x000fe20000400000 */
[----:B------:R-:W-:-:S02]  /*7ae0*/  HADD2.F32 R20, -RZ, R11.H1_H1 ;  /* 0x3000000bff147230 */ /* 0x000fc40000004100 */
[-C--:B------:R-:W-:Y:S01]  /*7af0*/  FMUL R49, R178, R167.reuse ;  /* 0x000000a7b2317220 */ /* 0x080fe20000400000 */
[-C--:B------:R-:W-:Y:S01]  /*7b00*/  FMUL R174, R174, R167.reuse ;  /* 0x000000a7aeae7220 */ /* 0x080fe20000400000 */
[-C--:B------:R-:W-:Y:S01]  /*7b10*/  FFMA R171, R23, R160.reuse, R48 ;  /* 0x000000a017ab7223 */ /* 0x080fe20000000030 */
[----:B------:R-:W-:Y:S02]  /*7b20*/  HADD2.F32 R48, -RZ, R7.H0_H0 ;  /* 0x20000007ff307230 */ /* 0x000fe40000004100 */
[-C--:B-----5:R-:W-:Y:S01]  /*7b30*/  FFMA R23, R150, R160.reuse, R21 ;  /* 0x000000a096177223 */ /* 0x0a0fe20000000015 */
[-C--:B------:R-:W-:Y:S01]  /*7b40*/  FMUL R21, R176, R167.reuse ;  /* 0x000000a7b0157220 */ /* 0x080fe20000400000 */
[-C--:B------:R-:W-:Y:S01]  /*7b50*/  FFMA R49, R148, R160.reuse, R49 ;  /* 0x000000a094317223 */ /* 0x080fe20000000031 */
[----:B------:R-:W-:Y:S01]  /*7b60*/  FFMA R174, R149, R160, R174 ;  /* 0x000000a095ae7223 */ /* 0x000fe200000000ae */
[----:B------:R-:W-:Y:S01]  /*7b70*/  FMUL R148, R20, R167 ;  /* 0x000000a714947220 */ /* 0x000fe20000400000 */
[----:B------:R-:W-:-:S02]  /*7b80*/  HADD2.F32 R20, -RZ, R6.H1_H1 ;  /* 0x30000006ff147230 */ /* 0x000fc40000004100 */
[-C--:B------:R-:W-:Y:S01]  /*7b90*/  FMUL R149, R48, R167.reuse ;  /* 0x000000a730957220 */ /* 0x080fe20000400000 */
[----:B------:R-:W-:Y:S02]  /*7ba0*/  HADD2.F32 R150, -RZ, R7.H1_H1 ;  /* 0x30000007ff967230 */ /* 0x000fe40000004100 */
[-C--:B------:R-:W-:Y:S01]  /*7bb0*/  FFMA R148, R151, R160.reuse, R148 ;  /* 0x000000a097947223 */ /* 0x080fe20000000094 */
[-C--:B------:R-:W-:Y:S01]  /*7bc0*/  FMUL R20, R20, R167.reuse ;  /* 0x000000a714147220 */ /* 0x080fe20000400000 */
[----:B--2---:R-:W-:Y:S01]  /*7bd0*/  FFMA R48, R12, R160, R21 ;  /* 0x000000a00c307223 */ /* 0x004fe20000000015 */
[----:B------:R-:W-:Y:S01]  /*7be0*/  F2FP.F16.F32.PACK_AB R21, R155, R154 ;  /* 0x0000009a9b15723e */ /* 0x000fe200000000ff */
[----:B------:R-:W-:Y:S01]  /*7bf0*/  FFMA R149, R14, R160, R149 ;  /* 0x000000a00e957223 */ /* 0x000fe20000000095 */
[----:B------:R-:W-:Y:S01]  /*7c00*/  LOP3.LUT R155, R40, 0xfffffffe, RZ, 0xc0, !PT ;  /* 0xfffffffe289b7812 */ /* 0x000fe200078ec0ff */
[----:B------:R-:W-:Y:S01]  /*7c10*/  FMUL R150, R150, R167 ;  /* 0x000000a796967220 */ /* 0x000fe20000400000 */
[----:B------:R-:W-:Y:S01]  /*7c20*/  F2FP.F16.F32.PACK_AB R12, R45, R44 ;  /* 0x0000002c2d0c723e */ /* 0x000fe200000000ff */
[-C--:B------:R-:W-:Y:S01]  /*7c30*/  FFMA R151, R13, R160.reuse, R20 ;  /* 0x000000a00d977223 */ /* 0x080fe20000000014 */
[----:B------:R-:W-:Y:S01]  /*7c40*/  IADD3 R45, PT, PT, R161, 0x8, RZ ;  /* 0x00000008a12d7810 */ /* 0x000fe20007ffe0ff */
[----:B------:R-:W-:Y:S01]  /*7c50*/  FFMA R150, R15, R160, R150 ;  /* 0x000000a00f967223 */ /* 0x000fe20000000096 */
[----:B------:R-:W-:-:S02]  /*7c60*/  LOP3.LUT R14, R24, 0x1fffffff, RZ, 0xc0, !PT ;  /* 0x1fffffff180e7812 */ /* 0x000fc400078ec0ff */
[----:B------:R-:W-:Y:S02]  /*7c70*/  IADD3 R154, P2, PT, R156, R155, RZ ;  /* 0x0000009b9c9a7210 */ /* 0x000fe40007f5e0ff */
[----:B------:R-:W-:Y:S02]  /*7c80*/  ISETP.LT.AND P4, PT, R45, R158, P6 ;  /* 0x0000009e2d00720c */ /* 0x000fe40003781270 */
[----:B------:R-:W-:Y:S02]  /*7c90*/  F2FP.F16.F32.PACK_AB R13, R171, R22 ;  /* 0x00000016ab0d723e */ /* 0x000fe400000000ff */
[----:B------:R-:W-:Y:S02]  /*7ca0*/  F2FP.F16.F32.PACK_AB R22, R174, R49 ;  /* 0x00000031ae16723e */ /* 0x000fe400000000ff */
[----:B------:R-:W-:Y:S02]  /*7cb0*/  IADD3.X R155, PT, PT, R157, R14, RZ, P2, !PT ;  /* 0x0000000e9d9b7210 */ /* 0x000fe400017fe4ff */
[----:B------:R-:W-:-:S02]  /*7cc0*/  LOP3.LUT R40, R25, 0x1fffffff, RZ, 0xc0, !PT ;  /* 0x1fffffff19287812 */ /* 0x000fc400078ec0ff */
[----:B------:R-:W-:Y:S02]  /*7cd0*/  IADD3 R174, P2, PT, R156, R41, RZ ;  /* 0x000000299cae7210 */ /* 0x000fe40007f5e0ff */
[----:B------:R-:W-:Y:S02]  /*7ce0*/  IADD3 R24, P3, PT, R2, R169, RZ ;  /* 0x000000a902187210 */ /* 0x000fe40007f7e0ff */
[----:B------:R-:W-:Y:S02]  /*7cf0*/  F2FP.F16.F32.PACK_AB R20, R153, R152 ;  /* 0x000000989914723e */ /* 0x000fe400000000ff */
[----:B------:R-:W-:Y:S02]  /*7d00*/  F2FP.F16.F32.PACK_AB R23, R148, R23 ;  /* 0x000000179417723e */ /* 0x000fe400000000ff */
[----:B------:R-:W-:Y:S02]  /*7d10*/  F2FP.F16.F32.PACK_AB R14, R151, R48 ;  /* 0x00000030970e723e */ /* 0x000fe400000000ff */
[----:B------:R-:W-:Y:S01]  /*7d20*/  IADD3.X R175, PT, PT, R157, R40, RZ, P2, !PT ;  /* 0x000000289daf7210 */ /* 0x000fe200017fe4ff */
[----:B------:R-:W-:Y:S01]  /*7d30*/  @P1 STG.E.128 desc[UR36][R154.64], R20 ;  /* 0x000000149a001986 */ /* 0x000fe2000c101d24 */
[----:B------:R-:W-:-:S02]  /*7d40*/  F2FP.F16.F32.PACK_AB R15, R150, R149 ;  /* 0x00000095960f723e */ /* 0x000fc400000000ff */
        /* <DEDUP_REMOVED lines=27> */
[----:B----4-:R-:W-:-:S03]  /*7f00*/  IMAD.WIDE R34, R13, R165, R40 ;  /* 0x000000a50d227225 */ /* 0x010fc600078e0228 */
[--C-:B------:R-:W-:Y:S02]  /*7f10*/  SHF.R.S32.HI R31, RZ, 0x1f, R30.reuse ;  /* 0x0000001fff1f7819 */ /* 0x100fe4000001141e */
[----:B------:R-:W-:Y:S01]  /*7f20*/  SHF.L.U64.HI R26, R34, 0x1, R35 ;  /* 0x00000001221a7819 */ /* 0x000fe20000010223 */
        /* <DEDUP_REMOVED lines=8> */
[----:B------:R-:W3:Y:S01]  /*7fb0*/  LDS.128 R16, [R0+0x440] ;  /* 0x0004400000107984 */ /* 0x000ee20000000c00 */
[----:B--2---:R-:W-:-:S02]  /*7fc0*/  HADD2.F32 R12, -RZ, R8.H0_H0 ;  /* 0x20000008ff0c7230 */ /* 0x004fc40000004100 */
[--C-:B-----5:R-:W-:Y:S02]  /*7fd0*/  HADD2.F32 R42, -RZ, R9.reuse.H0_H0 ;  /* 0x20000009ff2a7230 */ /* 0x120fe40000004100 */
        /* <DEDUP_REMOVED lines=15> */
[----:B------:R-:W-:Y:S02]  /*80d0*/  HADD2.F32 R46, -RZ, R11.H1_H1 ;  /* 0x3000000bff2e7230 */ /* 0x000fe40000004100 */
[-C--:B----4-:R-:W-:Y:S01]  /*80e0*/  FFMA R20, R20, R160.reuse, R39 ;  /* 0x000000a014147223 */ /* 0x090fe20000000027 */
[-C--:B------:R-:W-:Y:S01]  /*80f0*/  FFMA R39, R21, R160.reuse, R42 ;  /* 0x000000a015277223 */ /* 0x080fe2000000002a */
[----:B------:R-:W-:Y:S01]  /*8100*/  FMUL R21, R38, R167 ;  /* 0x000000a726157220 */ /* 0x000fe20000400000 */
[----:B------:R-:W-:Y:S01]  /*8110*/  FFMA R151, R151, R160, R44 ;  /* 0x000000a097977223 */ /* 0x000fe2000000002c */
[----:B---3--:R-:W-:-:S02]  /*8120*/  HADD2.F32 R38, -RZ, R4.H1_H1 ;  /* 0x30000004ff267230 */ /* 0x008fc40000004100 */
[-C--:B------:R-:W-:Y:S01]  /*8130*/  FMUL R46, R46, R167.reuse ;  /* 0x000000a72e2e7220 */ /* 0x080fe20000400000 */
        /* <DEDUP_REMOVED lines=9> */
[-C--:B------:R-:W-:Y:S01]  /*81d0*/  FFMA R47, R17, R160.reuse, R38 ;  /* 0x000000a0112f7223 */ /* 0x080fe20000000026 */
[--C-:B------:R-:W-:Y:S02]  /*81e0*/  HADD2.F32 R38, -RZ, R6.reuse.H1_H1 ;  /* 0x30000006ff267230 */ /* 0x100fe40000004100 */
[-C--:B------:R-:W-:Y:S01]  /*81f0*/  FFMA R45, R18, R160.reuse, R45 ;  /* 0x000000a0122d7223 */ /* 0x080fe2000000002d */
[-C--:B------:R-:W-:Y:S01]  /*8200*/  FMUL R46, R46, R167.reuse ;  /* 0x000000a72e2e7220 */ /* 0x080fe20000400000 */
[----:B------:R-:W-:Y:S02]  /*8210*/  HADD2.F32 R18, -RZ, R6.H0_H0 ;  /* 0x20000006ff127230 */ /* 0x000fe40000004100 */
[-C--:B------:R-:W-:Y:S01]  /*8220*/  FMUL R44, R44, R167.reuse ;  /* 0x000000a72c2c7220 */ /* 0x080fe20000400000 */
[-C--:B------:R-:W-:Y:S01]  /*8230*/  FFMA R42, R16, R160.reuse, R21 ;  /* 0x000000a0102a7223 */ /* 0x080fe20000000015 */
[----:B------:R-:W-:Y:S02]  /*8240*/  HADD2.F32 R16, -RZ, R7.H0_H0 ;  /* 0x20000007ff107230 */ /* 0x000fe40000004100 */
[----:B------:R-:W-:Y:S01]  /*8250*/  FFMA R46, R19, R160, R46 ;  /* 0x000000a0132e7223 */ /* 0x000fe2000000002e */
[-C--:B------:R-:W-:Y:S01]  /*8260*/  FMUL R38, R38, R167.reuse ;  /* 0x000000a726267220 */ /* 0x080fe20000400000 */
[-C--:B------:R-:W-:Y:S01]  /*8270*/  FMUL R21, R18, R167.reuse ;  /* 0x000000a712157220 */ /* 0x080fe20000400000 */
[----:B------:R-:W-:Y:S01]  /*8280*/  F2FP.F16.F32.PACK_AB R18, R39, R20 ;  /* 0x000000142712723e */ /* 0x000fe200000000ff */
[-C--:B--2---:R-:W-:Y:S01]  /*8290*/  FFMA R44, R15, R160.reuse, R44 ;  /* 0x000000a00f2c7223 */ /* 0x084fe2000000002c */
[----:B------:R-:W-:Y:S01]  /*82a0*/  LOP3.LUT R15, R34, 0xfffffffe, RZ, 0xc0, !PT ;  /* 0xfffffffe220f7812 */ /* 0x000fe200078ec0ff */
[-C--:B------:R-:W-:Y:S01]  /*82b0*/  FFMA R38, R13, R160.reuse, R38 ;  /* 0x000000a00d267223 */ /* 0x080fe20000000026 */
        /* <DEDUP_REMOVED lines=28> */
[C---:B-1----:R-:W-:Y:S02]  /*8480*/  LEA.HI R46, R39.reuse, R28, RZ, 0x1c ;  /* 0x0000001c272e7211 */ /* 0x042fe400078fe0ff */
[-C--:B------:R-:W-:Y:S02]  /*8490*/  ISETP.LT.AND P5, PT, R39, R158.reuse, P0 ;  /* 0x0000009e2700720c */ /* 0x080fe400007a1270 */
[C---:B------:R-:W-:Y:S01]  /*84a0*/  ISETP.LT.AND P4, PT, R45.reuse, R158, P0 ;  /* 0x0000009e2d00720c */ /* 0x040fe20000781270 */
[----:B------:R-:W-:Y:S01]  /*84b0*/  IMAD.WIDE R46, R46, R165, R36 ;  /* 0x000000a52e2e7225 */ /* 0x000fe200078e0224 */
[----:B--2---:R-:W-:Y:S02]  /*84c0*/  LEA.HI R12, R45, R28, RZ, 0x1c ;  /* 0x0000001c2d0c7211 */ /* 0x004fe400078fe0ff */
[----:B---3--:R-:W-:-:S02]  /*84d0*/  IADD3 R34, P2, PT, R2, R34, RZ ;  /* 0x0000002202227210 */ /* 0x008fc40007f5e0ff */
[----:B------:R-:W-:Y:S01]  /*84e0*/  SHF.L.U64.HI R44, R46, 0x1, R47 ;  /* 0x000000012e2c7819 */ /* 0x000fe2000001022f */
        /* <DEDUP_REMOVED lines=14> */
[----:B------:R1:W-:Y:S04]  /*85d0*/  STS.64 [R166+0xc0], R56 ;  /* 0x0000c038a6007388 */ /* 0x0003e80000000a00 */
[----:B------:R2:W-:Y:S01]  /*85e0*/  STS.64 [R166+0xe0], R52 ;  /* 0x0000e034a6007388 */ /* 0x0005e20000000a00 */
[----:B------:R-:W-:Y:S06]  /*85f0*/  BAR.SYNC.DEFER_BLOCKING 0x0 ;  /* 0x0000000000007b1d */ /* 0x000fec0000010000 */
[----:B------:R-:W3:Y:S04]  /*8600*/  LDS.128 R24, [R0] ;  /* 0x0000000000187984 */ /* 0x000ee80000000c00 */
[----:B------:R-:W3:Y:S04]  /*8610*/  LDS.128 R20, [R29] ;  /* 0x000000001d147984 */ /* 0x000ee80000000c00 */
[----:B------:R-:W5:Y:S01]  /*8620*/  LDS.128 R16, [R0+0x440] ;  /* 0x0004400000107984 */ /* 0x000f620000000c00 */
[----:B----4-:R-:W-:-:S02]  /*8630*/  HADD2.F32 R12, -RZ, R8.H0_H0 ;  /* 0x20000008ff0c7230 */ /* 0x010fc40000004100 */
[--C-:B------:R-:W-:Y:S02]  /*8640*/  HADD2.F32 R48, -RZ, R9.reuse.H0_H0 ;  /* 0x20000009ff307230 */ /* 0x100fe40000004100 */
[----:B-1----:R-:W-:Y:S02]  /*8650*/  HADD2.F32 R56, -RZ, R8.H1_H1 ;  /* 0x30000008ff387230 */ /* 0x002fe40000004100 */
[-C--:B------:R-:W-:Y:S01]  /*8660*/  FMUL R39, R12, R167.reuse ;  /* 0x000000a70c277220 */ /* 0x080fe20000400000 */
[----:B--2---:R-:W-:Y:S01]  /*8670*/  HADD2.F32 R52, -RZ, R9.H1_H1 ;  /* 0x30000009ff347230 */ /* 0x004fe20000004100 */
[----:B------:R-:W1:Y:S01]  /*8680*/  LDS.128 R12, [R29+0x440] ;  /* 0x000440001d0c7984 */ /* 0x000e620000000c00 */
[--C-:B------:R-:W-:Y:S02]  /*8690*/  HADD2.F32 R50, -RZ, R10.reuse.H0_H0 ;  /* 0x2000000aff327230 */ /* 0x100fe40000004100 */
[----:B---3--:R-:W-:Y:S01]  /*86a0*/  FFMA R24, R24, R160, R39 ;  /* 0x000000a018187223 */ /* 0x008fe20000000027 */
        /* <DEDUP_REMOVED lines=14> */
[----:B-----5:R-:W-:-:S02]  /*8790*/  HADD2.F32 R20, -RZ, R5.H0_H0 ;  /* 0x20000005ff147230 */ /* 0x020fc40000004100 */
        /* <DEDUP_REMOVED lines=35> */
[----:B------:R-:W-:Y:S02]  /*89d0*/  IADD3 R22, P1, PT, R156, R45, RZ ;  /* 0x0000002d9c167210 */ /* 0x000fe40007f3e0ff */
[----:B------:R-:W-:Y:S01]  /*89e0*/  F2FP.F16.F32.PACK_AB R13, R23, R20 ;  /* 0x00000014170d723e */ /* 0x000fe200000000ff */
[----:B------:R-:W-:Y:S01]  /*89f0*/  @P5 STG.E.128 desc[UR36][R24.64], R16 ;  /* 0x0000001018005986 */ /* 0x000fe2000c101d24 */
[----:B------:R-:W-:-:S02]  /*8a00*/  F2FP.F16.F32.PACK_AB R12, R56, R47 ;  /* 0x0000002f380c723e */ /* 0x000fc400000000ff */
        /* <DEDUP_REMOVED lines=10> */
[C---:B------:R-:W-:Y:S02]  /*8ab0*/  LEA.HI R46, R39.reuse, R28, RZ, 0x1c ;  /* 0x0000001c272e7211 */ /* 0x040fe400078fe0ff */
[-C--:B------:R-:W-:Y:S01]  /*8ac0*/  ISETP.LT.AND P5, PT, R39, R158.reuse, P0 ;  /* 0x0000009e2700720c */ /* 0x080fe200007a1270 */
[----:B------:R-:W-:Y:S01]  /*8ad0*/  BAR.SYNC.DEFER_BLOCKING 0x0 ;  /* 0x0000000000007b1d */ /* 0x000fe20000010000 */
[C---:B------:R-:W-:Y:S01]  /*8ae0*/  ISETP.LT.AND P4, PT, R45.reuse, R158, P0 ;  /* 0x0000009e2d00720c */ /* 0x040fe20000781270 */
        /* <DEDUP_REMOVED lines=41> */
[----:B----4-:R-:W-:Y:S02]  /*8d80*/  HADD2.F32 R54, -RZ, R4.H0_H0 ;  /* 0x20000004ff367230 */ /* 0x010fe40000004100 */
[----:B-----5:R-:W-:Y:S01]  /*8d90*/  FFMA R47, R21, R160, R52 ;  /* 0x000000a0152f7223 */ /* 0x020fe20000000034 */
[----:B------:R-:W-:-:S02]  /*8da0*/  HADD2.F32 R52, -RZ, R5.H0_H0 ;  /* 0x20000005ff347230 */ /* 0x000fc40000004100 */
[-C--:B------:R-:W-:Y:S01]  /*8db0*/  FFMA R27, R27, R160.reuse, R50 ;  /* 0x000000a01b1b7223 */ /* 0x080fe20000000032 */
[----:B------:R-:W-:Y:S01]  /*8dc0*/  FFMA R20, R20, R160, R39 ;  /* 0x000000a014147223 */ /* 0x000fe20000000027 */
[----:B------:R-:W-:Y:S02]  /*8dd0*/  HADD2.F32 R50, -RZ, R11.H1_H1 ;  /* 0x3000000bff327230 */ /* 0x000fe40000004100 */
[-C--:B------:R-:W-:Y:S01]  /*8de0*/  FMUL R39, R48, R167.reuse ;  /* 0x000000a730277220 */ /* 0x080fe20000400000 */
[----:B------:R-:W-:Y:S02]  /*8df0*/  HADD2.F32 R48, -RZ, R4.H1_H1 ;  /* 0x30000004ff307230 */ /* 0x000fe40000004100 */
[-C--:B------:R-:W-:Y:S01]  /*8e00*/  FMUL R49, R52, R167.reuse ;  /* 0x000000a734317220 */ /* 0x080fe20000400000 */
[-C--:B------:R-:W-:Y:S01]  /*8e10*/  FMUL R21, R54, R167.reuse ;  /* 0x000000a736157220 */ /* 0x080fe20000400000 */
[----:B------:R-:W-:Y:S02]  /*8e20*/  HADD2.F32 R52, -RZ, R7.H1_H1 ;  /* 0x30000007ff347230 */ /* 0x000fe40000004100 */
[----:B------:R-:W-:Y:S01]  /*8e30*/  FMUL R50, R50, R167 ;  /* 0x000000a732327220 */ /* 0x000fe20000400000 */
[----:B------:R-:W-:-:S02]  /*8e40*/  HADD2.F32 R54, -RZ, R5.H1_H1 ;  /* 0x30000005ff367230 */ /* 0x000fc40000004100 */
[-C--:B------:R-:W-:Y:S01]  /*8e50*/  FMUL R48, R48, R167.reuse ;  /* 0x000000a730307220 */ /* 0x080fe20000400000 */
[-C--:B------:R-:W-:Y:S01]  /*8e60*/  FFMA R39, R22, R160.reuse, R39 ;  /* 0x000000a016277223 */ /* 0x080fe20000000027 */
[-C--:B------:R-:W-:Y:S01]  /*8e70*/  FMUL R52, R52, R167.reuse ;  /* 0x000000a734347220 */ /* 0x080fe20000400000 */
[-C--:B------:R-:W-:Y:S01]  /*8e80*/  FFMA R50, R23, R160.reuse, R50 ;  /* 0x000000a017327223 */ /* 0x080fe20000000032 */
[-C--:B------:R-:W-:Y:S01]  /*8e90*/  FFMA R22, R16, R160.reuse, R21 ;  /* 0x000000a010167223 */ /* 0x080fe20000000015 */
[----:B------:R-:W-:Y:S01]  /*8ea0*/  FMUL R54, R54, R167 ;  /* 0x000000a736367220 */ /* 0x000fe20000400000 */
[-C--:B------:R-:W-:Y:S01]  /*8eb0*/  FFMA R51, R17, R160.reuse, R48 ;  /* 0x000000a011337223 */ /* 0x080fe20000000030 */
[-C--:B------:R-:W-:Y:S01]  /*8ec0*/  FFMA R49, R18, R160.reuse, R49 ;  /* 0x000000a012317223 */ /* 0x080fe20000000031 */
[----:B------:R-:W-:Y:S02]  /*8ed0*/  HADD2.F32 R16, -RZ, R7.H0_H0 ;  /* 0x20000007ff107230 */ /* 0x000fe40000004100 */
[----:B------:R-:W-:Y:S01]  /*8ee0*/  FFMA R54, R19, R160, R54 ;  /* 0x000000a013367223 */ /* 0x000fe20000000036 */
[--C-:B------:R-:W-:Y:S01]  /*8ef0*/  HADD2.F32 R18, -RZ, R6.reuse.H0_H0 ;  /* 0x20000006ff127230 */ /* 0x100fe20000004100 */
[----:B------:R-:W-:Y:S01]  /*8f00*/  F2FP.F16.F32.PACK_AB R19, R50, R39 ;  /* 0x000000273213723e */ /* 0x000fe200000000ff */
[----:B------:R-:W-:-:S02]  /*8f10*/  HADD2.F32 R48, -RZ, R6.H1_H1 ;  /* 0x30000006ff307230 */ /* 0x000fc40000004100 */
[-C--:B------:R-:W-:Y:S01]  /*8f20*/  FMUL R23, R16, R167.reuse ;  /* 0x000000a710177220 */ /* 0x080fe20000400000 */
[----:B------:R-:W-:Y:S01]  /*8f30*/  IADD3 R39, PT, PT, R161, 0x20, RZ ;  /* 0x00000020a1277810 */ /* 0x000fe20007ffe0ff */
[----:B-1----:R-:W-:Y:S01]  /*8f40*/  FFMA R52, R15, R160, R52 ;  /* 0x000000a00f347223 */ /* 0x002fe20000000034 */
[----:B------:R-:W-:Y:S01]  /*8f50*/  LOP3.LUT R15, R46, 0xfffffffe, RZ, 0xc0, !PT ;  /* 0xfffffffe2e0f7812 */ /* 0x000fe200078ec0ff */
[-C--:B------:R-:W-:Y:S01]  /*8f60*/  FMUL R21, R18, R167.reuse ;  /* 0x000000a712157220 */ /* 0x080fe20000400000 */
[----:B------:R-:W-:Y:S01]  /*8f70*/  FMUL R48, R48, R167 ;  /* 0x000000a730307220 */ /* 0x000fe20000400000 */
[----:B------:R-:W-:Y:S01]  /*8f80*/  F2FP.F16.F32.PACK_AB R16, R25, R24 ;  /* 0x000000181910723e */ /* 0x000fe200000000ff */
        /* <DEDUP_REMOVED lines=132> */
[----:B------:R-:W-:Y:S02]  /*97d0*/  IADD3.X R35, PT, PT, R3, R35, RZ, P2, !PT ;  /* 0x0000002303237210 */ /* 0x000fe400017fe4ff */
        /* <DEDUP_REMOVED lines=39> */
[----:B------:R-:W-:Y:S02]  /*9a50*/  HADD2.F32 R50, -RZ, R5.H0_H0 ;  /* 0x20000005ff327230 */ /* 0x000fe40000004100 */
[----:B------:R-:W-:Y:S01]  /*9a60*/  FFMA R46, R22, R160, R21 ;  /* 0x000000a0162e7223 */ /* 0x000fe20000000015 */
[----:B------:R-:W-:Y:S02]  /*9a70*/  HADD2.F32 R54, -RZ, R11.H1_H1 ;  /* 0x3000000bff367230 */ /* 0x000fe40000004100 */
[-C--:B------:R-:W-:Y:S01]  /*9a80*/  FMUL R21, R52, R167.reuse ;  /* 0x000000a734157220 */ /* 0x080fe20000400000 */
[-C--:B------:R-:W-:Y:S01]  /*9a90*/  FMUL R48, R48, R167.reuse ;  /* 0x000000a730307220 */ /* 0x080fe20000400000 */
[----:B------:R-:W-:Y:S01]  /*9aa0*/  FMUL R49, R50, R167 ;  /* 0x000000a732317220 */ /* 0x000fe20000400000 */
[----:B------:R-:W-:-:S02]  /*9ab0*/  HADD2.F32 R52, -RZ, R5.H1_H1 ;  /* 0x30000005ff347230 */ /* 0x000fc40000004100 */
[-C--:B-----5:R-:W-:Y:S01]  /*9ac0*/  FFMA R22, R16, R160.reuse, R21 ;  /* 0x000000a010167223 */ /* 0x0a0fe20000000015 */
[-C--:B------:R-:W-:Y:S01]  /*9ad0*/  FMUL R54, R54, R167.reuse ;  /* 0x000000a736367220 */ /* 0x080fe20000400000 */
[--C-:B------:R-:W-:Y:S02]  /*9ae0*/  HADD2.F32 R16, -RZ, R7.reuse.H0_H0 ;  /* 0x20000007ff107230 */ /* 0x100fe40000004100 */
[-C--:B------:R-:W-:Y:S01]  /*9af0*/  FFMA R51, R17, R160.reuse, R48 ;  /* 0x000000a011337223 */ /* 0x080fe20000000030 */
[----:B------:R-:W-:Y:S02]  /*9b00*/  HADD2.F32 R50, -RZ, R7.H1_H1 ;  /* 0x30000007ff327230 */ /* 0x000fe40000004100 */
[-C--:B------:R-:W-:Y:S01]  /*9b10*/  FFMA R49, R18, R160.reuse, R49 ;  /* 0x000000a012317223 */ /* 0x080fe20000000031 */
[----:B------:R-:W-:Y:S01]  /*9b20*/  FFMA R53, R23, R160, R54 ;  /* 0x000000a017357223 */ /* 0x000fe20000000036 */
[--C-:B------:R-:W-:Y:S02]  /*9b30*/  HADD2.F32 R18, -RZ, R6.reuse.H0_H0 ;  /* 0x20000006ff127230 */ /* 0x100fe40000004100 */
[----:B------:R-:W-:Y:S01]  /*9b40*/  FMUL R52, R52, R167 ;  /* 0x000000a734347220 */ /* 0x000fe20000400000 */
[----:B------:R-:W-:-:S02]  /*9b50*/  HADD2.F32 R48, -RZ, R6.H1_H1 ;  /* 0x30000006ff307230 */ /* 0x000fc40000004100 */
[-C--:B------:R-:W-:Y:S01]  /*9b60*/  FMUL R23, R16, R167.reuse ;  /* 0x000000a710177220 */ /* 0x080fe20000400000 */
[-C--:B------:R-:W-:Y:S01]  /*9b70*/  FMUL R50, R50, R167.reuse ;  /* 0x000000a732327220 */ /* 0x080fe20000400000 */
[----:B------:R-:W-:Y:S01]  /*9b80*/  F2FP.F16.F32.PACK_AB R16, R25, R24 ;  /* 0x000000181910723e */ /* 0x000fe200000000ff */
[-C--:B------:R-:W-:Y:S01]  /*9b90*/  FFMA R52, R19, R160.reuse, R52 ;  /* 0x000000a013347223 */ /* 0x080fe20000000034 */
[----:B------:R-:W-:Y:S01]  /*9ba0*/  IADD3 R25, PT, PT, R161, 0x30, RZ ;  /* 0x00000030a1197810 */ /* 0x000fe20007ffe0ff */
[-C--:B------:R-:W-:Y:S01]  /*9bb0*/  FMUL R21, R18, R167.reuse ;  /* 0x000000a712157220 */ /* 0x080fe20000400000 */
        /* <DEDUP_REMOVED lines=35> */
[----:B------:R-:W-:Y:S01]  /*9df0*/  IADD3.X R35, PT, PT, R3, R35, RZ, P2, !PT ;  /* 0x0000002303237210 */ /* 0x000fe200017fe4ff */
[----:B------:R-:W-:-:S05]  /*9e00*/  IMAD.WIDE R36, R20, R165, R36 ;  /* 0x000000a514247225 */ /* 0x000fca00078e0224 */
[C---:B------:R-:W-:Y:S02]  /*9e10*/  SHF.L.U64.HI R32, R36.reuse, 0x1, R37 ;  /* 0x0000000124207819 */ /* 0x040fe40000010225 */
[----:B------:R-:W-:Y:S02]  /*9e20*/  SHF.L.U32 R37, R36, 0x1, RZ ;  /* 0x0000000124257819 */ /* 0x000fe400000006ff */
[----:B------:R-:W-:Y:S02]  /*9e30*/  SHF.L.U32 R36, R42, 0x1, RZ ;  /* 0x000000012a247819 */ /* 0x000fe400000006ff */
[----:B------:R-:W-:Y:S01]  /*9e40*/  LOP3.LUT R37, R37, 0xfffffffe, RZ, 0xc0, !PT ;  /* 0xfffffffe25257812 */ /* 0x000fe200078ec0ff */
        /* <DEDUP_REMOVED lines=14> */
[----:B------:R-:W-:Y:S02]  /*9f30*/  HADD2.F32 R48, -RZ, R8.H1_H1 ;  /* 0x30000008ff307230 */ /* 0x000fe40000004100 */
[--C-:B------:R-:W-:Y:S02]  /*9f40*/  HADD2.F32 R44, -RZ, R9.reuse.H0_H0 ;  /* 0x20000009ff2c7230 */ /* 0x100fe40000004100 */
[-C--:B------:R-:W-:Y:S01]  /*9f50*/  FMUL R43, R24, R167.reuse ;  /* 0x000000a7182b7220 */ /* 0x080fe20000400000 */
[----:B------:R-:W-:Y:S01]  /*9f60*/  HADD2.F32 R46, -RZ, R9.H1_H1 ;  /* 0x30000009ff2e7230 */ /* 0x000fe20000004100 */
[----:B------:R-:W3:Y:S01]  /*9f70*/  LDS.128 R24, [R29+0x440] ;  /* 0x000440001d187984 */ /* 0x000ee20000000c00 */
[-C--:B------:R-:W-:Y:S01]  /*9f80*/  FMUL R48, R48, R167.reuse ;  /* 0x000000a730307220 */ /* 0x080fe20000400000 */
[-C--:B------:R-:W-:Y:S01]  /*9f90*/  FMUL R45, R44, R167.reuse ;  /* 0x000000a72c2d7220 */ /* 0x080fe20000400000 */
[----:B------:R-:W-:Y:S02]  /*9fa0*/  HADD2.F32 R42, -RZ, R10.H0_H0 ;  /* 0x2000000aff2a7230 */ /* 0x000fe40000004100 */
[-C--:B------:R-:W-:Y:S01]  /*9fb0*/  FMUL R46, R46, R167.reuse ;  /* 0x000000a72e2e7220 */ /* 0x080fe20000400000 */
[-C--:B-1----:R-:W-:Y:S01]  /*9fc0*/  FFMA R16, R16, R160.reuse, R43 ;  /* 0x000000a010107223 */ /* 0x082fe2000000002b */
[-C--:B------:R-:W-:Y:S01]  /*9fd0*/  FFMA R43, R17, R160.reuse, R48 ;  /* 0x000000a0112b7223 */ /* 0x080fe20000000030 */
[-C--:B------:R-:W-:Y:S01]  /*9fe0*/  FFMA R17, R18, R160.reuse, R45 ;  /* 0x000000a012117223 */ /* 0x080fe2000000002d */
[----:B------:R-:W-:Y:S01]  /*9ff0*/  FFMA R18, R19, R160, R46 ;  /* 0x000000a013127223 */ /* 0x000fe2000000002e */
[----:B------:R-:W-:Y:S01]  /*a000*/  FMUL R19, R42, R167 ;  /* 0x000000a72a137220 */ /* 0x000fe20000400000 */
[--C-:B------:R-:W-:Y:S01]  /*a010*/  HADD2.F32 R42, -RZ, R11.reuse.H0_H0 ;  /* 0x2000000bff2a7230 */ /* 0x100fe20000004100 */
[----:B------:R-:W-:Y:S01]  /*a020*/  F2FP.F16.F32.PACK_AB R16, R43, R16 ;  /* 0x000000102b10723e */ /* 0x000fe200000000ff */
[----:B------:R-:W-:-:S02]  /*a030*/  HADD2.F32 R48, -RZ, R11.H1_H1 ;  /* 0x3000000bff307230 */ /* 0x000fc40000004100 */
[----:B--2---:R-:W-:Y:S01]  /*a040*/  FFMA R12, R12, R160, R19 ;  /* 0x000000a00c0c7223 */ /* 0x004fe20000000013 */
[----:B------:R-:W-:Y:S02]  /*a050*/  HADD2.F32 R44, -RZ, R10.H1_H1 ;  /* 0x3000000aff2c7230 */ /* 0x000fe40000004100 */
[-C--:B------:R-:W-:Y:S01]  /*a060*/  FMUL R19, R42, R167.reuse ;  /* 0x000000a72a137220 */ /* 0x080fe20000400000 */
[--C-:B----4-:R-:W-:Y:S02]  /*a070*/  HADD2.F32 R42, -RZ, R4.reuse.H1_H1 ;  /* 0x30000004ff2a7230 */ /* 0x110fe40000004100 */
[-C--:B------:R-:W-:Y:S01]  /*a080*/  FMUL R48, R48, R167.reuse ;  /* 0x000000a730307220 */ /* 0x080fe20000400000 */
[----:B------:R-:W-:Y:S02]  /*a090*/  HADD2.F32 R46, -RZ, R4.H0_H0 ;  /* 0x20000004ff2e7230 */ /* 0x000fe40000004100 */
[----:B------:R-:W-:Y:S01]  /*a0a0*/  FMUL R44, R44, R167 ;  /* 0x000000a72c2c7220 */ /* 0x000fe20000400000 */
[----:B------:R-:W-:-:S02]  /*a0b0*/  HADD2.F32 R50, -RZ, R5.H1_H1 ;  /* 0x30000005ff327230 */ /* 0x000fc40000004100 */
[-C--:B------:R-:W-:Y:S01]  /*a0c0*/  FMUL R42, R42, R167.reuse ;  /* 0x000000a72a2a7220 */ /* 0x080fe20000400000 */
[-C--:B------:R-:W-:Y:S01]  /*a0d0*/  FFMA R15, R15, R160.reuse, R48 ;  /* 0x000000a00f0f7223 */ /* 0x080fe20000000030 */
[-C--:B------:R-:W-:Y:S01]  /*a0e0*/  FMUL R45, R46, R167.reuse ;  /* 0x000000a72e2d7220 */ /* 0x080fe20000400000 */
[-C--:B------:R-:W-:Y:S01]  /*a0f0*/  FFMA R13, R13, R160.reuse, R44 ;  /* 0x000000a00d0d7223 */ /* 0x080fe2000000002c */
[----:B------:R-:W-:Y:S02]  /*a100*/  HADD2.F32 R48, -RZ, R6.H0_H0 ;  /* 0x20000006ff307230 */ /* 0x000fe40000004100 */
[----:B------:R-:W-:Y:S01]  /*a110*/  FMUL R50, R50, R167 ;  /* 0x000000a732327220 */ /* 0x000fe20000400000 */
[----:B------:R-:W-:Y:S02]  /*a120*/  HADD2.F32 R44, -RZ, R5.H0_H0 ;  /* 0x20000005ff2c7230 */ /* 0x000fe40000004100 */
[----:B-----5:R-:W-:Y:S01]  /*a130*/  FFMA R21, R21, R160, R42 ;  /* 0x000000a015157223 */ /* 0x020fe2000000002a */
[----:B------:R-:W-:-:S02]  /*a140*/  HADD2.F32 R42, -RZ, R7.H1_H1 ;  /* 0x30000007ff2a7230 */ /* 0x000fc40000004100 */
[-C--:B------:R-:W-:Y:S01]  /*a150*/  FFMA R20, R20, R160.reuse, R45 ;  /* 0x000000a014147223 */ /* 0x080fe2000000002d */
[-C--:B------:R-:W-:Y:S01]  /*a160*/  FFMA R45, R23, R160.reuse, R50 ;  /* 0x000000a0172d7223 */ /* 0x080fe20000000032 */
[-C--:B------:R-:W-:Y:S01]  /*a170*/  FFMA R14, R14, R160.reuse, R19 ;  /* 0x000000a00e0e7223 */ /* 0x080fe20000000013 */
[-C--:B------:R-:W-:Y:S01]  /*a180*/  FMUL R23, R48, R167.reuse ;  /* 0x000000a730177220 */ /* 0x080fe20000400000 */
[-C--:B------:R-:W-:Y:S01]  /*a190*/  FMUL R19, R44, R167.reuse ;  /* 0x000000a72c137220 */ /* 0x080fe20000400000 */
[----:B------:R-:W-:Y:S02]  /*a1a0*/  HADD2.F32 R44, -RZ, R6.H1_H1 ;  /* 0x30000006ff2c7230 */ /* 0x000fe40000004100 */
[----:B------:R-:W-:Y:S01]  /*a1b0*/  FMUL R42, R42, R167 ;  /* 0x000000a72a2a7220 */ /* 0x000fe20000400000 */
[----:B------:R-:W-:Y:S02]  /*a1c0*/  HADD2.F32 R46, -RZ, R7.H0_H0 ;  /* 0x20000007ff2e7230 */ /* 0x000fe40000004100 */
[-C--:B------:R-:W-:Y:S01]  /*a1d0*/  FFMA R22, R22, R160.reuse, R19 ;  /* 0x000000a016167223 */ /* 0x080fe20000000013 */
[----:B------:R-:W-:Y:S01]  /*a1e0*/  F2FP.F16.F32.PACK_AB R17, R18, R17 ;  /* 0x000000111211723e */ /* 0x000fe200000000ff */
[-C--:B---3--:R-:W-:Y:S01]  /*a1f0*/  FFMA R24, R24, R160.reuse, R23 ;  /* 0x000000a018187223 */ /* 0x088fe20000000017 */
[----:B------:R-:W-:Y:S01]  /*a200*/  IADD3 R23, PT, PT, R161, 0x38, RZ ;  /* 0x00000038a1177810 */ /* 0x000fe20007ffe0ff */
[----:B------:R-:W-:Y:S01]  /*a210*/  FFMA R27, R27, R160, R42 ;  /* 0x000000a01b1b7223 */ /* 0x000fe2000000002a */
        /* <DEDUP_REMOVED lines=9> */
[----:B------:R-:W-:Y:S02]  /*a2b0*/  IADD3.X R43, PT, PT, R157, R32, RZ, P1, !PT ;  /* 0x000000209d2b7210 */ /* 0x000fe40000ffe4ff */
[----:B------:R-:W-:-:S02]  /*a2c0*/  LOP3.LUT R20, R33, 0x1fffffff, RZ, 0xc0, !PT ;  /* 0x1fffffff21147812 */ /* 0x000fc400078ec0ff */
[----:B------:R-:W-:Y:S02]  /*a2d0*/  IADD3 R32, P1, PT, R156, R13, RZ ;  /* 0x0000000d9c207210 */ /* 0x000fe40007f3e0ff */
[----:B------:R-:W-:Y:S02]  /*a2e0*/  F2FP.F16.F32.PACK_AB R19, R15, R14 ;  /* 0x0000000e0f13723e */ /* 0x000fe400000000ff */
[----:B------:R-:W-:Y:S02]  /*a2f0*/  F2FP.F16.F32.PACK_AB R13, R45, R22 ;  /* 0x000000162d0d723e */ /* 0x000fe400000000ff */
        /* <DEDUP_REMOVED lines=11> */
[-C--:B------:R-:W-:Y:S01]  /*a3b0*/  ISETP.LT.AND P1, PT, R23, R158.reuse, P0 ;  /* 0x0000009e1700720c */ /* 0x080fe20000721270 */
[----:B------:R-:W-:Y:S01]  /*a3c0*/  BAR.SYNC.DEFER_BLOCKING 0x0 ;  /* 0x0000000000007b1d */ /* 0x000fe20000010000 */
[----:B------:R-:W-:Y:S02]  /*a3d0*/  ISETP.LT.AND P3, PT, R161, R158, P0 ;  /* 0x0000009ea100720c */ /* 0x000fe40000761270 */
[-C--:B-1----:R-:W-:Y:S02]  /*a3e0*/  LEA.HI R2, R23, R28.reuse, RZ, 0x1c ;  /* 0x0000001c17027211 */ /* 0x082fe400078fe0ff */
        /* <DEDUP_REMOVED lines=21> */
[----:B------:R-:W1:Y:S04]  /*a540*/  LDS.128 R12, [R0] ;  /* 0x00000000000c7984 */ /* 0x000e680000000c00 */
[----:B------:R-:W4:Y:S01]  /*a550*/  LDS.128 R16, [R29] ;  /* 0x000000001d107984 */ /* 0x000f220000000c00 */
        /* <DEDUP_REMOVED lines=22> */
[-C--:B----4-:R-:W-:Y:S01]  /*a6c0*/  FFMA R16, R16, R160.reuse, R21 ;  /* 0x000000a010107223 */ /* 0x090fe20000000015 */
[-C--:B------:R-:W-:Y:S01]  /*a6d0*/  FFMA R17, R17, R160.reuse, R32 ;  /* 0x000000a011117223 */ /* 0x080fe20000000020 */
[-C--:B------:R-:W-:Y:S01]  /*a6e0*/  FFMA R18, R18, R160.reuse, R23 ;  /* 0x000000a012127223 */ /* 0x080fe20000000017 */
[----:B------:R-:W-:Y:S01]  /*a6f0*/  FFMA R19, R19, R160, R34 ;  /* 0x000000a013137223 */ /* 0x000fe20000000022 */
[----:B------:R-:W-:Y:S01]  /*a700*/  F2FP.F16.F32.PACK_AB R12, R13, R12 ;  /* 0x0000000c0d0c723e */ /* 0x000fe200000000ff */
[----:B---3--:R-:W-:Y:S01]  /*a710*/  HADD2.F32 R32, -RZ, R6.H0_H0 ;  /* 0x20000006ff207230 */ /* 0x008fe20000004100 */
        /* <DEDUP_REMOVED lines=37> */
.L_x_3284:
        /* <DEDUP_REMOVED lines=539> */
.L_x_3285:
        /* <DEDUP_REMOVED lines=22> */
.L_x_3231:
[----:B------:R-:W-:Y:S02]  /*cc80*/  MOV R12, RZ ;  /* 0x000000ff000c7202 */ /* 0x000fe40000000f00 */
[----:B------:R-:W-:Y:S02]  /*cc90*/  MOV R11, 0x1f ;  /* 0x0000001f000b7802 */ /* 0x000fe40000000f00 */
[----:B------:R-:W-:-:S07]  /*cca0*/  MOV R15, 0xffffffff ;  /* 0xffffffff000f7802 */ /* 0x000fce0000000f00 */
[----:B------:R-:W-:Y:S05]  /*ccb0*/  WARPSYNC.COLLECTIVE R15, `(.L_x_3286) ;  /* 0x000000000f087348 */ /* 0x000fea0003c00000 */
[----:B------:R1:W2:Y:S02]  /*ccc0*/  SHFL.IDX P6, R14, R13, R12, R11 ;  /* 0x0000000c0d0e7389 */ /* 0x0002a400000c000b */
[----:B-12---:R-:W-:Y:S05]  /*ccd0*/  ENDCOLLECTIVE ;  /* 0x000000000000791b */ /* 0x006fea0003800000 */
.L_x_3286:
[----:B------:R-:W-:Y:S05]  /*cce0*/  BRA `(.L_x_3287) ;  /* 0xffffff3c00847947 */ /* 0x000fea000383ffff */
.L_x_3288:
        /* <DEDUP_REMOVED lines=9> */
.L_x_4339:


//--------------------- .text._ZN7cutlass7Kernel2INS_4gemm6kernel20DefaultGemmUniversalINS_6half_tENS_6layout11ColumnMajorELNS_16ComplexTransformE0ELi8ES4_S6_LS7_0ELi8ES4_NS5_8RowMajorEfNS_4arch15OpClassTensorOpENS9_4Sm80ENS1_9GemmShapeILi128ELi128ELi32EEENSC_ILi64ELi64ELi32EEENSC_ILi16ELi8ELi16EEENS_8epilogue6thread17LinearCombinationIS4_Li8EffLNSH_9ScaleType4KindE0ELNS_15FloatRoundStyleE2ES4_EENS1_11threadblock30GemmIdentityThreadblockSwizzleILi8EEELi4ENS9_13OpMultiplyAddELNS1_23SharedMemoryClearOptionE0ELb0ELb0ELb0ENS5_9NoPermuteENS5_34Tensor4DPermute0213RowMajorInverseILi8ELi4EEESS_vE10SelectBaseISP_vEEEEvNT_6ParamsE --------------------------
	.section	.text._ZN7cutlass7Kernel2INS_4gemm6kernel20DefaultGemmUniversalINS_6half_tENS_6layout11ColumnMajorELNS_16ComplexTransformE0ELi8ES4_S6_LS7_0ELi8ES4_NS5_8RowMajorEfNS_4arch15OpClassTensorOpENS9_4Sm80ENS1_9GemmShapeILi128ELi128ELi32EEENSC_ILi64ELi64ELi32EEENSC_ILi16ELi8ELi16EEENS_8epilogue6thread17LinearCombinationIS4_Li8EffLNSH_9ScaleType4KindE0ELNS_15FloatRoundStyleE2ES4_EENS1_11threadblock30GemmIdentityThreadblockSwizzleILi8EEELi4ENS9_13OpMultiplyAddELNS1_23SharedMemoryClearOptionE0ELb0ELb0ELb0ENS5_9NoPermuteENS5_34Tensor4DPermute0213RowMajorInverseILi8ELi4EEESS_vE10SelectBaseISP_vEEEEvNT_6ParamsE,"ax",@progbits
	.align	128
.text._ZN7cutlass7Kernel2INS_4gemm6kernel20DefaultGemmUniversalINS_6half_tENS_6layout11ColumnMajorELNS_16ComplexTransformE0ELi8ES4_S6_LS7_0ELi8ES4_NS5_8RowMajorEfNS_4arch15OpClassTensorOpENS9_4Sm80ENS1_9GemmShapeILi128ELi128ELi32EEENSC_ILi64ELi64ELi32EEENSC_ILi16ELi8ELi16EEENS_8epilogue6thread17LinearCombinationIS4_Li8EffLNSH_9ScaleType4KindE0ELNS_15FloatRoundStyleE2ES4_EENS1_11threadblock30GemmIdentityThreadblockSwizzleILi8EEELi4ENS9_13OpMultiplyAddELNS1_23SharedMemoryClearOptionE0ELb0ELb0ELb0ENS5_9NoPermuteENS5_34Tensor4DPermute0213RowMajorInverseILi8ELi4EEESS_vE10SelectBaseISP_vEEEEvNT_6ParamsE:
        .type           _ZN7cutlass7Kernel2INS_4gemm6kernel20DefaultGemmUniversalINS_6half_tENS_6layout11ColumnMajorELNS_16ComplexTransformE0ELi8ES4_S6_LS7_0ELi8ES4_NS5_8RowMajorEfNS_4arch15OpClassTensorOpENS9_4Sm80ENS1_9GemmShapeILi128ELi128ELi32EEENSC_ILi64ELi64ELi32EEENSC_ILi16ELi8ELi16EEENS_8epilogue6thread17LinearCombinationIS4_Li8EffLNSH_9ScaleType4KindE0ELNS_15FloatRoundStyleE2ES4_EENS1_11threadblock30GemmIdentityThreadblockSwizzleILi8EEELi4ENS9_13OpMultiplyAddELNS1_23SharedMemoryClearOptionE0ELb0ELb0ELb0ENS5_9NoPermuteENS5_34Tensor4DPermute0213RowMajorInverseILi8ELi4EEESS_vE10SelectBaseISP_vEEEEvNT_6ParamsE,@function
        .size           _ZN7cutlass7Kernel2INS_4gemm6kernel20DefaultGemmUniversalINS_6half_tENS_6layout11ColumnMajorELNS_16ComplexTransformE0ELi8ES4_S6_LS7_0ELi8ES4_NS5_8RowMajorEfNS_4arch15OpClassTensorOpENS9_4Sm80ENS1_9GemmShapeILi128ELi128ELi32EEENSC_ILi64ELi64ELi32EEENSC_ILi16ELi8ELi16EEENS_8epilogue6thread17LinearCombinationIS4_Li8EffLNSH_9ScaleType4KindE0ELNS_15FloatRoundStyleE2ES4_EENS1_11threadblock30GemmIdentityThreadblockSwizzleILi8EEELi4ENS9_13OpMultiplyAddELNS1_23SharedMemoryClearOptionE0ELb0ELb0ELb0ENS5_9NoPermuteENS5_34Tensor4DPermute0213RowMajorInverseILi8ELi4EEESS_vE10SelectBaseISP_vEEEEvNT_6ParamsE,(.L_x_4340 - _ZN7cutlass7Kernel2INS_4gemm6kernel20DefaultGemmUniversalINS_6half_tENS_6layout11ColumnMajorELNS_16ComplexTransformE0ELi8ES4_S6_LS7_0ELi8ES4_NS5_8RowMajorEfNS_4arch15OpClassTensorOpENS9_4Sm80ENS1_9GemmShapeILi128ELi128ELi32EEENSC_ILi64ELi64ELi32EEENSC_ILi16ELi8ELi16EEENS_8epilogue6thread17LinearCombinationIS4_Li8EffLNSH_9ScaleType4KindE0ELNS_15FloatRoundStyleE2ES4_EENS1_11threadblock30GemmIdentityThreadblockSwizzleILi8EEELi4ENS9_13OpMultiplyAddELNS1_23SharedMemoryClearOptionE0ELb0ELb0ELb0ENS5_9NoPermuteENS5_34Tensor4DPermute0213RowMajorInverseILi8ELi4EEESS_vE10SelectBaseISP_vEEEEvNT_6ParamsE)
        .other          _ZN7cutlass7Kernel2INS_4gemm6kernel20DefaultGemmUniversalINS_6half_tENS_6layout11ColumnMajorELNS_16ComplexTransformE0ELi8ES4_S6_LS7_0ELi8ES4_NS5_8RowMajorEfNS_4arch15OpClassTensorOpENS9_4Sm80ENS1_9GemmShapeILi128ELi128ELi32EEENSC_ILi64ELi64ELi32EEENSC_ILi16ELi8ELi16EEENS_8epilogue6thread17LinearCombinationIS4_Li8EffLNSH_9ScaleType4KindE0ELNS_15FloatRoundStyleE2ES4_EENS1_11threadblock30GemmIdentityThreadblockSwizzleILi8EEELi4ENS9_13OpMultiplyAddELNS1_23SharedMemoryClearOptionE0ELb0ELb0ELb0ENS5_9NoPermuteENS5_34Tensor4DPermute0213RowMajorInverseILi8ELi4EEESS_vE10SelectBaseISP_vEEEEvNT_6ParamsE,@"STO_CUDA_ENTRY STV_DEFAULT"
_ZN7cutlass7Kernel2INS_4gemm6kernel20DefaultGemmUniversalINS_6half_tENS_6layout11ColumnMajorELNS_16ComplexTransformE0ELi8ES4_S6_LS7_0ELi8ES4_NS5_8RowMajorEfNS_4arch15OpClassTensorOpENS9_4Sm80ENS1_9GemmShapeILi128ELi128ELi32EEENSC_ILi64ELi64ELi32EEENSC_ILi16ELi8ELi16EEENS_8epilogue6thread17LinearCombinationIS4_Li8EffLNSH_9ScaleType4KindE0ELNS_15FloatRoundStyleE2ES4_EENS1_11threadblock30GemmIdentityThreadblockSwizzleILi8EEELi4ENS9_13OpMultiplyAddELNS1_23SharedMemoryClearOptionE0ELb0ELb0ELb0ENS5_9NoPermuteENS5_34Tensor4DPermute0213RowMajorInverseILi8ELi4EEESS_vE10SelectBaseISP_vEEEEvNT_6ParamsE:
        /* <DEDUP_REMOVED lines=37> */
.L_x_3289:
        /* <DEDUP_REMOVED lines=18> */
.L_x_3291:
[----:B------:R-:W1:Y:S08]  /*0370*/  LDC.64 R202, c[0x0][0x4a0] ;  /* 0x00012800ffca7b82 */ /* 0x000e700000000a00 */
[----:B------:R-:W2:Y:S01]  /*0380*/  LDC.64 R16, c[0x0][0x4a8] ;  /* 0x00012a00ff107b82 */ /* 0x000ea20000000a00 */
[----:B-1----:R-:W-:-:S06]  /*0390*/  IMAD.WIDE.U32 R202, R201, 0x8, R202 ;  /* 0x00000008c9ca7825 */ /* 0x002fcc00078e00ca */
[----:B------:R-:W5:Y:S01]  /*03a0*/  LDG.E.64 R202, desc[UR36][R202.64] ;  /* 0x00000024caca7981 */ /* 0x000f62000c1e1b00 */
[----:B--2---:R-:W-:-:S06]  /*03b0*/  IMAD.WIDE.U32 R16, R201, 0x8, R16 ;  /* 0x00000008c9107825 */ /* 0x004fcc00078e0010 */
[----:B------:R-:W5:Y:S02]  /*03c0*/  LDG.E.64 R16, desc[UR36][R16.64] ;  /* 0x0000002410107981 */ /* 0x000f64000c1e1b00 */
.L_x_3290:
        /* <DEDUP_REMOVED lines=19> */
.L_x_3292:
        /* <DEDUP_REMOVED lines=20> */
.L_x_3293:
        /* <DEDUP_REMOVED lines=11> */
[C---:B------:R-:W-:Y:S01]  /*06f0*/  LOP3.LUT R15, R21.reuse, 0x18, RZ, 0xc0, !PT ;  /* 0x00000018150f7812 */ /* 0x040fe200078ec0ff */
[----:B------:R-:W-:Y:S01]  /*0700*/  IMAD R18, R18, 0x80, R3 ;  /* 0x0000008012127824 */ /* 0x000fe200078e0203 */
[----:B------:R-:W-:Y:S01]  /*0710*/  SHF.R.U32.HI R211, RZ, 0x3, R2 ;  /* 0x00000003ffd37819 */ /* 0x000fe20000011602 */
[----:B------:R-:W-:Y:S01]  /*0720*/  IMAD.IADD R9, R10, 0x1, -R9 ;  /* 0x000000010a097824 */ /* 0x000fe200078e0a09 */
[----:B------:R-:W-:Y:S01]  /*0730*/  LOP3.LUT R8, R21, 0x38, RZ, 0xc0, !PT ;  /* 0x0000003815087812 */ /* 0x000fe200078ec0ff */
[----:B------:R-:W-:Y:S01]  /*0740*/  IMAD.IADD R14, R15, 0x1, R22 ;  /* 0x000000010f0e7824 */ /* 0x000fe200078e0216 */
[----:B------:R-:W-:Y:S01]  /*0750*/  SHF.R.S32.HI R5, RZ, 0x1f, R18 ;  /* 0x0000001fff057819 */ /* 0x000fe20000011412 */
[----:B------:R-:W-:Y:S01]  /*0760*/  VIADD R12, R18, 0x10 ;  /* 0x00000010120c7836 */ /* 0x000fe20000000000 */
[----:B------:R-:W-:Y:S01]  /*0770*/  ISETP.NE.AND P0, PT, R9, RZ, PT ;  /* 0x000000ff0900720c */ /* 0x000fe20003f05270 */
[----:B------:R-:W-:Y:S01]  /*0780*/  IMAD R8, R19, 0x80, R8 ;  /* 0x0000008013087824 */ /* 0x000fe200078e0208 */
[----:B------:R-:W-:Y:S01]  /*0790*/  SHF.R.S32.HI R15, RZ, 0x1f, R14 ;  /* 0x0000001fff0f7819 */ /* 0x000fe2000001140e */
[----:B-1----:R-:W-:Y:S01]  /*07a0*/  IMAD R5, R5, UR4, RZ ;  /* 0x0000000405057c24 */ /* 0x002fe2000f8e02ff */
[----:B------:R-:W-:-:S02]  /*07b0*/  SHF.R.U32.HI R13, RZ, 0x5, R2 ;  /* 0x00000005ff0d7819 */ /* 0x000fc40000011602 */
[----:B------:R-:W-:Y:S01]  /*07c0*/  LOP3.LUT R20, R211, 0x3, RZ, 0xc0, !PT ;  /* 0x00000003d3147812 */ /* 0x000fe200078ec0ff */
[----:B------:R-:W-:Y:S01]  /*07d0*/  IMAD.WIDE.U32 R24, R18, UR4, R14 ;  /* 0x0000000412187c25 */ /* 0x000fe2000f8e000e */
[----:B------:R-:W-:Y:S01]  /*07e0*/  SEL R9, R9, 0x20, P0 ;  /* 0x0000002009097807 */ /* 0x000fe20000000000 */
[----:B------:R-:W-:Y:S01]  /*07f0*/  UMOV UR4, 0xffffffff ;  /* 0xffffffff00047882 */ /* 0x000fe20000000000 */
[----:B--2---:R-:W-:Y:S01]  /*0800*/  ISETP.GE.AND P3, PT, R8, R6, PT ;  /* 0x000000060800720c */ /* 0x004fe20003f66270 */
[----:B------:R-:W-:Y:S01]  /*0810*/  IMAD R5, R18, UR5, R5 ;  /* 0x0000000512057c24 */ /* 0x000fe2000f8e0205 */
[----:B-----5:R-:W-:Y:S01]  /*0820*/  LEA R26, P0, R24, R16, 0x1 ;  /* 0x00000010181a7211 */ /* 0x020fe200078008ff */
[----:B------:R-:W-:Y:S01]  /*0830*/  IMAD.IADD R219, R9, 0x1, R22 ;  /* 0x0000000109db7824 */ /* 0x000fe200078e0216 */
[----:B------:R-:W-:Y:S01]  /*0840*/  SEL R19, RZ, 0x4, P3 ;  /* 0x00000004ff137807 */ /* 0x000fe20001800000 */
[----:B------:R-:W-:Y:S01]  /*0850*/  IMAD R20, R13, 0x8, R20 ;  /* 0x000000080d147824 */ /* 0x000fe200078e0214 */
[----:B------:R-:W-:Y:S01]  /*0860*/  SHF.R.S32.HI R205, RZ, 0x1f, R6 ;  /* 0x0000001fffcd7819 */ /* 0x000fe20000011406 */
[----:B------:R-:W-:Y:S01]  /*0870*/  IMAD.IADD R0, R25, 0x1, R5 ;  /* 0x0000000119007824 */ /* 0x000fe200078e0205 */
[----:B------:R-:W-:Y:S01]  /*0880*/  VIMNMX R23, PT, PT, R219, R23, PT ;  /* 0x00000017db177248 */ /* 0x000fe20003fe0100 */
[----:B------:R-:W-:Y:S01]  /*0890*/  VIADD R16, R8, 0x40 ;  /* 0x0000004008107836 */ /* 0x000fe20000000000 */
[-C--:B------:R-:W-:Y:S01]  /*08a0*/  LEA.HI R205, R205, R6.reuse, RZ, 0x3 ;  /* 0x00000006cdcd7211 */ /* 0x080fe200078f18ff */
[----:B------:R-:W-:Y:S01]  /*08b0*/  IMAD.IADD R4, R20, 0x1, R22 ;  /* 0x0000000114047824 */ /* 0x000fe200078e0216 */
[----:B------:R-:W-:Y:S01]  /*08c0*/  LEA.HI.X R27, R24, R17, R0, 0x1, P0 ;  /* 0x00000011181b7211 */ /* 0x000fe200000f0c00 */
[----:B------:R-:W-:Y:S01]  /*08d0*/  VIADD R0, R18, 0x8 ;  /* 0x0000000812007836 */ /* 0x000fe20000000000 */
[----:B------:R-:W-:Y:S01]  /*08e0*/  ISETP.GE.AND P2, PT, R16, R6, PT ;  /* 0x000000061000720c */ /* 0x000fe20003f46270 */
[C---:B------:R-:W-:Y:S01]  /*08f0*/  VIADD R22, R4.reuse, 0x4 ;  /* 0x0000000404167836 */ /* 0x040fe20000000000 */
[----:B------:R-:W-:-:S02]  /*0900*/  ISETP.LT.AND P1, PT, R4, R23, !P3 ;  /* 0x000000170400720c */ /* 0x000fc40005f21270 */
[----:B------:R-:W-:Y:S02]  /*0910*/  ISETP.GE.AND P4, PT, R14, R23, PT ;  /* 0x000000170e00720c */ /* 0x000fe40003f86270 */
[----:B------:R-:W-:Y:S02]  /*0920*/  SEL R24, RZ, 0x2, P2 ;  /* 0x00000002ff187807 */ /* 0x000fe40001000000 */
[----:B------:R-:W-:Y:S02]  /*0930*/  SEL R17, RZ, 0x8, P2 ;  /* 0x00000008ff117807 */ /* 0x000fe40001000000 */
[----:B------:R-:W-:Y:S01]  /*0940*/  ISETP.GE.AND P2, PT, R0, R7, PT ;  /* 0x000000070000720c */ /* 0x000fe20003f46270 */
[----:B------:R-:W-:Y:S01]  /*0950*/  VIADD R0, R18, 0x18 ;  /* 0x0000001812007836 */ /* 0x000fe20000000000 */
[----:B------:R-:W-:Y:S02]  /*0960*/  SEL R14, RZ, 0x1, !P1 ;  /* 0x00000001ff0e7807 */ /* 0x000fe40004800000 */
[----:B------:R-:W-:-:S02]  /*0970*/  ISETP.GE.AND P0, PT, R4, R23, PT ;  /* 0x000000170400720c */ /* 0x000fc40003f06270 */
[-C--:B------:R-:W-:Y:S02]  /*0980*/  ISETP.GE.AND P1, PT, R12, R7.reuse, PT ;  /* 0x000000070c00720c */ /* 0x080fe40003f26270 */
[----:B------:R-:W-:Y:S02]  /*0990*/  SEL R12, RZ, 0x2, P4 ;  /* 0x00000002ff0c7807 */ /* 0x000fe40002000000 */
[----:B------:R-:W-:Y:S02]  /*09a0*/  SEL R11, RZ, 0x4, P4 ;  /* 0x00000004ff0b7807 */ /* 0x000fe40002000000 */
[----:B------:R-:W-:Y:S02]  /*09b0*/  ISETP.LT.AND P6, PT, R18, R7, !P4 ;  /* 0x000000071200720c */ /* 0x000fe400067c1270 */
[----:B------:R-:W-:Y:S02]  /*09c0*/  ISETP.GE.AND P5, PT, R22, R23, PT ;  /* 0x000000171600720c */ /* 0x000fe40003fa6270 */
[----:B------:R-:W-:-:S02]  /*09d0*/  SEL R15, R24, RZ, !P0 ;  /* 0x000000ff180f7207 */ /* 0x000fc40004000000 */
[----:B------:R-:W-:Y:S02]  /*09e0*/  ISETP.GE.AND P0, PT, R0, R7, PT ;  /* 0x000000070000720c */ /* 0x000fe40003f06270 */
[----:B------:R-:W-:Y:S02]  /*09f0*/  SEL R12, R12, RZ, !P2 ;  /* 0x000000ff0c0c7207 */ /* 0x000fe40005000000 */
[----:B------:R-:W-:Y:S02]  /*0a00*/  SEL R11, R11, RZ, !P1 ;  /* 0x000000ff0b0b7207 */ /* 0x000fe40004800000 */
[----:B------:R-:W-:Y:S02]  /*0a10*/  SEL R5, RZ, 0x1, !P6 ;  /* 0x00000001ff057807 */ /* 0x000fe40007000000 */
[----:B------:R-:W-:Y:S02]  /*0a20*/  SEL R0, R19, RZ, !P5 ;  /* 0x000000ff13007207 */ /* 0x000fe40006800000 */
[----:B------:R-:W-:-:S02]  /*0a30*/  SEL R28, RZ, 0x8, P4 ;  /* 0x00000008ff1c7807 */ /* 0x000fc40002000000 */
[----:B------:R-:W-:Y:S02]  /*0a40*/  IADD3 R11, PT, PT, R11, R12, R5 ;  /* 0x0000000c0b0b7210 */ /* 0x000fe40007ffe005 */
[----:B------:R-:W-:Y:S02]  /*0a50*/  IADD3 R0, PT, PT, R0, R15, R14 ;  /* 0x0000000f00007210 */ /* 0x000fe40007ffe00e */
[----:B------:R-:W-:Y:S02]  /*0a60*/  SEL R5, R17, RZ, !P5 ;  /* 0x000000ff11057207 */ /* 0x000fe40006800000 */
[----:B------:R-:W-:Y:S02]  /*0a70*/  SEL R28, R28, RZ, !P0 ;  /* 0x000000ff1c1c7207 */ /* 0x000fe40004000000 */
[----:B---3--:R-:W-:Y:S01]  /*0a80*/  LEA.HI R204, R204, R204, RZ, 0x1 ;  /* 0x000000cccccc7211 */ /* 0x008fe200078f08ff */
[----:B------:R-:W-:Y:S01]  /*0a90*/  IMAD.IADD R5, R0, 0x1, R5 ;  /* 0x0000000100057824 */ /* 0x000fe200078e0205 */
[----:B------:R-:W-:Y:S01]  /*0aa0*/  LOP3.LUT R0, R2, 0x7, RZ, 0xc0, !PT ;  /* 0x0000000702007812 */ /* 0x000fe200078ec0ff */
[----:B------:R-:W-:Y:S01]  /*0ab0*/  IMAD.IADD R28, R11, 0x1, R28 ;  /* 0x000000010b1c7824 */ /* 0x000fe200078e021c */
[----:B------:R-:W-:-:S02]  /*0ac0*/  SHF.R.S32.HI R204, RZ, 0x1, R204 ;  /* 0x00000001ffcc7819 */ /* 0x000fc400000114cc */
[----:B------:R-:W-:Y:S01]  /*0ad0*/  SHF.R.S32.HI R205, RZ, 0x3, R205 ;  /* 0x00000003ffcd7819 */ /* 0x000fe200000114cd */
[----:B------:R-:W-:Y:S06]  /*0ae0*/  BRA.DIV UR4, `(.L_x_3294) ;  /* 0x000000aa04587947 */ /* 0x000fec000b800000 */
[----:B------:R1:W2:Y:S02]  /*0af0*/  SHFL.IDX PT, R14, R13, RZ, 0x1f ;  /* 0x00001fff0d0e7589 */ /* 0x0002a400000e0000 */
.L_x_3346:
[----:B--2---:R-:W-:Y:S01]  /*0b00*/  SHF.R.S32.HI R209, RZ, 0x1f, R14 ;  /* 0x0000001fffd17819 */ /* 0x004fe2000001140e */
[----:B------:R-:W-:Y:S01]  /*0b10*/  VIADD R11, R10, 0x3e ;  /* 0x0000003e0a0b7836 */ /* 0x000fe20000000000 */
[----:B------:R-:W-:Y:S01]  /*0b20*/  LOP3.LUT R133, R211, 0x1, RZ, 0xc0, !PT ;  /* 0x00000001d3857812 */ /* 0x000fe200078ec0ff */
[C---:B------:R-:W-:Y:S01]  /*0b30*/  IMAD.SHL.U32 R12, R2.reuse, 0x4, RZ ;  /* 0x00000004020c7824 */ /* 0x040fe200078e00ff */
[----:B------:R-:W-:Y:S01]  /*0b40*/  LEA.HI R209, R209, R14, RZ, 0x2 ;  /* 0x0000000ed1d17211 */ /* 0x000fe200078f10ff */
[----:B------:R-:W2:Y:S01]  /*0b50*/  S2UR UR4, SR_CgaCtaId ;  /* 0x00000000000479c3 */ /* 0x000ea20000008800 */
[----:B------:R-:W-:Y:S01]  /*0b60*/  SHF.R.U32.HI R30, RZ, 0x1, R0 ;  /* 0x00000001ff1e7819 */ /* 0x000fe20000011600 */
[----:B------:R-:W-:Y:S01]  /*0b70*/  UMOV UR5, 0x400 ;  /* 0x0000040000057882 */ /* 0x000fe20000000000 */
[----:B------:R-:W-:Y:S01]  /*0b80*/  LOP3.LUT R15, R209, 0xfffc, RZ, 0xc0, !PT ;  /* 0x0000fffcd10f7812 */ /* 0x000fe200078ec0ff */
[----:B------:R-:W-:Y:S01]  /*0b90*/  BSSY.RECONVERGENT B0, `(.L_x_3295) ;  /* 0x000006c000007945 */ /* 0x000fe20003800200 */
[----:B------:R-:W-:-:S02]  /*0ba0*/  LOP3.LUT R35, R2, R211, RZ, 0x3c, !PT ;  /* 0x000000d302237212 */ /* 0x000fc400078e3cff */
[----:B-1----:R-:W-:Y:S01]  /*0bb0*/  LOP3.LUT R13, R133, R30, RZ, 0x3c, !PT ;  /* 0x0000001e850d7212 */ /* 0x002fe200078e3cff */
[----:B------:R-:W-:Y:S01]  /*0bc0*/  IMAD.IADD R208, R14, 0x1, -R15 ;  /* 0x000000010ed07824 */ /* 0x000fe200078e0a0f */
[----:B------:R-:W-:Y:S01]  /*0bd0*/  ISETP.GE.U32.AND P4, PT, R11, 0x3f, PT ;  /* 0x0000003f0b00780c */ /* 0x000fe20003f86070 */
[----:B------:R-:W-:Y:S01]  /*0be0*/  IMAD.SHL.U32 R33, R35, 0x8, RZ ;  /* 0x0000000823217824 */ /* 0x000fe200078e00ff */
[----:B------:R-:W-:Y:S01]  /*0bf0*/  LOP3.LUT R11, R13, 0x4, R12, 0xf8, !PT ;  /* 0x000000040d0b7812 */ /* 0x000fe200078ef80c */
[----:B------:R-:W-:Y:S01]  /*0c00*/  IMAD.SHL.U32 R30, R20, 0x80, RZ ;  /* 0x00000080141e7824 */ /* 0x000fe200078e00ff */
[----:B------:R-:W-:Y:S02]  /*0c10*/  LOP3.LUT R6, R21, 0x20, RZ, 0xc, !PT ;  /* 0x0000002015067812 */ /* 0x000fe400078e0cff */
[----:B------:R-:W-:Y:S02]  /*0c20*/  LOP3.LUT R13, R208, 0x80, RZ, 0xc0, !PT ;  /* 0x00000080d00d7812 */ /* 0x000fe400078ec0ff */
[----:B------:R-:W-:-:S02]  /*0c30*/  LOP3.LUT R33, R6, 0x18, R33, 0xf8, !PT ;  /* 0x0000001806217812 */ /* 0x000fc400078ef821 */
[----:B------:R-:W-:Y:S02]  /*0c40*/  LEA.HI R12, R13, R208, RZ, 0x19 ;  /* 0x000000d00d0c7211 */ /* 0x000fe400078fc8ff */
[----:B------:R-:W-:Y:S02]  /*0c50*/  LOP3.LUT R6, R3, 0x8, RZ, 0xfc, !PT ;  /* 0x0000000803067812 */ /* 0x000fe400078efcff */
[----:B------:R-:W-:Y:S01]  /*0c60*/  SHF.R.U32.HI R25, RZ, 0x1, R3 ;  /* 0x00000001ff197819 */ /* 0x000fe20000011603 */
[----:B--2---:R-:W-:Y:S01]  /*0c70*/  ULEA UR4, UR4, UR5, 0x18 ;  /* 0x0000000504047291 */ /* 0x004fe2000f8ec0ff */
[C---:B------:R-:W-:Y:S02]  /*0c80*/  LOP3.LUT R3, R12.reuse, 0xfffe, RZ, 0xc0, !PT ;  /* 0x0000fffe0c037812 */ /* 0x040fe400078ec0ff */
[----:B------:R-:W-:Y:S02]  /*0c90*/  SHF.R.U32.HI R6, RZ, 0x1, R6 ;  /* 0x00000001ff067819 */ /* 0x000fe40000011606 */
[----:B------:R-:W-:Y:S01]  /*0ca0*/  PRMT R12, R12, 0x8880, RZ ;  /* 0x000088800c0c7816 */ /* 0x000fe200000000ff */
[----:B------:R-:W-:Y:S01]  /*0cb0*/  IMAD.MOV R3, RZ, RZ, -R3 ;  /* 0x000000ffff037224 */ /* 0x000fe200078e0a03 */
[----:B------:R-:W-:Y:S01]  /*0cc0*/  LOP3.LUT R23, R6, 0x3, R2, 0x48, !PT ;  /* 0x0000000306177812 */ /* 0x000fe200078e4802 */
[----:B------:R-:W-:Y:S01]  /*0cd0*/  IMAD.U32 R200, RZ, RZ, UR4 ;  /* 0x00000004ffc87e24 */ /* 0x000fe2000f8e00ff */
[----:B------:R-:W-:-:S02]  /*0ce0*/  SHF.R.S32.HI R12, RZ, 0x1, R12 ;  /* 0x00000001ff0c7819 */ /* 0x000fc4000001140c */
[--C-:B------:R-:W-:Y:S02]  /*0cf0*/  LOP3.LUT R23, R23, 0x4, R2.reuse, 0xf8, !PT ;  /* 0x0000000417177812 */ /* 0x100fe400078ef802 */
[--C-:B------:R-:W-:Y:S02]  /*0d00*/  LOP3.LUT R13, R25, 0x3, R2.reuse, 0x48, !PT ;  /* 0x00000003190d7812 */ /* 0x100fe400078e4802 */
[----:B------:R-:W-:Y:S01]  /*0d10*/  PRMT R3, R3, 0x7710, RZ ;  /* 0x0000771003037816 */ /* 0x000fe200000000ff */
[----:B------:R-:W-:Y:S01]  /*0d20*/  IMAD R23, R6, 0x20, R23 ;  /* 0x0000002006177824 */ /* 0x000fe200078e0217 */
[----:B------:R-:W-:Y:S01]  /*0d30*/  SEL R5, R5, RZ, P4 ;  /* 0x000000ff05057207 */ /* 0x000fe20002000000 */
[----:B------:R-:W-:Y:S01]  /*0d40*/  VIADD R6, R10, 0x1f ;  /* 0x0000001f0a067836 */ /* 0x000fe20000000000 */
[----:B------:R-:W-:Y:S01]  /*0d50*/  SHF.R.U32.HI R21, RZ, 0x1, R2 ;  /* 0x00000001ff157819 */ /* 0x000fe20000011602 */
[----:B------:R-:W-:Y:S01]  /*0d60*/  IMAD.IADD R208, R208, 0x1, R3 ;  /* 0x00000001d0d07824 */ /* 0x000fe200078e0203 */
[----:B------:R-:W-:-:S02]  /*0d70*/  SHF.R.S32.HI R209, RZ, 0x2, R209 ;  /* 0x00000002ffd17819 */ /* 0x000fc400000114d1 */
[----:B------:R-:W-:Y:S02]  /*0d80*/  PRMT R12, R12, 0x9910, RZ ;  /* 0x000099100c0c7816 */ /* 0x000fe400000000ff */
[----:B------:R-:W-:Y:S02]  /*0d90*/  SEL R28, R28, RZ, P4 ;  /* 0x000000ff1c1c7207 */ /* 0x000fe40002000000 */
[----:B------:R-:W-:Y:S01]  /*0da0*/  LOP3.LUT R14, R13, 0x4, R2, 0xf8, !PT ;  /* 0x000000040d0e7812 */ /* 0x000fe200078ef802 */
[C---:B------:R-:W-:Y:S01]  /*0db0*/  IMAD R37, R12.reuse, 0x80, R209 ;  /* 0x000000800c257824 */ /* 0x040fe200078e02d1 */
[----:B------:R-:W-:Y:S01]  /*0dc0*/  LOP3.LUT P4, R29, R5, 0x1, RZ, 0xc0, !PT ;  /* 0x00000001051d7812 */ /* 0x000fe2000788c0ff */
[----:B------:R-:W-:Y:S01]  /*0dd0*/  IMAD.SHL.U32 R207, R12, 0x20, RZ ;  /* 0x000000200ccf7824 */ /* 0x000fe200078e00ff */
[----:B------:R-:W-:Y:S01]  /*0de0*/  LOP3.LUT R21, R21, 0x8, RZ, 0xc0, !PT ;  /* 0x0000000815157812 */ /* 0x000fe200078ec0ff */
[----:B------:R-:W-:Y:S01]  /*0df0*/  IMAD R25, R25, 0x20, R14 ;  /* 0x0000002019197824 */ /* 0x000fe200078e020e */
[----:B------:R-:W-:Y:S01]  /*0e00*/  LOP3.LUT R13, R133, 0x2, RZ, 0xfc, !PT ;  /* 0x00000002850d7812 */ /* 0x000fe200078efcff */
[----:B------:R-:W-:Y:S01]  /*0e10*/  IMAD.SHL.U32 R37, R37, 0x8, RZ ;  /* 0x0000000825257824 */ /* 0x000fe200078e00ff */
[----:B------:R-:W-:-:S02]  /*0e20*/  LOP3.LUT R35, R35, 0x3, RZ, 0xc0, !PT ;  /* 0x0000000323237812 */ /* 0x000fc400078ec0ff */
[----:B------:R-:W-:Y:S01]  /*0e30*/  LOP3.LUT R206, R21, 0x7, R2, 0xf8, !PT ;  /* 0x0000000715ce7812 */ /* 0x000fe200078ef802 */
[----:B------:R-:W-:Y:S01]  /*0e40*/  IMAD R198, R37, 0x10, R200 ;  /* 0x0000001025c67824 */ /* 0x000fe200078e02c8 */
[----:B------:R-:W-:Y:S02]  /*0e50*/  SHF.R.S32.HI R15, RZ, 0x1f, R6 ;  /* 0x0000001fff0f7819 */ /* 0x000fe40000011406 */
[--C-:B------:R-:W-:Y:S01]  /*0e60*/  LOP3.LUT R13, R13, 0x3, R2.reuse, 0x78, !PT ;  /* 0x000000030d0d7812 */ /* 0x100fe200078e7802 */
[----:B------:R-:W-:Y:S01]  /*0e70*/  IMAD.SHL.U32 R206, R206, 0x10, RZ ;  /* 0x00000010cece7824 */ /* 0x000fe200078e00ff */
[----:B------:R-:W-:Y:S01]  /*0e80*/  PRMT R14, R208, 0x8880, RZ ;  /* 0x00008880d00e7816 */ /* 0x000fe200000000ff */
[----:B------:R-:W-:Y:S01]  /*0e90*/  VIADD R198, R198, 0x8000 ;  /* 0x00008000c6c67836 */ /* 0x000fe20000000000 */
[--C-:B------:R-:W-:Y:S02]  /*0ea0*/  LOP3.LUT R3, R133, 0x3, R2.reuse, 0x78, !PT ;  /* 0x0000000385037812 */ /* 0x100fe400078e7802 */
[----:B------:R-:W-:Y:S01]  /*0eb0*/  LOP3.LUT R35, R35, 0x4, R2, 0xf8, !PT ;  /* 0x0000000423237812 */ /* 0x000fe200078ef802 */
[----:B------:R-:W-:Y:S01]  /*0ec0*/  IMAD R199, R209, 0x40, R14 ;  /* 0x00000040d1c77824 */ /* 0x000fe200078e020e */
[----:B------:R-:W-:-:S02]  /*0ed0*/  LEA.HI R220, R15, R6, RZ, 0x5 ;  /* 0x000000060fdc7211 */ /* 0x000fc400078f28ff */
[----:B------:R-:W-:Y:S01]  /*0ee0*/  LOP3.LUT R21, R13, 0x4, R2, 0xf8, !PT ;  /* 0x000000040d157812 */ /* 0x000fe200078ef802 */
[----:B------:R-:W-:Y:S01]  /*0ef0*/  IMAD R35, R35, 0x8, R30 ;  /* 0x0000000823237824 */ /* 0x000fe200078e021e */
[--C-:B------:R-:W-:Y:S01]  /*0f00*/  LOP3.LUT R135, R3, 0x4, R2.reuse, 0xf8, !PT ;  /* 0x0000000403877812 */ /* 0x100fe200078ef802 */
[----:B------:R-:W-:Y:S01]  /*0f10*/  IMAD.SHL.U32 R199, R199, 0x80, RZ ;  /* 0x00000080c7c77824 */ /* 0x000fe200078e00ff */
[--C-:B------:R-:W-:Y:S02]  /*0f20*/  LOP3.LUT R15, R3, 0x4, R2.reuse, 0xf4, !PT ;  /* 0x00000004030f7812 */ /* 0x100fe400078ef402 */
[----:B------:R-:W-:Y:S02]  /*0f30*/  LOP3.LUT R13, R13, 0x4, R2, 0xf4, !PT ;  /* 0x000000040d0d7812 */ /* 0x000fe400078ef402 */
[----:B------:R-:W-:Y:S02]  /*0f40*/  LOP3.LUT R208, R208, 0xffff, RZ, 0xc0, !PT ;  /* 0x0000ffffd0d07812 */ /* 0x000fe400078ec0ff */
[----:B------:R-:W-:-:S02]  /*0f50*/  LOP3.LUT R33, R30, 0x200, R33, 0xfe, !PT ;  /* 0x000002001e217812 */ /* 0x000fc400078efe21 */
[----:B------:R-:W-:Y:S02]  /*0f60*/  CS2R R30, SRZ ;  /* 0x00000000001e7805 */ /* 0x000fe4000001ff00 */
[----:B------:R-:W-:Y:S02]  /*0f70*/  LOP3.LUT R11, R11, 0xe0, R206, 0xf8, !PT ;  /* 0x000000e00b0b7812 */ /* 0x000fe400078ef8ce */
[C---:B------:R-:W-:Y:S02]  /*0f80*/  LOP3.LUT R21, R206.reuse, R21, RZ, 0xfc, !PT ;  /* 0x00000015ce157212 */ /* 0x040fe400078efcff */
[C---:B------:R-:W-:Y:S02]  /*0f90*/  LOP3.LUT R13, R206.reuse, R13, RZ, 0xfc, !PT ;  /* 0x0000000dce0d7212 */ /* 0x040fe400078efcff */
[C---:B------:R-:W-:Y:S02]  /*0fa0*/  LOP3.LUT R135, R206.reuse, R135, RZ, 0xfc, !PT ;  /* 0x00000087ce877212 */ /* 0x040fe400078efcff */
[----:B------:R-:W-:-:S02]  /*0fb0*/  LOP3.LUT R15, R206, R15, RZ, 0xfc, !PT ;  /* 0x0000000fce0f7212 */ /* 0x000fc400078efcff */
        /* <DEDUP_REMOVED lines=41> */
.L_x_3296:
[----:B------:R-:W-:Y:S05]  /*1250*/  BSYNC.RECONVERGENT B0 ;  /* 0x0000000000007941 */ /* 0x000fea0003800200 */
.L_x_3295:
[----:B------:R-:W-:Y:S01]  /*1260*/  IMAD.SHL.U32 R29, R29, 0x10, RZ ;  /* 0x000000101d1d7824 */ /* 0x000fe200078e00ff */
[----:B------:R-:W-:Y:S01]  /*1270*/  BSSY.RECONVERGENT B0, `(.L_x_3297) ;  /* 0x0000032000007945 */ /* 0x000fe20003800200 */
[----:B------:R-:W-:Y:S01]  /*1280*/  IMAD R14, R35, 0x2, R200 ;  /* 0x00000002230e7824 */ /* 0x000fe200078e02c8 */
[----:B------:R-:W-:Y:S02]  /*1290*/  MOV R12, RZ ;  /* 0x000000ff000c7202 */ /* 0x000fe40000000f00 */
[----:B------:R-:W-:Y:S01]  /*12a0*/  ISETP.NE.U32.AND P4, PT, R29, RZ, PT ;  /* 0x000000ff1d00720c */ /* 0x000fe20003f85070 */
[----:B------:R-:W-:-:S12]  /*12b0*/  IMAD.MOV.U32 R29, RZ, RZ, RZ ;  /* 0x000000ffff1d7224 */ /* 0x000fd800078e00ff */
[----:B------:R-:W-:Y:S01]  /*12c0*/  @!PT LDS RZ, [RZ] ;  /* 0x00000000fffff984 */ /* 0x000fe20000000800 */
[----:B------:R-:W-:Y:S01]  /*12d0*/  @!PT LDS RZ, [RZ] ;  /* 0x00000000fffff984 */ /* 0x000fe20000000800 */
[----:B------:R-:W-:Y:S01]  /*12e0*/  @!PT LDS RZ, [RZ] ;  /* 0x00000000fffff984 */ /* 0x000fe20000000800 */
[----:B------:R1:W-:Y:S01]  /*12f0*/  LDGSTS.E.BYPASS.LTC128B.128 [R14], desc[UR36][R30.64], P4 ;  /* 0x000000001e0e7fae */ /* 0x0003e2000a181a24 */
        /* <DEDUP_REMOVED lines=41> */
.L_x_3298:
[----:B------:R-:W-:Y:S05]  /*1590*/  BSYNC.RECONVERGENT B0 ;  /* 0x0000000000007941 */ /* 0x000fea0003800200 */
.L_x_3297:
        /* <DEDUP_REMOVED lines=11> */
[----:B-1----:R-:W-:-:S13]  /*1650*/  LOP3.LUT P4, R31, R5, 0x4, RZ, 0xc0, !PT ;  /* 0x00000004051f7812 */ /* 0x002fda000788c0ff */
[----:B------:R-:W-:Y:S05]  /*1660*/  @!P4 BRA `(.L_x_3300) ;  /* 0x00000000009cc947 */ /* 0x000fea0003800000 */
[-C--:B------:R-:W-:Y:S02]  /*1670*/  IABS R30, R205.reuse ;  /* 0x000000cd001e7213 */ /* 0x080fe40000000000 */
        /* <DEDUP_REMOVED lines=38> */
.L_x_3300:
[----:B------:R-:W-:Y:S05]  /*18e0*/  BSYNC.RECONVERGENT B0 ;  /* 0x0000000000007941 */ /* 0x000fea0003800200 */
.L_x_3299:
[----:B------:R-:W-:Y:S01]  /*18f0*/  IMAD.SHL.U32 R31, R31, 0x4, RZ ;  /* 0x000000041f1f7824 */ /* 0x000fe200078e00ff */
[----:B------:R-:W-:Y:S01]  /*1900*/  MOV R32, R4 ;  /* 0x0000000400207202 */ /* 0x000fe20000000f00 */
[----:B------:R-:W-:Y:S01]  /*1910*/  IMAD R12, R33, 0x2, R200 ;  /* 0x00000002210c7824 */ /* 0x000fe200078e02c8 */
[----:B------:R-:W-:Y:S01]  /*1920*/  BSSY.RECONVERGENT B0, `(.L_x_3301) ;  /* 0x0000031000007945 */ /* 0x000fe20003800200 */
        /* <DEDUP_REMOVED lines=11> */
[----:B--2---:R-:W1:Y:S01]  /*19e0*/  I2F.RP R34, R31 ;  /* 0x0000001f00227306 */ /* 0x004e620000209400 */
        /* <DEDUP_REMOVED lines=36> */
.L_x_3302:
[----:B------:R-:W-:Y:S05]  /*1c30*/  BSYNC.RECONVERGENT B0 ;  /* 0x0000000000007941 */ /* 0x000fea0003800200 */
.L_x_3301:
[----:B------:R-:W3:Y:S01]  /*1c40*/  LDC.64 R4, c[0x0][0x3e0] ;  /* 0x0000f800ff047b82 */ /* 0x000ee20000000a00 */
[----:B-1----:R-:W-:Y:S01]  /*1c50*/  IMAD.SHL.U32 R32, R29, 0x2, RZ ;  /* 0x000000021d207824 */ /* 0x002fe200078e00ff */
[----:B------:R-:W1:Y:S01]  /*1c60*/  LDCU.64 UR4, c[0x0][0x3f0] ;  /* 0x00007e00ff0477ac */ /* 0x000e620008000a00 */
[----:B------:R-:W-:Y:S01]  /*1c70*/  IMAD.SHL.U32 R29, R28, 0x10, RZ ;  /* 0x000000101c1d7824 */ /* 0x000fe200078e00ff */
[----:B------:R-:W-:Y:S01]  /*1c80*/  BSSY.RECONVERGENT B0, `(.L_x_3303) ;  /* 0x000005e000007945 */ /* 0x000fe20003800200 */
[----:B------:R-:W-:Y:S01]  /*1c90*/  IMAD.MOV.U32 R36, RZ, RZ, R30 ;  /* 0x000000ffff247224 */ /* 0x000fe200078e001e */
[----:B------:R-:W-:Y:S01]  /*1ca0*/  ISETP.NE.U32.AND P4, PT, R32, RZ, PT ;  /* 0x000000ff2000720c */ /* 0x000fe20003f85070 */
[----:B------:R-:W-:Y:S01]  /*1cb0*/  IMAD.MOV.U32 R37, RZ, RZ, R31 ;  /* 0x000000ffff257224 */ /* 0x000fe200078e001f */
[----:B------:R-:W-:Y:S01]  /*1cc0*/  LOP3.LUT P6, RZ, R29, 0x10, RZ, 0xc0, !PT ;  /* 0x000000101dff7812 */ /* 0x000fe200078cc0ff */
[----:B------:R-:W-:Y:S01]  /*1cd0*/  IMAD.SHL.U32 R29, R28, 0x8, RZ ;  /* 0x000000081c1d7824 */ /* 0x000fe200078e00ff */
[----:B------:R-:W1:Y:S01]  /*1ce0*/  LDC.64 R168, c[0x0][0x3e8] ;  /* 0x0000fa00ffa87b82 */ /* 0x000e620000000a00 */
[----:B------:R-:W-:-:S02]  /*1cf0*/  IMAD R31, R25, 0x10, R200 ;  /* 0x00000010191f7824 */ /* 0x000fc400078e02c8 */
[C---:B------:R-:W-:Y:S01]  /*1d00*/  IMAD.SHL.U32 R30, R28.reuse, 0x4, RZ ;  /* 0x000000041c1e7824 */ /* 0x040fe200078e00ff */
[----:B------:R-:W-:Y:S01]  /*1d10*/  LOP3.LUT P5, RZ, R29, 0x10, RZ, 0xc0, !PT ;  /* 0x000000101dff7812 */ /* 0x000fe200078ac0ff */
[----:B------:R-:W-:Y:S02]  /*1d20*/  IMAD R29, R23, 0x10, R200 ;  /* 0x00000010171d7824 */ /* 0x000fe400078e02c8 */
[----:B------:R-:W-:Y:S02]  /*1d30*/  IMAD.SHL.U32 R28, R28, 0x2, RZ ;  /* 0x000000021c1c7824 */ /* 0x000fe400078e00ff */
[----:B------:R-:W-:Y:S01]  /*1d40*/  @!PT LDS RZ, [RZ] ;  /* 0x00000000fffff984 */ /* 0x000fe20000000800 */
[----:B------:R-:W-:Y:S01]  /*1d50*/  @!PT LDS RZ, [RZ] ;  /* 0x00000000fffff984 */ /* 0x000fe20000000800 */
[----:B------:R-:W-:Y:S01]  /*1d60*/  @!PT LDS RZ, [RZ] ;  /* 0x00000000fffff984 */ /* 0x000fe20000000800 */
[----:B------:R-:W-:Y:S01]  /*1d70*/  LDGSTS.E.BYPASS.LTC128B.128 [R12+0x80], desc[UR36][R36.64], P4 ;  /* 0x00080000240c7fae */ /* 0x000fe2000a181a24 */
[----:B------:R-:W-:Y:S01]  /*1d80*/  IMAD.IADD R219, R219, 0x1, R20 ;  /* 0x00000001dbdb7824 */ /* 0x000fe200078e0214 */
[----:B------:R-:W-:Y:S02]  /*1d90*/  SEL R20, RZ, 0x4, P1 ;  /* 0x00000004ff147807 */ /* 0x000fe40000800000 */
[----:B------:R1:W-:Y:S01]  /*1da0*/  LDGSTS.E.BYPASS.LTC128B.128 [R31+0x8000], desc[UR36][R26.64], P6 ;  /* 0x080000001a1f7fae */ /* 0x0003e2000b181a24 */
[----:B---3--:R-:W-:-:S02]  /*1db0*/  IADD3 R32, P4, PT, R26, R4, RZ ;  /* 0x000000041a207210 */ /* 0x008fc40007f9e0ff */
[----:B------:R-:W-:-:S03]  /*1dc0*/  LOP3.LUT P6, RZ, R30, 0x10, RZ, 0xc0, !PT ;  /* 0x000000101eff7812 */ /* 0x000fc600078cc0ff */
[----:B------:R-:W-:Y:S01]  /*1dd0*/  IMAD.X R33, R27, 0x1, R5, P4 ;  /* 0x000000011b217824 */ /* 0x000fe200020e0605 */
[----:B--2---:R-:W-:-:S04]  /*1de0*/  IADD3 R34, P4, PT, R32, R4, RZ ;  /* 0x0000000420227210 */ /* 0x004fc80007f9e0ff */
[----:B------:R-:W-:Y:S01]  /*1df0*/  LDGSTS.E.BYPASS.LTC128B.128 [R29+0x8000], desc[UR36][R32.64], P5 ;  /* 0x08000000201d7fae */ /* 0x000fe2000a981a24 */
[----:B------:R-:W-:Y:S01]  /*1e00*/  LOP3.LUT P5, RZ, R28, 0x10, RZ, 0xc0, !PT ;  /* 0x000000101cff7812 */ /* 0x000fe200078ac0ff */
[--C-:B------:R-:W-:Y:S01]  /*1e10*/  IMAD.X R35, R33, 0x1, R5.reuse, P4 ;  /* 0x0000000121237824 */ /* 0x100fe200020e0605 */
[----:B------:R-:W-:Y:S02]  /*1e20*/  SEL R28, RZ, 0x1, P3 ;  /* 0x00000001ff1c7807 */ /* 0x000fe40001800000 */
[----:B------:R-:W-:Y:S01]  /*1e30*/  ISETP.GE.AND P4, PT, R18, R7, PT ;  /* 0x000000071200720c */ /* 0x000fe20003f86270 */
[----:B------:R-:W-:Y:S01]  /*1e40*/  VIADD R7, R10, 0xffffffff ;  /* 0xffffffff0a077836 */ /* 0x000fe20000000000 */
[----:B------:R-:W-:Y:S01]  /*1e50*/  IADD3 R28, PT, PT, R19, R24, R28 ;  /* 0x00000018131c7210 */ /* 0x000fe20007ffe01c */
[----:B------:R-:W-:Y:S01]  /*1e60*/  LDGSTS.E.BYPASS.LTC128B.128 [R31+0x9000], desc[UR36][R34.64], P6 ;  /* 0x09000000221f7fae */ /* 0x000fe2000b181a24 */
[----:B------:R-:W-:Y:S01]  /*1e70*/  IADD3 R18, P3, PT, R34, R4, RZ ;  /* 0x0000000422127210 */ /* 0x000fe20007f7e0ff */
[----:B------:R-:W-:Y:S01]  /*1e80*/  VIADD R24, R200, 0x8000 ;  /* 0x00008000c8187836 */ /* 0x000fe20000000000 */
[----:B------:R-:W-:Y:S01]  /*1e90*/  ISETP.GE.U32.AND P6, PT, R7, 0x20, PT ;  /* 0x000000200700780c */ /* 0x000fe20003fc6070 */
[----:B------:R-:W-:Y:S01]  /*1ea0*/  IMAD.IADD R217, R17, 0x1, R28 ;  /* 0x0000000111d97824 */ /* 0x000fe200078e021c */
[----:B------:R-:W-:Y:S01]  /*1eb0*/  SEL R7, RZ, 0x2, P2 ;  /* 0x00000002ff077807 */ /* 0x000fe20001000000 */
[----:B------:R-:W-:Y:S01]  /*1ec0*/  IMAD.X R19, R35, 0x1, R5, P3 ;  /* 0x0000000123137824 */ /* 0x000fe200018e0605 */
[----:B------:R-:W-:Y:S01]  /*1ed0*/  SEL R17, RZ, 0x1, P4 ;  /* 0x00000001ff117807 */ /* 0x000fe20002000000 */
[--C-:B------:R-:W-:Y:S01]  /*1ee0*/  IMAD R25, R25, 0x10, R24.reuse ;  /* 0x0000001019197824 */ /* 0x100fe200078e0218 */
[----:B-1----:R-:W-:Y:S01]  /*1ef0*/  IADD3 R26, P3, PT, R168, -UR4, RZ ;  /* 0x80000004a81a7c10 */ /* 0x002fe2000ff7e0ff */
[----:B------:R-:W-:Y:S01]  /*1f00*/  IMAD R23, R23, 0x10, R24 ;  /* 0x0000001017177824 */ /* 0x000fe200078e0218 */
[----:B------:R-:W-:Y:S01]  /*1f10*/  SEL R217, R217, RZ, P6 ;  /* 0x000000ffd9d97207 */ /* 0x000fe20003000000 */
[----:B------:R1:W-:Y:S01]  /*1f20*/  LDGSTS.E.BYPASS.LTC128B.128 [R29+0x9000], desc[UR36][R18.64], P5 ;  /* 0x09000000121d7fae */ /* 0x0003e2000a981a24 */
[----:B------:R-:W-:-:S02]  /*1f30*/  IADD3.X R27, PT, PT, R169, ~UR5, RZ, P3, !PT ;  /* 0x80000005a91b7c10 */ /* 0x000fc40009ffe4ff */
[----:B------:R-:W-:Y:S01]  /*1f40*/  IADD3 R20, PT, PT, R20, R7, R17 ;  /* 0x0000000714147210 */ /* 0x000fe20007ffe011 */
[----:B------:R-:W0:Y:S01]  /*1f50*/  LDGDEPBAR ;  /* 0x00000000000079af */ /* 0x000e220000000000 */
[----:B------:R-:W-:Y:S01]  /*1f60*/  LOP3.LUT P1, R7, R217, 0x1, RZ, 0xc0, !PT ;  /* 0x00000001d9077812 */ /* 0x000fe2000782c0ff */
[----:B------:R-:W-:Y:S01]  /*1f70*/  IMAD.WIDE R26, R9, 0x2, R26 ;  /* 0x00000002091a7825 */ /* 0x000fe200078e021a */
[----:B------:R-:W-:Y:S02]  /*1f80*/  SEL R17, RZ, 0x8, P0 ;  /* 0x00000008ff117807 */ /* 0x000fe40000000000 */
[----:B------:R-:W-:-:S03]  /*1f90*/  IADD3 R26, P0, PT, R26, R18, RZ ;  /* 0x000000121a1a7210 */ /* 0x000fc60007f1e0ff */
[----:B------:R-:W-:Y:S02]  /*1fa0*/  IMAD.IADD R17, R20, 0x1, R17 ;  /* 0x0000000114117824 */ /* 0x000fe400078e0211 */
[----:B------:R-:W-:-:S03]  /*1fb0*/  IMAD.X R27, R27, 0x1, R19, P0 ;  /* 0x000000011b1b7824 */ /* 0x000fc600000e0613 */
[----:B------:R-:W-:Y:S02]  /*1fc0*/  SEL R218, R17, RZ, P6 ;  /* 0x000000ff11da7207 */ /* 0x000fe40003000000 */
[----:B-1----:R-:W-:Y:S01]  /*1fd0*/  CS2R R18, SRZ ;  /* 0x0000000000127805 */ /* 0x002fe2000001ff00 */
        /* <DEDUP_REMOVED lines=40> */
.L_x_3304:
[----:B------:R-:W-:Y:S05]  /*2260*/  BSYNC.RECONVERGENT B0 ;  /* 0x0000000000007941 */ /* 0x000fea0003800200 */
.L_x_3303:
        /* <DEDUP_REMOVED lines=50> */
.L_x_3306:
[----:B------:R-:W-:Y:S05]  /*2590*/  BSYNC.RECONVERGENT B0 ;  /* 0x0000000000007941 */ /* 0x000fea0003800200 */
.L_x_3305:
        /* <DEDUP_REMOVED lines=16> */
[----:B------:R-:W-:-:S07]  /*26a0*/  IABS R7, R205 ;  /* 0x000000cd00077213 */ /* 0x000fce0000000000 */
[----:B-1----:R-:W1:Y:S02]  /*26b0*/  MUFU.RCP R28, R24 ;  /* 0x00000018001c7308 */ /* 0x002e640000001000 */
[----:B-1----:R-:W-:Y:S01]  /*26c0*/  VIADD R28, R28, 0xffffffe ;  /* 0x0ffffffe1c1c7836 */ /* 0x002fe20000000000 */
[----:B------:R-:W-:Y:S02]  /*26d0*/  IADD3 R24, PT, PT, RZ, -R7, RZ ;  /* 0x80000007ff187210 */ /* 0x000fe40007ffe0ff */
[----:B------:R-:W-:-:S03]  /*26e0*/  LOP3.LUT R7, R8, R205, RZ, 0x3c, !PT ;  /* 0x000000cd08077212 */ /* 0x000fc600078e3cff */
[----:B------:R-:W1:Y:S01]  /*26f0*/  F2I.FTZ.U32.TRUNC.NTZ R29, R28 ;  /* 0x0000001c001d7305 */ /* 0x000e62000021f000 */
[----:B------:R-:W-:Y:S01]  /*2700*/  ISETP.GE.AND P1, PT, R7, RZ, PT ;  /* 0x000000ff0700720c */ /* 0x000fe20003f26270 */
[----:B------:R-:W-:Y:S02]  /*2710*/  IMAD.IADD R7, R9, 0x1, R22 ;  /* 0x0000000109077824 */ /* 0x000fe400078e0216 */
        /* <DEDUP_REMOVED lines=29> */
.L_x_3308:
[----:B------:R-:W-:Y:S05]  /*28f0*/  BSYNC.RECONVERGENT B0 ;  /* 0x0000000000007941 */ /* 0x000fea0003800200 */
.L_x_3307:
        /* <DEDUP_REMOVED lines=53> */
.L_x_3310:
[----:B------:R-:W-:Y:S05]  /*2c50*/  BSYNC.RECONVERGENT B0 ;  /* 0x0000000000007941 */ /* 0x000fea0003800200 */
.L_x_3309:
[----:B------:R-:W-:Y:S01]  /*2c60*/  IMAD.SHL.U32 R17, R218, 0x10, RZ ;  /* 0x00000010da117824 */ /* 0x000fe200078e00ff */
[-C--:B-1----:R-:W-:Y:S01]  /*2c70*/  IADD3 R28, P0, PT, R26, R4.reuse, RZ ;  /* 0x000000041a1c7210 */ /* 0x082fe20007f1e0ff */
[----:B------:R-:W-:Y:S01]  /*2c80*/  IMAD.SHL.U32 R9, R218, 0x8, RZ ;  /* 0x00000008da097824 */ /* 0x000fe200078e00ff */
[----:B------:R-:W-:Y:S01]  /*2c90*/  MOV R33, R7 ;  /* 0x0000000700217202 */ /* 0x000fe20000000f00 */
[----:B------:R-:W-:Y:S01]  /*2ca0*/  IMAD.SHL.U32 R20, R20, 0x2, RZ ;  /* 0x0000000214147824 */ /* 0x000fe200078e00ff */
[----:B------:R-:W-:Y:S01]  /*2cb0*/  LOP3.LUT P4, RZ, R17, 0x10, RZ, 0xc0, !PT ;  /* 0x0000001011ff7812 */ /* 0x000fe2000788c0ff */
[C---:B------:R-:W-:Y:S01]  /*2cc0*/  IMAD.SHL.U32 R17, R218.reuse, 0x4, RZ ;  /* 0x00000004da117824 */ /* 0x040fe200078e00ff */
        /* <DEDUP_REMOVED lines=23> */
[----:B------:R-:W-:Y:S01]  /*2e40*/  ISETP.GE.U32.AND P1, PT, R10, 0x20, PT ;  /* 0x000000200a00780c */ /* 0x000fe20003f26070 */
[----:B------:R-:W-:-:S02]  /*2e50*/  IMAD.MOV.U32 R10, RZ, RZ, RZ ;  /* 0x000000ffff0a7224 */ /* 0x000fc400078e00ff */
[----:B------:R-:W0:Y:S01]  /*2e60*/  LDGDEPBAR ;  /* 0x00000000000079af */ /* 0x000e220000000000 */
[----:B------:R-:W-:Y:S02]  /*2e70*/  SEL R217, R217, RZ, P1 ;  /* 0x000000ffd9d97207 */ /* 0x000fe40000800000 */
[----:B------:R-:W-:Y:S02]  /*2e80*/  SEL R218, R218, RZ, P1 ;  /* 0x000000ffdada7207 */ /* 0x000fe40000800000 */
        /* <DEDUP_REMOVED lines=24> */
[----:B------:R-:W-:-:S11]  /*3010*/  LEA.HI R17, R10, R7, RZ, 0x2 ;  /* 0x000000070a117211 */ /* 0x000fd600078f10ff */
        /* <DEDUP_REMOVED lines=16> */
.L_x_3312:
[----:B------:R-:W-:Y:S05]  /*3120*/  BSYNC.RECONVERGENT B0 ;  /* 0x0000000000007941 */ /* 0x000fea0003800200 */
.L_x_3311:
        /* <DEDUP_REMOVED lines=52> */
.L_x_3314:
[----:B------:R-:W-:Y:S05]  /*3470*/  BSYNC.RECONVERGENT B0 ;  /* 0x0000000000007941 */ /* 0x000fea0003800200 */
.L_x_3313:
        /* <DEDUP_REMOVED lines=13> */
[----:B-1----:R-:W-:Y:S02]  /*3550*/  IABS R14, R205 ;  /* 0x000000cd000e7213 */ /* 0x002fe40000000000 */
        /* <DEDUP_REMOVED lines=20> */
[----:B------:R-:W-:Y:S02]  /*36a0*/  ISETP.GE.U32.AND P2, PT, R9, R14, PT ;  /* 0x0000000e0900720c */ /* 0x000fe40003f46070 */
[----:B------:R-:W-:-:S04]  /*36b0*/  SHF.R.S32.HI R14, RZ, 0x1f, R7 ;  /* 0x0000001fff0e7819 */ /* 0x000fc80000011407 */
[----:B------:R-:W-:-:S07]  /*36c0*/  LEA.HI R14, R14, R7, RZ, 0x2 ;  /* 0x000000070e0e7211 */ /* 0x000fce00078f10ff */
[----:B------:R-:W-:-:S05]  /*36d0*/  @P2 IADD3 R10, PT, PT, R10, 0x1, RZ ;  /* 0x000000010a0a2810 */ /* 0x000fca0007ffe0ff */
        /* <DEDUP_REMOVED lines=15> */
.L_x_3316:
[----:B------:R-:W-:Y:S05]  /*37d0*/  BSYNC.RECONVERGENT B0 ;  /* 0x0000000000007941 */ /* 0x000fea0003800200 */
.L_x_3315:
        /* <DEDUP_REMOVED lines=53> */
.L_x_3318:
[----:B------:R-:W-:Y:S05]  /*3b30*/  BSYNC.RECONVERGENT B0 ;  /* 0x0000000000007941 */ /* 0x000fea0003800200 */
.L_x_3317:
[----:B------:R-:W-:Y:S01]  /*3b40*/  IMAD.SHL.U32 R14, R14, 0x2, RZ ;  /* 0x000000020e0e7824 */ /* 0x000fe200078e00ff */
[----:B------:R-:W-:Y:S01]  /*3b50*/  IADD3 R168, P0, PT, R18, R168, RZ ;  /* 0x000000a812a87210 */ /* 0x000fe20007f1e0ff */
[----:B------:R-:W-:Y:S01]  /*3b60*/  IMAD.SHL.U32 R9, R218, 0x10, RZ ;  /* 0x00000010da097824 */ /* 0x000fe200078e00ff */
[----:B------:R-:W-:Y:S01]  /*3b70*/  LEA.HI.SX32 R220, R220, 0xfffffffd, 0x1b ;  /* 0xfffffffddcdc7811 */ /* 0x000fe200078fdaff */
[----:B------:R-:W-:Y:S01]  /*3b80*/  IMAD.SHL.U32 R10, R218, 0x4, RZ ;  /* 0x00000004da0a7824 */ /* 0x000fe200078e00ff */
[----:B------:R-:W-:Y:S01]  /*3b90*/  ISETP.NE.U32.AND P6, PT, R14, RZ, PT ;  /* 0x000000ff0e00720c */ /* 0x000fe20003fc5070 */
[C---:B------:R-:W-:Y:S01]  /*3ba0*/  IMAD.SHL.U32 R14, R218.reuse, 0x8, RZ ;  /* 0x00000008da0e7824 */ /* 0x040fe200078e00ff */
[----:B------:R-:W-:Y:S01]  /*3bb0*/  LOP3.LUT P5, RZ, R9, 0x10, RZ, 0xc0, !PT ;  /* 0x0000001009ff7812 */ /* 0x000fe200078ac0ff */
[----:B------:R-:W-:Y:S01]  /*3bc0*/  IMAD.SHL.U32 R9, R218, 0x2, RZ ;  /* 0x00000002da097824 */ /* 0x000fe200078e00ff */
[-C--:B------:R-:W-:Y:S01]  /*3bd0*/  IADD3 R16, P1, PT, R168, R4.reuse, RZ ;  /* 0x00000004a8107210 */ /* 0x080fe20007f3e0ff */
[----:B------:R-:W-:Y:S01]  /*3be0*/  IMAD.X R169, R19, 0x1, R169, P0 ;  /* 0x0000000113a97824 */ /* 0x000fe200000e06a9 */
[----:B------:R-:W-:Y:S01]  /*3bf0*/  LOP3.LUT P4, RZ, R14, 0x10, RZ, 0xc0, !PT ;  /* 0x000000100eff7812 */ /* 0x000fe2000788c0ff */
[--C-:B------:R-:W-:Y:S01]  /*3c00*/  IMAD R152, R21, 0x10, R200.reuse ;  /* 0x0000001015987824 */ /* 0x100fe200078e02c8 */
[----:B------:R-:W-:Y:S01]  /*3c10*/  LOP3.LUT P3, RZ, R10, 0x10, RZ, 0xc0, !PT ;  /* 0x000000100aff7812 */ /* 0x000fe2000786c0ff */
[----:B------:R-:W-:Y:S01]  /*3c20*/  IMAD.X R17, R169, 0x1, R5, P1 ;  /* 0x00000001a9117824 */ /* 0x000fe200008e0605 */
[-C--:B------:R-:W-:Y:S01]  /*3c30*/  IADD3 R18, P0, PT, R16, R4.reuse, RZ ;  /* 0x0000000410127210 */ /* 0x080fe20007f1e0ff */
[--C-:B------:R-:W-:Y:S01]  /*3c40*/  IMAD R156, R15, 0x10, R200.reuse ;  /* 0x000000100f9c7824 */ /* 0x100fe200078e02c8 */
[----:B------:R-:W-:Y:S01]  /*3c50*/  LOP3.LUT P2, RZ, R9, 0x10, RZ, 0xc0, !PT ;  /* 0x0000001009ff7812 */ /* 0x000fe2000784c0ff */
[----:B------:R-:W-:Y:S01]  /*3c60*/  IMAD.MOV.U32 R9, RZ, RZ, R7 ;  /* 0x000000ffff097224 */ /* 0x000fe200078e0007 */
[----:B-1----:R-:W-:Y:S01]  /*3c70*/  IADD3 R26, P1, PT, R18, R4, RZ ;  /* 0x00000004121a7210 */ /* 0x002fe20007f3e0ff */
[--C-:B------:R-:W-:Y:S01]  /*3c80*/  IMAD.X R19, R17, 0x1, R5.reuse, P0 ;  /* 0x0000000111137824 */ /* 0x100fe200000e0605 */
[----:B------:R-:W-:Y:S01]  /*3c90*/  ISETP.GE.AND P0, PT, R6, 0x20, PT ;  /* 0x000000200600780c */ /* 0x000fe20003f06270 */
[--C-:B------:R-:W-:Y:S01]  /*3ca0*/  IMAD R160, R13, 0x10, R200.reuse ;  /* 0x000000100da07824 */ /* 0x100fe200078e02c8 */
[----:B------:R-:W-:Y:S01]  /*3cb0*/  @!PT LDS RZ, [RZ] ;  /* 0x00000000fffff984 */ /* 0x000fe20000000800 */
[----:B------:R-:W-:Y:S01]  /*3cc0*/  @!PT LDS RZ, [RZ] ;  /* 0x00000000fffff984 */ /* 0x000fe20000000800 */
[----:B------:R-:W-:Y:S01]  /*3cd0*/  @!PT LDS RZ, [RZ] ;  /* 0x00000000fffff984 */ /* 0x000fe20000000800 */
[----:B------:R-:W-:Y:S01]  /*3ce0*/  LDGSTS.E.BYPASS.LTC128B.128 [R12+0x4080], desc[UR36][R8.64], P6 ;  /* 0x04080000080c7fae */ /* 0x000fe2000b181a24 */
[----:B------:R-:W-:Y:S01]  /*3cf0*/  IMAD.X R27, R19, 0x1, R5, P1 ;  /* 0x00000001131b7824 */ /* 0x000fe200008e0605 */
[----:B------:R-:W-:Y:S01]  /*3d00*/  CS2R R102, SRZ ;  /* 0x0000000000667805 */ /* 0x000fe2000001ff00 */
[----:B------:R-:W-:Y:S01]  /*3d10*/  IMAD R6, R135, 0x10, R200 ;  /* 0x0000001087067824 */ /* 0x000fe200078e02c8 */
[----:B------:R-:W-:Y:S01]  /*3d20*/  LDGSTS.E.BYPASS.LTC128B.128 [R25+0x100], desc[UR36][R168.64], P5 ;  /* 0x00100000a8197fae */ /* 0x000fe2000a981a24 */
[C---:B------:R-:W-:Y:S01]  /*3d30*/  IMAD.IADD R152, R199.reuse, 0x1, R152 ;  /* 0x00000001c7987824 */ /* 0x040fe200078e0298 */
[----:B------:R-:W-:Y:S01]  /*3d40*/  CS2R R100, SRZ ;  /* 0x0000000000647805 */ /* 0x000fe2000001ff00 */
[C---:B------:R-:W-:Y:S01]  /*3d50*/  IMAD.IADD R156, R199.reuse, 0x1, R156 ;  /* 0x00000001c79c7824 */ /* 0x040fe200078e029c */
[----:B------:R-:W-:Y:S01]  /*3d60*/  LDGSTS.E.BYPASS.LTC128B.128 [R23+0x100], desc[UR36][R16.64], P4 ;  /* 0x0010000010177fae */ /* 0x000fe2000a181a24 */
        /* <DEDUP_REMOVED lines=34> */
[----:B--2---:R-:W-:Y:S01]  /*3f90*/  CS2R R26, SRZ ;  /* 0x00000000001a7805 */ /* 0x004fe2000001ff00 */
[----:B------:R-:W-:-:S06]  /*3fa0*/  DEPBAR.LE SB0, 0x2 ;  /* 0x000080800000791a */ /* 0x000fcc0000000000 */
        /* <DEDUP_REMOVED lines=25> */
[----:B------:R1:W2:Y:S01]  /*4140*/  LDSM.16.MT88.4 R164, [R6] ;  /* 0x0000000006a4783b */ /* 0x0002a20000004200 */
        /* <DEDUP_REMOVED lines=9> */
[----:B------:R-:W-:Y:S01]  /*41e0*/  CS2R R64, SRZ ;  /* 0x0000000000407805 */ /* 0x000fe2000001ff00 */
[----:B------:R-:W2:Y:S04]  /*41f0*/  LDSM.16.MT88.4 R160, [R160] ;  /* 0x00000000a0a0783b */ /* 0x000ea80000004200 */
[----:B------:R-:W2:Y:S04]  /*4200*/  LDSM.16.M88.4 R136, [R4] ;  /* 0x000000000488783b */ /* 0x000ea80000000200 */
[----:B------:R-:W2:Y:S01]  /*4210*/  LDSM.16.M88.4 R140, [R4+0x1000] ;  /* 0x00100000048c783b */ /* 0x000ea20000000200 */
[----:B-1----:R-:W-:-:S03]  /*4220*/  CS2R R6, SRZ ;  /* 0x0000000000067805 */ /* 0x002fc6000001ff00 */
[----:B------:R-:W1:Y:S04]  /*4230*/  LDSM.16.M88.4 R144, [R4+0x2000] ;  /* 0x002000000490783b */ /* 0x000e680000000200 */
[----:B------:R5:W1:Y:S02]  /*4240*/  LDSM.16.M88.4 R148, [R4+0x3000] ;  /* 0x003000000494783b */ /* 0x000a640000000200 */
[----:B-----5:R-:W-:Y:S01]  /*4250*/  CS2R R4, SRZ ;  /* 0x0000000000047805 */ /* 0x020fe2000001ff00 */
[----:B---34-:R-:W-:Y:S06]  /*4260*/  @!P0 BRA `(.L_x_3319) ;  /* 0x0000001c00048947 */ /* 0x018fec0003800000 */
[----:B------:R-:W3:Y:S01]  /*4270*/  S2R R132, SR_TID.X ;  /* 0x0000000000847919 */ /* 0x000ee20000002100 */
[----:B------:R-:W-:Y:S01]  /*4280*/  LOP3.LUT R103, R133, 0x2, RZ, 0xfc, !PT ;  /* 0x0000000285677812 */ /* 0x000fe200078efcff */
[----:B------:R-:W4:Y:S01]  /*4290*/  S2UR UR4, SR_CgaCtaId ;  /* 0x00000000000479c3 */ /* 0x000f220000008800 */
[----:B------:R-:W-:Y:S01]  /*42a0*/  SHF.R.U32.HI R0, RZ, 0x1, R0 ;  /* 0x00000001ff007819 */ /* 0x000fe20000011600 */
[----:B------:R-:W-:Y:S01]  /*42b0*/  IMAD R196, R135, 0x10, R200 ;  /* 0x0000001087c47824 */ /* 0x000fe200078e02c8 */
[----:B------:R-:W-:Y:S01]  /*42c0*/  LOP3.LUT R103, R103, 0x3, R2, 0x78, !PT ;  /* 0x0000000367677812 */ /* 0x000fe200078e7802 */
[----:B--2---:R-:W-:Y:S01]  /*42d0*/  IMAD.MOV.U32 R134, RZ, RZ, R166 ;  /* 0x000000ffff867224 */ /* 0x004fe200078e00a6 */
[----:B------:R-:W-:Y:S01]  /*42e0*/  LOP3.LUT R133, R133, R0, RZ, 0x3c, !PT ;  /* 0x0000000085857212 */ /* 0x000fe200078e3cff */
[----:B------:R-:W-:Y:S01]  /*42f0*/  IMAD.MOV.U32 R135, RZ, RZ, R167 ;  /* 0x000000ffff877224 */ /* 0x000fe200078e00a7 */
[----:B------:R-:W-:Y:S01]  /*4300*/  LOP3.LUT R171, R3, 0x4, R2, 0xf4, !PT ;  /* 0x0000000403ab7812 */ /* 0x000fe200078ef402 */
[----:B------:R-:W-:Y:S01]  /*4310*/  IMAD.MOV.U32 R215, RZ, RZ, R168 ;  /* 0x000000ffffd77224 */ /* 0x000fe200078e00a8 */
[C-C-:B------:R-:W-:Y:S01]  /*4320*/  LOP3.LUT R3, R103.reuse, 0x4, R2.reuse, 0xf8, !PT ;  /* 0x0000000467037812 */ /* 0x140fe200078ef802 */
[----:B------:R-:W-:Y:S01]  /*4330*/  IMAD.MOV.U32 R214, RZ, RZ, R169 ;  /* 0x000000ffffd67224 */ /* 0x000fe200078e00a9 */
[----:B------:R-:W-:Y:S01]  /*4340*/  LOP3.LUT R103, R103, 0x4, R2, 0xf4, !PT ;  /* 0x0000000467677812 */ /* 0x000fe200078ef402 */
[----:B------:R-:W-:Y:S01]  /*4350*/  VIADD R219, R219, 0x40 ;  /* 0x00000040dbdb7836 */ /* 0x000fe20000000000 */
[C---:B------:R-:W-:Y:S01]  /*4360*/  LOP3.LUT R3, R206.reuse, R3, RZ, 0xfc, !PT ;  /* 0x00000003ce037212 */ /* 0x040fe200078efcff */
[----:B------:R-:W-:Y:S01]  /*4370*/  UMOV UR5, 0x400 ;  /* 0x0000040000057882 */ /* 0x000fe20000000000 */
[----:B------:R-:W-:Y:S01]  /*4380*/  LOP3.LUT R103, R206, R103, RZ, 0xfc, !PT ;  /* 0x00000067ce677212 */ /* 0x000fe200078efcff */
[----:B------:R-:W-:Y:S01]  /*4390*/  IMAD.MOV.U32 R216, RZ, RZ, RZ ;  /* 0x000000ffffd87224 */ /* 0x000fe200078e00ff */
[----:B------:R-:W-:Y:S01]  /*43a0*/  ISETP.NE.AND P0, PT, R220, RZ, PT ;  /* 0x000000ffdc00720c */ /* 0x000fe20003f05270 */
[----:B------:R-:W-:Y:S01]  /*43b0*/  IMAD R3, R3, 0x10, R200 ;  /* 0x0000001003037824 */ /* 0x000fe200078e02c8 */
[----:B------:R-:W-:Y:S01]  /*43c0*/  UMOV UR9, 0x6000 ;  /* 0x0000600000097882 */ /* 0x000fe20000000000 */
[----:B------:R-:W-:Y:S01]  /*43d0*/  UMOV UR8, 0x180 ;  /* 0x0000018000087882 */ /* 0x000fe20000000000 */
[----:B------:R-:W-:-:S02]  /*43e0*/  SEL R218, R218, RZ, P0 ;  /* 0x000000ffdada7207 */ /* 0x000fc40000000000 */
[----:B------:R-:W-:Y:S01]  /*43f0*/  SEL R217, R217, RZ, P0 ;  /* 0x000000ffd9d97207 */ /* 0x000fe20000000000 */
[----:B----4-:R-:W-:-:S03]  /*4400*/  ULEA UR4, UR4, UR5, 0x18 ;  /* 0x0000000504047291 */ /* 0x010fc6000f8ec0ff */
[----:B------:R-:W-:Y:S01]  /*4410*/  UMOV UR5, 0x3 ;  /* 0x0000000300057882 */ /* 0x000fe20000000000 */
[----:B---3--:R-:W-:Y:S02]  /*4420*/  IMAD.SHL.U32 R0, R132, 0x4, RZ ;  /* 0x0000000484007824 */ /* 0x008fe400078e00ff */
[----:B------:R-:W-:-:S03]  /*4430*/  IMAD.MOV.U32 R132, RZ, RZ, R164 ;  /* 0x000000ffff847224 */ /* 0x000fc600078e00a4 */
[----:B------:R-:W-:Y:S01]  /*4440*/  LOP3.LUT R173, R133, 0x4, R0, 0xf8, !PT ;  /* 0x0000000485ad7812 */ /* 0x000fe200078ef800 */
[----:B------:R-:W-:Y:S01]  /*4450*/  IMAD R0, R103, 0x10, R200 ;  /* 0x0000001067007824 */ /* 0x000fe200078e02c8 */
[----:B------:R-:W-:Y:S01]  /*4460*/  LOP3.LUT R133, R206, R171, RZ, 0xfc, !PT ;  /* 0x000000abce857212 */ /* 0x000fe200078efcff */
[----:B------:R-:W-:Y:S01]  /*4470*/  IMAD.MOV.U32 R103, RZ, RZ, RZ ;  /* 0x000000ffff677224 */ /* 0x000fe200078e00ff */
[----:B------:R-:W-:-:S03]  /*4480*/  LOP3.LUT R206, R173, 0xe0, R206, 0xf8, !PT ;  /* 0x000000e0adce7812 */ /* 0x000fc600078ef8ce */
[----:B------:R-:W-:Y:S02]  /*4490*/  IMAD R2, R133, 0x10, R200 ;  /* 0x0000001085027824 */ /* 0x000fe400078e02c8 */
[----:B------:R-:W-:Y:S02]  /*44a0*/  IMAD.SHL.U32 R197, R206, 0x10, RZ ;  /* 0x00000010cec57824 */ /* 0x000fe400078e00ff */
[----:B------:R-:W-:-:S03]  /*44b0*/  IMAD.MOV.U32 R133, RZ, RZ, R165 ;  /* 0x000000ffff857224 */ /* 0x000fc600078e00a5 */
[----:B------:R-:W-:-:S07]  /*44c0*/  LOP3.LUT R197, R197, 0x20, RZ, 0x3c, !PT ;  /* 0x00000020c5c57812 */ /* 0x000fce00078e3cff */
.L_x_3328:
[C---:B----4-:R-:W-:Y:S01]  /*44d0*/  HMMA.16816.F32 R4, R132.reuse, R136, R4 ;  /* 0x000000888404723c */ /* 0x050fe20000001804 */
[----:B------:R-:W-:Y:S01]  /*44e0*/  BSSY.RECONVERGENT B0, `(.L_x_3320) ;  /* 0x000005f000007945 */ /* 0x000fe20003800200 */
[----:B------:R-:W-:Y:S03]  /*44f0*/  CS2R R212, SRZ ;  /* 0x0000000000d47805 */ /* 0x000fe6000001ff00 */
[--C-:B------:R-:W-:Y:S01]  /*4500*/  IMAD.IADD R164, R196, 0x1, R199.reuse ;  /* 0x00000001c4a47824 */ /* 0x100fe200078e02c7 */
[----:B------:R-:W-:Y:S01]  /*4510*/  IADD3 R188, PT, PT, R2, R199, RZ ;  /* 0x000000c702bc7210 */ /* 0x000fe20007ffe0ff */
[--C-:B------:R-:W-:Y:S01]  /*4520*/  IMAD.IADD R184, R3, 0x1, R199.reuse ;  /* 0x0000000103b87824 */ /* 0x100fe200078e02c7 */
[C---:B------:R-:W-:Y:S03]  /*4530*/  HMMA.16816.F32 R8, R132.reuse, R138, R8 ;  /* 0x0000008a8408723c */ /* 0x040fe60000001808 */
[----:B------:R-:W2:Y:S01]  /*4540*/  LDSM.16.MT88.4 R164, [R164+0x1000] ;  /* 0x00100000a4a4783b */ /* 0x000ea20000004200 */
[----:B------:R-:W-:Y:S01]  /*4550*/  IMAD.IADD R192, R0, 0x1, R199 ;  /* 0x0000000100c07824 */ /* 0x000fe200078e02c7 */
[----:B------:R-:W-:Y:S02]  /*4560*/  IADD3 R200, PT, PT, R197, R198, RZ ;  /* 0x000000c6c5c87210 */ /* 0x000fe40007ffe0ff */
[----:B------:R-:W-:Y:S01]  /*4570*/  LOP3.LUT R210, R217, 0x1, RZ, 0xc0, !PT ;  /* 0x00000001d9d27812 */ /* 0x000fe200078ec0ff */
[C---:B------:R-:W-:Y:S03]  /*4580*/  HMMA.16816.F32 R12, R132.reuse, R140, R12 ;  /* 0x0000008c840c723c */ /* 0x040fe6000000180c */
[----:B------:R-:W2:Y:S01]  /*4590*/  LDSM.16.MT88.4 R184, [R184+0x1000] ;  /* 0x00100000b8b8783b */ /* 0x000ea20000004200 */
[----:B------:R-:W-:Y:S04]  /*45a0*/  ISETP.NE.U32.AND P0, PT, R210, 0x1, PT ;  /* 0x00000001d200780c */ /* 0x000fe80003f05070 */
[C---:B------:R-:W-:Y:S03]  /*45b0*/  HMMA.16816.F32 R16, R132.reuse, R142, R16 ;  /* 0x0000008e8410723c */ /* 0x040fe60000001810 */
[----:B------:R-:W2:Y:S05]  /*45c0*/  LDSM.16.MT88.4 R188, [R188+0x1000] ;  /* 0x00100000bcbc783b */ /* 0x000eaa0000004200 */
[C---:B-1----:R-:W-:Y:S03]  /*45d0*/  HMMA.16816.F32 R20, R132.reuse, R144, R20 ;  /* 0x000000908414723c */ /* 0x042fe60000001814 */
[----:B------:R-:W2:Y:S05]  /*45e0*/  LDSM.16.MT88.4 R192, [R192+0x1000] ;  /* 0x00100000c0c0783b */ /* 0x000eaa0000004200 */
[C---:B------:R-:W-:Y:S03]  /*45f0*/  HMMA.16816.F32 R24, R132.reuse, R146, R24 ;  /* 0x000000928418723c */ /* 0x040fe60000001818 */
[----:B------:R1:W2:Y:S05]  /*4600*/  LDSM.16.M88.4 R168, [R200] ;  /* 0x00000000c8a8783b */ /* 0x0002aa0000000200 */
[C---:B------:R-:W-:Y:S03]  /*4610*/  HMMA.16816.F32 R28, R132.reuse, R148, R28 ;  /* 0x00000094841c723c */ /* 0x040fe6000000181c */
[----:B------:R1:W2:Y:S05]  /*4620*/  LDSM.16.M88.4 R172, [R200+0x1000] ;  /* 0x00100000c8ac783b */ /* 0x0002aa0000000200 */
[-C--:B------:R-:W-:Y:S03]  /*4630*/  HMMA.16816.F32 R32, R132, R150.reuse, R32 ;  /* 0x000000968420723c */ /* 0x080fe60000001820 */
[----:B------:R1:W2:Y:S05]  /*4640*/  LDSM.16.M88.4 R176, [R200+0x2000] ;  /* 0x00200000c8b0783b */ /* 0x0002aa0000000200 */
[C---:B------:R-:W-:Y:S03]  /*4650*/  HMMA.16816.F32 R36, R152.reuse, R150, R36 ;  /* 0x000000969824723c */ /* 0x040fe60000001824 */
[----:B------:R1:W2:Y:S05]  /*4660*/  LDSM.16.M88.4 R180, [R200+0x3000] ;  /* 0x00300000c8b4783b */ /* 0x0002aa0000000200 */
        /* <DEDUP_REMOVED lines=24> */
[----:B---3--:R-:W-:Y:S11]  /*47f0*/  @P0 BRA `(.L_x_3321) ;  /* 0x0000000000b40947 */ /* 0x008ff60003800000 */
[-C--:B------:R-:W-:Y:S01]  /*4800*/  IABS R136, R205.reuse ;  /* 0x000000cd00887213 */ /* 0x080fe20000000000 */
[----:B------:R-:W3:Y:S01]  /*4810*/  S2R R132, SR_TID.X ;  /* 0x0000000000847919 */ /* 0x000ee20000002100 */
[----:B------:R-:W4:Y:S02]  /*4820*/  LDC R138, c[0x0][0x398] ;  /* 0x0000e600ff8a7b82 */ /* 0x000f240000000800 */
[----:B------:R-:W5:Y:S01]  /*4830*/  I2F.RP R134, R136 ;  /* 0x0000008800867306 */ /* 0x000f620000209400 */
[----:B------:R-:W4:Y:S01]  /*4840*/  S2R R135, SR_CTAID.X ;  /* 0x0000000000877919 */ /* 0x000f220000002500 */
[----:B---3--:R-:W-:Y:S08]  /*4850*/  IMAD.SHL.U32 R132, R132, 0x8, RZ ;  /* 0x0000000884847824 */ /* 0x008ff000078e00ff */
[----:B-----5:R-:W3:Y:S01]  /*4860*/  MUFU.RCP R133, R134 ;  /* 0x0000008600857308 */ /* 0x020ee20000001000 */
[----:B----4-:R-:W-:Y:S02]  /*4870*/  SHF.R.U32.HI R138, RZ, R138, R135 ;  /* 0x0000008aff8a7219 */ /* 0x010fe40000011687 */
[----:B------:R-:W-:Y:S02]  /*4880*/  LOP3.LUT R135, R132, 0x38, RZ, 0xc0, !PT ;  /* 0x0000003884877812 */ /* 0x000fe400078ec0ff */
[----:B------:R-:W-:Y:S03]  /*4890*/  IABS R132, R205 ;  /* 0x000000cd00847213 */ /* 0x000fe60000000000 */
[----:B------:R-:W-:Y:S01]  /*48a0*/  IMAD R138, R138, 0x80, R135 ;  /* 0x000000808a8a7824 */ /* 0x000fe200078e0287 */
[----:B------:R-:W-:Y:S01]  /*48b0*/  IADD3 R132, PT, PT, RZ, -R132, RZ ;  /* 0x80000084ff847210 */ /* 0x000fe20007ffe0ff */
[----:B---3--:R-:W-:Y:S04]  /*48c0*/  VIADD R140, R133, 0xffffffe ;  /* 0x0ffffffe858c7836 */ /* 0x008fe80000000000 */
[----:B------:R-:W3:Y:S02]  /*48d0*/  F2I.FTZ.U32.TRUNC.NTZ R141, R140 ;  /* 0x0000008c008d7305 */ /* 0x000ee4000021f000 */
        /* <DEDUP_REMOVED lines=29> */
[C---:B------:R-:W-:Y:S04]  /*4ab0*/  LEA R212, P0, R138.reuse, R202, 0x1 ;  /* 0x000000ca8ad47211 */ /* 0x040fe800078008ff */
[----:B------:R-:W-:Y:S09]  /*4ac0*/  LEA.HI.X R213, R138, R203, R139, 0x1, P0 ;  /* 0x000000cb8ad57211 */ /* 0x000ff200000f0c8b */
.L_x_3321:
[----:B------:R-:W-:Y:S05]  /*4ad0*/  BSYNC.RECONVERGENT B0 ;  /* 0x0000000000007941 */ /* 0x000fea0003800200 */
.L_x_3320:
[----:B------:R-:W-:Y:S01]  /*4ae0*/  R2P PR, R217, 0x3 ;  /* 0x00000003d9007804 */ /* 0x000fe20000000000 */
[----:B------:R-:W3:Y:S01]  /*4af0*/  S2R R135, SR_TID.X ;  /* 0x0000000000877919 */ /* 0x000ee20000002100 */
[----:B-1----:R-:W-:Y:S01]  /*4b00*/  IMAD.U32 R200, RZ, RZ, UR4 ;  /* 0x00000004ffc87e24 */ /* 0x002fe2000f8e00ff */
[----:B------:R-:W-:Y:S01]  /*4b10*/  BSSY.RECONVERGENT B0, `(.L_x_3322) ;  /* 0x000003e000007945 */ /* 0x000fe20003800200 */
[----:B------:R-:W-:Y:S02]  /*4b20*/  CS2R R138, SRZ ;  /* 0x00000000008a7805 */ /* 0x000fe4000001ff00 */
[----:B---3--:R-:W-:Y:S01]  /*4b30*/  SHF.R.U32.HI R211, RZ, 0x3, R135 ;  /* 0x00000003ffd37819 */ /* 0x008fe20000011687 */
[C---:B------:R-:W-:Y:S02]  /*4b40*/  IMAD.SHL.U32 R136, R135.reuse, 0x40, RZ ;  /* 0x0000004087887824 */ /* 0x040fe400078e00ff */
[C---:B------:R-:W-:Y:S01]  /*4b50*/  IMAD.SHL.U32 R133, R135.reuse, 0x20, RZ ;  /* 0x0000002087857824 */ /* 0x040fe200078e00ff */
[----:B------:R-:W-:Y:S02]  /*4b60*/  LOP3.LUT R134, R135, R211, RZ, 0x3c, !PT ;  /* 0x000000d387867212 */ /* 0x000fe400078e3cff */
[----:B------:R-:W-:Y:S02]  /*4b70*/  LOP3.LUT R136, R136, 0xf800, RZ, 0xc0, !PT ;  /* 0x0000f80088887812 */ /* 0x000fe400078ec0ff */
[----:B------:R-:W-:Y:S02]  /*4b80*/  LOP3.LUT R132, R134, 0x3, RZ, 0xc0, !PT ;  /* 0x0000000386847812 */ /* 0x000fe400078ec0ff */
[----:B------:R-:W-:Y:S02]  /*4b90*/  LOP3.LUT R136, R136, 0x300, R133, 0xf8, !PT ;  /* 0x0000030088887812 */ /* 0x000fe400078ef885 */
[----:B------:R-:W-:Y:S05]  /*4ba0*/  LOP3.LUT R133, R132, 0x4, R135, 0xf8, !PT ;  /* 0x0000000484857812 */ /* 0x000fea00078ef887 */
        /* <DEDUP_REMOVED lines=44> */
[C---:B------:R-:W-:Y:S01]  /*4e70*/  IMAD R142, R205.reuse, R133, R142 ;  /* 0x00000085cd8e7224 */ /* 0x040fe200078e028e */
[----:B------:R-:W-:Y:S03]  /*4e80*/  LOP3.LUT R133, R132, 0xfffffff8, RZ, 0xc0, !PT ;  /* 0xfffffff884857812 */ /* 0x000fe600078ec0ff */
[----:B------:R-:W-:Y:S02]  /*4e90*/  IMAD R142, R205, R143, R142 ;  /* 0x0000008fcd8e7224 */ /* 0x000fe400078e028e */
[----:B------:R-:W-:Y:S03]  /*4ea0*/  IMAD.IADD R133, R133, 0x1, R138 ;  /* 0x0000000185857824 */ /* 0x000fe600078e028a */
[--C-:B------:R-:W-:Y:S03]  /*4eb0*/  SHF.R.S32.HI R143, RZ, 0x1f, R142.reuse ;  /* 0x0000001fff8f7819 */ /* 0x100fe6000001148e */
[----:B------:R-:W-:Y:S03]  /*4ec0*/  IMAD.WIDE R142, R204, R133, R142 ;  /* 0x00000085cc8e7225 */ /* 0x000fe600078e028e */
[C---:B------:R-:W-:Y:S04]  /*4ed0*/  LEA R138, P0, R142.reuse, R202, 0x1 ;  /* 0x000000ca8e8a7211 */ /* 0x040fe800078008ff */
[----:B------:R-:W-:Y:S09]  /*4ee0*/  LEA.HI.X R139, R142, R203, R143, 0x1, P0 ;  /* 0x000000cb8e8b7211 */ /* 0x000ff200000f0c8f */
.L_x_3323:
[----:B------:R-:W-:Y:S05]  /*4ef0*/  BSYNC.RECONVERGENT B0 ;  /* 0x0000000000007941 */ /* 0x000fea0003800200 */
.L_x_3322:
[----:B------:R-:W-:Y:S01]  /*4f00*/  SHF.R.U32.HI R141, RZ, 0x1, R217 ;  /* 0x00000001ff8d7819 */ /* 0x000fe200000116d9 */
[----:B-1----:R-:W1:Y:S01]  /*4f10*/  LDC.64 R212, c[0x0][0x3e0] ;  /* 0x0000f800ffd47b82 */ /* 0x002e620000000a00 */
[--C-:B------:R-:W-:Y:S01]  /*4f20*/  SHF.R.U32.HI R210, RZ, 0x2, R135.reuse ;  /* 0x00000002ffd27819 */ /* 0x100fe20000011687 */
[----:B------:R-:W-:Y:S01]  /*4f30*/  BSSY.RECONVERGENT B0, `(.L_x_3324) ;  /* 0x0000055000007945 */ /* 0x000fe20003800200 */
[----:B------:R-:W-:Y:S02]  /*4f40*/  LOP3.LUT P4, RZ, R141, 0x1, RZ, 0xc0, !PT ;  /* 0x000000018dff7812 */ /* 0x000fe4000788c0ff */
[----:B------:R-:W-:Y:S03]  /*4f50*/  LOP3.LUT R210, R210, 0x7, RZ, 0xc0, !PT ;  /* 0x00000007d2d27812 */ /* 0x000fe600078ec0ff */
[----:B------:R-:W1:Y:S01]  /*4f60*/  LDC.64 R132, c[0x0][0x3e8] ;  /* 0x0000fa00ff847b82 */ /* 0x000e620000000a00 */
[----:B------:R-:W-:Y:S02]  /*4f70*/  SHF.R.U32.HI R143, RZ, 0x1, R218 ;  /* 0x00000001ff8f7819 */ /* 0x000fe400000116da */
[--C-:B------:R-:W-:Y:S02]  /*4f80*/  LOP3.LUT R142, R210, 0x3e0, R135.reuse, 0xf8, !PT ;  /* 0x000003e0d28e7812 */ /* 0x100fe400078ef887 */
[----:B------:R-:W-:Y:S02]  /*4f90*/  LOP3.LUT P3, RZ, R143, 0x1, RZ, 0xc0, !PT ;  /* 0x000000018fff7812 */ /* 0x000fe4000786c0ff */
[----:B------:R-:W-:Y:S02]  /*4fa0*/  LOP3.LUT R140, R142, 0x8, RZ, 0xfc, !PT ;  /* 0x000000088e8c7812 */ /* 0x000fe400078efcff */
[----:B------:R-:W-:Y:S01]  /*4fb0*/  SHF.R.U32.HI R142, RZ, 0x1, R142 ;  /* 0x00000001ff8e7819 */ /* 0x000fe2000001168e */
[----:B------:R-:W-:Y:S01]  /*4fc0*/  @!PT LDS RZ, [RZ] ;  /* 0x00000000fffff984 */ /* 0x000fe20000000800 */
[----:B------:R-:W-:Y:S01]  /*4fd0*/  @!PT LDS RZ, [RZ] ;  /* 0x00000000fffff984 */ /* 0x000fe20000000800 */
[----:B------:R-:W-:Y:S01]  /*4fe0*/  @!PT LDS RZ, [RZ] ;  /* 0x00000000fffff984 */ /* 0x000fe20000000800 */
[----:B------:R3:W-:Y:S01]  /*4ff0*/  @P4 LDGSTS.E.BYPASS.LTC128B.128 [R137+0x80], desc[UR36][R138.64] ;  /* 0x000800008a894fae */ /* 0x0007e2000b981a24 */
[----:B------:R-:W-:Y:S02]  /*5000*/  SHF.R.U32.HI R140, RZ, 0x1, R140 ;  /* 0x00000001ff8c7819 */ /* 0x000fe4000001168c */
[--C-:B------:R-:W-:Y:S04]  /*5010*/  LOP3.LUT R144, R142, 0x3, R135.reuse, 0x48, !PT ;  /* 0x000000038e907812 */ /* 0x100fe800078e4887 */
[--C-:B------:R-:W-:Y:S02]  /*5020*/  LOP3.LUT R145, R144, 0x4, R135.reuse, 0xf8, !PT ;  /* 0x0000000490917812 */ /* 0x100fe400078ef887 */
[----:B-1----:R-:W-:Y:S02]  /*5030*/  LEA R141, P2, R212, R132, 0x1 ;  /* 0x00000084d48d7211 */ /* 0x002fe400078408ff */
[----:B------:R-:W-:Y:S02]  /*5040*/  LOP3.LUT R132, R140, 0x3, R135, 0x48, !PT ;  /* 0x000000038c847812 */ /* 0x000fe400078e4887 */
[----:B------:R-:W-:Y:S01]  /*5050*/  LEA.HI.X R143, R212, R133, R213, 0x1, P2 ;  /* 0x00000085d48f7211 */ /* 0x000fe200010f0cd5 */
[----:B------:R-:W-:Y:S01]  /*5060*/  IMAD R133, R142, 0x20, R145 ;  /* 0x000000208e857824 */ /* 0x000fe200078e0291 */
[----:B------:R-:W-:Y:S02]  /*5070*/  LOP3.LUT P2, RZ, R218, 0x1, RZ, 0xc0, !PT ;  /* 0x00000001daff7812 */ /* 0x000fe4000784c0ff */
[-C--:B------:R-:W-:Y:S02]  /*5080*/  IADD3 R215, P1, P0, R215, R212.reuse, R141 ;  /* 0x000000d4d7d77210 */ /* 0x080fe4000783e08d */
[----:B------:R-:W-:Y:S01]  /*5090*/  LOP3.LUT R141, R132, 0x4, R135, 0xf8, !PT ;  /* 0x00000004848d7812 */ /* 0x000fe200078ef887 */
[----:B------:R-:W-:Y:S01]  /*50a0*/  VIADD R132, R200, 0x8000 ;  /* 0x00008000c8847836 */ /* 0x000fe20000000000 */
[----:B------:R-:W-:Y:S02]  /*50b0*/  IADD3.X R214, PT, PT, R214, R213, R143, P1, P0 ;  /* 0x000000d5d6d67210 */ /* 0x000fe40000fe048f */
[----:B------:R-:W-:Y:S01]  /*50c0*/  IADD3 R224, P0, PT, R215, R212, RZ ;  /* 0x000000d4d7e07210 */ /* 0x000fe20007f1e0ff */
[----:B------:R-:W-:Y:S02]  /*50d0*/  IMAD.U32 R133, R133, 0x10, R132 ;  /* 0x0000001085857824 */ /* 0x000fe400078e0084 */
[----:B------:R-:W-:Y:S02]  /*50e0*/  IMAD R141, R140, 0x20, R141 ;  /* 0x000000208c8d7824 */ /* 0x000fe400078e028d */
[----:B------:R-:W-:Y:S02]  /*50f0*/  VIADD R223, R133, UR8 ;  /* 0x0000000885df7c36 */ /* 0x000fe40008000000 */
[----:B---3--:R-:W-:Y:S02]  /*5100*/  @P2 IMAD.MOV.U32 R138, RZ, RZ, R215 ;  /* 0x000000ffff8a2224 */ /* 0x008fe400078e00d7 */
[----:B------:R-:W-:Y:S02]  /*5110*/  @P2 IMAD.MOV.U32 R139, RZ, RZ, R214 ;  /* 0x000000ffff8b2224 */ /* 0x000fe400078e00d6 */
[----:B------:R-:W-:Y:S02]  /*5120*/  IMAD.U32 R141, R141, 0x10, R132 ;  /* 0x000000108d8d7824 */ /* 0x000fe400078e0084 */
[----:B------:R-:W-:Y:S01]  /*5130*/  IMAD.X R225, R214, 0x1, R213, P0 ;  /* 0x00000001d6e17824 */ /* 0x000fe200000e06d5 */
[----:B------:R1:W-:Y:S01]  /*5140*/  @P2 LDGSTS.E.BYPASS.LTC128B.128 [R223], desc[UR36][R138.64] ;  /* 0x000000008adf2fae */ /* 0x0003e2000b981a24 */
[----:B------:R-:W-:Y:S01]  /*5150*/  VIADD R222, R141, UR8 ;  /* 0x000000088dde7c36 */ /* 0x000fe20008000000 */
[----:B------:R-:W-:Y:S01]  /*5160*/  LOP3.LUT P0, RZ, R217, 0x4, RZ, 0xc0, !PT ;  /* 0x00000004d9ff7812 */ /* 0x000fe2000780c0ff */
[----:B------:R-:W-:Y:S02]  /*5170*/  IMAD.MOV.U32 R132, RZ, RZ, RZ ;  /* 0x000000ffff847224 */ /* 0x000fe400078e00ff */
[----:B------:R-:W-:Y:S03]  /*5180*/  IMAD.MOV.U32 R141, RZ, RZ, RZ ;  /* 0x000000ffff8d7224 */ /* 0x000fe600078e00ff */
[----:B------:R1:W-:Y:S07]  /*5190*/  @P3 LDGSTS.E.BYPASS.LTC128B.128 [R222], desc[UR36][R224.64] ;  /* 0x00000000e0de3fae */ /* 0x0003ee000b981a24 */
[----:B------:R-:W-:Y:S05]  /*51a0*/  @!P0 BRA `(.L_x_3325) ;  /* 0x0000000000b48947 */ /* 0x000fea0003800000 */
[-C--:B-1----:R-:W-:Y:S01]  /*51b0*/  IABS R138, R205.reuse ;  /* 0x000000cd008a7213 */ /* 0x082fe20000000000 */
[----:B------:R-:W1:Y:S01]  /*51c0*/  S2R R133, SR_CTAID.X ;  /* 0x0000000000857919 */ /* 0x000e620000002500 */
[----:B------:R-:W1:Y:S02]  /*51d0*/  LDC R140, c[0x0][0x398] ;  /* 0x0000e600ff8c7b82 */ /* 0x000e640000000800 */
[----:B------:R-:W3:Y:S01]  /*51e0*/  I2F.RP R139, R138 ;  /* 0x0000008a008b7306 */ /* 0x000ee20000209400 */
[----:B-1----:R-:W-:Y:S09]  /*51f0*/  SHF.R.U32.HI R140, RZ, R140, R133 ;  /* 0x0000008cff8c7219 */ /* 0x002ff20000011685 */
[----:B---3--:R-:W1:Y:S02]  /*5200*/  MUFU.RCP R132, R139 ;  /* 0x0000008b00847308 */ /* 0x008e640000001000 */
[----:B-1----:R-:W-:Y:S02]  /*5210*/  VIADD R142, R132, 0xffffffe ;  /* 0x0ffffffe848e7836 */ /* 0x002fe40000000000 */
[----:B------:R-:W-:Y:S06]  /*5220*/  IMAD.SHL.U32 R132, R135, 0x8, RZ ;  /* 0x0000000887847824 */ /* 0x000fec00078e00ff */
[----:B------:R-:W1:Y:S01]  /*5230*/  F2I.FTZ.U32.TRUNC.NTZ R143, R142 ;  /* 0x0000008e008f7305 */ /* 0x000e62000021f000 */
[----:B------:R-:W-:Y:S02]  /*5240*/  LOP3.LUT R133, R132, 0x38, RZ, 0xc0, !PT ;  /* 0x0000003884857812 */ /* 0x000fe400078ec0ff */
[----:B------:R-:W-:Y:S03]  /*5250*/  IABS R132, R205 ;  /* 0x000000cd00847213 */ /* 0x000fe60000000000 */
[----:B------:R-:W-:Y:S02]  /*5260*/  IMAD R140, R140, 0x80, R133 ;  /* 0x000000808c8c7824 */ /* 0x000fe400078e0285 */
[----:B------:R-:W-:Y:S03]  /*5270*/  IMAD.MOV R132, RZ, RZ, -R132 ;  /* 0x000000ffff847224 */ /* 0x000fe600078e0a84 */
[----:B------:R-:W-:Y:S01]  /*5280*/  IABS R133, R140 ;  /* 0x0000008c00857213 */ /* 0x000fe20000000000 */
[--C-:B-1----:R-:W-:Y:S01]  /*5290*/  IMAD.MOV R137, RZ, RZ, -R143.reuse ;  /* 0x000000ffff897224 */ /* 0x102fe200078e0a8f */
[----:B------:R-:W-:Y:S03]  /*52a0*/  MOV R142, RZ ;  /* 0x000000ff008e7202 */ /* 0x000fe60000000f00 */
[----:B------:R-:W-:Y:S04]  /*52b0*/  IMAD R137, R137, R138, RZ ;  /* 0x0000008a89897224 */ /* 0x000fe800078e02ff */
        /* <DEDUP_REMOVED lines=28> */
.L_x_3325:
[----:B------:R-:W-:Y:S05]  /*5480*/  BSYNC.RECONVERGENT B0 ;  /* 0x0000000000007941 */ /* 0x000fea0003800200 */
.L_x_3324:
[----:B------:R-:W-:Y:S01]  /*5490*/  SHF.R.U32.HI R137, RZ, 0x2, R217 ;  /* 0x00000002ff897819 */ /* 0x000fe200000116d9 */
[----:B------:R-:W-:Y:S01]  /*54a0*/  IMAD.SHL.U32 R133, R135, 0x10, RZ ;  /* 0x0000001087857824 */ /* 0x000fe200078e00ff */
[----:B------:R-:W-:Y:S01]  /*54b0*/  BSSY.RECONVERGENT B0, `(.L_x_3326) ;  /* 0x0000040000007945 */ /* 0x000fe20003800200 */
[----:B------:R-:W-:Y:S01]  /*54c0*/  IMAD.SHL.U32 R134, R134, 0x10, RZ ;  /* 0x0000001086867824 */ /* 0x000fe200078e00ff */
[----:B------:R-:W-:Y:S01]  /*54d0*/  LOP3.LUT P0, RZ, R137, 0x1, RZ, 0xc0, !PT ;  /* 0x0000000189ff7812 */ /* 0x000fe2000780c0ff */
[----:B------:R-:W-:Y:S01]  /*54e0*/  IMAD.MOV.U32 R140, RZ, RZ, R132 ;  /* 0x000000ffff8c7224 */ /* 0x000fe200078e0084 */
[----:B------:R-:W-:Y:S01]  /*54f0*/  LOP3.LUT R133, R133, 0x40, RZ, 0xc, !PT ;  /* 0x0000004085857812 */ /* 0x000fe200078e0cff */
[----:B------:R-:W-:Y:S02]  /*5500*/  IMAD.MOV.U32 R228, RZ, RZ, RZ ;  /* 0x000000ffffe47224 */ /* 0x000fe400078e00ff */
[----:B------:R-:W-:Y:S01]  /*5510*/  IMAD.MOV.U32 R221, RZ, RZ, RZ ;  /* 0x000000ffffdd7224 */ /* 0x000fe200078e00ff */
        /* <DEDUP_REMOVED lines=14> */
[----:B------:R-:W5:Y:S01]  /*5600*/  I2F.RP R137, R132 ;  /* 0x0000008400897306 */ /* 0x000f620000209400 */
[----:B----4-:R-:W-:Y:S09]  /*5610*/  SHF.R.U32.HI R133, RZ, R133, R134 ;  /* 0x00000085ff857219 */ /* 0x010ff20000011686 */
[----:B-----5:R-:W1:Y:S02]  /*5620*/  MUFU.RCP R136, R137 ;  /* 0x0000008900887308 */ /* 0x020e640000001000 */
[----:B-1----:R-:W-:Y:S01]  /*5630*/  VIADD R138, R136, 0xffffffe ;  /* 0x0ffffffe888a7836 */ /* 0x002fe20000000000 */
[----:B------:R-:W-:Y:S07]  /*5640*/  LOP3.LUT R136, R135, 0x38, RZ, 0xc0, !PT ;  /* 0x0000003887887812 */ /* 0x000fee00078ec0ff */
[----:B------:R-:W1:Y:S01]  /*5650*/  F2I.FTZ.U32.TRUNC.NTZ R139, R138 ;  /* 0x0000008a008b7305 */ /* 0x000e62000021f000 */
[----:B------:R-:W-:Y:S01]  /*5660*/  IMAD R136, R133, 0x80, R136 ;  /* 0x0000008085887824 */ /* 0x000fe200078e0288 */
[----:B------:R-:W-:Y:S04]  /*5670*/  IABS R133, R205 ;  /* 0x000000cd00857213 */ /* 0x000fe80000000000 */
[----:B------:R-:W-:Y:S01]  /*5680*/  IADD3 R136, PT, PT, R136, 0x40, RZ ;  /* 0x0000004088887810 */ /* 0x000fe20007ffe0ff */
[----:B------:R-:W-:Y:S03]  /*5690*/  IMAD.MOV R133, RZ, RZ, -R133 ;  /* 0x000000ffff857224 */ /* 0x000fe600078e0a85 */
[----:B------:R-:W-:Y:S01]  /*56a0*/  IABS R134, R136 ;  /* 0x0000008800867213 */ /* 0x000fe20000000000 */
[--C-:B-1----:R-:W-:Y:S02]  /*56b0*/  IMAD.MOV R135, RZ, RZ, -R139.reuse ;  /* 0x000000ffff877224 */ /* 0x102fe400078e0a8b */
        /* <DEDUP_REMOVED lines=31> */
.L_x_3327:
[----:B------:R-:W-:Y:S05]  /*58b0*/  BSYNC.RECONVERGENT B0 ;  /* 0x0000000000007941 */ /* 0x000fea0003800200 */
.L_x_3326:
[C---:B--2---:R-:W-:Y:S01]  /*58c0*/  HMMA.16816.F32 R4, R164.reuse, R168, R4 ;  /* 0x000000a8a404723c */ /* 0x044fe20000001804 */
[----:B------:R-:W-:Y:S02]  /*58d0*/  UIADD3 UR5, UPT, UPT, UR5, 0x1, URZ ;  /* 0x0000000105057890 */ /* 0x000fe4000fffe0ff */
[----:B------:R-:W-:Y:S02]  /*58e0*/  UIADD3 UR7, UPT, UPT, UR9, -0x6000, URZ ;  /* 0xffffa00009077890 */ /* 0x000fe4000fffe0ff */
[----:B-1----:R-:W-:Y:S01]  /*58f0*/  IADD3 R224, P0, PT, R212, R224, RZ ;  /* 0x000000e0d4e07210 */ /* 0x002fe20007f1e0ff */
[----:B------:R-:W-:Y:S01]  /*5900*/  VIADD R216, R216, 0x1 ;  /* 0x00000001d8d87836 */ /* 0x000fe20000000000 */
[----:B------:R-:W-:Y:S01]  /*5910*/  SHF.R.U32.HI R230, RZ, 0x3, R217 ;  /* 0x00000003ffe67819 */ /* 0x000fe200000116d9 */
[C---:B------:R-:W-:Y:S01]  /*5920*/  HMMA.16816.F32 R8, R164.reuse, R170, R8 ;  /* 0x000000aaa408723c */ /* 0x040fe20000001808 */
[----:B------:R-:W-:Y:S02]  /*5930*/  UISETP.NE.AND UP0, UPT, UR5, 0x4, UPT ;  /* 0x000000040500788c */ /* 0x000fe4000bf05270 */
[----:B------:R-:W-:Y:S01]  /*5940*/  IMAD.X R225, R213, 0x1, R225, P0 ;  /* 0x00000001d5e17824 */ /* 0x000fe200000e06e1 */
[----:B------:R-:W-:Y:S01]  /*5950*/  LOP3.LUT P3, RZ, R230, 0x1, RZ, 0xc0, !PT ;  /* 0x00000001e6ff7812 */ /* 0x000fe2000786c0ff */
[----:B------:R-:W-:Y:S01]  /*5960*/  UIADD3 UR6, UPT, UPT, UR8, -0x180, URZ ;  /* 0xfffffe8008067890 */ /* 0x000fe2000fffe0ff */
[----:B------:R-:W-:Y:S01]  /*5970*/  IADD3 R230, P0, PT, R224, R212, RZ ;  /* 0x000000d4e0e67210 */ /* 0x000fe20007f1e0ff */
[----:B------:R-:W-:Y:S01]  /*5980*/  VIADD R212, R220, 0xffffffff ;  /* 0xffffffffdcd47836 */ /* 0x000fe20000000000 */
[C---:B------:R-:W-:Y:S01]  /*5990*/  HMMA.16816.F32 R12, R164.reuse, R172, R12 ;  /* 0x000000aca40c723c */ /* 0x040fe2000000180c */
[----:B------:R-:W-:Y:S02]  /*59a0*/  USEL UR5, UR5, URZ, UP0 ;  /* 0x000000ff05057287 */ /* 0x000fe40008000000 */
[----:B------:R-:W-:Y:S01]  /*59b0*/  IMAD.X R231, R225, 0x1, R213, P0 ;  /* 0x00000001e1e77824 */ /* 0x000fe200000e06d5 */
[--C-:B------:R-:W-:Y:S01]  /*59c0*/  SHF.R.U32.HI R229, RZ, 0x2, R218.reuse ;  /* 0x00000002ffe57819 */ /* 0x100fe200000116da */
[----:B------:R-:W-:Y:S01]  /*59d0*/  @UP0 UIADD3 UR7, UPT, UPT, UR9, 0x2000, URZ ;  /* 0x0000200009070890 */ /* 0x000fe2000fffe0ff */
[----:B------:R-:W-:Y:S01]  /*59e0*/  SHF.R.U32.HI R227, RZ, 0x3, R218 ;  /* 0x00000003ffe37819 */ /* 0x000fe200000116da */
[----:B------:R-:W-:Y:S01]  /*59f0*/  @UP0 UIADD3 UR6, UPT, UPT, UR8, 0x80, URZ ;  /* 0x0000008008060890 */ /* 0x000fe2000fffe0ff */
[C---:B------:R-:W-:Y:S03]  /*5a00*/  HMMA.16816.F32 R16, R164.reuse, R174, R16 ;  /* 0x000000aea410723c */ /* 0x040fe60000001810 */
[----:B------:R-:W-:Y:S01]  /*5a10*/  LOP3.LUT P2, RZ, R229, 0x1, RZ, 0xc0, !PT ;  /* 0x00000001e5ff7812 */ /* 0x000fe2000784c0ff */
[----:B------:R-:W-:Y:S01]  /*5a20*/  IMAD.MOV.U32 R229, RZ, RZ, R221 ;  /* 0x000000ffffe57224 */ /* 0x000fe200078e00dd */
[----:B------:R-:W-:Y:S01]  /*5a30*/  LOP3.LUT P1, RZ, R227, 0x1, RZ, 0xc0, !PT ;  /* 0x00000001e3ff7812 */ /* 0x000fe2000782c0ff */
[----:B------:R-:W-:Y:S01]  /*5a40*/  VIADD R221, R198, 0x80 ;  /* 0x00000080c6dd7836 */ /* 0x000fe20000000000 */
[----:B------:R-:W-:Y:S01]  /*5a50*/  ISETP.NE.AND P0, PT, R216, 0x4, PT ;  /* 0x00000004d800780c */ /* 0x000fe20003f05270 */
[C---:B------:R-:W-:Y:S01]  /*5a60*/  HMMA.16816.F32 R20, R164.reuse, R176, R20 ;  /* 0x000000b0a414723c */ /* 0x040fe20000001814 */
[----:B------:R-:W-:Y:S01]  /*5a70*/  @!PT LDS RZ, [RZ] ;  /* 0x00000000fffff984 */ /* 0x000fe20000000800 */
[----:B------:R-:W-:Y:S01]  /*5a80*/  @!PT LDS RZ, [RZ] ;  /* 0x00000000fffff984 */ /* 0x000fe20000000800 */
[----:B------:R-:W-:Y:S01]  /*5a90*/  @!PT LDS RZ, [RZ] ;  /* 0x00000000fffff984 */ /* 0x000fe20000000800 */
[----:B------:R3:W-:Y:S01]  /*5aa0*/  @P3 LDGSTS.E.BYPASS.LTC128B.128 [R226+0x480], desc[UR36][R228.64] ;  /* 0x00480000e4e23fae */ /* 0x0007e2000b981a24 */
[----:B------:R-:W-:Y:S01]  /*5ab0*/  UMOV UR9, UR7 ;  /* 0x0000000700097c82 */ /* 0x000fe20008000000 */
[----:B------:R-:W-:Y:S01]  /*5ac0*/  IADD3 R213, PT, PT, R199, 0x2000, RZ ;  /* 0x00002000c7d57810 */ /* 0x000fe20007ffe0ff */
[----:B------:R-:W-:Y:S01]  /*5ad0*/  VIADD R219, R219, 0x20 ;  /* 0x00000020dbdb7836 */ /* 0x000fe20000000000 */
[----:B------:R-:W-:Y:S03]  /*5ae0*/  UMOV UR8, UR6 ;  /* 0x0000000600087c82 */ /* 0x000fe60008000000 */
[C---:B------:R-:W-:Y:S01]  /*5af0*/  HMMA.16816.F32 R24, R164.reuse, R178, R24 ;  /* 0x000000b2a418723c */ /* 0x040fe20000001818 */
[----:B------:R1:W-:Y:S03]  /*5b00*/  @P2 LDGSTS.E.BYPASS.LTC128B.128 [R223+0x1000], desc[UR36][R224.64] ;  /* 0x01000000e0df2fae */ /* 0x0003e6000b981a24 */
[----:B------:R-:W-:Y:S01]  /*5b10*/  @!P0 VIADD R213, R199, 0xffffa000 ;  /* 0xffffa000c7d58836 */ /* 0x000fe20000000000 */
[----:B------:R-:W-:Y:S01]  /*5b20*/  @!P0 IADD3 R221, PT, PT, R198, -0x180, RZ ;  /* 0xfffffe80c6dd8810 */ /* 0x000fe20007ffe0ff */
[----:B------:R-:W-:Y:S01]  /*5b30*/  @!P0 IMAD.MOV.U32 R216, RZ, RZ, RZ ;  /* 0x000000ffffd88224 */ /* 0x000fe200078e00ff */
[----:B------:R-:W-:Y:S01]  /*5b40*/  ISETP.GT.AND P0, PT, R220, -0x2, PT ;  /* 0xfffffffedc00780c */ /* 0x000fe20003f04270 */
[C---:B------:R-:W-:Y:S01]  /*5b50*/  HMMA.16816.F32 R28, R164.reuse, R180, R28 ;  /* 0x000000b4a41c723c */ /* 0x040fe2000000181c */
[----:B------:R2:W-:Y:S02]  /*5b60*/  @P1 LDGSTS.E.BYPASS.LTC128B.128 [R222+0x1000], desc[UR36][R230.64] ;  /* 0x01000000e6de1fae */ /* 0x0005e4000b981a24 */
[----:B------:R-:W-:Y:S01]  /*5b70*/  ISETP.NE.AND P1, PT, R212, RZ, PT ;  /* 0x000000ffd400720c */ /* 0x000fe20003f25270 */
[--C-:B------:R-:W-:Y:S01]  /*5b80*/  IMAD.MOV.U32 R199, RZ, RZ, R213.reuse ;  /* 0x000000ffffc77224 */ /* 0x100fe200078e00d5 */
[----:B------:R-:W-:Y:S01]  /*5b90*/  MOV R198, R221 ;  /* 0x000000dd00c67202 */ /* 0x000fe20000000f00 */
[----:B------:R-:W-:Y:S01]  /*5ba0*/  IMAD.MOV.U32 R220, RZ, RZ, R212 ;  /* 0x000000ffffdc7224 */ /* 0x000fe200078e00d4 */
[----:B------:R-:W-:Y:S01]  /*5bb0*/  SEL R217, R217, RZ, P1 ;  /* 0x000000ffd9d97207 */ /* 0x000fe20000800000 */
[-C--:B------:R-:W-:Y:S01]  /*5bc0*/  HMMA.16816.F32 R32, R164, R182.reuse, R32 ;  /* 0x000000b6a420723c */ /* 0x080fe20000001820 */
[----:B------:R-:W0:Y:S02]  /*5bd0*/  LDGDEPBAR ;  /* 0x00000000000079af */ /* 0x000e240000000000 */
[----:B------:R-:W-:Y:S01]  /*5be0*/  SEL R218, R218, RZ, P1 ;  /* 0x000000ffdada7207 */ /* 0x000fe20000800000 */
[--C-:B---3--:R-:W-:Y:S04]  /*5bf0*/  IMAD.IADD R226, R196, 0x1, R213.reuse ;  /* 0x00000001c4e27824 */ /* 0x108fe800078e02d5 */
[C---:B------:R-:W-:Y:S04]  /*5c00*/  HMMA.16816.F32 R36, R184.reuse, R182, R36 ;  /* 0x000000b6b824723c */ /* 0x040fe80000001824 */
[----:B-1----:R-:W-:Y:S01]  /*5c10*/  IADD3 R224, PT, PT, R2, R213, RZ ;  /* 0x000000d502e07210 */ /* 0x002fe20007ffe0ff */
[--C-:B------:R-:W-:Y:S02]  /*5c20*/  IMAD.IADD R225, R3, 0x1, R213.reuse ;  /* 0x0000000103e17824 */ /* 0x100fe400078e02d5 */
[----:B------:R-:W-:Y:S01]  /*5c30*/  IMAD.IADD R223, R0, 0x1, R213 ;  /* 0x0000000100df7824 */ /* 0x000fe200078e02d5 */
[C---:B------:R-:W-:Y:S03]  /*5c40*/  HMMA.16816.F32 R40, R184.reuse, R180, R40 ;  /* 0x000000b4b828723c */ /* 0x040fe60000001828 */
[----:B--2---:R-:W-:Y:S05]  /*5c50*/  IMAD R222, R206, 0x10, R221 ;  /* 0x00000010cede7824 */ /* 0x004fea00078e02dd */
[C---:B------:R-:W-:Y:S01]  /*5c60*/  HMMA.16816.F32 R44, R184.reuse, R178, R44 ;  /* 0x000000b2b82c723c */ /* 0x040fe2000000182c */
[----:B------:R-:W-:Y:S04]  /*5c70*/  DEPBAR.LE SB0, 0x2 ;  /* 0x000080800000791a */ /* 0x000fe80000000000 */
[----:B------:R-:W-:Y:S03]  /*5c80*/  BAR.SYNC.DEFER_BLOCKING 0x0 ;  /* 0x0000000000007b1d */ /* 0x000fe60000010000 */
[C---:B------:R-:W-:Y:S08]  /*5c90*/  HMMA.16816.F32 R48, R184.reuse, R176, R48 ;  /* 0x000000b0b830723c */ /* 0x040ff00000001830 */
[C---:B------:R-:W-:Y:S08]  /*5ca0*/  HMMA.16816.F32 R52, R184.reuse, R174, R52 ;  /* 0x000000aeb834723c */ /* 0x040ff00000001834 */
[C---:B------:R-:W-:Y:S08]  /*5cb0*/  HMMA.16816.F32 R56, R184.reuse, R172, R56 ;  /* 0x000000acb838723c */ /* 0x040ff00000001838 */
[C---:B------:R-:W-:Y:S08]  /*5cc0*/  HMMA.16816.F32 R60, R184.reuse, R170, R60 ;  /* 0x000000aab83c723c */ /* 0x040ff0000000183c */
[-C--:B------:R-:W-:Y:S01]  /*5cd0*/  HMMA.16816.F32 R64, R184, R168.reuse, R64 ;  /* 0x000000a8b840723c */ /* 0x080fe20000001840 */
[----:B------:R3:W4:Y:S07]  /*5ce0*/  LDSM.16.MT88.4 R132, [R226] ;  /* 0x00000000e284783b */ /* 0x00072e0000004200 */
[C---:B------:R-:W-:Y:S01]  /*5cf0*/  HMMA.16816.F32 R68, R188.reuse, R168, R68 ;  /* 0x000000a8bc44723c */ /* 0x040fe20000001844 */
[----:B------:R3:W4:Y:S07]  /*5d00*/  LDSM.16.MT88.4 R152, [R225] ;  /* 0x00000000e198783b */ /* 0x00072e0000004200 */
[C---:B------:R-:W-:Y:S01]  /*5d10*/  HMMA.16816.F32 R72, R188.reuse, R170, R72 ;  /* 0x000000aabc48723c */ /* 0x040fe20000001848 */
[----:B------:R3:W4:Y:S07]  /*5d20*/  LDSM.16.MT88.4 R156, [R224] ;  /* 0x00000000e09c783b */ /* 0x00072e0000004200 */
[C---:B------:R-:W-:Y:S01]  /*5d30*/  HMMA.16816.F32 R76, R188.reuse, R172, R76 ;  /* 0x000000acbc4c723c */ /* 0x040fe2000000184c */
[----:B------:R3:W4:Y:S07]  /*5d40*/  LDSM.16.MT88.4 R160, [R223] ;  /* 0x00000000dfa0783b */ /* 0x00072e0000004200 */
[C---:B------:R-:W-:Y:S01]  /*5d50*/  HMMA.16816.F32 R80, R188.reuse, R174, R80 ;  /* 0x000000aebc50723c */ /* 0x040fe20000001850 */
[----:B------:R3:W4:Y:S07]  /*5d60*/  LDSM.16.M88.4 R136, [R222] ;  /* 0x00000000de88783b */ /* 0x00072e0000000200 */
[C---:B------:R-:W-:Y:S01]  /*5d70*/  HMMA.16816.F32 R84, R188.reuse, R176, R84 ;  /* 0x000000b0bc54723c */ /* 0x040fe20000001854 */
[----:B------:R3:W4:Y:S07]  /*5d80*/  LDSM.16.M88.4 R140, [R222+0x1000] ;  /* 0x00100000de8c783b */ /* 0x00072e0000000200 */
[C---:B------:R-:W-:Y:S01]  /*5d90*/  HMMA.16816.F32 R88, R188.reuse, R178, R88 ;  /* 0x000000b2bc58723c */ /* 0x040fe20000001858 */
[----:B------:R3:W4:Y:S07]  /*5da0*/  LDSM.16.M88.4 R144, [R222+0x2000] ;  /* 0x00200000de90783b */ /* 0x00072e0000000200 */
[C---:B------:R-:W-:Y:S01]  /*5db0*/  HMMA.16816.F32 R92, R188.reuse, R180, R92 ;  /* 0x000000b4bc5c723c */ /* 0x040fe2000000185c */
[----:B------:R3:W4:Y:S07]  /*5dc0*/  LDSM.16.M88.4 R148, [R222+0x3000] ;  /* 0x00300000de94783b */ /* 0x00072e0000000200 */
        /* <DEDUP_REMOVED lines=11> */
.L_x_3319:
        /* <DEDUP_REMOVED lines=15> */
.L_x_3329:
[----:B------:R-:W5:Y:S02]  /*5f70*/  LDCU.64 UR4, c[0x0][0x480] ;  /* 0x00009000ff0477ac */ /* 0x000f640008000a00 */
[----:B-----5:R-:W-:-:S04]  /*5f80*/  UISETP.NE.U32.AND UP0, UPT, UR4, URZ, UPT ;  /* 0x000000ff0400728c */ /* 0x020fc8000bf05070 */
[----:B------:R-:W-:-:S09]  /*5f90*/  UISETP.NE.AND.EX UP0, UPT, UR5, URZ, UPT, UP0 ;  /* 0x000000ff0500728c */ /* 0x000fd2000bf05300 */
[----:B------:R-:W-:Y:S05]  /*5fa0*/  BRA.U !UP0, `(.L_x_3331) ;  /* 0x00000001080c7547 */ /* 0x000fea000b800000 */
[----:B------:R-:W1:Y:S02]  /*5fb0*/  LDC.64 R2, c[0x0][0x480] ;  /* 0x00012000ff027b82 */ /* 0x000e640000000a00 */
[----:B-1----:R1:W5:Y:S01]  /*5fc0*/  LDG.E R0, desc[UR36][R2.64] ;  /* 0x0000002402007981 */ /* 0x002362000c1e1900 */
[----:B------:R-:W-:Y:S05]  /*5fd0*/  BRA `(.L_x_3330) ;  /* 0x0000000000087947 */ /* 0x000fea0003800000 */
.L_x_3331:
[----:B------:R-:W5:Y:S02]  /*5fe0*/  LDCU UR4, c[0x0][0x478] ;  /* 0x00008f00ff0477ac */ /* 0x000f640008000800 */
[----:B-----5:R-:W-:-:S07]  /*5ff0*/  MOV R0, UR4 ;  /* 0x0000000400007c02 */ /* 0x020fce0008000f00 */
.L_x_3330:
        /* <DEDUP_REMOVED lines=11> */
.L_x_3332:
[----:B------:R-:W2:Y:S02]  /*60b0*/  LDCU.64 UR4, c[0x0][0x488] ;  /* 0x00009100ff0477ac */ /* 0x000ea40008000a00 */
[----:B--2---:R-:W-:-:S04]  /*60c0*/  UISETP.NE.U32.AND UP0, UPT, UR4, URZ, UPT ;  /* 0x000000ff0400728c */ /* 0x004fc8000bf05070 */
[----:B------:R-:W-:-:S09]  /*60d0*/  UISETP.NE.AND.EX UP0, UPT, UR5, URZ, UPT, UP0 ;  /* 0x000000ff0500728c */ /* 0x000fd2000bf05300 */
[----:B------:R-:W-:Y:S05]  /*60e0*/  BRA.U !UP0, `(.L_x_3334) ;  /* 0x00000001080c7547 */ /* 0x000fea000b800000 */
[----:B----4-:R-:W2:Y:S02]  /*60f0*/  LDC.64 R162, c[0x0][0x488] ;  /* 0x00012200ffa27b82 */ /* 0x010ea40000000a00 */
[----:B--2---:R2:W5:Y:S01]  /*6100*/  LDG.E R162, desc[UR36][R162.64] ;  /* 0x00000024a2a27981 */ /* 0x004562000c1e1900 */
[----:B------:R-:W-:Y:S05]  /*6110*/  BRA `(.L_x_3333) ;  /* 0x0000000000087947 */ /* 0x000fea0003800000 */
.L_x_3334:
[----:B------:R-:W4:Y:S02]  /*6120*/  LDCU UR4, c[0x0][0x47c] ;  /* 0x00008f80ff0477ac */ /* 0x000f240008000800 */
[----:B----4-:R-:W-:-:S07]  /*6130*/  MOV R162, UR4 ;  /* 0x0000000400a27c02 */ /* 0x010fce0008000f00 */
.L_x_3333:
[----:B-1----:R-:W1:Y:S01]  /*6140*/  S2R R3, SR_CTAID.Y ;  /* 0x0000000000037919 */ /* 0x002e620000002600 */
[----:B------:R-:W3:Y:S01]  /*6150*/  LDC.64 R138, c[0x0][0x398] ;  /* 0x0000e600ff8a7b82 */ /* 0x000ee20000000a00 */
[----:B------:R-:W2:Y:S01]  /*6160*/  LDCU UR4, c[0x0][0x38c] ;  /* 0x00007180ff0477ac */ /* 0x000ea20008000800 */
[----:B------:R-:W-:Y:S01]  /*6170*/  IMAD.MOV.U32 R133, RZ, RZ, -0x1 ;  /* 0xffffffffff857424 */ /* 0x000fe200078e00ff */
[----:B------:R-:W4:Y:S05]  /*6180*/  S2R R159, SR_CTAID.X ;  /* 0x00000000009f7919 */ /* 0x000f2a0000002500 */
[----:B------:R-:W2:Y:S01]  /*6190*/  LDC.64 R156, c[0x0][0x3b0] ;  /* 0x0000ec00ff9c7b82 */ /* 0x000ea20000000a00 */
[----:B---3--:R-:W-:-:S02]  /*61a0*/  SHF.L.U32 R140, R133, R138, RZ ;  /* 0x0000008a858c7219 */ /* 0x008fc400000006ff */
[----:B------:R-:W-:Y:S02]  /*61b0*/  ISETP.NE.AND P0, PT, R139, RZ, PT ;  /* 0x000000ff8b00720c */ /* 0x000fe40003f05270 */
[----:B-1----:R-:W-:Y:S02]  /*61c0*/  SHF.L.U32 R3, R3, R138, RZ ;  /* 0x0000008a03037219 */ /* 0x002fe400000006ff */
[----:B----4-:R-:W-:Y:S02]  /*61d0*/  LOP3.LUT R140, R159, R140, RZ, 0x30, !PT ;  /* 0x0000008c9f8c7212 */ /* 0x010fe400078e30ff */
        /* <DEDUP_REMOVED lines=29> */
.L_x_3335:
        /* <DEDUP_REMOVED lines=21> */
.L_x_3338:
        /* <DEDUP_REMOVED lines=17> */
.L_x_3337:
        /* <DEDUP_REMOVED lines=8> */
.L_x_3336:
[----:B------:R-:W3:Y:S01]  /*6690*/  S2R R136, SR_TID.X ;  /* 0x0000000000887919 */ /* 0x000ee20000002100 */
[----:B------:R-:W3:Y:S01]  /*66a0*/  LDC R132, c[0x0][0x394] ;  /* 0x0000e500ff847b82 */ /* 0x000ee20000000800 */
[----:B------:R-:W3:Y:S01]  /*66b0*/  LDCU UR4, c[0x0][0x384] ;  /* 0x00007080ff0477ac */ /* 0x000ee20008000800 */
[----:B------:R-:W-:Y:S01]  /*66c0*/  IMAD R208, R209, 0x2, R208 ;  /* 0x00000002d1d07824 */ /* 0x000fe200078e02d0 */
[----:B----45:R-:W-:Y:S01]  /*66d0*/  ISETP.NE.U32.AND P0, PT, R2, RZ, PT ;  /* 0x000000ff0200720c */ /* 0x030fe20003f05070 */
[----:B------:R-:W4:Y:S02]  /*66e0*/  LDCU.64 UR10, c[0x0][0x3f8] ;  /* 0x00007f00ff0a77ac */ /* 0x000f240008000a00 */
[----:B------:R-:W-:Y:S01]  /*66f0*/  IMAD.SHL.U32 R208, R208, 0x8, RZ ;  /* 0x00000008d0d07824 */ /* 0x000fe200078e00ff */
[----:B--2---:R-:W-:Y:S01]  /*6700*/  ISETP.NE.U32.AND P6, PT, R134, RZ, PT ;  /* 0x000000ff8600720c */ /* 0x004fe20003fc5070 */
[----:B------:R-:W2:Y:S02]  /*6710*/  LDCU.64 UR8, c[0x0][0x438] ;  /* 0x00008700ff0877ac */ /* 0x000ea40008000a00 */
[----:B------:R-:W-:Y:S01]  /*6720*/  IMAD R207, R208, 0x44, R207 ;  /* 0x00000044d0cf7824 */ /* 0x000fe200078e02cf */
[----:B------:R-:W2:Y:S01]  /*6730*/  LDCU.64 UR6, c[0x0][0x400] ;  /* 0x00008000ff0677ac */ /* 0x000ea20008000a00 */
[----:B---3--:R-:W-:-:S04]  /*6740*/  ISETP.GE.AND P3, PT, R132, 0x2, PT ;  /* 0x000000028400780c */ /* 0x008fc80003f66270 */
[----:B------:R-:W-:Y:S01]  /*6750*/  ISETP.NE.OR P3, PT, R139, RZ, !P3 ;  /* 0x000000ff8b00720c */ /* 0x000fe20005f65670 */
[C---:B------:R-:W-:Y:S01]  /*6760*/  IMAD.SHL.U32 R133, R136.reuse, 0x8, RZ ;  /* 0x0000000888857824 */ /* 0x040fe200078e00ff */
[----:B------:R-:W-:Y:S01]  /*6770*/  SHF.R.U32.HI R137, RZ, 0x4, R136 ;  /* 0x00000004ff897819 */ /* 0x000fe20000011688 */
[----:B--2---:R-:W-:Y:S01]  /*6780*/  IMAD.U32 R132, RZ, RZ, UR6 ;  /* 0x00000006ff847e24 */ /* 0x004fe2000f8e00ff */
        /* <DEDUP_REMOVED lines=9> */
[----:B------:R-:W2:Y:S01]  /*6820*/  LDCU.64 UR4, c[0x0][0x418] ;  /* 0x00008300ff0477ac */ /* 0x000ea20008000a00 */
[----:B------:R-:W-:Y:S01]  /*6830*/  LOP3.LUT R144, R133, 0x1, R136, 0xf8, !PT ;  /* 0x0000000185907812 */ /* 0x000fe200078ef888 */
[----:B------:R-:W-:Y:S01]  /*6840*/  IMAD R159, R159, 0x80, R142 ;  /* 0x000000809f9f7824 */ /* 0x000fe200078e028e */
[----:B------:R-:W-:Y:S02]  /*6850*/  LOP3.LUT R146, R146, 0xfffffff0, RZ, 0xc0, !PT ;  /* 0xfffffff092927812 */ /* 0x000fe400078ec0ff */
[----:B------:R-:W-:Y:S02]  /*6860*/  LOP3.LUT R147, R147, 0x1fffffff, RZ, 0xc0, !PT ;  /* 0x1fffffff93937812 */ /* 0x000fe400078ec0ff */
[----:B------:R-:W-:-:S02]  /*6870*/  LOP3.LUT R142, R137, 0x3, R136, 0xf8, !PT ;  /* 0x00000003898e7812 */ /* 0x000fc400078ef888 */
[----:B------:R-:W-:Y:S01]  /*6880*/  LOP3.LUT R144, R137, R144, RZ, 0xfc, !PT ;  /* 0x0000009089907212 */ /* 0x000fe200078efcff */
[--C-:B----4-:R-:W-:Y:S01]  /*6890*/  IMAD.WIDE.U32 R140, R159, UR10, R146.reuse ;  /* 0x0000000a9f8c7c25 */ /* 0x110fe2000f8e0092 */
[----:B-1----:R-:W-:Y:S02]  /*68a0*/  ISETP.NE.AND.EX P0, PT, R3, RZ, !P4, P0 ;  /* 0x000000ff0300720c */ /* 0x002fe40006705300 */
[----:B------:R-:W-:Y:S01]  /*68b0*/  ISETP.NE.AND.EX P6, PT, R135, RZ, !P4, P6 ;  /* 0x000000ff8700720c */ /* 0x000fe200067c5360 */
[----:B------:R-:W-:Y:S01]  /*68c0*/  IMAD.WIDE.U32 R146, R159, UR8, R146 ;  /* 0x000000089f927c25 */ /* 0x000fe2000f8e0092 */
[----:B------:R-:W-:-:S03]  /*68d0*/  IADD3 R169, P2, PT, R134, R140, RZ ;  /* 0x0000008c86a97210 */ /* 0x000fc60007f5e0ff */
[----:B------:R-:W-:Y:S01]  /*68e0*/  IMAD.IADD R133, R142, 0x1, R207 ;  /* 0x000000018e857824 */ /* 0x000fe200078e02cf */
[----:B------:R-:W-:Y:S01]  /*68f0*/  IADD3 R166, P1, PT, R2, R146, RZ ;  /* 0x0000009202a67210 */ /* 0x000fe20007f3e0ff */
[----:B------:R-:W-:Y:S02]  /*6900*/  IMAD R146, R159, UR9, R147 ;  /* 0x000000099f927c24 */ /* 0x000fe4000f8e0293 */
[----:B------:R-:W-:Y:S01]  /*6910*/  IMAD.IADD R161, R144, 0x1, R207 ;  /* 0x0000000190a17824 */ /* 0x000fe200078e02cf */
[----:B------:R-:W-:Y:S01]  /*6920*/  LEA R158, R133, R200, 0x3 ;  /* 0x000000c8859e7211 */ /* 0x000fe200078e18ff */
[----:B------:R-:W-:Y:S01]  /*6930*/  IMAD R140, R159, UR11, R141 ;  /* 0x0000000b9f8c7c24 */ /* 0x000fe2000f8e028d */
[----:B------:R-:W-:Y:S01]  /*6940*/  MOV R133, UR7 ;  /* 0x0000000700857c02 */ /* 0x000fe20008000f00 */
[----:B------:R-:W-:Y:S02]  /*6950*/  IMAD.X R167, R3, 0x1, R146, P1 ;  /* 0x0000000103a77824 */ /* 0x000fe400008e0692 */
[----:B--2---:R-:W-:-:S02]  /*6960*/  IMAD.U32 R2, RZ, RZ, UR4 ;  /* 0x00000004ff027e24 */ /* 0x004fc4000f8e00ff */
        /* <DEDUP_REMOVED lines=10> */
.L_x_3342:
[----:B------:R-:W-:Y:S05]  /*6a10*/  YIELD ;  /* 0x0000000000007946 */ /* 0x000fea0003800000 */
[----:B-1----:R-:W-:Y:S05]  /*6a20*/  @P2 BRA `(.L_x_3341) ;  /* 0x0000000000082947 */ /* 0x002fea0003800000 */
[----:B------:R1:W2:Y:S04]  /*6a30*/  LDG.E.STRONG.GPU R138, desc[UR36][R156.64] ;  /* 0x000000249c8a7981 */ /* 0x0002a8000c1ef900 */
[----:B--2---:R-:W-:Y:S01]  /*6a40*/  CCTL.IVALL ;  /* 0x00000000ff00798f */ /* 0x004fe20002000000 */
.L_x_3341:
[----:B------:R-:W-:Y:S01]  /*6a50*/  ISETP.NE.AND P1, PT, R138, UR5, PT ;  /* 0x000000058a007c0c */ /* 0x000fe2000bf25270 */
[----:B------:R-:W-:-:S12]  /*6a60*/  WARPSYNC.ALL ;  /* 0x0000000000007948 */ /* 0x000fd80003800000 */
[----:B------:R-:W-:Y:S06]  /*6a70*/  BAR.RED.AND.DEFER_BLOCKING 0x0, P1 ;  /* 0x0000000000007b1d */ /* 0x000fec0000814400 */
[----:B------:R-:W2:Y:S02]  /*6a80*/  B2R.RESULT RZ, P1 ;  /* 0x0000000000ff731c */ /* 0x000ea40000024000 */
[----:B--2---:R-:W-:Y:S05]  /*6a90*/  @P1 BRA `(.L_x_3342) ;  /* 0xfffffffc00dc1947 */ /* 0x004fea000383ffff */
.L_x_3340:
        /* <DEDUP_REMOVED lines=17> */
.L_x_3339:
        /* <DEDUP_REMOVED lines=733> */
.L_x_3343:
        /* <DEDUP_REMOVED lines=407> */
.L_x_3344:
        /* <DEDUP_REMOVED lines=22> */
.L_x_3294:
[----:B------:R-:W-:Y:S02]  /*b450*/  MOV R12, RZ ;  /* 0x000000ff000c7202 */ /* 0x000fe40000000f00 */
[----:B------:R-:W-:Y:S02]  /*b460*/  MOV R11, 0x1f ;  /* 0x0000001f000b7802 */ /* 0x000fe40000000f00 */
[----:B------:R-:W-:-:S07]  /*b470*/  MOV R15, 0xffffffff ;  /* 0xffffffff000f7802 */ /* 0x000fce0000000f00 */
[----:B------:R-:W-:Y:S05]  /*b480*/  WARPSYNC.COLLECTIVE R15, `(.L_x_3345) ;  /* 0x000000000f087348 */ /* 0x000fea0003c00000 */
[----:B------:R1:W2:Y:S02]  /*b490*/  SHFL.IDX P6, R14, R13, R12, R11 ;  /* 0x0000000c0d0e7389 */ /* 0x0002a400000c000b */
[----:B-12---:R-:W-:Y:S05]  /*b4a0*/  ENDCOLLECTIVE ;  /* 0x000000000000791b */ /* 0x006fea0003800000 */
.L_x_3345:
[----:B------:R-:W-:Y:S05]  /*b4b0*/  BRA `(.L_x_3346) ;  /* 0xffffff5400907947 */ /* 0x000fea000383ffff */
.L_x_3347:
        /* <DEDUP_REMOVED lines=12> */
.L_x_4340:


//--------------------- .text._ZN7cutlass7Kernel2INS_4gemm6kernel20DefaultGemmUniversalINS_6half_tENS_6layout11ColumnMajorELNS_16ComplexTransformE0ELi8ES4_S6_LS7_0ELi8ES4_NS5_8RowMajorEfNS_4arch15OpClassTensorOpENS9_4Sm80ENS1_9GemmShapeILi128ELi128ELi32EEENSC_ILi64ELi64ELi32EEENSC_ILi16ELi8ELi16EEENS_8epilogue6thread17LinearCombinationIS4_Li8EffLNSH_9ScaleType4KindE0ELNS_15FloatRoundStyleE2ES4_EENS1_11threadblock30GemmIdentityThreadblockSwizzleILi8EEELi4ENS9_13OpMultiplyAddELNS1_23SharedMemoryClearOptionE0ELb0ELb0ELb0ENS5_9NoPermuteESS_SS_vE10SelectBaseISP_vEEEEvNT_6ParamsE --------------------------
	.section	.text._ZN7cutlass7Kernel2INS_4gemm6kernel20DefaultGemmUniversalINS_6half_tENS_6layout11ColumnMajorELNS_16ComplexTransformE0ELi8ES4_S6_LS7_0ELi8ES4_NS5_8RowMajorEfNS_4arch15OpClassTensorOpENS9_4Sm80ENS1_9GemmShapeILi128ELi128ELi32EEENSC_ILi64ELi64ELi32EEENSC_ILi16ELi8ELi16EEENS_8epilogue6thread17LinearCombinationIS4_Li8EffLNSH_9ScaleType4KindE0ELNS_15FloatRoundStyleE2ES4_EENS1_11threadblock30GemmIdentityThreadblockSwizzleILi8EEELi4ENS9_13OpMultiplyAddELNS1_23SharedMemoryClearOptionE0ELb0ELb0ELb0ENS5_9NoPermuteESS_SS_vE10SelectBaseISP_vEEEEvNT_6ParamsE,"ax",@progbits
	.align	128
.text._ZN7cutlass7Kernel2INS_4gemm6kernel20DefaultGemmUniversalINS_6half_tENS_6layout11ColumnMajorELNS_16ComplexTransformE0ELi8ES4_S6_LS7_0ELi8ES4_NS5_8RowMajorEfNS_4arch15OpClassTensorOpENS9_4Sm80ENS1_9GemmShapeILi128ELi128ELi32EEENSC_ILi64ELi64ELi32EEENSC_ILi16ELi8ELi16EEENS_8epilogue6thread17LinearCombinationIS4_Li8EffLNSH_9ScaleType4KindE0ELNS_15FloatRoundStyleE2ES4_EENS1_11threadblock30GemmIdentityThreadblockSwizzleILi8EEELi4ENS9_13OpMultiplyAddELNS1_23SharedMemoryClearOptionE0ELb0ELb0ELb0ENS5_9NoPermuteESS_SS_vE10SelectBaseISP_vEEEEvNT_6ParamsE:
        .type           _ZN7cutlass7Kernel2INS_4gemm6kernel20DefaultGemmUniversalINS_6half_tENS_6layout11ColumnMajorELNS_16ComplexTransformE0ELi8ES4_S6_LS7_0ELi8ES4_NS5_8RowMajorEfNS_4arch15OpClassTensorOpENS9_4Sm80ENS1_9GemmShapeILi128ELi128ELi32EEENSC_ILi64ELi64ELi32EEENSC_ILi16ELi8ELi16EEENS_8epilogue6thread17LinearCombinationIS4_Li8EffLNSH_9ScaleType4KindE0ELNS_15FloatRoundStyleE2ES4_EENS1_11threadblock30GemmIdentityThreadblockSwizzleILi8EEELi4ENS9_13OpMultiplyAddELNS1_23SharedMemoryClearOptionE0ELb0ELb0ELb0ENS5_9NoPermuteESS_SS_vE10SelectBaseISP_vEEEEvNT_6ParamsE,@function
        .size           _ZN7cutlass7Kernel2INS_4gemm6kernel20DefaultGemmUniversalINS_6half_tENS_6layout11ColumnMajorELNS_16ComplexTransformE0ELi8ES4_S6_LS7_0ELi8ES4_NS5_8RowMajorEfNS_4arch15OpClassTensorOpENS9_4Sm80ENS1_9GemmShapeILi128ELi128ELi32EEENSC_ILi64ELi64ELi32EEENSC_ILi16ELi8ELi16EEENS_8epilogue6thread17LinearCombinationIS4_Li8EffLNSH_9ScaleType4KindE0ELNS_15FloatRoundStyleE2ES4_EENS1_11threadblock30GemmIdentityThreadblockSwizzleILi8EEELi4ENS9_13OpMultiplyAddELNS1_23SharedMemoryClearOptionE0ELb0ELb0ELb0ENS5_9NoPermuteESS_SS_vE10SelectBaseISP_vEEEEvNT_6ParamsE,(.L_x_4341 - _ZN7cutlass7Kernel2INS_4gemm6kernel20DefaultGemmUniversalINS_6half_tENS_6layout11ColumnMajorELNS_16ComplexTransformE0ELi8ES4_S6_LS7_0ELi8ES4_NS5_8RowMajorEfNS_4arch15OpClassTensorOpENS9_4Sm80ENS1_9GemmShapeILi128ELi128ELi32EEENSC_ILi64ELi64ELi32EEENSC_ILi16ELi8ELi16EEENS_8epilogue6thread17LinearCombinationIS4_Li8EffLNSH_9ScaleType4KindE0ELNS_15FloatRoundStyleE2ES4_EENS1_11threadblock30GemmIdentityThreadblockSwizzleILi8EEELi4ENS9_13OpMultiplyAddELNS1_23SharedMemoryClearOptionE0ELb0ELb0ELb0ENS5_9NoPermuteESS_SS_vE10SelectBaseISP_vEEEEvNT_6ParamsE)
        .other          _ZN7cutlass7Kernel2INS_4gemm6kernel20DefaultGemmUniversalINS_6half_tENS_6layout11ColumnMajorELNS_16ComplexTransformE0ELi8ES4_S6_LS7_0ELi8ES4_NS5_8RowMajorEfNS_4arch15OpClassTensorOpENS9_4Sm80ENS1_9GemmShapeILi128ELi128ELi32EEENSC_ILi64ELi64ELi32EEENSC_ILi16ELi8ELi16EEENS_8epilogue6thread17LinearCombinationIS4_Li8EffLNSH_9ScaleType4KindE0ELNS_15FloatRoundStyleE2ES4_EENS1_11threadblock30GemmIdentityThreadblockSwizzleILi8EEELi4ENS9_13OpMultiplyAddELNS1_23SharedMemoryClearOptionE0ELb0ELb0ELb0ENS5_9NoPermuteESS_SS_vE10SelectBaseISP_vEEEEvNT_6ParamsE,@"STO_CUDA_ENTRY STV_DEFAULT"
_ZN7cutlass7Kernel2INS_4gemm6kernel20DefaultGemmUniversalINS_6half_tENS_6layout11ColumnMajorELNS_16ComplexTransformE0ELi8ES4_S6_LS7_0ELi8ES4_NS5_8RowMajorEfNS_4arch15OpClassTensorOpENS9_4Sm80ENS1_9GemmShapeILi128ELi128ELi32EEENSC_ILi64ELi64ELi32EEENSC_ILi16ELi8ELi16EEENS_8epilogue6thread17LinearCombinationIS4_Li8EffLNSH_9ScaleType4KindE0ELNS_15FloatRoundStyleE2ES4_EENS1_11threadblock30GemmIdentityThreadblockSwizzleILi8EEELi4ENS9_13OpMultiplyAddELNS1_23SharedMemoryClearOptionE0ELb0ELb0ELb0ENS5_9NoPermuteESS_SS_vE10SelectBaseISP_vEEEEvNT_6ParamsE:
        /* <DEDUP_REMOVED lines=37> */
.L_x_3348:
        /* <DEDUP_REMOVED lines=18> */
.L_x_3350:
[----:B------:R-:W1:Y:S08]  /*0370*/  LDC.64 R2, c[0x0][0x4a0] ;  /* 0x00012800ff027b82 */ /* 0x000e700000000a00 */
[----:B------:R-:W2:Y:S01]  /*0380*/  LDC.64 R4, c[0x0][0x4a8] ;  /* 0x00012a00ff047b82 */ /* 0x000ea20000000a00 */
[----:B-1----:R-:W-:-:S06]  /*0390*/  IMAD.WIDE.U32 R2, R199, 0x8, R2 ;  /* 0x00000008c7027825 */ /* 0x002fcc00078e0002 */
[----:B------:R-:W5:Y:S01]  /*03a0*/  LDG.E.64 R2, desc[UR12][R2.64] ;  /* 0x0000000c02027981 */ /* 0x000f62000c1e1b00 */
[----:B--2---:R-:W-:-:S06]  /*03b0*/  IMAD.WIDE.U32 R4, R199, 0x8, R4 ;  /* 0x00000008c7047825 */ /* 0x004fcc00078e0004 */
[----:B------:R-:W5:Y:S02]  /*03c0*/  LDG.E.64 R4, desc[UR12][R4.64] ;  /* 0x0000000c04047981 */ /* 0x000f64000c1e1b00 */
.L_x_3349:
[----:B------:R-:W2:Y:S01]  /*03d0*/  S2R R207, SR_TID.X ;  /* 0x0000000000cf7919 */ /* 0x000ea20000002100 */
[----:B-1----:R-:W-:Y:S01]  /*03e0*/  IMAD.IADD R0, R24, 0x1, -R9 ;  /* 0x0000000118007824 */ /* 0x002fe200078e0a09 */
[----:B------:R-:W1:Y:S01]  /*03f0*/  LDCU.64 UR10, c[0x0][0x380] ;  /* 0x00007000ff0a77ac */ /* 0x000e620008000a00 */
[----:B------:R-:W3:Y:S01]  /*0400*/  S2UR UR15, SR_CgaCtaId ;  /* 0x00000000000f79c3 */ /* 0x000ee20000008800 */
[----:B------:R-:W-:Y:S01]  /*0410*/  CS2R R102, SRZ ;  /* 0x0000000000667805 */ /* 0x000fe2000001ff00 */
[C---:B------:R-:W-:Y:S01]  /*0420*/  VIADD R6, R0.reuse, 0x3e ;  /* 0x0000003e00067836 */ /* 0x040fe20000000000 */
[----:B------:R-:W-:Y:S01]  /*0430*/  SHF.R.S32.HI R13, RZ, 0x1f, R0 ;  /* 0x0000001fff0d7819 */ /* 0x000fe20000011400 */
[----:B------:R-:W-:Y:S01]  /*0440*/  VIADD R8, R0, 0xffffffff ;  /* 0xffffffff00087836 */ /* 0x000fe20000000000 */
[----:B------:R-:W4:Y:S01]  /*0450*/  LDCU.64 UR8, c[0x0][0x3b8] ;  /* 0x00007700ff0877ac */ /* 0x000f220008000a00 */
[----:B------:R-:W-:Y:S02]  /*0460*/  CS2R R100, SRZ ;  /* 0x0000000000647805 */ /* 0x000fe4000001ff00 */
[----:B------:R-:W-:Y:S01]  /*0470*/  ISETP.GE.U32.AND P1, PT, R6, 0x3f, PT ;  /* 0x0000003f0600780c */ /* 0x000fe20003f26070 */
[----:B------:R-:W-:Y:S01]  /*0480*/  VIADD R6, R0, 0xffffffdf ;  /* 0xffffffdf00067836 */ /* 0x000fe20000000000 */
[----:B------:R-:W-:Y:S01]  /*0490*/  ISETP.GE.U32.AND P5, PT, R8, 0x20, PT ;  /* 0x000000200800780c */ /* 0x000fe20003fa6070 */
[----:B------:R-:W3:Y:S01]  /*04a0*/  LDCU.64 UR6, c[0x0][0x3d8] ;  /* 0x00007b00ff0677ac */ /* 0x000ee20008000a00 */
[----:B------:R-:W-:Y:S01]  /*04b0*/  LEA.HI R13, R13, R0, RZ, 0x5 ;  /* 0x000000000d0d7211 */ /* 0x000fe200078f28ff */
[----:B------:R-:W3:Y:S01]  /*04c0*/  LDC.64 R204, c[0x0][0x3e0] ;  /* 0x0000f800ffcc7b82 */ /* 0x000ee20000000a00 */
[----:B------:R-:W-:Y:S01]  /*04d0*/  ISETP.GE.U32.AND P6, PT, R6, 0x20, PT ;  /* 0x000000200600780c */ /* 0x000fe20003fc6070 */
[----:B------:R-:W3:Y:S01]  /*04e0*/  LDCU.64 UR4, c[0x0][0x3c8] ;  /* 0x00007900ff0477ac */ /* 0x000ee20008000a00 */
[----:B------:R-:W-:-:S02]  /*04f0*/  LOP3.LUT R13, R13, 0xffffffe0, RZ, 0xc0, !PT ;  /* 0xffffffe00d0d7812 */ /* 0x000fc400078ec0ff */
[----:B------:R-:W-:Y:S02]  /*0500*/  CS2R R98, SRZ ;  /* 0x0000000000627805 */ /* 0x000fe4000001ff00 */
[----:B------:R-:W-:Y:S02]  /*0510*/  CS2R R96, SRZ ;  /* 0x0000000000607805 */ /* 0x000fe4000001ff00 */
[----:B------:R-:W-:Y:S02]  /*0520*/  CS2R R38, SRZ ;  /* 0x0000000000267805 */ /* 0x000fe4000001ff00 */
[----:B------:R-:W-:Y:S01]  /*0530*/  CS2R R36, SRZ ;  /* 0x0000000000247805 */ /* 0x000fe2000001ff00 */
[----:B------:R-:W-:Y:S01]  /*0540*/  IMAD.IADD R12, R0, 0x1, -R13 ;  /* 0x00000001000c7824 */ /* 0x000fe200078e0a0d */
[----:B------:R-:W-:Y:S02]  /*0550*/  CS2R R34, SRZ ;  /* 0x0000000000227805 */ /* 0x000fe4000001ff00 */
[----:B------:R-:W-:-:S02]  /*0560*/  CS2R R32, SRZ ;  /* 0x0000000000207805 */ /* 0x000fc4000001ff00 */
[----:B------:R-:W-:Y:S02]  /*0570*/  CS2R R106, SRZ ;  /* 0x00000000006a7805 */ /* 0x000fe4000001ff00 */
[----:B------:R-:W-:Y:S02]  /*0580*/  CS2R R104, SRZ ;  /* 0x0000000000687805 */ /* 0x000fe4000001ff00 */
[----:B------:R-:W-:Y:S02]  /*0590*/  ISETP.NE.AND P3, PT, R12, RZ, PT ;  /* 0x000000ff0c00720c */ /* 0x000fe40003f65270 */
        /* <DEDUP_REMOVED lines=8> */
[----:B------:R-:W2:Y:S01]  /*0620*/  SHFL.IDX PT, R7, R11, RZ, 0x1f ;  /* 0x00001fff0b077589 */ /* 0x000ea200000e0000 */
        /* <DEDUP_REMOVED lines=10> */
[----:B------:R-:W-:Y:S01]  /*06d0*/  LOP3.LUT R16, R210, 0x3e0, R207, 0xf8, !PT ;  /* 0x000003e0d2107812 */ /* 0x000fe200078ef8cf */
[----:B------:R-:W-:Y:S01]  /*06e0*/  IMAD.MOV.U32 R29, RZ, RZ, RZ ;  /* 0x000000ffff1d7224 */ /* 0x000fe200078e00ff */
[----:B------:R-:W-:Y:S01]  /*06f0*/  LOP3.LUT R164, R166, 0x1, RZ, 0xc0, !PT ;  /* 0x00000001a6a47812 */ /* 0x000fe200078ec0ff */
[--C-:B------:R-:W-:Y:S01]  /*0700*/  IMAD.IADD R21, R10, 0x1, R9.reuse ;  /* 0x000000010a157824 */ /* 0x100fe200078e0209 */
[--C-:B------:R-:W-:Y:S01]  /*0710*/  SHF.R.U32.HI R14, RZ, 0x1, R16.reuse ;  /* 0x00000001ff0e7819 */ /* 0x100fe20000011610 */
[----:B------:R-:W-:Y:S01]  /*0720*/  IMAD R15, R15, 0x80, R16 ;  /* 0x000000800f0f7824 */ /* 0x000fe200078e0210 */
[----:B------:R-:W-:Y:S01]  /*0730*/  LOP3.LUT R167, R207, 0x7, RZ, 0xc0, !PT ;  /* 0x00000007cfa77812 */ /* 0x000fe200078ec0ff */
[----:B------:R-:W-:Y:S01]  /*0740*/  IMAD.IADD R26, R26, 0x1, R9 ;  /* 0x000000011a1a7824 */ /* 0x000fe200078e0209 */
[----:B------:R-:W-:Y:S01]  /*0750*/  LOP3.LUT R160, R164, 0x2, RZ, 0xfc, !PT ;  /* 0x00000002a4a07812 */ /* 0x000fe200078efcff */
[----:B------:R-:W-:Y:S01]  /*0760*/  VIADD R13, R15, 0x18 ;  /* 0x000000180f0d7836 */ /* 0x000fe20000000000 */
[----:B------:R-:W-:-:S02]  /*0770*/  CS2R R110, SRZ ;  /* 0x00000000006e7805 */ /* 0x000fc4000001ff00 */
[----:B------:R-:W-:Y:S02]  /*0780*/  CS2R R108, SRZ ;  /* 0x00000000006c7805 */ /* 0x000fe4000001ff00 */
[----:B------:R-:W-:Y:S02]  /*0790*/  SHF.R.S32.HI R27, RZ, 0x1f, R26 ;  /* 0x0000001fff1b7819 */ /* 0x000fe4000001141a */
[----:B------:R-:W-:Y:S02]  /*07a0*/  CS2R R90, SRZ ;  /* 0x00000000005a7805 */ /* 0x000fe4000001ff00 */
[----:B--2---:R-:W-:Y:S02]  /*07b0*/  R2UR UR14, R7 ;  /* 0x00000000070e72ca */ /* 0x004fe400000e0000 */
[----:B------:R-:W-:Y:S02]  /*07c0*/  CS2R R88, SRZ ;  /* 0x0000000000587805 */ /* 0x000fe4000001ff00 */
[----:B------:R-:W-:Y:S01]  /*07d0*/  LOP3.LUT R7, R8, 0x40, RZ, 0xc, !PT ;  /* 0x0000004008077812 */ /* 0x000fe200078e0cff */
[----:B------:R-:W-:Y:S01]  /*07e0*/  VIADD R8, R28, 0x40 ;  /* 0x000000401c087836 */ /* 0x000fe20000000000 */
[----:B------:R-:W-:-:S02]  /*07f0*/  LOP3.LUT R160, R160, 0x3, R207, 0x78, !PT ;  /* 0x00000003a0a07812 */ /* 0x000fc400078e78cf */
[----:B------:R-:W-:Y:S02]  /*0800*/  CS2R R46, SRZ ;  /* 0x00000000002e7805 */ /* 0x000fe4000001ff00 */
[----:B------:R-:W-:Y:S02]  /*0810*/  LOP3.LUT R7, R7, 0x30, R6, 0xf8, !PT ;  /* 0x0000003007077812 */ /* 0x000fe400078ef806 */
[----:B------:R-:W-:Y:S02]  /*0820*/  CS2R R44, SRZ ;  /* 0x00000000002c7805 */ /* 0x000fe4000001ff00 */
[----:B------:R-:W-:Y:S02]  /*0830*/  LOP3.LUT R6, R207, 0x3, R166, 0x48, !PT ;  /* 0x00000003cf067812 */ /* 0x000fe400078e48a6 */
[----:B------:R-:W-:Y:S02]  /*0840*/  CS2R R114, SRZ ;  /* 0x0000000000727805 */ /* 0x000fe4000001ff00 */
[----:B-1----:R-:W-:-:S02]  /*0850*/  ISETP.GE.AND P2, PT, R8, UR10, PT ;  /* 0x0000000a08007c0c */ /* 0x002fc4000bf46270 */
[----:B------:R-:W-:Y:S02]  /*0860*/  CS2R R112, SRZ ;  /* 0x0000000000707805 */ /* 0x000fe4000001ff00 */
[----:B------:R-:W-:Y:S01]  /*0870*/  LOP3.LUT R11, R6, 0x4, R207, 0xf8, !PT ;  /* 0x00000004060b7812 */ /* 0x000fe200078ef8cf */
[----:B------:R-:W-:Y:S01]  /*0880*/  IMAD.SHL.U32 R6, R10, 0x100, RZ ;  /* 0x000001000a067824 */ /* 0x000fe200078e00ff */
[----:B------:R-:W-:Y:S02]  /*0890*/  SHF.R.S32.HI R10, RZ, 0x1f, R21 ;  /* 0x0000001fff0a7819 */ /* 0x000fe40000011415 */
[----:B------:R-:W-:Y:S02]  /*08a0*/  CS2R R86, SRZ ;  /* 0x0000000000567805 */ /* 0x000fe4000001ff00 */
[----:B------:R-:W-:Y:S01]  /*08b0*/  SEL R20, RZ, 0x2, P2 ;  /* 0x00000002ff147807 */ /* 0x000fe20001000000 */
[----:B------:R-:W-:Y:S01]  /*08c0*/  IMAD R8, R11, 0x10, R6 ;  /* 0x000000100b087824 */ /* 0x000fe200078e0206 */
[----:B------:R-:W-:Y:S01]  /*08d0*/  LOP3.LUT R7, R6, R7, RZ, 0xfc, !PT ;  /* 0x0000000706077212 */ /* 0x000fe200078efcff */
[C---:B------:R-:W-:Y:S01]  /*08e0*/  VIADD R6, R15.reuse, 0x8 ;  /* 0x000000080f067836 */ /* 0x040fe20000000000 */
[----:B------:R-:W-:Y:S01]  /*08f0*/  SEL R17, RZ, 0x8, P2 ;  /* 0x00000008ff117807 */ /* 0x000fe20001000000 */
[----:B----4-:R-:W-:Y:S01]  /*0900*/  IMAD R10, R10, UR8, RZ ;  /* 0x000000080a0a7c24 */ /* 0x010fe2000f8e02ff */
[----:B------:R-:W-:Y:S01]  /*0910*/  LOP3.LUT R152, R160, 0x4, R207, 0xf8, !PT ;  /* 0x00000004a0987812 */ /* 0x000fe200078ef8cf */
[----:B------:R-:W-:Y:S01]  /*0920*/  VIADD R11, R15, 0x10 ;  /* 0x000000100f0b7836 */ /* 0x000fe20000000000 */
[----:B------:R-:W-:-:S02]  /*0930*/  ISETP.GE.AND P0, PT, R6, UR11, PT ;  /* 0x0000000b06007c0c */ /* 0x000fc4000bf06270 */
[----:B------:R-:W-:Y:S02]  /*0940*/  CS2R R84, SRZ ;  /* 0x0000000000547805 */ /* 0x000fe4000001ff00 */
[----:B------:R-:W-:Y:S02]  /*0950*/  SEL R6, R12, 0x20, P3 ;  /* 0x000000200c067807 */ /* 0x000fe40001800000 */
[----:B------:R-:W-:Y:S02]  /*0960*/  CS2R R50, SRZ ;  /* 0x0000000000327805 */ /* 0x000fe4000001ff00 */
[----:B------:R-:W-:Y:S01]  /*0970*/  ISETP.GE.AND P3, PT, R28, UR10, PT ;  /* 0x0000000a1c007c0c */ /* 0x000fe2000bf66270 */
[----:B------:R-:W-:Y:S01]  /*0980*/  IMAD.WIDE.U32 R28, R21, UR8, R28 ;  /* 0x00000008151c7c25 */ /* 0x000fe2000f8e001c */
[----:B------:R-:W-:Y:S02]  /*0990*/  VIADDMNMX R24, R9, R6, R24, PT ;  /* 0x0000000609187246 */ /* 0x000fe40003800118 */
[----:B------:R-:W-:-:S02]  /*09a0*/  CS2R R48, SRZ ;  /* 0x0000000000307805 */ /* 0x000fc4000001ff00 */
[----:B------:R-:W-:Y:S01]  /*09b0*/  ISETP.GE.AND P4, PT, R11, UR11, PT ;  /* 0x0000000b0b007c0c */ /* 0x000fe2000bf86270 */
[C---:B------:R-:W-:Y:S01]  /*09c0*/  IMAD R9, R21.reuse, UR9, R10 ;  /* 0x0000000915097c24 */ /* 0x040fe2000f8e020a */
[----:B------:R-:W-:Y:S02]  /*09d0*/  ISETP.LT.AND P2, PT, R21, R24, !P3 ;  /* 0x000000181500720c */ /* 0x000fe40005f41270 */
[----:B------:R-:W-:Y:S02]  /*09e0*/  CS2R R118, SRZ ;  /* 0x0000000000767805 */ /* 0x000fe4000001ff00 */
[----:B------:R-:W-:Y:S01]  /*09f0*/  LOP3.LUT R12, R14, 0x3, R207, 0x48, !PT ;  /* 0x000000030e0c7812 */ /* 0x000fe200078e48cf */
[----:B------:R-:W-:Y:S01]  /*0a00*/  IMAD.IADD R9, R29, 0x1, R9 ;  /* 0x000000011d097824 */ /* 0x000fe200078e0209 */
[----:B------:R-:W-:Y:S02]  /*0a10*/  SEL R22, RZ, 0x1, !P2 ;  /* 0x00000001ff167807 */ /* 0x000fe40005000000 */
[----:B------:R-:W-:-:S02]  /*0a20*/  CS2R R116, SRZ ;  /* 0x0000000000747805 */ /* 0x000fc4000001ff00 */
[C---:B------:R-:W-:Y:S01]  /*0a30*/  ISETP.GE.AND P2, PT, R21.reuse, R24, PT ;  /* 0x000000181500720c */ /* 0x040fe20003f46270 */
[----:B------:R-:W-:Y:S01]  /*0a40*/  VIADD R21, R21, 0x4 ;  /* 0x0000000415157836 */ /* 0x000fe20000000000 */
[----:B------:R-:W-:Y:S02]  /*0a50*/  SEL R18, RZ, 0x4, P3 ;  /* 0x00000004ff127807 */ /* 0x000fe40001800000 */
[----:B------:R-:W-:Y:S02]  /*0a60*/  CS2R R82, SRZ ;  /* 0x0000000000527805 */ /* 0x000fe4000001ff00 */
[----:B------:R-:W-:Y:S02]  /*0a70*/  SEL R11, RZ, 0x1, P3 ;  /* 0x00000001ff0b7807 */ /* 0x000fe40001800000 */
[----:B------:R-:W-:Y:S02]  /*0a80*/  CS2R R80, SRZ ;  /* 0x0000000000507805 */ /* 0x000fe4000001ff00 */
[----:B-----5:R-:W-:-:S02]  /*0a90*/  LEA R10, P3, R28, R2, 0x1 ;  /* 0x000000021c0a7211 */ /* 0x020fc400078608ff */
[----:B------:R-:W-:Y:S02]  /*0aa0*/  CS2R R54, SRZ ;  /* 0x0000000000367805 */ /* 0x000fe4000001ff00 */
[----:B------:R-:W-:Y:S02]  /*0ab0*/  SEL R19, R20, RZ, !P2 ;  /* 0x000000ff14137207 */ /* 0x000fe40005000000 */
[----:B------:R-:W-:Y:S02]  /*0ac0*/  CS2R R52, SRZ ;  /* 0x0000000000347805 */ /* 0x000fe4000001ff00 */
[----:B------:R-:W-:Y:S02]  /*0ad0*/  LOP3.LUT R23, R12, 0x4, R207, 0xf8, !PT ;  /* 0x000000040c177812 */ /* 0x000fe400078ef8cf */
[----:B------:R-:W-:Y:S02]  /*0ae0*/  CS2R R122, SRZ ;  /* 0x00000000007a7805 */ /* 0x000fe4000001ff00 */
[----:B------:R-:W-:-:S02]  /*0af0*/  IADD3 R20, PT, PT, R18, R20, R11 ;  /* 0x0000001412147210 */ /* 0x000fc40007ffe00b */
[----:B------:R-:W-:Y:S02]  /*0b00*/  CS2R R120, SRZ ;  /* 0x0000000000787805 */ /* 0x000fe4000001ff00 */
[----:B------:R-:W-:Y:S01]  /*0b10*/  LEA.HI.X R11, R28, R3, R9, 0x1, P3 ;  /* 0x000000031c0b7211 */ /* 0x000fe200018f0c09 */
[----:B------:R-:W-:Y:S01]  /*0b20*/  IMAD R23, R14, 0x20, R23 ;  /* 0x000000200e177824 */ /* 0x000fe200078e0217 */
[C---:B------:R-:W-:Y:S01]  /*0b30*/  ISETP.GE.AND P3, PT, R15.reuse, UR11, PT ;  /* 0x0000000b0f007c0c */ /* 0x040fe2000bf66270 */
[----:B---3--:R-:W-:Y:S01]  /*0b40*/  IMAD.WIDE.U32 R28, R15, UR6, R26 ;  /* 0x000000060f1c7c25 */ /* 0x008fe2000f8e001a */
[----:B------:R-:W-:Y:S02]  /*0b50*/  SHF.R.S32.HI R14, RZ, 0x1f, R15 ;  /* 0x0000001fff0e7819 */ /* 0x000fe4000001140f */
[----:B------:R-:W-:Y:S02]  /*0b60*/  CS2R R78, SRZ ;  /* 0x00000000004e7805 */ /* 0x000fe4000001ff00 */
[----:B------:R-:W-:Y:S01]  /*0b70*/  SEL R2, RZ, 0x1, P3 ;  /* 0x00000001ff027807 */ /* 0x000fe20001800000 */
[----:B------:R-:W-:Y:S01]  /*0b80*/  IMAD.IADD R20, R17, 0x1, R20 ;  /* 0x0000000111147824 */ /* 0x000fe200078e0214 */
[----:B------:R-:W-:Y:S01]  /*0b90*/  ISETP.GE.AND P3, PT, R26, R24, PT ;  /* 0x000000181a00720c */ /* 0x000fe20003f66270 */
[----:B------:R-:W-:Y:S01]  /*0ba0*/  IMAD R14, R14, UR6, RZ ;  /* 0x000000060e0e7c24 */ /* 0x000fe2000f8e02ff */
[----:B------:R-:W-:-:S02]  /*0bb0*/  ISETP.GE.AND P2, PT, R13, UR11, PT ;  /* 0x0000000b0d007c0c */ /* 0x000fc4000bf46270 */
[----:B------:R-:W-:Y:S02]  /*0bc0*/  CS2R R76, SRZ ;  /* 0x00000000004c7805 */ /* 0x000fe4000001ff00 */
[----:B------:R-:W-:Y:S01]  /*0bd0*/  SEL R26, RZ, 0x4, P3 ;  /* 0x00000004ff1a7807 */ /* 0x000fe20001800000 */
[----:B------:R-:W-:Y:S01]  /*0be0*/  IMAD R3, R15, UR7, R14 ;  /* 0x000000070f037c24 */ /* 0x000fe2000f8e020e */
[----:B------:R-:W-:Y:S01]  /*0bf0*/  SEL R14, RZ, 0x4, P4 ;  /* 0x00000004ff0e7807 */ /* 0x000fe20002000000 */
[----:B------:R-:W1:Y:S01]  /*0c00*/  LDCU.64 UR6, c[0x0][0x3d0] ;  /* 0x00007a00ff0677ac */ /* 0x000e620008000a00 */
[----:B------:R-:W-:Y:S01]  /*0c10*/  SEL R26, R26, RZ, !P4 ;  /* 0x000000ff1a1a7207 */ /* 0x000fe20006000000 */
[----:B------:R-:W-:Y:S01]  /*0c20*/  IMAD.IADD R3, R29, 0x1, R3 ;  /* 0x000000011d037824 */ /* 0x000fe200078e0203 */
[----:B------:R-:W-:Y:S02]  /*0c30*/  SEL R13, RZ, 0x2, P3 ;  /* 0x00000002ff0d7807 */ /* 0x000fe40001800000 */
[----:B------:R-:W-:-:S02]  /*0c40*/  CS2R R58, SRZ ;  /* 0x00000000003a7805 */ /* 0x000fc4000001ff00 */
[----:B------:R-:W-:Y:S01]  /*0c50*/  ISETP.GE.AND P4, PT, R21, R24, PT ;  /* 0x000000181500720c */ /* 0x000fe20003f86270 */
[----:B------:R-:W-:Y:S01]  /*0c60*/  IMAD.WIDE.U32 R24, R6, UR8, RZ ;  /* 0x0000000806187c25 */ /* 0x000fe2000f8e00ff */
[----:B------:R-:W-:Y:S02]  /*0c70*/  SEL R9, RZ, 0x2, P0 ;  /* 0x00000002ff097807 */ /* 0x000fe40000000000 */
[----:B------:R-:W-:Y:S02]  /*0c80*/  CS2R R56, SRZ ;  /* 0x0000000000387805 */ /* 0x000fe4000001ff00 */
[----:B------:R-:W-:Y:S02]  /*0c90*/  SEL R13, R13, RZ, !P0 ;  /* 0x000000ff0d0d7207 */ /* 0x000fe40004000000 */
[----:B------:R-:W-:Y:S02]  /*0ca0*/  CS2R R126, SRZ ;  /* 0x00000000007e7805 */ /* 0x000fe4000001ff00 */
[----:B------:R-:W-:-:S02]  /*0cb0*/  SEL R18, R18, RZ, !P4 ;  /* 0x000000ff12127207 */ /* 0x000fc40006000000 */
[----:B------:R-:W-:Y:S02]  /*0cc0*/  CS2R R124, SRZ ;  /* 0x00000000007c7805 */ /* 0x000fe4000001ff00 */
[----:B------:R-:W-:Y:S01]  /*0cd0*/  ISETP.LT.AND P0, PT, R15, UR11, !P3 ;  /* 0x0000000b0f007c0c */ /* 0x000fe2000df01270 */
[----:B------:R-:W2:Y:S01]  /*0ce0*/  LDCU.64 UR10, c[0x0][0x3c0] ;  /* 0x00007800ff0a77ac */ /* 0x000ea20008000a00 */
[----:B------:R-:W-:Y:S02]  /*0cf0*/  IADD3 R2, PT, PT, R14, R9, R2 ;  /* 0x000000090e027210 */ /* 0x000fe40007ffe002 */
[----:B------:R-:W-:Y:S02]  /*0d00*/  CS2R R74, SRZ ;  /* 0x00000000004a7805 */ /* 0x000fe4000001ff00 */
[----:B------:R-:W-:Y:S01]  /*0d10*/  IADD3 R18, PT, PT, R18, R19, R22 ;  /* 0x0000001312127210 */ /* 0x000fe20007ffe016 */
[----:B-1----:R-:W-:Y:S01]  /*0d20*/  UIADD3 UR6, UP0, UPT, UR4, -UR6, URZ ;  /* 0x8000000604067290 */ /* 0x002fe2000ff1e0ff */
[----:B------:R-:W-:-:S02]  /*0d30*/  SEL R9, R17, RZ, !P4 ;  /* 0x000000ff11097207 */ /* 0x000fc40006000000 */
[----:B------:R-:W-:Y:S02]  /*0d40*/  CS2R R72, SRZ ;  /* 0x0000000000487805 */ /* 0x000fe4000001ff00 */
[----:B------:R-:W-:Y:S01]  /*0d50*/  SEL R15, RZ, 0x1, !P0 ;  /* 0x00000001ff0f7807 */ /* 0x000fe20004000000 */
[----:B------:R-:W-:Y:S01]  /*0d60*/  UIADD3.X UR7, UPT, UPT, UR5, ~UR7, URZ, UP0, !UPT ;  /* 0x8000000705077290 */ /* 0x000fe200087fe4ff */
[----:B------:R-:W-:Y:S01]  /*0d70*/  LEA R4, P0, R28, R4, 0x1 ;  /* 0x000000041c047211 */ /* 0x000fe200078008ff */
[----:B------:R-:W-:Y:S01]  /*0d80*/  IMAD.IADD R9, R18, 0x1, R9 ;  /* 0x0000000112097824 */ /* 0x000fe200078e0209 */
[----:B------:R-:W-:Y:S02]  /*0d90*/  IADD3 R26, PT, PT, R26, R13, R15 ;  /* 0x0000000d1a1a7210 */ /* 0x000fe40007ffe00f */
[----:B------:R-:W-:Y:S02]  /*0da0*/  CS2R R62, SRZ ;  /* 0x00000000003e7805 */ /* 0x000fe4000001ff00 */
[----:B------:R-:W-:-:S02]  /*0db0*/  LEA.HI.X R5, R28, R5, R3, 0x1, P0 ;  /* 0x000000051c057211 */ /* 0x000fc400000f0c03 */
[----:B------:R-:W-:Y:S02]  /*0dc0*/  CS2R R28, SRZ ;  /* 0x00000000001c7805 */ /* 0x000fe4000001ff00 */
[----:B------:R-:W-:Y:S02]  /*0dd0*/  SHF.R.S32.HI R3, RZ, 0x1f, R6 ;  /* 0x0000001fff037819 */ /* 0x000fe40000011406 */
[----:B------:R-:W-:Y:S02]  /*0de0*/  CS2R R60, SRZ ;  /* 0x00000000003c7805 */ /* 0x000fe4000001ff00 */
[----:B------:R-:W-:Y:S02]  /*0df0*/  SEL R9, R9, RZ, P1 ;  /* 0x000000ff09097207 */ /* 0x000fe40000800000 */
[----:B------:R-:W-:Y:S02]  /*0e00*/  CS2R R130, SRZ ;  /* 0x0000000000827805 */ /* 0x000fe4000001ff00 */
[----:B------:R-:W-:Y:S01]  /*0e10*/  SEL R15, RZ, 0x8, P3 ;  /* 0x00000008ff0f7807 */ /* 0x000fe20001800000 */
[----:B------:R-:W-:Y:S01]  /*0e20*/  IMAD R3, R3, UR8, RZ ;  /* 0x0000000803037c24 */ /* 0x000fe2000f8e02ff */
[----:B------:R-:W-:Y:S01]  /*0e30*/  SEL R19, RZ, 0x8, P2 ;  /* 0x00000008ff137807 */ /* 0x000fe20001000000 */
[----:B------:R-:W-:Y:S01]  /*0e40*/  IMAD.SHL.U32 R13, R9, 0x10, RZ ;  /* 0x00000010090d7824 */ /* 0x000fe200078e00ff */
[----:B------:R-:W-:Y:S01]  /*0e50*/  LEA R17, P0, R24, UR6, 0x1 ;  /* 0x0000000618117c11 */ /* 0x000fe2000f8008ff */
[----:B------:R-:W-:Y:S01]  /*0e60*/  IMAD R3, R6, UR9, R3 ;  /* 0x0000000906037c24 */ /* 0x000fe2000f8e0203 */
[----:B------:R-:W-:Y:S01]  /*0e70*/  SEL R15, R15, RZ, !P2 ;  /* 0x000000ff0f0f7207 */ /* 0x000fe20005000000 */
[----:B------:R-:W-:Y:S01]  /*0e80*/  UMOV UR6, 0x400 ;  /* 0x0000040000067882 */ /* 0x000fe20000000000 */
[----:B------:R-:W-:Y:S01]  /*0e90*/  LOP3.LUT P2, RZ, R13, 0x10, RZ, 0xc0, !PT ;  /* 0x000000100dff7812 */ /* 0x000fe2000784c0ff */
[----:B------:R-:W-:Y:S01]  /*0ea0*/  IMAD.IADD R3, R25, 0x1, R3 ;  /* 0x0000000119037824 */ /* 0x000fe200078e0203 */
[----:B------:R-:W-:Y:S01]  /*0eb0*/  LOP3.LUT R12, R16, 0x8, RZ, 0xfc, !PT ;  /* 0x00000008100c7812 */ /* 0x000fe200078efcff */
[C---:B------:R-:W-:Y:S01]  /*0ec0*/  IMAD.SHL.U32 R13, R9.reuse, 0x8, RZ ;  /* 0x00000008090d7824 */ /* 0x040fe200078e00ff */
[----:B------:R-:W-:Y:S01]  /*0ed0*/  ULEA UR15, UR15, UR6, 0x18 ;  /* 0x000000060f0f7291 */ /* 0x000fe2000f8ec0ff */
[----:B------:R-:W-:Y:S01]  /*0ee0*/  IMAD.IADD R14, R2, 0x1, R19 ;  /* 0x00000001020e7824 */ /* 0x000fe200078e0213 */
[----:B--2---:R-:W-:Y:S01]  /*0ef0*/  IADD3 R18, P3, PT, R10, UR10, RZ ;  /* 0x0000000a0a127c10 */ /* 0x004fe2000ff7e0ff */
[----:B------:R-:W-:Y:S01]  /*0f00*/  IMAD.SHL.U32 R2, R9, 0x4, RZ ;  /* 0x0000000409027824 */ /* 0x000fe200078e00ff */
[----:B------:R-:W-:Y:S01]  /*0f10*/  SHF.R.U32.HI R12, RZ, 0x1, R12 ;  /* 0x00000001ff0c7819 */ /* 0x000fe2000001160c */
[----:B------:R-:W-:Y:S01]  /*0f20*/  IMAD.IADD R15, R26, 0x1, R15 ;  /* 0x000000011a0f7824 */ /* 0x000fe200078e020f */
[----:B------:R-:W-:Y:S01]  /*0f30*/  LEA.HI.X R3, R24, UR7, R3, 0x1, P0 ;  /* 0x0000000718037c11 */ /* 0x000fe200080f0c03 */
[----:B------:R-:W-:Y:S01]  /*0f40*/  VIADD R7, R7, UR15 ;  /* 0x0000000f07077c36 */ /* 0x000fe20008000000 */
[----:B------:R-:W-:Y:S01]  /*0f50*/  LOP3.LUT P0, RZ, R13, 0x10, RZ, 0xc0, !PT ;  /* 0x000000100dff7812 */ /* 0x000fe2000780c0ff */
[----:B------:R-:W-:Y:S01]  /*0f60*/  VIADD R13, R8, UR15 ;  /* 0x0000000f080d7c36 */ /* 0x000fe20008000000 */
[----:B------:R-:W-:Y:S01]  /*0f70*/  BAR.SYNC.DEFER_BLOCKING 0x0 ;  /* 0x0000000000007b1d */ /* 0x000fe20000010000 */
[----:B------:R-:W-:-:S02]  /*0f80*/  IADD3.X R19, PT, PT, R11, UR11, RZ, P3, !PT ;  /* 0x0000000b0b137c10 */ /* 0x000fc40009ffe4ff */
[----:B------:R-:W-:Y:S02]  /*0f90*/  CS2R R128, SRZ ;  /* 0x0000000000807805 */ /* 0x000fe4000001ff00 */
[----:B------:R-:W-:Y:S01]  /*0fa0*/  LOP3.LUT P3, RZ, R2, 0x10, RZ, 0xc0, !PT ;  /* 0x0000001002ff7812 */ /* 0x000fe2000786c0ff */
[----:B------:R-:W-:Y:S01]  /*0fb0*/  IMAD.SHL.U32 R2, R9, 0x2, RZ ;  /* 0x0000000209027824 */ /* 0x000fe200078e00ff */
[----:B------:R-:W-:Y:S02]  /*0fc0*/  LOP3.LUT R16, R12, 0x3, R207, 0x48, !PT ;  /* 0x000000030c107812 */ /* 0x000fe400078e48cf */
[----:B------:R-:W-:Y:S02]  /*0fd0*/  CS2R R70, SRZ ;  /* 0x0000000000467805 */ /* 0x000fe4000001ff00 */
[----:B------:R-:W-:Y:S02]  /*0fe0*/  SEL R15, R15, RZ, P1 ;  /* 0x000000ff0f0f7207 */ /* 0x000fe40000800000 */
[----:B------:R-:W-:-:S02]  /*0ff0*/  CS2R R68, SRZ ;  /* 0x0000000000447805 */ /* 0x000fc4000001ff00 */
[----:B------:R-:W-:Y:S02]  /*1000*/  LOP3.LUT R21, R16, 0x4, R207, 0xf8, !PT ;  /* 0x0000000410157812 */ /* 0x000fe400078ef8cf */
[----:B------:R-:W-:Y:S02]  /*1010*/  CS2R R66, SRZ ;  /* 0x0000000000427805 */ /* 0x000fe4000001ff00 */
[----:B------:R-:W-:Y:S01]  /*1020*/  LOP3.LUT P1, RZ, R2, 0x10, RZ, 0xc0, !PT ;  /* 0x0000001002ff7812 */ /* 0x000fe2000782c0ff */
[C---:B------:R-:W-:Y:S01]  /*1030*/  IMAD.SHL.U32 R2, R15.reuse, 0x10, RZ ;  /* 0x000000100f027824 */ /* 0x040fe200078e00ff */
[----:B------:R-:W-:Y:S01]  /*1040*/  SEL R20, R20, RZ, P5 ;  /* 0x000000ff14147207 */ /* 0x000fe20002800000 */
[----:B------:R-:W-:Y:S01]  /*1050*/  IMAD.SHL.U32 R8, R15, 0x8, RZ ;  /* 0x000000080f087824 */ /* 0x000fe200078e00ff */
[----:B------:R-:W-:Y:S01]  /*1060*/  LEA R23, R23, UR15, 0x4 ;  /* 0x0000000f17177c11 */ /* 0x000fe2000f8e20ff */
[----:B------:R-:W-:Y:S01]  /*1070*/  IMAD R12, R12, 0x20, R21 ;  /* 0x000000200c0c7824 */ /* 0x000fe200078e0215 */
[----:B------:R-:W-:Y:S01]  /*1080*/  SEL R14, R14, RZ, P5 ;  /* 0x000000ff0e0e7207 */ /* 0x000fe20002800000 */
[C---:B------:R-:W-:Y:S01]  /*1090*/  IMAD.SHL.U32 R21, R15.reuse, 0x4, RZ ;  /* 0x000000040f157824 */ /* 0x040fe200078e00ff */
[----:B------:R-:W-:Y:S01]  /*10a0*/  SEL R216, R20, RZ, P6 ;  /* 0x000000ff14d87207 */ /* 0x000fe20003000000 */
[----:B------:R-:W-:Y:S01]  /*10b0*/  IMAD.SHL.U32 R15, R15, 0x2, RZ ;  /* 0x000000020f0f7824 */ /* 0x000fe200078e00ff */
[----:B------:R-:W-:-:S02]  /*10c0*/  LEA R12, R12, UR15, 0x4 ;  /* 0x0000000f0c0c7c11 */ /* 0x000fc4000f8e20ff */
[----:B------:R-:W-:Y:S02]  /*10d0*/  CS2R R64, SRZ ;  /* 0x0000000000407805 */ /* 0x000fe4000001ff00 */
[----:B------:R-:W-:Y:S01]  /*10e0*/  SEL R217, R14, RZ, P6 ;  /* 0x000000ff0ed97207 */ /* 0x000fe20003000000 */
[----:B------:R-:W-:Y:S01]  /*10f0*/  @!PT LDS RZ, [RZ] ;  /* 0x00000000fffff984 */ /* 0x000fe20000000800 */
[----:B------:R-:W-:Y:S01]  /*1100*/  @!PT LDS RZ, [RZ] ;  /* 0x00000000fffff984 */ /* 0x000fe20000000800 */
[----:B------:R-:W-:Y:S01]  /*1110*/  @!PT LDS RZ, [RZ] ;  /* 0x00000000fffff984 */ /* 0x000fe20000000800 */
[----:B------:R-:W-:Y:S01]  /*1120*/  LDGSTS.E.BYPASS.LTC128B.128 [R13], desc[UR12][R10.64], P2 ;  /* 0x000000000a0d7fae */ /* 0x000fe20009181a0c */
[----:B------:R-:W-:Y:S02]  /*1130*/  IADD3 R16, P2, PT, R17, R18, RZ ;  /* 0x0000001211107210 */ /* 0x000fe40007f5e0ff */
[----:B------:R-:W-:Y:S01]  /*1140*/  LOP3.LUT R160, R160, 0x4, R207, 0xf4, !PT ;  /* 0x00000004a0a07812 */ /* 0x000fe200078ef4cf */
[----:B------:R1:W-:Y:S01]  /*1150*/  LDGSTS.E.BYPASS.LTC128B.128 [R13+0x80], desc[UR12][R10.64+0x80], P0 ;  /* 0x000800800a0d7fae */ /* 0x0003e20008181a0c */
[----:B------:R-:W-:Y:S01]  /*1160*/  LOP3.LUT P0, RZ, R2, 0x10, RZ, 0xc0, !PT ;  /* 0x0000001002ff7812 */ /* 0x000fe2000780c0ff */
[----:B------:R-:W-:Y:S01]  /*1170*/  IMAD.X R17, R3, 0x1, R19, P2 ;  /* 0x0000000103117824 */ /* 0x000fe200010e0613 */
[----:B------:R-:W-:Y:S01]  /*1180*/  LOP3.LUT P2, RZ, R8, 0x10, RZ, 0xc0, !PT ;  /* 0x0000001008ff7812 */ /* 0x000fe2000784c0ff */
[----:B------:R-:W2:Y:S01]  /*1190*/  LDC.64 R2, c[0x0][0x3e8] ;  /* 0x0000fa00ff027b82 */ /* 0x000ea20000000a00 */
[----:B------:R-:W-:Y:S01]  /*11a0*/  LDGSTS.E.BYPASS.LTC128B.128 [R7+0x400], desc[UR12][R18.64], P3 ;  /* 0x0040000012077fae */ /* 0x000fe20009981a0c */
[----:B------:R-:W-:-:S03]  /*11b0*/  LOP3.LUT P3, RZ, R21, 0x10, RZ, 0xc0, !PT ;  /* 0x0000001015ff7812 */ /* 0x000fc6000786c0ff */
[----:B------:R-:W-:Y:S01]  /*11c0*/  LDGSTS.E.BYPASS.LTC128B.128 [R7+0x480], desc[UR12][R18.64+0x80], P1 ;  /* 0x0048008012077fae */ /* 0x000fe20008981a0c */
[-C--:B------:R-:W-:Y:S02]  /*11d0*/  IADD3 R24, P1, PT, R4, R204.reuse, RZ ;  /* 0x000000cc04187210 */ /* 0x080fe40007f3e0ff */
[----:B------:R-:W2:Y:S02]  /*11e0*/  LDC.64 R8, c[0x0][0x3f0] ;  /* 0x0000fc00ff087b82 */ /* 0x000ea40000000a00 */
[----:B------:R3:W-:Y:S01]  /*11f0*/  LDGSTS.E.BYPASS.LTC128B.128 [R23+0x8000], desc[UR12][R4.64], P0 ;  /* 0x0800000004177fae */ /* 0x0007e20008181a0c */
[----:B------:R-:W-:Y:S01]  /*1200*/  IMAD.X R25, R5, 0x1, R205, P1 ;  /* 0x0000000105197824 */ /* 0x000fe200008e06cd */
[----:B------:R-:W-:-:S04]  /*1210*/  IADD3 R26, P0, PT, R24, R204, RZ ;  /* 0x000000cc181a7210 */ /* 0x000fc80007f1e0ff */
[----:B------:R4:W-:Y:S01]  /*1220*/  LDGSTS.E.BYPASS.LTC128B.128 [R12+0x8000], desc[UR12][R24.64], P2 ;  /* 0x08000000180c7fae */ /* 0x0009e20009181a0c */
[----:B------:R-:W-:Y:S01]  /*1230*/  IMAD.X R27, R25, 0x1, R205, P0 ;  /* 0x00000001191b7824 */ /* 0x000fe200000e06cd */
[----:B------:R-:W-:-:S04]  /*1240*/  LOP3.LUT P2, RZ, R15, 0x10, RZ, 0xc0, !PT ;  /* 0x000000100fff7812 */ /* 0x000fc8000784c0ff */
[----:B------:R4:W-:Y:S01]  /*1250*/  LDGSTS.E.BYPASS.LTC128B.128 [R23+0x9000], desc[UR12][R26.64], P3 ;  /* 0x090000001a177fae */ /* 0x0009e20009981a0c */
[----:B-1----:R-:W-:-:S05]  /*1260*/  IMAD.SHL.U32 R10, R20, 0x10, RZ ;  /* 0x00000010140a7824 */ /* 0x002fca00078e00ff */
[----:B------:R-:W-:Y:S01]  /*1270*/  LOP3.LUT P1, RZ, R10, 0x10, RZ, 0xc0, !PT ;  /* 0x000000100aff7812 */ /* 0x000fe2000782c0ff */
[----:B------:R-:W-:Y:S01]  /*1280*/  IMAD.SHL.U32 R10, R20, 0x8, RZ ;  /* 0x00000008140a7824 */ /* 0x000fe200078e00ff */
[----:B--2---:R-:W-:-:S04]  /*1290*/  IADD3 R8, P3, PT, R2, -R8, RZ ;  /* 0x8000000802087210 */ /* 0x004fc80007f7e0ff */
[----:B------:R-:W-:Y:S02]  /*12a0*/  LOP3.LUT P0, RZ, R10, 0x10, RZ, 0xc0, !PT ;  /* 0x000000100aff7812 */ /* 0x000fe4000780c0ff */
[----:B------:R-:W-:Y:S01]  /*12b0*/  IADD3 R10, P4, PT, R26, R204, RZ ;  /* 0x000000cc1a0a7210 */ /* 0x000fe20007f9e0ff */
[C---:B---3--:R-:W-:Y:S02]  /*12c0*/  IMAD.SHL.U32 R4, R20.reuse, 0x4, RZ ;  /* 0x0000000414047824 */ /* 0x048fe400078e00ff */
[----:B------:R-:W-:Y:S01]  /*12d0*/  IMAD.SHL.U32 R5, R20, 0x2, RZ ;  /* 0x0000000214057824 */ /* 0x000fe200078e00ff */
[----:B------:R-:W-:Y:S01]  /*12e0*/  CS2R R20, SRZ ;  /* 0x0000000000147805 */ /* 0x000fe2000001ff00 */
[----:B------:R-:W-:Y:S01]  /*12f0*/  IMAD.X R11, R27, 0x1, R205, P4 ;  /* 0x000000011b0b7824 */ /* 0x000fe200020e06cd */
[----:B------:R-:W-:Y:S01]  /*1300*/  LOP3.LUT P4, RZ, R4, 0x10, RZ, 0xc0, !PT ;  /* 0x0000001004ff7812 */ /* 0x000fe2000788c0ff */
[----:B------:R-:W-:Y:S01]  /*1310*/  IMAD.X R9, R3, 0x1, ~R9, P3 ;  /* 0x0000000103097824 */ /* 0x000fe200018e0e09 */
[----:B------:R-:W-:Y:S01]  /*1320*/  LOP3.LUT P3, RZ, R5, 0x10, RZ, 0xc0, !PT ;  /* 0x0000001005ff7812 */ /* 0x000fe2000786c0ff */
[----:B------:R-:W-:Y:S01]  /*1330*/  IMAD.SHL.U32 R4, R14, 0x10, RZ ;  /* 0x000000100e047824 */ /* 0x000fe200078e00ff */
[----:B------:R-:W-:Y:S01]  /*1340*/  LDGSTS.E.BYPASS.LTC128B.128 [R12+0x9000], desc[UR12][R10.64], P2 ;  /* 0x090000000a0c7fae */ /* 0x000fe20009181a0c */
[----:B------:R-:W-:Y:S01]  /*1350*/  IMAD.WIDE R18, R6, 0x2, R8 ;  /* 0x0000000206127825 */ /* 0x000fe200078e0208 */
[----:B----4-:R-:W-:-:S02]  /*1360*/  CS2R R24, SRZ ;  /* 0x0000000000187805 */ /* 0x010fc4000001ff00 */
[----:B------:R-:W-:Y:S01]  /*1370*/  CS2R R26, SRZ ;  /* 0x00000000001a7805 */ /* 0x000fe2000001ff00 */
[----:B------:R-:W0:Y:S01]  /*1380*/  LDGDEPBAR ;  /* 0x00000000000079af */ /* 0x000e220000000000 */
[----:B------:R-:W-:Y:S01]  /*1390*/  LOP3.LUT P2, RZ, R4, 0x10, RZ, 0xc0, !PT ;  /* 0x0000001004ff7812 */ /* 0x000fe2000784c0ff */
[----:B------:R-:W-:Y:S02]  /*13a0*/  IMAD.SHL.U32 R6, R14, 0x8, RZ ;  /* 0x000000080e067824 */ /* 0x000fe400078e00ff */
[----:B------:R-:W-:Y:S01]  /*13b0*/  LDGSTS.E.BYPASS.LTC128B.128 [R13+0x2000], desc[UR12][R16.64], P1 ;  /* 0x02000000100d7fae */ /* 0x000fe20008981a0c */
[----:B------:R-:W-:Y:S01]  /*13c0*/  IADD3 R8, P1, PT, R16, UR10, RZ ;  /* 0x0000000a10087c10 */ /* 0x000fe2000ff3e0ff */
[----:B------:R-:W-:Y:S02]  /*13d0*/  IMAD.SHL.U32 R5, R14, 0x4, RZ ;  /* 0x000000040e057824 */ /* 0x000fe400078e00ff */
[----:B------:R1:W-:Y:S01]  /*13e0*/  LDGSTS.E.BYPASS.LTC128B.128 [R13+0x2080], desc[UR12][R16.64+0x80], P0 ;  /* 0x02080080100d7fae */ /* 0x0003e20008181a0c */
[----:B------:R-:W-:Y:S01]  /*13f0*/  IADD3 R18, P0, PT, R18, R10, RZ ;  /* 0x0000000a12127210 */ /* 0x000fe20007f1e0ff */
[----:B------:R-:W-:Y:S01]  /*1400*/  IMAD.SHL.U32 R4, R14, 0x2, RZ ;  /* 0x000000020e047824 */ /* 0x000fe200078e00ff */
[----:B------:R-:W-:-:S02]  /*1410*/  IADD3.X R9, PT, PT, R17, UR11, RZ, P1, !PT ;  /* 0x0000000b11097c10 */ /* 0x000fc40008ffe4ff */
[----:B------:R-:W-:Y:S01]  /*1420*/  LOP3.LUT P1, RZ, R6, 0x10, RZ, 0xc0, !PT ;  /* 0x0000001006ff7812 */ /* 0x000fe2000782c0ff */
[----:B------:R-:W-:Y:S01]  /*1430*/  IMAD.X R19, R19, 0x1, R11, P0 ;  /* 0x0000000113137824 */ /* 0x000fe200000e060b */
[----:B------:R-:W-:Y:S01]  /*1440*/  LOP3.LUT P0, RZ, R5, 0x10, RZ, 0xc0, !PT ;  /* 0x0000001005ff7812 */ /* 0x000fe2000780c0ff */
[----:B------:R-:W-:Y:S01]  /*1450*/  LDGSTS.E.BYPASS.LTC128B.128 [R7+0x2400], desc[UR12][R8.64], P4 ;  /* 0x0240000008077fae */ /* 0x000fe2000a181a0c */
[----:B------:R-:W-:Y:S01]  /*1460*/  LOP3.LUT P5, RZ, R4, 0x10, RZ, 0xc0, !PT ;  /* 0x0000001004ff7812 */ /* 0x000fe200078ac0ff */
[C---:B------:R-:W-:Y:S02]  /*1470*/  IMAD.SHL.U32 R4, R216.reuse, 0x10, RZ ;  /* 0x00000010d8047824 */ /* 0x040fe400078e00ff */
[----:B------:R2:W-:Y:S01]  /*1480*/  LDGSTS.E.BYPASS.LTC128B.128 [R7+0x2480], desc[UR12][R8.64+0x80], P3 ;  /* 0x0248008008077fae */ /* 0x0005e20009981a0c */
[----:B------:R-:W-:Y:S02]  /*1490*/  IMAD.SHL.U32 R5, R216, 0x8, RZ ;  /* 0x00000008d8057824 */ /* 0x000fe400078e00ff */
[----:B------:R-:W-:Y:S01]  /*14a0*/  LOP3.LUT P4, RZ, R4, 0x10, RZ, 0xc0, !PT ;  /* 0x0000001004ff7812 */ /* 0x000fe2000788c0ff */
[----:B------:R3:W-:Y:S01]  /*14b0*/  LDGSTS.E.BYPASS.LTC128B.128 [R23+0x8080], desc[UR12][R18.64], P2 ;  /* 0x0808000012177fae */ /* 0x0007e20009181a0c */
[----:B------:R-:W-:-:S02]  /*14c0*/  IMAD.SHL.U32 R4, R216, 0x4, RZ ;  /* 0x00000004d8047824 */ /* 0x000fc400078e00ff */
[----:B------:R-:W-:Y:S01]  /*14d0*/  IMAD.SHL.U32 R6, R216, 0x2, RZ ;  /* 0x00000002d8067824 */ /* 0x000fe200078e00ff */
[----:B-1----:R-:W-:-:S04]  /*14e0*/  IADD3 R16, P3, PT, R18, R204, RZ ;  /* 0x000000cc12107210 */ /* 0x002fc80007f7e0ff */
[----:B------:R-:W-:Y:S01]  /*14f0*/  IADD3 R10, P2, PT, R16, R204, RZ ;  /* 0x000000cc100a7210 */ /* 0x000fe20007f5e0ff */
[----:B------:R-:W-:Y:S01]  /*1500*/  IMAD.X R17, R19, 0x1, R205, P3 ;  /* 0x0000000113117824 */ /* 0x000fe200018e06cd */
[----:B------:R-:W-:-:S03]  /*1510*/  IADD3 R212, P3, PT, R8, UR4, RZ ;  /* 0x0000000408d47c10 */ /* 0x000fc6000ff7e0ff */
[--C-:B------:R-:W-:Y:S01]  /*1520*/  IMAD.X R11, R17, 0x1, R205.reuse, P2 ;  /* 0x00000001110b7824 */ /* 0x100fe200010e06cd */
[----:B------:R-:W-:Y:S01]  /*1530*/  LDGSTS.E.BYPASS.LTC128B.128 [R12+0x8080], desc[UR12][R16.64], P1 ;  /* 0x08080000100c7fae */ /* 0x000fe20008981a0c */
[----:B------:R-:W-:Y:S01]  /*1540*/  LOP3.LUT P1, RZ, R4, 0x10, RZ, 0xc0, !PT ;  /* 0x0000001004ff7812 */ /* 0x000fe2000782c0ff */
[----:B--2---:R-:W-:Y:S01]  /*1550*/  IMAD.SHL.U32 R8, R217, 0x10, RZ ;  /* 0x00000010d9087824 */ /* 0x004fe200078e00ff */
[----:B------:R-:W-:Y:S01]  /*1560*/  LOP3.LUT P2, RZ, R5, 0x10, RZ, 0xc0, !PT ;  /* 0x0000001005ff7812 */ /* 0x000fe2000784c0ff */
[----:B------:R1:W-:Y:S01]  /*1570*/  LDGSTS.E.BYPASS.LTC128B.128 [R23+0x9080], desc[UR12][R10.64], P0 ;  /* 0x090800000a177fae */ /* 0x0003e20008181a0c */
[----:B------:R-:W-:Y:S02]  /*1580*/  IADD3 R4, P0, PT, R10, R204, RZ ;  /* 0x000000cc0a047210 */ /* 0x000fe40007f1e0ff */
[----:B---3--:R-:W-:Y:S02]  /*1590*/  CS2R R18, SRZ ;  /* 0x0000000000127805 */ /* 0x008fe4000001ff00 */
[----:B------:R-:W-:Y:S01]  /*15a0*/  IADD3.X R213, PT, PT, R9, UR5, RZ, P3, !PT ;  /* 0x0000000509d57c10 */ /* 0x000fe20009ffe4ff */
[----:B------:R-:W-:Y:S01]  /*15b0*/  VIADD R9, R0, 0x1f ;  /* 0x0000001f00097836 */ /* 0x000fe20000000000 */
[----:B------:R-:W-:Y:S01]  /*15c0*/  IADD3 R14, P3, PT, R212, UR10, RZ ;  /* 0x0000000ad40e7c10 */ /* 0x000fe2000ff7e0ff */
[----:B------:R-:W-:Y:S01]  /*15d0*/  IMAD.X R5, R11, 0x1, R205, P0 ;  /* 0x000000010b057824 */ /* 0x000fe200000e06cd */
[----:B------:R-:W-:Y:S01]  /*15e0*/  LOP3.LUT P0, RZ, R6, 0x10, RZ, 0xc0, !PT ;  /* 0x0000001006ff7812 */ /* 0x000fe2000780c0ff */
[----:B------:R-:W-:Y:S01]  /*15f0*/  IMAD.SHL.U32 R6, R217, 0x8, RZ ;  /* 0x00000008d9067824 */ /* 0x000fe200078e00ff */
[----:B------:R-:W-:Y:S01]  /*1600*/  IADD3.X R15, PT, PT, R213, UR11, RZ, P3, !PT ;  /* 0x0000000bd50f7c10 */ /* 0x000fe20009ffe4ff */
[----:B------:R-:W-:Y:S01]  /*1610*/  USHF.R.S32.HI UR10, URZ, 0x1f, UR14 ;  /* 0x0000001fff0a7899 */ /* 0x000fe2000801140e */
[----:B------:R2:W-:Y:S01]  /*1620*/  LDGSTS.E.BYPASS.LTC128B.128 [R12+0x9080], desc[UR12][R4.64], P5 ;  /* 0x09080000040c7fae */ /* 0x0005e2000a981a0c */
[----:B------:R-:W-:Y:S01]  /*1630*/  LOP3.LUT P6, RZ, R8, 0x10, RZ, 0xc0, !PT ;  /* 0x0000001008ff7812 */ /* 0x000fe200078cc0ff */
[C---:B------:R-:W-:Y:S01]  /*1640*/  IMAD.SHL.U32 R8, R217.reuse, 0x4, RZ ;  /* 0x00000004d9087824 */ /* 0x040fe200078e00ff */
[----:B------:R-:W-:Y:S01]  /*1650*/  LOP3.LUT P5, RZ, R6, 0x10, RZ, 0xc0, !PT ;  /* 0x0000001006ff7812 */ /* 0x000fe200078ac0ff */
[----:B------:R-:W0:Y:S01]  /*1660*/  LDGDEPBAR ;  /* 0x00000000000079af */ /* 0x000e220000000000 */
[----:B------:R-:W-:Y:S01]  /*1670*/  IMAD.SHL.U32 R6, R217, 0x2, RZ ;  /* 0x00000002d9067824 */ /* 0x000fe200078e00ff */
[----:B------:R-:W-:Y:S01]  /*1680*/  SHF.R.S32.HI R218, RZ, 0x1f, R9 ;  /* 0x0000001fffda7819 */ /* 0x000fe20000011409 */
[----:B------:R-:W-:Y:S01]  /*1690*/  ULEA.HI UR10, UR10, UR14, URZ, 0x2 ;  /* 0x0000000e0a0a7291 */ /* 0x000fe2000f8f10ff */
[----:B------:R-:W-:Y:S01]  /*16a0*/  LDGSTS.E.BYPASS.LTC128B.128 [R13+0x4000], desc[UR12][R212.64], P4 ;  /* 0x04000000d40d7fae */ /* 0x000fe2000a181a0c */
[----:B------:R-:W-:-:S02]  /*16b0*/  LOP3.LUT P4, RZ, R8, 0x10, RZ, 0xc0, !PT ;  /* 0x0000001008ff7812 */ /* 0x000fc4000788c0ff */
[----:B------:R-:W-:Y:S01]  /*16c0*/  LOP3.LUT P3, RZ, R6, 0x10, RZ, 0xc0, !PT ;  /* 0x0000001006ff7812 */ /* 0x000fe2000786c0ff */
[----:B------:R-:W-:Y:S01]  /*16d0*/  LDGSTS.E.BYPASS.LTC128B.128 [R13+0x4080], desc[UR12][R212.64+0x80], P2 ;  /* 0x04080080d40d7fae */ /* 0x000fe20009181a0c */
[----:B------:R-:W-:Y:S01]  /*16e0*/  ISETP.GE.AND P2, PT, R9, 0x20, PT ;  /* 0x000000200900780c */ /* 0x000fe20003f46270 */
[----:B------:R-:W-:Y:S01]  /*16f0*/  ULOP3.LUT UR4, UR10, 0xfffc, URZ, 0xc0, !UPT ;  /* 0x0000fffc0a047892 */ /* 0x000fe2000f8ec0ff */
[----:B------:R-:W-:Y:S01]  /*1700*/  LEA.HI R218, R218, R9, RZ, 0x5 ;  /* 0x00000009dada7211 */ /* 0x000fe200078f28ff */
[----:B------:R-:W-:Y:S01]  /*1710*/  LDGSTS.E.BYPASS.LTC128B.128 [R7+0x4400], desc[UR12][R14.64], P1 ;  /* 0x044000000e077fae */ /* 0x000fe20008981a0c */
[----:B------:R-:W-:Y:S01]  /*1720*/  IADD3 R214, P1, PT, R4, R2, RZ ;  /* 0x0000000204d67210 */ /* 0x000fe20007f3e0ff */
[----:B------:R-:W-:Y:S01]  /*1730*/  UIADD3 UR14, UPT, UPT, UR14, -UR4, URZ ;  /* 0x800000040e0e7290 */ /* 0x000fe2000fffe0ff */
[----:B------:R-:W-:Y:S01]  /*1740*/  SHF.R.U32.HI R0, RZ, 0x1, R207 ;  /* 0x00000001ff007819 */ /* 0x000fe200000116cf */
[----:B------:R3:W-:Y:S01]  /*1750*/  LDGSTS.E.BYPASS.LTC128B.128 [R7+0x4480], desc[UR12][R14.64+0x80], P0 ;  /* 0x044800800e077fae */ /* 0x0007e20008181a0c */
[-C--:B-1----:R-:W-:Y:S01]  /*1760*/  IADD3 R10, P0, PT, R214, R204.reuse, RZ ;  /* 0x000000ccd60a7210 */ /* 0x082fe20007f1e0ff */
[----:B------:R-:W-:Y:S01]  /*1770*/  IMAD.X R215, R5, 0x1, R3, P1 ;  /* 0x0000000105d77824 */ /* 0x000fe200008e0603 */
[----:B------:R-:W-:Y:S01]  /*1780*/  ULOP3.LUT UR6, UR14, 0x80, URZ, 0xc0, !UPT ;  /* 0x000000800e067892 */ /* 0x000fe2000f8ec0ff */
[----:B------:R-:W-:Y:S01]  /*1790*/  LOP3.LUT R0, R0, 0x8, RZ, 0xc0, !PT ;  /* 0x0000000800007812 */ /* 0x000fe200078ec0ff */
[----:B------:R-:W-:Y:S01]  /*17a0*/  USHF.R.S32.HI UR10, URZ, 0x2, UR10 ;  /* 0x00000002ff0a7899 */ /* 0x000fe2000801140a */
[-C--:B------:R-:W-:Y:S01]  /*17b0*/  IADD3 R8, P1, PT, R10, R204.reuse, RZ ;  /* 0x000000cc0a087210 */ /* 0x080fe20007f3e0ff */
[--C-:B------:R-:W-:Y:S01]  /*17c0*/  IMAD.X R11, R215, 0x1, R205.reuse, P0 ;  /* 0x00000001d70b7824 */ /* 0x100fe200000e06cd */
[----:B------:R-:W-:Y:S01]  /*17d0*/  LDGSTS.E.BYPASS.LTC128B.128 [R23+0x8100], desc[UR12][R214.64], P6 ;  /* 0x08100000d6177fae */ /* 0x000fe2000b181a0c */
[----:B------:R-:W-:Y:S01]  /*17e0*/  ULEA.HI UR6, UR6, UR14, URZ, 0x19 ;  /* 0x0000000e06067291 */ /* 0x000fe2000f8fc8ff */
[----:B------:R-:W-:Y:S01]  /*17f0*/  IADD3 R6, P0, PT, R8, R204, RZ ;  /* 0x000000cc08067210 */ /* 0x000fe20007f1e0ff */
[----:B------:R-:W-:Y:S01]  /*1800*/  IMAD.X R9, R11, 0x1, R205, P1 ;  /* 0x000000010b097824 */ /* 0x000fe200008e06cd */
[----:B------:R-:W-:Y:S01]  /*1810*/  LDGSTS.E.BYPASS.LTC128B.128 [R12+0x8100], desc[UR12][R10.64], P5 ;  /* 0x081000000a0c7fae */ /* 0x000fe2000a981a0c */
[----:B------:R-:W-:Y:S01]  /*1820*/  UPRMT UR8, UR6, 0x8880, URZ ;  /* 0x0000888006087896 */ /* 0x000fe200080000ff */
[----:B--2---:R-:W-:Y:S01]  /*1830*/  SHF.R.U32.HI R5, RZ, 0x1, R167 ;  /* 0x00000001ff057819 */ /* 0x004fe200000116a7 */
[----:B------:R-:W-:Y:S01]  /*1840*/  ULOP3.LUT UR6, UR6, 0xfffe, URZ, 0xc0, !UPT ;  /* 0x0000fffe06067892 */ /* 0x000fe2000f8ec0ff */
[----:B------:R1:W-:Y:S01]  /*1850*/  LDGSTS.E.BYPASS.LTC128B.128 [R23+0x9100], desc[UR12][R8.64], P4 ;  /* 0x0910000008177fae */ /* 0x0003e2000a181a0c */
[----:B------:R-:W-:Y:S01]  /*1860*/  USHF.R.S32.HI UR8, URZ, 0x1, UR8 ;  /* 0x00000001ff087899 */ /* 0x000fe20008011408 */
[--C-:B------:R-:W-:Y:S01]  /*1870*/  LOP3.LUT R165, R0, 0x7, R207.reuse, 0xf8, !PT ;  /* 0x0000000700a57812 */ /* 0x100fe200078ef8cf */
[----:B------:R-:W-:Y:S01]  /*1880*/  UIADD3 UR6, UPT, UPT, URZ, -UR6, URZ ;  /* 0x80000006ff067290 */ /* 0x000fe2000fffe0ff */
[----:B------:R-:W-:Y:S01]  /*1890*/  IMAD.SHL.U32 R4, R207, 0x4, RZ ;  /* 0x00000004cf047824 */ /* 0x000fe200078e00ff */
[----:B------:R-:W-:Y:S01]  /*18a0*/  UPRMT UR8, UR8, 0x9910, URZ ;  /* 0x0000991008087896 */ /* 0x000fe200080000ff */
[----:B------:R-:W-:Y:S01]  /*18b0*/  LOP3.LUT R0, R164, 0x3, R207, 0x78, !PT ;  /* 0x00000003a4007812 */ /* 0x000fe200078e78cf */
[----:B------:R-:W-:Y:S01]  /*18c0*/  UPRMT UR6, UR6, 0x7710, URZ ;  /* 0x0000771006067896 */ /* 0x000fe200080000ff */
[----:B------:R-:W-:Y:S01]  /*18d0*/  LOP3.LUT R5, R5, 0x1, R166, 0x78, !PT ;  /* 0x0000000105057812 */ /* 0x000fe200078e78a6 */
[----:B------:R-:W-:Y:S01]  /*18e0*/  ULEA UR7, UR8, UR10, 0x7 ;  /* 0x0000000a08077291 */ /* 0x000fe2000f8e38ff */
[----:B------:R-:W-:Y:S01]  /*18f0*/  IMAD.SHL.U32 R165, R165, 0x10, RZ ;  /* 0x00000010a5a57824 */ /* 0x000fe200078e00ff */
[----:B------:R-:W-:Y:S01]  /*1900*/  UIADD3 UR6, UPT, UPT, UR14, UR6, URZ ;  /* 0x000000060e067290 */ /* 0x000fe2000fffe0ff */
[----:B---3--:R-:W-:Y:S01]  /*1910*/  IMAD.X R7, R9, 0x1, R205, P0 ;  /* 0x0000000109077824 */ /* 0x008fe200000e06cd */
[----:B------:R-:W-:Y:S01]  /*1920*/  UIADD3 UR4, UPT, UPT, UR15, 0x8000, URZ ;  /* 0x000080000f047890 */ /* 0x000fe2000fffe0ff */
[C-C-:B------:R-:W-:Y:S01]  /*1930*/  LOP3.LUT R132, R0.reuse, 0x4, R207.reuse, 0xf8, !PT ;  /* 0x0000000400847812 */ /* 0x140fe200078ef8cf */
[----:B------:R-:W-:Y:S01]  /*1940*/  UPRMT UR5, UR6, 0x8880, URZ ;  /* 0x0000888006057896 */ /* 0x000fe200080000ff */
[----:B------:R-:W-:Y:S01]  /*1950*/  LOP3.LUT R156, R0, 0x4, R207, 0xf4, !PT ;  /* 0x00000004009c7812 */ /* 0x000fe200078ef4cf */
[----:B------:R2:W-:Y:S01]  /*1960*/  LDGSTS.E.BYPASS.LTC128B.128 [R12+0x9100], desc[UR12][R6.64], P3 ;  /* 0x09100000060c7fae */ /* 0x0005e20009981a0c */
[----:B------:R-:W-:Y:S01]  /*1970*/  USHF.L.U32 UR7, UR7, 0x3, URZ ;  /* 0x0000000307077899 */ /* 0x000fe200080006ff */
[----:B------:R-:W-:Y:S01]  /*1980*/  LOP3.LUT R4, R5, 0x4, R4, 0xf8, !PT ;  /* 0x0000000405047812 */ /* 0x000fe200078ef804 */
[----:B------:R-:W-:Y:S01]  /*1990*/  ULEA UR5, UR10, UR5, 0x6 ;  /* 0x000000050a057291 */ /* 0x000fe2000f8e30ff */
[----:B------:R-:W0:Y:S01]  /*19a0*/  LDGDEPBAR ;  /* 0x00000000000079af */ /* 0x000e220000000000 */
[----:B------:R-:W-:Y:S01]  /*19b0*/  ULEA UR4, UR7, UR4, 0x4 ;  /* 0x0000000407047291 */ /* 0x000fe2000f8e20ff */
[C---:B------:R-:W-:Y:S01]  /*19c0*/  LOP3.LUT R132, R165.reuse, R132, RZ, 0xfc, !PT ;  /* 0x00000084a5847212 */ /* 0x040fe200078efcff */
[----:B------:R-:W-:Y:S01]  /*19d0*/  USHF.L.U32 UR5, UR5, 0x7, URZ ;  /* 0x0000000705057899 */ /* 0x000fe200080006ff */
[C---:B------:R-:W-:Y:S01]  /*19e0*/  LOP3.LUT R156, R165.reuse, R156, RZ, 0xfc, !PT ;  /* 0x0000009ca59c7212 */ /* 0x040fe200078efcff */
[----:B------:R-:W-:Y:S01]  /*19f0*/  ULOP3.LUT UR9, UR6, 0xffff, URZ, 0xc0, !UPT ;  /* 0x0000ffff06097892 */ /* 0x000fe2000f8ec0ff */
[----:B------:R-:W-:-:S02]  /*1a00*/  LOP3.LUT R152, R165, R152, RZ, 0xfc, !PT ;  /* 0x00000098a5987212 */ /* 0x000fc400078efcff */
[----:B-1----:R-:W-:Y:S02]  /*1a10*/  CS2R R22, SRZ ;  /* 0x0000000000167805 */ /* 0x002fe4000001ff00 */
[----:B------:R-:W-:Y:S01]  /*1a20*/  LOP3.LUT R160, R165, R160, RZ, 0xfc, !PT ;  /* 0x000000a0a5a07212 */ /* 0x000fe200078efcff */
[----:B------:R-:W-:Y:S01]  /*1a30*/  UPRMT UR9, UR9, 0x8880, URZ ;  /* 0x0000888009097896 */ /* 0x000fe200080000ff */
[----:B------:R-:W-:Y:S02]  /*1a40*/  LOP3.LUT R4, R4, 0xe0, R165, 0xf8, !PT ;  /* 0x000000e004047812 */ /* 0x000fe400078ef8a5 */
[----:B------:R-:W-:Y:S02]  /*1a50*/  CS2R R16, SRZ ;  /* 0x0000000000107805 */ /* 0x000fe4000001ff00 */
[----:B------:R-:W-:Y:S02]  /*1a60*/  LEA R132, R132, UR15, 0x4 ;  /* 0x0000000f84847c11 */ /* 0x000fe4000f8e20ff */
[----:B------:R-:W-:-:S02]  /*1a70*/  CS2R R14, SRZ ;  /* 0x00000000000e7805 */ /* 0x000fc4000001ff00 */
[----:B------:R-:W-:Y:S02]  /*1a80*/  LEA R156, R156, UR15, 0x4 ;  /* 0x0000000f9c9c7c11 */ /* 0x000fe4000f8e20ff */
[----:B------:R-:W-:Y:S02]  /*1a90*/  CS2R R10, SRZ ;  /* 0x00000000000a7805 */ /* 0x000fe4000001ff00 */
[----:B------:R-:W-:Y:S02]  /*1aa0*/  LEA R152, R152, UR15, 0x4 ;  /* 0x0000000f98987c11 */ /* 0x000fe4000f8e20ff */
[----:B------:R-:W-:Y:S02]  /*1ab0*/  CS2R R8, SRZ ;  /* 0x0000000000087805 */ /* 0x000fe4000001ff00 */
[----:B------:R-:W-:Y:S02]  /*1ac0*/  LEA R160, R160, UR15, 0x4 ;  /* 0x0000000fa0a07c11 */ /* 0x000fe4000f8e20ff */
[----:B------:R-:W-:-:S02]  /*1ad0*/  LEA R4, R4, UR4, 0x4 ;  /* 0x0000000404047c11 */ /* 0x000fc4000f8e20ff */
[----:B------:R-:W-:Y:S02]  /*1ae0*/  LEA.HI.SX32 R218, R218, 0xfffffffd, 0x1b ;  /* 0xfffffffddada7811 */ /* 0x000fe400078fdaff */
[----:B--2---:R-:W-:Y:S01]  /*1af0*/  CS2R R12, SRZ ;  /* 0x00000000000c7805 */ /* 0x004fe2000001ff00 */
[----:B------:R-:W-:-:S04]  /*1b00*/  DEPBAR.LE SB0, 0x2 ;  /* 0x000080800000791a */ /* 0x000fc80000000000 */
[----:B------:R-:W-:Y:S01]  /*1b10*/  BAR.SYNC.DEFER_BLOCKING 0x0 ;  /* 0x0000000000007b1d */ /* 0x000fe20000010000 */
[----:B------:R-:W-:-:S05]  /*1b20*/  CS2R R6, SRZ ;  /* 0x0000000000067805 */ /* 0x000fca000001ff00 */
[----:B------:R-:W1:Y:S04]  /*1b30*/  LDSM.16.MT88.4 R132, [R132+UR5] ;  /* 0x000000058484783b */ /* 0x000e680008004200 */
[----:B------:R-:W2:Y:S04]  /*1b40*/  LDSM.16.MT88.4 R152, [R152+UR5] ;  /* 0x000000059898783b */ /* 0x000ea80008004200 */
[----:B------:R-:W3:Y:S04]  /*1b50*/  LDSM.16.MT88.4 R156, [R156+UR5] ;  /* 0x000000059c9c783b */ /* 0x000ee80008004200 */
[----:B------:R-:W4:Y:S04]  /*1b60*/  LDSM.16.MT88.4 R160, [R160+UR5] ;  /* 0x00000005a0a0783b */ /* 0x000f280008004200 */
[----:B------:R-:W1:Y:S04]  /*1b70*/  LDSM.16.M88.4 R136, [R4] ;  /* 0x000000000488783b */ /* 0x000e680000000200 */
[----:B------:R-:W1:Y:S04]  /*1b80*/  LDSM.16.M88.4 R140, [R4+0x1000] ;  /* 0x00100000048c783b */ /* 0x000e680000000200 */
[----:B------:R-:W1:Y:S04]  /*1b90*/  LDSM.16.M88.4 R144, [R4+0x2000] ;  /* 0x002000000490783b */ /* 0x000e680000000200 */
[----:B------:R2:W1:Y:S02]  /*1ba0*/  LDSM.16.M88.4 R148, [R4+0x3000] ;  /* 0x003000000494783b */ /* 0x0004640000000200 */
[----:B--2---:R-:W-:Y:S01]  /*1bb0*/  CS2R R4, SRZ ;  /* 0x0000000000047805 */ /* 0x004fe2000001ff00 */
[----:B---34-:R-:W-:Y:S06]  /*1bc0*/  @!P2 BRA `(.L_x_3351) ;  /* 0x0000000c0080a947 */ /* 0x018fec0003800000 */
[----:B------:R-:W2:Y:S01]  /*1bd0*/  S2R R197, SR_CgaCtaId ;  /* 0x0000000000c57919 */ /* 0x000ea20000008800 */
[----:B------:R-:W-:Y:S01]  /*1be0*/  LEA R169, P0, R204, R2, 0x1 ;  /* 0x00000002cca97211 */ /* 0x000fe200078008ff */
[C---:B------:R-:W-:Y:S01]  /*1bf0*/  IMAD.SHL.U32 R103, R207.reuse, 0x40, RZ ;  /* 0x00000040cf677824 */ /* 0x040fe200078e00ff */
[----:B------:R-:W3:Y:S01]  /*1c00*/  LDC.64 R202, c[0x0][0x3c0] ;  /* 0x0000f000ffca7b82 */ /* 0x000ee20000000a00 */
[----:B------:R-:W-:Y:S01]  /*1c10*/  LOP3.LUT R164, R164, 0x2, RZ, 0xfc, !PT ;  /* 0x00000002a4a47812 */ /* 0x000fe200078efcff */
[C---:B------:R-:W-:Y:S01]  /*1c20*/  IMAD.SHL.U32 R168, R207.reuse, 0x20, RZ ;  /* 0x00000020cfa87824 */ /* 0x040fe200078e00ff */
[----:B------:R-:W-:Y:S01]  /*1c30*/  LEA.HI.X R2, R204, R3, R205, 0x1, P0 ;  /* 0x00000003cc027211 */ /* 0x000fe200000f0ccd */
[----:B------:R-:W-:Y:S01]  /*1c40*/  IMAD.SHL.U32 R208, R207, 0x10, RZ ;  /* 0x00000010cfd07824 */ /* 0x000fe200078e00ff */
[----:B------:R-:W-:Y:S01]  /*1c50*/  LOP3.LUT R3, R103, 0xf800, RZ, 0xc0, !PT ;  /* 0x0000f80067037812 */ /* 0x000fe200078ec0ff */
[----:B------:R-:W-:Y:S01]  /*1c60*/  IMAD.MOV.U32 R209, RZ, RZ, R213 ;  /* 0x000000ffffd17224 */ /* 0x000fe200078e00d5 */
[----:B------:R-:W-:Y:S01]  /*1c70*/  SHF.R.U32.HI R103, RZ, 0x1, R167 ;  /* 0x00000001ff677819 */ /* 0x000fe200000116a7 */
[----:B------:R-:W4:Y:S01]  /*1c80*/  LDC.64 R200, c[0x0][0x3c8] ;  /* 0x0000f200ffc87b82 */ /* 0x000f220000000a00 */
[----:B------:R-:W-:Y:S01]  /*1c90*/  IADD3 R206, P0, PT, R169, R204, RZ ;  /* 0x000000cca9ce7210 */ /* 0x000fe20007f1e0ff */
[----:B------:R-:W-:Y:S01]  /*1ca0*/  IMAD.MOV.U32 R211, RZ, RZ, R215 ;  /* 0x000000ffffd37224 */ /* 0x000fe200078e00d7 */
[--C-:B------:R-:W-:Y:S01]  /*1cb0*/  LOP3.LUT R204, R103, 0x1, R166.reuse, 0x78, !PT ;  /* 0x0000000167cc7812 */ /* 0x100fe200078e78a6 */
[C---:B------:R-:W-:Y:S01]  /*1cc0*/  IMAD.SHL.U32 R103, R207.reuse, 0x4, RZ ;  /* 0x00000004cf677824 */ /* 0x040fe200078e00ff */
[C---:B------:R-:W-:Y:S01]  /*1cd0*/  LOP3.LUT R167, R207.reuse, R166, RZ, 0x3c, !PT ;  /* 0x000000a6cfa77212 */ /* 0x040fe200078e3cff */
[----:B------:R-:W-:Y:S01]  /*1ce0*/  IMAD.X R205, R2, 0x1, R205, P0 ;  /* 0x0000000102cd7824 */ /* 0x000fe200000e06cd */
[----:B------:R-:W-:Y:S01]  /*1cf0*/  LOP3.LUT R220, R207, 0x3, R166, 0x48, !PT ;  /* 0x00000003cfdc7812 */ /* 0x000fe200078e48a6 */
[----:B------:R-:W-:Y:S01]  /*1d00*/  UMOV UR20, 0x6000 ;  /* 0x0000600000147882 */ /* 0x000fe20000000000 */
[----:B------:R-:W-:Y:S01]  /*1d10*/  LOP3.LUT R204, R204, 0x4, R103, 0xf8, !PT ;  /* 0x00000004cccc7812 */ /* 0x000fe200078ef867 */
[----:B------:R-:W-:Y:S01]  /*1d20*/  IMAD.SHL.U32 R167, R167, 0x10, RZ ;  /* 0x00000010a7a77824 */ /* 0x000fe200078e00ff */
[--C-:B------:R-:W-:Y:S01]  /*1d30*/  LOP3.LUT R164, R164, 0x3, R207.reuse, 0x78, !PT ;  /* 0x00000003a4a47812 */ /* 0x100fe200078e78cf */
[----:B------:R-:W-:Y:S01]  /*1d40*/  IMAD.MOV.U32 R103, RZ, RZ, RZ ;  /* 0x000000ffff677224 */ /* 0x000fe200078e00ff */
[----:B------:R-:W-:Y:S01]  /*1d50*/  LOP3.LUT R3, R3, 0x300, R168, 0xf8, !PT ;  /* 0x0000030003037812 */ /* 0x000fe200078ef8a8 */
[----:B------:R-:W-:Y:S01]  /*1d60*/  UMOV UR19, 0x180 ;  /* 0x0000018000137882 */ /* 0x000fe20000000000 */
[C-C-:B------:R-:W-:Y:S01]  /*1d70*/  LOP3.LUT R166, R0.reuse, 0x4, R207.reuse, 0xf8, !PT ;  /* 0x0000000400a67812 */ /* 0x140fe200078ef8cf */
[----:B------:R-:W1:Y:S01]  /*1d80*/  LDCU.64 UR6, c[0x0][0x3e0] ;  /* 0x00007c00ff0677ac */ /* 0x000e620008000a00 */
[----:B------:R-:W-:-:S02]  /*1d90*/  LOP3.LUT R2, R0, 0x4, R207, 0xf4, !PT ;  /* 0x0000000400027812 */ /* 0x000fc400078ef4cf */
[----:B------:R-:W-:Y:S01]  /*1da0*/  LOP3.LUT R204, R204, 0xe0, R165, 0xf8, !PT ;  /* 0x000000e0cccc7812 */ /* 0x000fe200078ef8a5 */
[----:B------:R-:W-:Y:S01]  /*1db0*/  UMOV UR11, 0x3 ;  /* 0x00000003000b7882 */ /* 0x000fe20000000000 */
[----:B------:R-:W-:Y:S01]  /*1dc0*/  MOV R170, 0x400 ;  /* 0x0000040000aa7802 */ /* 0x000fe20000000f00 */
[----:B------:R-:W-:Y:S01]  /*1dd0*/  UMOV UR18, URZ ;  /* 0x000000ff00127c82 */ /* 0x000fe20008000000 */
[----:B------:R-:W-:Y:S01]  /*1de0*/  LOP3.LUT R208, R208, 0x40, RZ, 0xc, !PT ;  /* 0x00000040d0d07812 */ /* 0x000fe200078e0cff */
[----:B------:R-:W-:Y:S01]  /*1df0*/  IMAD.SHL.U32 R198, R204, 0x10, RZ ;  /* 0x00000010ccc67824 */ /* 0x000fe200078e00ff */
[--C-:B------:R-:W-:Y:S02]  /*1e00*/  LOP3.LUT R220, R220, 0x4, R207.reuse, 0xf8, !PT ;  /* 0x00000004dcdc7812 */ /* 0x100fe400078ef8cf */
[C-C-:B------:R-:W-:Y:S02]  /*1e10*/  LOP3.LUT R168, R164.reuse, 0x4, R207.reuse, 0xf8, !PT ;  /* 0x00000004a4a87812 */ /* 0x140fe400078ef8cf */
[----:B------:R-:W-:Y:S01]  /*1e20*/  LOP3.LUT R0, R164, 0x4, R207, 0xf4, !PT ;  /* 0x00000004a4007812 */ /* 0x000fe200078ef4cf */
[----:B------:R-:W-:Y:S01]  /*1e30*/  IMAD R220, R220, 0x10, R3 ;  /* 0x00000010dcdc7824 */ /* 0x000fe200078e0203 */
[----:B--2---:R-:W-:-:S02]  /*1e40*/  LEA R197, R197, R170, 0x18 ;  /* 0x000000aac5c57211 */ /* 0x004fc400078ec0ff */
[----:B------:R-:W-:Y:S02]  /*1e50*/  LOP3.LUT R208, R208, 0x30, R167, 0xf8, !PT ;  /* 0x00000030d0d07812 */ /* 0x000fe400078ef8a7 */
[----:B------:R-:W-:Y:S01]  /*1e60*/  LOP3.LUT R166, R165, R166, RZ, 0xfc, !PT ;  /* 0x000000a6a5a67212 */ /* 0x000fe200078efcff */
[----:B------:R-:W-:Y:S01]  /*1e70*/  VIADD R219, R197, 0x8000 ;  /* 0x00008000c5db7836 */ /* 0x000fe20000000000 */
[----:B------:R-:W-:Y:S01]  /*1e80*/  LOP3.LUT R2, R165, R2, RZ, 0xfc, !PT ;  /* 0x00000002a5027212 */ /* 0x000fe200078efcff */
[----:B------:R-:W-:Y:S01]  /*1e90*/  IMAD.IADD R220, R197, 0x1, R220 ;  /* 0x00000001c5dc7824 */ /* 0x000fe200078e02dc */
[C---:B------:R-:W-:Y:S01]  /*1ea0*/  LOP3.LUT R164, R165.reuse, R168, RZ, 0xfc, !PT ;  /* 0x000000a8a5a47212 */ /* 0x040fe200078efcff */
[--C-:B------:R-:W-:Y:S01]  /*1eb0*/  IMAD R196, R166, 0x10, R197.reuse ;  /* 0x00000010a6c47824 */ /* 0x100fe200078e02c5 */
[----:B------:R-:W-:Y:S01]  /*1ec0*/  LOP3.LUT R0, R165, R0, RZ, 0xfc, !PT ;  /* 0x00000000a5007212 */ /* 0x000fe200078efcff */
[----:B------:R-:W-:Y:S01]  /*1ed0*/  IMAD R2, R2, 0x10, R197 ;  /* 0x0000001002027824 */ /* 0x000fe200078e02c5 */
[----:B------:R-:W-:-:S02]  /*1ee0*/  SHF.R.U32.HI R210, RZ, 0x2, R207 ;  /* 0x00000002ffd27819 */ /* 0x000fc400000116cf */
[----:B------:R-:W-:Y:S01]  /*1ef0*/  ISETP.NE.AND P0, PT, R218, RZ, PT ;  /* 0x000000ffda00720c */ /* 0x000fe20003f05270 */
[--C-:B------:R-:W-:Y:S01]  /*1f00*/  IMAD R0, R0, 0x10, R197.reuse ;  /* 0x0000001000007824 */ /* 0x100fe200078e02c5 */
[----:B------:R-:W-:Y:S01]  /*1f10*/  LOP3.LUT R208, R3, R208, RZ, 0xfc, !PT ;  /* 0x000000d003d07212 */ /* 0x000fe200078efcff */
[----:B------:R-:W-:Y:S01]  /*1f20*/  IMAD R3, R164, 0x10, R197 ;  /* 0x00000010a4037824 */ /* 0x000fe200078e02c5 */
[----:B------:R-:W-:Y:S02]  /*1f30*/  LOP3.LUT R210, R210, 0x7, RZ, 0xc0, !PT ;  /* 0x00000007d2d27812 */ /* 0x000fe400078ec0ff */
[----:B------:R-:W-:Y:S02]  /*1f40*/  SEL R217, R217, RZ, P0 ;  /* 0x000000ffd9d97207 */ /* 0x000fe40000000000 */
[----:B------:R-:W-:Y:S02]  /*1f50*/  SEL R216, R216, RZ, P0 ;  /* 0x000000ffd8d87207 */ /* 0x000fe40000000000 */
[----:B-1-34-:R-:W-:-:S07]  /*1f60*/  LOP3.LUT R198, R198, 0x20, RZ, 0x3c, !PT ;  /* 0x00000020c6c67812 */ /* 0x01afce00078e3cff */
.L_x_3352:
[C---:B----4-:R-:W-:Y:S01]  /*1f70*/  HMMA.16816.F32 R4, R132.reuse, R136, R4 ;  /* 0x000000888404723c */ /* 0x050fe20000001804 */
        /* <DEDUP_REMOVED lines=9> */
[----:B------:R-:W-:Y:S01]  /*2010*/  LOP3.LUT R213, R210, 0x3e0, R207, 0xf8, !PT ;  /* 0x000003e0d2d57812 */ /* 0x000fe200078ef8cf */
[----:B------:R-:W-:Y:S01]  /*2020*/  IMAD.X R211, R211, 0x1, R205, P2 ;  /* 0x00000001d3d37824 */ /* 0x000fe200010e06cd */
[----:B------:R-:W-:Y:S01]  /*2030*/  LOP3.LUT P2, RZ, R216, 0x1, RZ, 0xc0, !PT ;  /* 0x00000001d8ff7812 */ /* 0x000fe2000784c0ff */
[----:B------:R-:W-:Y:S01]  /*2040*/  UIADD3 UR11, UPT, UPT, UR11, 0x1, URZ ;  /* 0x000000010b0b7890 */ /* 0x000fe2000fffe0ff */
[----:B---3--:R-:W-:Y:S01]  /*2050*/  SHF.R.U32.HI R222, RZ, 0x1, R213 ;  /* 0x00000001ffde7819 */ /* 0x008fe200000116d5 */
[C---:B------:R-:W-:Y:S01]  /*2060*/  HMMA.16816.F32 R12, R132.reuse, R140, R12 ;  /* 0x0000008c840c723c */ /* 0x040fe2000000180c */
[----:B------:R-:W1:Y:S01]  /*2070*/  LDSM.16.M88.4 R172, [R198+UR4+0x1000] ;  /* 0x00100004c6ac783b */ /* 0x000e620008000200 */
[----:B------:R-:W-:Y:S01]  /*2080*/  UISETP.NE.AND UP0, UPT, UR11, 0x4, UPT ;  /* 0x000000040b00788c */ /* 0x000fe2000bf05270 */
[----:B------:R-:W-:Y:S01]  /*2090*/  SHF.R.U32.HI R215, RZ, 0x1, R217 ;  /* 0x00000001ffd77819 */ /* 0x000fe200000116d9 */
[----:B------:R-:W-:Y:S01]  /*20a0*/  UIADD3 UR15, UPT, UPT, UR20, -0x6000, URZ ;  /* 0xffffa000140f7890 */ /* 0x000fe2000fffe0ff */
[----:B------:R-:W-:Y:S01]  /*20b0*/  IADD3.X R209, PT, PT, R209, R203, R201, P1, P0 ;  /* 0x000000cbd1d17210 */ /* 0x000fe20000fe04c9 */
[----:B------:R-:W-:Y:S01]  /*20c0*/  @!UP1 UIADD3 UR17, UPT, UPT, UR5, -0x6000, URZ ;  /* 0xffffa00005119890 */ /* 0x000fe2000fffe0ff */
[----:B------:R-:W-:Y:S01]  /*20d0*/  LOP3.LUT P6, RZ, R215, 0x1, RZ, 0xc0, !PT ;  /* 0x00000001d7ff7812 */ /* 0x000fe200078cc0ff */
[C---:B------:R-:W-:Y:S01]  /*20e0*/  HMMA.16816.F32 R16, R132.reuse, R142, R16 ;  /* 0x0000008e8410723c */ /* 0x040fe20000001810 */
[----:B------:R-:W1:Y:S01]  /*20f0*/  LDSM.16.M88.4 R176, [R198+UR4+0x2000] ;  /* 0x00200004c6b0783b */ /* 0x000e620008000200 */
[----:B------:R-:W-:Y:S01]  /*2100*/  @!UP1 UIADD3 UR16, UPT, UPT, UR4, -0x180, URZ ;  /* 0xfffffe8004109890 */ /* 0x000fe2000fffe0ff */
[----:B------:R-:W-:Y:S01]  /*2110*/  LOP3.LUT P0, RZ, R217, 0x1, RZ, 0xc0, !PT ;  /* 0x00000001d9ff7812 */ /* 0x000fe2000780c0ff */
[----:B------:R-:W-:Y:S01]  /*2120*/  UIADD3 UR14, UPT, UPT, UR19, -0x180, URZ ;  /* 0xfffffe80130e7890 */ /* 0x000fe2000fffe0ff */
[--C-:B------:R-:W-:Y:S01]  /*2130*/  SHF.R.U32.HI R223, RZ, 0x3, R216.reuse ;  /* 0x00000003ffdf7819 */ /* 0x100fe200000116d8 */
[----:B------:R-:W-:Y:S01]  /*2140*/  @UP0 UIADD3 UR15, UPT, UPT, UR20, 0x2000, URZ ;  /* 0x00002000140f0890 */ /* 0x000fe2000fffe0ff */
[--C-:B------:R-:W-:Y:S01]  /*2150*/  SHF.R.U32.HI R221, RZ, 0x1, R216.reuse ;  /* 0x00000001ffdd7819 */ /* 0x100fe200000116d8 */
[C---:B------:R-:W-:Y:S01]  /*2160*/  HMMA.16816.F32 R20, R132.reuse, R144, R20 ;  /* 0x000000908414723c */ /* 0x040fe20000001814 */
[----:B------:R-:W1:Y:S01]  /*2170*/  LDSM.16.M88.4 R180, [R198+UR4+0x3000] ;  /* 0x00300004c6b4783b */ /* 0x000e620008000200 */
[----:B------:R-:W-:Y:S01]  /*2180*/  @!UP1 UMOV UR18, URZ ;  /* 0x000000ff00129c82 */ /* 0x000fe20008000000 */
[----:B------:R-:W-:Y:S01]  /*2190*/  LOP3.LUT P4, RZ, R223, 0x1, RZ, 0xc0, !PT ;  /* 0x00000001dfff7812 */ /* 0x000fe2000788c0ff */
[----:B------:R-:W-:Y:S01]  /*21a0*/  VIADD R223, R220, UR20 ;  /* 0x00000014dcdf7c36 */ /* 0x000fe20008000000 */
[----:B------:R-:W-:Y:S01]  /*21b0*/  LOP3.LUT P1, RZ, R221, 0x1, RZ, 0xc0, !PT ;  /* 0x00000001ddff7812 */ /* 0x000fe2000782c0ff */
[----:B------:R-:W-:Y:S01]  /*21c0*/  @UP0 UIADD3 UR14, UPT, UPT, UR19, 0x80, URZ ;  /* 0x00000080130e0890 */ /* 0x000fe2000fffe0ff */
[----:B------:R-:W-:Y:S01]  /*21d0*/  SHF.R.U32.HI R224, RZ, 0x2, R216 ;  /* 0x00000002ffe07819 */ /* 0x000fe200000116d8 */
[C---:B------:R-:W-:Y:S01]  /*21e0*/  HMMA.16816.F32 R24, R132.reuse, R146, R24 ;  /* 0x000000928418723c */ /* 0x040fe20000001818 */
[----:B------:R-:W1:Y:S01]  /*21f0*/  LDSM.16.MT88.4 R184, [R3+UR5+0x1000] ;  /* 0x0010000503b8783b */ /* 0x000e620008004200 */
[----:B------:R-:W-:Y:S01]  /*2200*/  USEL UR11, UR11, URZ, UP0 ;  /* 0x000000ff0b0b7287 */ /* 0x000fe20008000000 */
[----:B------:R-:W-:Y:S01]  /*2210*/  LOP3.LUT P5, RZ, R224, 0x1, RZ, 0xc0, !PT ;  /* 0x00000001e0ff7812 */ /* 0x000fe200078ac0ff */
[----:B------:R-:W-:Y:S01]  /*2220*/  UMOV UR4, UR16 ;  /* 0x0000001000047c82 */ /* 0x000fe20008000000 */
[----:B------:R-:W-:Y:S02]  /*2230*/  SHF.R.U32.HI R221, RZ, 0x2, R217 ;  /* 0x00000002ffdd7819 */ /* 0x000fe400000116d9 */
[--C-:B------:R-:W-:Y:S01]  /*2240*/  LOP3.LUT R226, R222, 0x3, R207.reuse, 0x48, !PT ;  /* 0x00000003dee27812 */ /* 0x100fe200078e48cf */
[C---:B------:R-:W-:Y:S01]  /*2250*/  HMMA.16816.F32 R28, R132.reuse, R148, R28 ;  /* 0x00000094841c723c */ /* 0x040fe2000000181c */
[----:B------:R-:W2:Y:S02]  /*2260*/  LDSM.16.MT88.4 R188, [R2+UR5+0x1000] ;  /* 0x0010000502bc783b */ /* 0x000ea40008004200 */
[----:B------:R-:W-:Y:S02]  /*2270*/  LOP3.LUT P3, RZ, R221, 0x1, RZ, 0xc0, !PT ;  /* 0x00000001ddff7812 */ /* 0x000fe4000786c0ff */
[----:B------:R-:W-:Y:S03]  /*2280*/  LOP3.LUT R215, R226, 0x4, R207, 0xf8, !PT ;  /* 0x00000004e2d77812 */ /* 0x000fe600078ef8cf */
[-C--:B------:R-:W-:Y:S01]  /*2290*/  HMMA.16816.F32 R32, R132, R150.reuse, R32 ;  /* 0x000000968420723c */ /* 0x080fe20000001820 */
[----:B------:R-:W2:Y:S02]  /*22a0*/  LDSM.16.MT88.4 R192, [R0+UR5+0x1000] ;  /* 0x0010000500c0783b */ /* 0x000ea40008004200 */
[----:B------:R-:W-:Y:S01]  /*22b0*/  IMAD R222, R222, 0x20, R215 ;  /* 0x00000020dede7824 */ /* 0x000fe200078e02d7 */
[----:B------:R-:W-:Y:S01]  /*22c0*/  LOP3.LUT R215, R213, 0x8, RZ, 0xfc, !PT ;  /* 0x00000008d5d77812 */ /* 0x000fe200078efcff */
[----:B------:R-:W-:Y:S01]  /*22d0*/  @P2 IMAD.MOV.U32 R213, RZ, RZ, R209 ;  /* 0x000000ffffd52224 */ /* 0x000fe200078e00d1 */
[----:B------:R-:W-:Y:S01]  /*22e0*/  UMOV UR5, UR17 ;  /* 0x0000001100057c82 */ /* 0x000fe20008000000 */
[----:B------:R-:W-:Y:S01]  /*22f0*/  IMAD.U32 R222, R222, 0x10, R219 ;  /* 0x00000010dede7824 */ /* 0x000fe200078e00db */
[C---:B------:R-:W-:Y:S02]  /*2300*/  HMMA.16816.F32 R36, R152.reuse, R150, R36 ;  /* 0x000000969824723c */ /* 0x040fe40000001824 */
[----:B------:R-:W-:Y:S01]  /*2310*/  @!PT LDS RZ, [RZ] ;  /* 0x00000000fffff984 */ /* 0x000fe20000000800 */
[----:B------:R-:W-:Y:S01]  /*2320*/  @!PT LDS RZ, [RZ] ;  /* 0x00000000fffff984 */ /* 0x000fe20000000800 */
[----:B------:R-:W-:Y:S01]  /*2330*/  @!PT LDS RZ, [RZ] ;  /* 0x00000000fffff984 */ /* 0x000fe20000000800 */
[----:B------:R3:W-:Y:S02]  /*2340*/  @P2 LDGSTS.E.BYPASS.LTC128B.128 [R223], desc[UR12][R212.64] ;  /* 0x00000000d4df2fae */ /* 0x0007e4000b981a0c */
[----:B------:R-:W-:Y:S01]  /*2350*/  VIADD R221, R222, UR19 ;  /* 0x00000013dedd7c36 */ /* 0x000fe20008000000 */
[----:B------:R-:W-:Y:S01]  /*2360*/  IADD3 R222, PT, PT, R197, UR20, R208 ;  /* 0x00000014c5de7c10 */ /* 0x000fe2000fffe0d0 */
[----:B------:R-:W-:Y:S01]  /*2370*/  UMOV UR20, UR15 ;  /* 0x0000000f00147c82 */ /* 0x000fe20008000000 */
[----:B------:R-:W-:Y:S01]  /*2380*/  SHF.R.U32.HI R224, RZ, 0x1, R215 ;  /* 0x00000001ffe07819 */ /* 0x000fe200000116d7 */
[C---:B------:R-:W-:Y:S03]  /*2390*/  HMMA.16816.F32 R40, R152.reuse, R148, R40 ;  /* 0x000000949828723c */ /* 0x040fe60000001828 */
[----:B------:R-:W-:Y:S02]  /*23a0*/  LOP3.LUT R226, R224, 0x3, R207, 0x48, !PT ;  /* 0x00000003e0e27812 */ /* 0x000fe400078e48cf */
[----:B------:R-:W-:Y:S02]  /*23b0*/  SHF.R.U32.HI R215, RZ, 0x3, R217 ;  /* 0x00000003ffd77819 */ /* 0x000fe400000116d9 */
[----:B------:R-:W-:Y:S01]  /*23c0*/  LOP3.LUT R225, R226, 0x4, R207, 0xf8, !PT ;  /* 0x00000004e2e17812 */ /* 0x000fe200078ef8cf */
[C---:B------:R-:W-:Y:S03]  /*23d0*/  HMMA.16816.F32 R44, R152.reuse, R146, R44 ;  /* 0x00000092982c723c */ /* 0x040fe6000000182c */
[----:B------:R-:W-:Y:S01]  /*23e0*/  LOP3.LUT P2, RZ, R215, 0x1, RZ, 0xc0, !PT ;  /* 0x00000001d7ff7812 */ /* 0x000fe2000784c0ff */
[----:B------:R-:W-:Y:S02]  /*23f0*/  @P0 IMAD.MOV.U32 R215, RZ, RZ, R211 ;  /* 0x000000ffffd70224 */ /* 0x000fe400078e00d3 */
[----:B------:R-:W-:Y:S02]  /*2400*/  IMAD R224, R224, 0x20, R225 ;  /* 0x00000020e0e07824 */ /* 0x000fe400078e02e1 */
[C---:B------:R-:W-:Y:S03]  /*2410*/  HMMA.16816.F32 R48, R152.reuse, R144, R48 ;  /* 0x000000909830723c */ /* 0x040fe60000001830 */
[----:B------:R-:W-:Y:S02]  /*2420*/  IMAD.U32 R224, R224, 0x10, R219 ;  /* 0x00000010e0e07824 */ /* 0x000fe400078e00db */
[----:B---3--:R-:W-:Y:S03]  /*2430*/  @P1 IMAD.MOV.U32 R213, RZ, RZ, R209 ;  /* 0x000000ffffd51224 */ /* 0x008fe600078e00d1 */
[C---:B------:R-:W-:Y:S02]  /*2440*/  HMMA.16816.F32 R52, R152.reuse, R142, R52 ;  /* 0x0000008e9834723c */ /* 0x040fe40000001834 */
[----:B------:R3:W-:Y:S01]  /*2450*/  @P1 LDGSTS.E.BYPASS.LTC128B.128 [R223+0x80], desc[UR12][R212.64+0x80] ;  /* 0x00080080d4df1fae */ /* 0x0007e2000b981a0c */
[----:B------:R-:W-:Y:S05]  /*2460*/  IADD3 R228, P1, PT, R212, R202, RZ ;  /* 0x000000cad4e47210 */ /* 0x000fea0007f3e0ff */
[C---:B------:R-:W-:Y:S02]  /*2470*/  HMMA.16816.F32 R56, R152.reuse, R140, R56 ;  /* 0x0000008c9838723c */ /* 0x040fe40000001838 */
[----:B------:R4:W-:Y:S01]  /*2480*/  @P0 LDGSTS.E.BYPASS.LTC128B.128 [R221], desc[UR12][R214.64] ;  /* 0x00000000d6dd0fae */ /* 0x0009e2000b981a0c */
[----:B------:R-:W-:Y:S01]  /*2490*/  IADD3 R226, P0, PT, R214, UR6, RZ ;  /* 0x00000006d6e27c10 */ /* 0x000fe2000ff1e0ff */
[----:B------:R-:W-:Y:S03]  /*24a0*/  IMAD.X R229, R209, 0x1, R203, P1 ;  /* 0x00000001d1e57824 */ /* 0x000fe600008e06cb */
[----:B------:R-:W-:Y:S01]  /*24b0*/  IADD3.X R227, PT, PT, R211, UR7, RZ, P0, !PT ;  /* 0x00000007d3e37c10 */ /* 0x000fe200087fe4ff */
[C---:B------:R-:W-:Y:S03]  /*24c0*/  HMMA.16816.F32 R60, R152.reuse, R138, R60 ;  /* 0x0000008a983c723c */ /* 0x040fe6000000183c */
[----:B------:R-:W-:Y:S04]  /*24d0*/  IADD3 R230, P0, PT, R226, UR6, RZ ;  /* 0x00000006e2e67c10 */ /* 0x000fe8000ff1e0ff */
[----:B------:R-:W-:Y:S01]  /*24e0*/  IADD3.X R231, PT, PT, R227, UR7, RZ, P0, !PT ;  /* 0x00000007e3e77c10 */ /* 0x000fe200087fe4ff */
[-C--:B------:R-:W-:Y:S03]  /*24f0*/  HMMA.16816.F32 R64, R152, R136.reuse, R64 ;  /* 0x000000889840723c */ /* 0x080fe60000001840 */
[----:B---3--:R-:W-:Y:S01]  /*2500*/  VIADD R223, R224, UR19 ;  /* 0x00000013e0df7c36 */ /* 0x008fe20008000000 */
[----:B------:R-:W-:Y:S01]  /*2510*/  IADD3 R224, P0, PT, R230, UR6, RZ ;  /* 0x00000006e6e07c10 */ /* 0x000fe2000ff1e0ff */
[----:B------:R-:W-:Y:S03]  /*2520*/  VIADD R213, R218, 0xffffffff ;  /* 0xffffffffdad57836 */ /* 0x000fe60000000000 */
[C---:B------:R-:W-:Y:S01]  /*2530*/  HMMA.16816.F32 R68, R156.reuse, R136, R68 ;  /* 0x000000889c44723c */ /* 0x040fe20000001844 */
[----:B------:R-:W-:Y:S01]  /*2540*/  UMOV UR19, UR14 ;  /* 0x0000000e00137c82 */ /* 0x000fe20008000000 */
[----:B------:R3:W-:Y:S02]  /*2550*/  @P6 LDGSTS.E.BYPASS.LTC128B.128 [R223], desc[UR12][R226.64] ;  /* 0x00000000e2df6fae */ /* 0x0007e4000b981a0c */
[----:B------:R-:W-:Y:S02]  /*2560*/  IADD3.X R225, PT, PT, R231, UR7, RZ, P0, !PT ;  /* 0x00000007e7e17c10 */ /* 0x000fe400087fe4ff */
[----:B----4-:R-:W-:Y:S02]  /*2570*/  LEA R215, R204, UR16, 0x4 ;  /* 0x00000010ccd77c11 */ /* 0x010fe4000f8e20ff */
[C---:B------:R-:W-:Y:S02]  /*2580*/  HMMA.16816.F32 R72, R156.reuse, R138, R72 ;  /* 0x0000008a9c48723c */ /* 0x040fe40000001848 */
[----:B------:R3:W-:Y:S01]  /*2590*/  @P5 LDGSTS.E.BYPASS.LTC128B.128 [R222+0x400], desc[UR12][R228.64] ;  /* 0x00400000e4de5fae */ /* 0x0007e2000b981a0c */
[----:B------:R-:W-:Y:S04]  /*25a0*/  ISETP.NE.AND P0, PT, R213, RZ, PT ;  /* 0x000000ffd500720c */ /* 0x000fe80003f05270 */
[----:B------:R-:W-:Y:S01]  /*25b0*/  SEL R216, R216, RZ, P0 ;  /* 0x000000ffd8d87207 */ /* 0x000fe20000000000 */
[C---:B------:R-:W-:Y:S02]  /*25c0*/  HMMA.16816.F32 R76, R156.reuse, R140, R76 ;  /* 0x0000008c9c4c723c */ /* 0x040fe4000000184c */
[----:B------:R3:W-:Y:S01]  /*25d0*/  @P4 LDGSTS.E.BYPASS.LTC128B.128 [R222+0x480], desc[UR12][R228.64+0x80] ;  /* 0x00480080e4de4fae */ /* 0x0007e2000b981a0c */
[----:B------:R-:W-:Y:S02]  /*25e0*/  SEL R217, R217, RZ, P0 ;  /* 0x000000ffd9d97207 */ /* 0x000fe40000000000 */
[----:B------:R-:W-:Y:S01]  /*25f0*/  ISETP.GT.AND P0, PT, R218, -0x2, PT ;  /* 0xfffffffeda00780c */ /* 0x000fe20003f04270 */
[----:B------:R-:W-:Y:S02]  /*2600*/  IMAD.MOV.U32 R218, RZ, RZ, R213 ;  /* 0x000000ffffda7224 */ /* 0x000fe400078e00d5 */
[C---:B------:R-:W-:Y:S02]  /*2610*/  HMMA.16816.F32 R80, R156.reuse, R142, R80 ;  /* 0x0000008e9c50723c */ /* 0x040fe40000001850 */
[----:B------:R3:W-:Y:S06]  /*2620*/  @P3 LDGSTS.E.BYPASS.LTC128B.128 [R221+0x1000], desc[UR12][R230.64] ;  /* 0x01000000e6dd3fae */ /* 0x0007ec000b981a0c */
[C---:B------:R-:W-:Y:S02]  /*2630*/  HMMA.16816.F32 R84, R156.reuse, R144, R84 ;  /* 0x000000909c54723c */ /* 0x040fe40000001854 */
[----:B------:R3:W-:Y:S06]  /*2640*/  @P2 LDGSTS.E.BYPASS.LTC128B.128 [R223+0x1000], desc[UR12][R224.64] ;  /* 0x01000000e0df2fae */ /* 0x0007ec000b981a0c */
[C---:B------:R-:W-:Y:S02]  /*2650*/  HMMA.16816.F32 R88, R156.reuse, R146, R88 ;  /* 0x000000929c58723c */ /* 0x040fe40000001858 */
[----:B------:R-:W0:Y:S06]  /*2660*/  LDGDEPBAR ;  /* 0x00000000000079af */ /* 0x000e2c0000000000 */
[C---:B------:R-:W-:Y:S08]  /*2670*/  HMMA.16816.F32 R92, R156.reuse, R148, R92 ;  /* 0x000000949c5c723c */ /* 0x040ff0000000185c */
[-C--:B------:R-:W-:Y:S08]  /*2680*/  HMMA.16816.F32 R96, R156, R150.reuse, R96 ;  /* 0x000000969c60723c */ /* 0x080ff00000001860 */
        /* <DEDUP_REMOVED lines=26> */
[----:B------:R3:W4:Y:S07]  /*2830*/  LDSM.16.MT88.4 R132, [R196+UR17] ;  /* 0x00000011c484783b */ /* 0x00072e0008004200 */
[C---:B--2---:R-:W-:Y:S01]  /*2840*/  HMMA.16816.F32 R68, R188.reuse, R168, R68 ;  /* 0x000000a8bc44723c */ /* 0x044fe20000001844 */
[----:B------:R3:W4:Y:S07]  /*2850*/  LDSM.16.MT88.4 R152, [R3+UR17] ;  /* 0x000000110398783b */ /* 0x00072e0008004200 */
[C---:B------:R-:W-:Y:S01]  /*2860*/  HMMA.16816.F32 R72, R188.reuse, R170, R72 ;  /* 0x000000aabc48723c */ /* 0x040fe20000001848 */
[----:B------:R3:W4:Y:S07]  /*2870*/  LDSM.16.MT88.4 R156, [R2+UR17] ;  /* 0x00000011029c783b */ /* 0x00072e0008004200 */
[C---:B------:R-:W-:Y:S01]  /*2880*/  HMMA.16816.F32 R76, R188.reuse, R172, R76 ;  /* 0x000000acbc4c723c */ /* 0x040fe2000000184c */
[----:B------:R3:W4:Y:S07]  /*2890*/  LDSM.16.MT88.4 R160, [R0+UR17] ;  /* 0x0000001100a0783b */ /* 0x00072e0008004200 */
        /* <DEDUP_REMOVED lines=19> */
.L_x_3351:
        /* <DEDUP_REMOVED lines=15> */
.L_x_3353:
[----:B------:R-:W2:Y:S02]  /*2ac0*/  LDCU.64 UR4, c[0x0][0x480] ;  /* 0x00009000ff0477ac */ /* 0x000ea40008000a00 */
[----:B--2---:R-:W-:-:S04]  /*2ad0*/  UISETP.NE.U32.AND UP0, UPT, UR4, URZ, UPT ;  /* 0x000000ff0400728c */ /* 0x004fc8000bf05070 */
[----:B------:R-:W-:-:S09]  /*2ae0*/  UISETP.NE.AND.EX UP0, UPT, UR5, URZ, UPT, UP0 ;  /* 0x000000ff0500728c */ /* 0x000fd2000bf05300 */
[----:B------:R-:W-:Y:S05]  /*2af0*/  BRA.U !UP0, `(.L_x_3355) ;  /* 0x00000001080c7547 */ /* 0x000fea000b800000 */
[----:B----4-:R-:W2:Y:S02]  /*2b00*/  LDC.64 R156, c[0x0][0x480] ;  /* 0x00012000ff9c7b82 */ /* 0x010ea40000000a00 */
[----:B--2---:R4:W5:Y:S01]  /*2b10*/  LDG.E R156, desc[UR12][R156.64] ;  /* 0x0000000c9c9c7981 */ /* 0x004962000c1e1900 */
[----:B------:R-:W-:Y:S05]  /*2b20*/  BRA `(.L_x_3354) ;  /* 0x0000000000047947 */ /* 0x000fea0003800000 */
.L_x_3355:
[----:B----4-:R-:W2:Y:S02]  /*2b30*/  LDC R156, c[0x0][0x478] ;  /* 0x00011e00ff9c7b82 */ /* 0x010ea40000000800 */
.L_x_3354:
[----:B------:R-:W1:Y:S02]  /*2b40*/  LDCU.64 UR4, c[0x0][0x498] ;  /* 0x00009300ff0477ac */ /* 0x000e640008000a00 */
[----:B-1----:R-:W-:-:S04]  /*2b50*/  UISETP.NE.U32.AND UP0, UPT, UR4, URZ, UPT ;  /* 0x000000ff0400728c */ /* 0x002fc8000bf05070 */
[----:B------:R-:W-:-:S09]  /*2b60*/  UISETP.NE.AND.EX UP0, UPT, UR5, URZ, UPT, UP0 ;  /* 0x000000ff0500728c */ /* 0x000fd2000bf05300 */
[----:B------:R-:W-:Y:S05]  /*2b70*/  BRA.U !UP0, `(.L_x_3356) ;  /* 0x00000001081c7547 */ /* 0x000fea000b800000 */
[----:B------:R-:W1:Y:S02]  /*2b80*/  LDC.64 R162, c[0x0][0x498] ;  /* 0x00012600ffa27b82 */ /* 0x000e640000000a00 */
[----:B-1----:R-:W3:Y:S02]  /*2b90*/  LDG.E.64 R162, desc[UR12][R162.64] ;  /* 0x0000000ca2a27981 */ /* 0x002ee4000c1e1b00 */
[----:B---3--:R-:W-:-:S04]  /*2ba0*/  ISETP.NE.U32.AND P0, PT, R162, RZ, PT ;  /* 0x000000ffa200720c */ /* 0x008fc80003f05070 */
[----:B------:R-:W-:-:S13]  /*2bb0*/  ISETP.NE.AND.EX P0, PT, R163, RZ, PT, P0 ;  /* 0x000000ffa300720c */ /* 0x000fda0003f05300 */
[----:B------:R-:W-:Y:S05]  /*2bc0*/  @!P0 BRA `(.L_x_3356) ;  /* 0x0000000000088947 */ /* 0x000fea0003800000 */
[----:B------:R1:W5:Y:S01]  /*2bd0*/  LD.E R162, desc[UR12][R162.64] ;  /* 0x0000000ca2a27980 */ /* 0x000362000c101900 */
[----:B------:R-:W-:Y:S05]  /*2be0*/  BRA `(.L_x_3357) ;  /* 0x0000000000207947 */ /* 0x000fea0003800000 */
.L_x_3356:
[----:B------:R-:W1:Y:S02]  /*2bf0*/  LDCU.64 UR4, c[0x0][0x488] ;  /* 0x00009100ff0477ac */ /* 0x000e640008000a00 */
[----:B-1----:R-:W-:-:S04]  /*2c00*/  UISETP.NE.U32.AND UP0, UPT, UR4, URZ, UPT ;  /* 0x000000ff0400728c */ /* 0x002fc8000bf05070 */
[----:B------:R-:W-:-:S09]  /*2c10*/  UISETP.NE.AND.EX UP0, UPT, UR5, URZ, UPT, UP0 ;  /* 0x000000ff0500728c */ /* 0x000fd2000bf05300 */
[----:B------:R-:W-:Y:S05]  /*2c20*/  BRA.U !UP0, `(.L_x_3358) ;  /* 0x00000001080c7547 */ /* 0x000fea000b800000 */
[----:B------:R-:W1:Y:S02]  /*2c30*/  LDC.64 R162, c[0x0][0x488] ;  /* 0x00012200ffa27b82 */ /* 0x000e640000000a00 */
[----:B-1----:R1:W5:Y:S01]  /*2c40*/  LDG.E R162, desc[UR12][R162.64] ;  /* 0x0000000ca2a27981 */ /* 0x002362000c1e1900 */
[----:B------:R-:W-:Y:S05]  /*2c50*/  BRA `(.L_x_3357) ;  /* 0x0000000000047947 */ /* 0x000fea0003800000 */
.L_x_3358:
[----:B------:R-:W1:Y:S02]  /*2c60*/  LDC R162, c[0x0][0x47c] ;  /* 0x00011f00ffa27b82 */ /* 0x000e640000000800 */
.L_x_3357:
[----:B---3--:R-:W3:Y:S01]  /*2c70*/  S2R R3, SR_CTAID.Y ;  /* 0x0000000000037919 */ /* 0x008ee20000002600 */
[----:B------:R-:W2:Y:S01]  /*2c80*/  LDC.64 R138, c[0x0][0x398] ;  /* 0x0000e600ff8a7b82 */ /* 0x000ea20000000a00 */
[----:B------:R-:W4:Y:S01]  /*2c90*/  LDCU UR4, c[0x0][0x38c] ;  /* 0x00007180ff0477ac */ /* 0x000f220008000800 */
[----:B------:R-:W-:Y:S01]  /*2ca0*/  IMAD.MOV.U32 R133, RZ, RZ, -0x1 ;  /* 0xffffffffff857424 */ /* 0x000fe200078e00ff */
[----:B------:R-:W4:Y:S05]  /*2cb0*/  S2R R141, SR_CTAID.X ;  /* 0x00000000008d7919 */ /* 0x000f2a0000002500 */
[----:B------:R-:W1:Y:S01]  /*2cc0*/  LDC.64 R160, c[0x0][0x3b0] ;  /* 0x0000ec00ffa07b82 */ /* 0x000e620000000a00 */
[----:B--2---:R-:W-:-:S02]  /*2cd0*/  SHF.L.U32 R0, R133, R138, RZ ;  /* 0x0000008a85007219 */ /* 0x004fc400000006ff */
[----:B------:R-:W-:Y:S02]  /*2ce0*/  ISETP.NE.AND P0, PT, R139, RZ, PT ;  /* 0x000000ff8b00720c */ /* 0x000fe40003f05270 */
[----:B---3--:R-:W-:Y:S02]  /*2cf0*/  SHF.L.U32 R3, R3, R138, RZ ;  /* 0x0000008a03037219 */ /* 0x008fe400000006ff */
[----:B----4-:R-:W-:Y:S02]  /*2d00*/  LOP3.LUT R0, R141, R0, RZ, 0x30, !PT ;  /* 0x000000008d007212 */ /* 0x010fe400078e30ff */
[----:B------:R-:W-:-:S03]  /*2d10*/  SHF.R.U32.HI R141, RZ, R138, R141 ;  /* 0x0000008aff8d7219 */ /* 0x000fc6000001168d */
[----:B------:R-:W-:-:S04]  /*2d20*/  IMAD.IADD R0, R3, 0x1, R0 ;  /* 0x0000000103007824 */ /* 0x000fc800078e0200 */
[----:B------:R-:W-:-:S04]  /*2d30*/  IMAD R3, R0, UR4, R141 ;  /* 0x0000000400037c24 */ /* 0x000fc8000f8e028d */
[----:B-1----:R-:W-:Y:S01]  /*2d40*/  IMAD.WIDE R160, R3, 0x4, R160 ;  /* 0x0000000403a07825 */ /* 0x002fe200078e02a0 */
        /* <DEDUP_REMOVED lines=25> */
.L_x_3359:
        /* <DEDUP_REMOVED lines=21> */
.L_x_3362:
        /* <DEDUP_REMOVED lines=17> */
.L_x_3361:
        /* <DEDUP_REMOVED lines=8> */
.L_x_3360:
[----:B------:R-:W2:Y:S01]  /*31c0*/  S2R R136, SR_TID.X ;  /* 0x0000000000887919 */ /* 0x000ea20000002100 */
[----:B------:R-:W2:Y:S01]  /*31d0*/  LDCU UR11, c[0x0][0x384] ;  /* 0x00007080ff0b77ac */ /* 0x000ea20008000800 */
[----:B---3-5:R-:W-:Y:S01]  /*31e0*/  ISETP.NE.U32.AND P0, PT, R2, RZ, PT ;  /* 0x000000ff0200720c */ /* 0x028fe20003f05070 */
[----:B------:R-:W-:Y:S01]  /*31f0*/  IMAD R159, R210, 0x44, RZ ;  /* 0x00000044d29f7824 */ /* 0x000fe200078e02ff */
[----:B-1----:R-:W-:Y:S01]  /*3200*/  ISETP.NE.U32.AND P6, PT, R134, RZ, PT ;  /* 0x000000ff8600720c */ /* 0x002fe20003fc5070 */
[----:B------:R-:W1:Y:S01]  /*3210*/  LDCU.64 UR6, c[0x0][0x3f8] ;  /* 0x00007f00ff0677ac */ /* 0x000e620008000a00 */
[----:B------:R-:W3:Y:S01]  /*3220*/  LDCU.64 UR4, c[0x0][0x438] ;  /* 0x00008700ff0477ac */ /* 0x000ee20008000a00 */
[----:B------:R-:W-:Y:S02]  /*3230*/  ULEA UR9, UR10, UR9, 0x1 ;  /* 0x000000090a097291 */ /* 0x000fe4000f8e08ff */
[----:B------:R-:W-:Y:S02]  /*3240*/  USHF.L.U32 UR8, UR8, 0x5, URZ ;  /* 0x0000000508087899 */ /* 0x000fe400080006ff */
[----:B------:R-:W-:-:S03]  /*3250*/  USHF.L.U32 UR10, UR9, 0x3, URZ ;  /* 0x00000003090a7899 */ /* 0x000fc600080006ff */
[----:B------:R-:W-:Y:S01]  /*3260*/  UMOV UR9, 0x400 ;  /* 0x0000040000097882 */ /* 0x000fe20000000000 */
[----:B------:R-:W-:Y:S01]  /*3270*/  UIMAD UR8, UR10, 0x44, UR8 ;  /* 0x000000440a0878a4 */ /* 0x000fe2000f8e0208 */
[C---:B--2---:R-:W-:Y:S01]  /*3280*/  IMAD.SHL.U32 R133, R136.reuse, 0x8, RZ ;  /* 0x0000000888857824 */ /* 0x044fe200078e00ff */
[----:B------:R-:W-:Y:S02]  /*3290*/  SHF.R.U32.HI R132, RZ, 0x4, R136 ;  /* 0x00000004ff847819 */ /* 0x000fe40000011688 */
[----:B------:R-:W-:Y:S02]  /*32a0*/  LOP3.LUT R137, R136, 0x3c0, RZ, 0xc0, !PT ;  /* 0x000003c088897812 */ /* 0x000fe400078ec0ff */
[----:B------:R-:W-:Y:S02]  /*32b0*/  LOP3.LUT R133, R133, 0x78, RZ, 0xc0, !PT ;  /* 0x0000007885857812 */ /* 0x000fe400078ec0ff */
[----:B------:R-:W-:Y:S02]  /*32c0*/  LOP3.LUT R137, R137, 0x1, R132, 0xf8, !PT ;  /* 0x0000000189897812 */ /* 0x000fe400078ef884 */
[----:B------:R-:W2:Y:S01]  /*32d0*/  LDC R132, c[0x0][0x394] ;  /* 0x0000e500ff847b82 */ /* 0x000ea20000000800 */
[----:B------:R-:W-:Y:S01]  /*32e0*/  IMAD R133, R0, 0x80, R133 ;  /* 0x0000008000857824 */ /* 0x000fe200078e0285 */
[----:B------:R-:W-:-:S03]  /*32f0*/  SHF.R.U32.HI R0, RZ, 0x3, R136 ;  /* 0x00000003ff007819 */ /* 0x000fc60000011688 */
[----:B------:R-:W-:Y:S01]  /*3300*/  IMAD.WIDE R142, R133, 0x2, RZ ;  /* 0x00000002858e7825 */ /* 0x000fe200078e02ff */
[----:B------:R-:W-:Y:S02]  /*3310*/  LOP3.LUT R0, R137, 0x4, R0, 0xf8, !PT ;  /* 0x0000000489007812 */ /* 0x000fe400078ef800 */
[----:B------:R-:W-:Y:S01]  /*3320*/  ISETP.GE.AND P3, PT, R133, UR11, PT ;  /* 0x0000000b85007c0c */ /* 0x000fe2000bf66270 */
[----:B------:R-:W2:Y:S01]  /*3330*/  S2UR UR11, SR_CgaCtaId ;  /* 0x00000000000b79c3 */ /* 0x000ea20000008800 */
[----:B------:R-:W-:Y:S01]  /*3340*/  LOP3.LUT R142, R142, 0xfffffff0, RZ, 0xc0, !PT ;  /* 0xfffffff08e8e7812 */ /* 0x000fe200078ec0ff */
[----:B------:R-:W-:Y:S01]  /*3350*/  IMAD R0, R141, 0x80, R0 ;  /* 0x000000808d007824 */ /* 0x000fe200078e0200 */
[----:B------:R-:W-:Y:S02]  /*3360*/  LOP3.LUT R143, R143, 0x1fffffff, RZ, 0xc0, !PT ;  /* 0x1fffffff8f8f7812 */ /* 0x000fe400078ec0ff */
[----:B----4-:R-:W-:Y:S02]  /*3370*/  ISETP.NE.AND.EX P0, PT, R3, RZ, !P3, P0 ;  /* 0x000000ff0300720c */ /* 0x010fe40005f05300 */
[----:B------:R-:W-:Y:S01]  /*3380*/  ISETP.NE.AND.EX P6, PT, R135, RZ, !P3, P6 ;  /* 0x000000ff8700720c */ /* 0x000fe20005fc5360 */
[----:B-1----:R-:W-:-:S04]  /*3390*/  IMAD.WIDE.U32 R140, R0, UR6, R142 ;  /* 0x00000006008c7c25 */ /* 0x002fc8000f8e008e */
[----:B---3--:R-:W-:Y:S01]  /*33a0*/  IMAD.WIDE.U32 R142, R0, UR4, R142 ;  /* 0x00000004008e7c25 */ /* 0x008fe2000f8e008e */
[----:B------:R-:W-:-:S03]  /*33b0*/  IADD3 R169, P2, PT, R134, R140, RZ ;  /* 0x0000008c86a97210 */ /* 0x000fc60007f5e0ff */
[----:B------:R-:W-:Y:S01]  /*33c0*/  IMAD R134, R0, UR7, R141 ;  /* 0x0000000700867c24 */ /* 0x000fe2000f8e028d */
[----:B------:R-:W-:Y:S01]  /*33d0*/  IADD3 R166, P1, PT, R2, R142, RZ ;  /* 0x0000008e02a67210 */ /* 0x000fe20007f3e0ff */
[----:B------:R-:W-:Y:S01]  /*33e0*/  IMAD R2, R0, UR5, R143 ;  /* 0x0000000500027c24 */ /* 0x000fe2000f8e028f */
[----:B------:R-:W1:Y:S01]  /*33f0*/  LDCU.64 UR6, c[0x0][0x400] ;  /* 0x00008000ff0677ac */ /* 0x000e620008000a00 */
[----:B------:R-:W-:Y:S02]  /*3400*/  IMAD.X R165, R135, 0x1, R134, P2 ;  /* 0x0000000187a57824 */ /* 0x000fe400010e0686 */
[----:B------:R-:W-:Y:S01]  /*3410*/  IMAD.X R167, R3, 0x1, R2, P1 ;  /* 0x0000000103a77824 */ /* 0x000fe200008e0602 */
[----:B------:R-:W-:Y:S01]  /*3420*/  LOP3.LUT R3, R136, 0x2, RZ, 0xc, !PT ;  /* 0x0000000288037812 */ /* 0x000fe200078e0cff */
[----:B------:R-:W3:Y:S01]  /*3430*/  LDCU.64 UR4, c[0x0][0x418] ;  /* 0x00008300ff0477ac */ /* 0x000ee20008000a00 */
[----:B--2---:R-:W-:Y:S02]  /*3440*/  ISETP.GE.AND P1, PT, R132, 0x2, PT ;  /* 0x000000028400780c */ /* 0x004fe40003f26270 */
[----:B------:R-:W-:Y:S01]  /*3450*/  LOP3.LUT R158, R3, 0x1, R136, 0xf8, !PT ;  /* 0x00000001039e7812 */ /* 0x000fe200078ef888 */
[----:B------:R-:W-:Y:S01]  /*3460*/  ULEA UR9, UR11, UR9, 0x18 ;  /* 0x000000090b097291 */ /* 0x000fe2000f8ec0ff */
[----:B------:R-:W-:-:S02]  /*3470*/  ISETP.NE.OR P1, PT, R139, RZ, !P1 ;  /* 0x000000ff8b00720c */ /* 0x000fc40004f25670 */
[C---:B------:R-:W-:Y:S02]  /*3480*/  LOP3.LUT R158, R159.reuse, R158, RZ, 0xfc, !PT ;  /* 0x0000009e9f9e7212 */ /* 0x040fe400078efcff */
[----:B------:R-:W-:-:S03]  /*3490*/  LOP3.LUT R159, R159, 0x3, R136, 0xf8, !PT ;  /* 0x000000039f9f7812 */ /* 0x000fc600078ef888 */
[----:B------:R-:W-:Y:S02]  /*34a0*/  VIADD R158, R158, UR8 ;  /* 0x000000089e9e7c36 */ /* 0x000fe40008000000 */
[----:B------:R-:W-:Y:S02]  /*34b0*/  VIADD R159, R159, UR8 ;  /* 0x000000089f9f7c36 */ /* 0x000fe40008000000 */
[----:B-1----:R-:W-:Y:S01]  /*34c0*/  IMAD.U32 R132, RZ, RZ, UR6 ;  /* 0x00000006ff847e24 */ /* 0x002fe2000f8e00ff */
[----:B------:R-:W-:Y:S01]  /*34d0*/  LEA R158, R158, UR9, 0x3 ;  /* 0x000000099e9e7c11 */ /* 0x000fe2000f8e18ff */
[----:B------:R-:W-:Y:S01]  /*34e0*/  IMAD.U32 R133, RZ, RZ, UR7 ;  /* 0x00000007ff857e24 */ /* 0x000fe2000f8e00ff */
[----:B------:R-:W-:Y:S01]  /*34f0*/  LEA R159, R159, UR9, 0x3 ;  /* 0x000000099f9f7c11 */ /* 0x000fe2000f8e18ff */
[----:B---3--:R-:W-:Y:S02]  /*3500*/  IMAD.U32 R2, RZ, RZ, UR4 ;  /* 0x00000004ff027e24 */ /* 0x008fe4000f8e00ff */
[----:B------:R-:W-:Y:S01]  /*3510*/  IMAD.U32 R3, RZ, RZ, UR5 ;  /* 0x00000005ff037e24 */ /* 0x000fe2000f8e00ff */
[----:B------:R-:W-:Y:S06]  /*3520*/  @P1 BRA `(.L_x_3363) ;  /* 0x0000000000801947 */ /* 0x000fec0003800000 */
[----:B------:R-:W1:Y:S02]  /*3530*/  S2UR UR5, SR_CTAID.Z ;  /* 0x00000000000579c3 */ /* 0x000e640000002700 */
[----:B-1----:R-:W-:-:S13]  /*3540*/  ISETP.NE.AND P1, PT, R138, UR5, PT ;  /* 0x000000058a007c0c */ /* 0x002fda000bf25270 */
[----:B------:R-:W-:Y:S06]  /*3550*/  BAR.RED.AND.DEFER_BLOCKING 0x0, P1 ;  /* 0x0000000000007b1d */ /* 0x000fec0000814400 */
[----:B------:R-:W1:Y:S02]  /*3560*/  B2R.RESULT RZ, P1 ;  /* 0x0000000000ff731c */ /* 0x000e640000024000 */
[----:B-1----:R-:W-:Y:S05]  /*3570*/  @!P1 BRA `(.L_x_3364) ;  /* 0x0000000000289947 */ /* 0x002fea0003800000 */
[----:B------:R-:W-:-:S13]  /*3580*/  ISETP.NE.AND P2, PT, R136, RZ, PT ;  /* 0x000000ff8800720c */ /* 0x000fda0003f45270 */
.L_x_3366:
[----:B------:R-:W-:Y:S05]  /*3590*/  YIELD ;  /* 0x0000000000007946 */ /* 0x000fea0003800000 */
[----:B-1----:R-:W-:Y:S05]  /*35a0*/  @P2 BRA `(.L_x_3365) ;  /* 0x0000000000082947 */ /* 0x002fea0003800000 */
[----:B------:R1:W2:Y:S04]  /*35b0*/  LDG.E.STRONG.GPU R138, desc[UR12][R160.64] ;  /* 0x0000000ca08a7981 */ /* 0x0002a8000c1ef900 */
[----:B--2---:R-:W-:Y:S01]  /*35c0*/  CCTL.IVALL ;  /* 0x00000000ff00798f */ /* 0x004fe20002000000 */
.L_x_3365:
[----:B------:R-:W-:Y:S01]  /*35d0*/  ISETP.NE.AND P1, PT, R138, UR5, PT ;  /* 0x000000058a007c0c */ /* 0x000fe2000bf25270 */
[----:B------:R-:W-:-:S12]  /*35e0*/  WARPSYNC.ALL ;  /* 0x0000000000007948 */ /* 0x000fd80003800000 */
[----:B------:R-:W-:Y:S06]  /*35f0*/  BAR.RED.AND.DEFER_BLOCKING 0x0, P1 ;  /* 0x0000000000007b1d */ /* 0x000fec0000814400 */
[----:B------:R-:W2:Y:S02]  /*3600*/  B2R.RESULT RZ, P1 ;  /* 0x0000000000ff731c */ /* 0x000ea40000024000 */
[----:B--2---:R-:W-:Y:S05]  /*3610*/  @P1 BRA `(.L_x_3366) ;  /* 0xfffffffc00dc1947 */ /* 0x004fea000383ffff */
.L_x_3364:
        /* <DEDUP_REMOVED lines=17> */
.L_x_3363:
[----:B------:R-:W-:Y:S01]  /*3730*/  FSETP.NEU.AND P1, PT, R162, RZ, PT ;  /* 0x000000ffa200720b */ /* 0x000fe20003f2d000 */
[----:B------:R-:W-:-:S12]  /*3740*/  BSSY.RECONVERGENT B0, `(.L_x_3367) ;  /* 0x0000471000007945 */ /* 0x000fd80003800200 */
[----:B------:R-:W-:Y:S05]  /*3750*/  @!P1 BRA `(.L_x_3368) ;  /* 0x0000002c00649947 */ /* 0x000fea0003800000 */
[----:B------:R-:W5:Y:S01]  /*3760*/  LDCU UR6, c[0x0][0x380] ;  /* 0x00007000ff0677ac */ /* 0x000f620008000800 */
[----:B------:R-:W-:Y:S02]  /*3770*/  CS2R R136, SRZ ;  /* 0x0000000000887805 */ /* 0x000fe4000001ff00 */
[----:B------:R-:W-:Y:S02]  /*3780*/  CS2R R138, SRZ ;  /* 0x00000000008a7805 */ /* 0x000fe4000001ff00 */
[C---:B-----5:R-:W-:Y:S02]  /*3790*/  ISETP.LT.AND P1, PT, R0.reuse, UR6, P6 ;  /* 0x0000000600007c0c */ /* 0x060fe4000b721270 */
[----:B------:R-:W-:-:S11]  /*37a0*/  IADD3 R140, PT, PT, R0, 0x2, RZ ;  /* 0x00000002008c7810 */ /* 0x000fd60007ffe0ff */
[----:B------:R-:W-:-:S05]  /*37b0*/  @P1 MOV R164, R169 ;  /* 0x000000a900a41202 */ /* 0x000fca0000000f00 */
[----:B------:R5:W3:Y:S01]  /*37c0*/  @P1 LDG.E.LTC128B.128 R136, desc[UR12][R164.64] ;  /* 0x0000000ca4881981 */ /* 0x000ae2000c1e1d20 */
[----:B------:R-:W-:Y:S02]  /*37d0*/  ISETP.LT.AND P2, PT, R140, UR6, P6 ;  /* 0x000000068c007c0c */ /* 0x000fe4000b741270 */
[----:B------:R-:W-:Y:S02]  /*37e0*/  CS2R R134, SRZ ;  /* 0x0000000000867805 */ /* 0x000fe4000001ff00 */
[----:B--2---:R-:W-:-:S04]  /*37f0*/  IADD3 R170, P1, PT, R132, R169, RZ ;  /* 0x000000a984aa7210 */ /* 0x004fc80007f3e0ff */
[----:B----4-:R-:W-:Y:S02]  /*3800*/  IADD3.X R171, PT, PT, R133, R165, RZ, P1, !PT ;  /* 0x000000a585ab7210 */ /* 0x010fe40000ffe4ff */
[----:B------:R-:W-:-:S06]  /*3810*/  CS2R R132, SRZ ;  /* 0x0000000000847805 */ /* 0x000fcc000001ff00 */
[----:B------:R-:W2:Y:S01]  /*3820*/  @P2 LDG.E.LTC128B.128 R132, desc[UR12][R170.64] ;  /* 0x0000000caa842981 */ /* 0x000ea2000c1e1d20 */
[----:B------:R-:W4:Y:S01]  /*3830*/  S2UR UR4, SR_CgaCtaId ;  /* 0x00000000000479c3 */ /* 0x000f220000008800 */
[----:B------:R-:W-:-:S07]  /*3840*/  UMOV UR5, 0x400 ;  /* 0x0000040000057882 */ /* 0x000fce0000000000 */
[----:B------:R-:W-:Y:S01]  /*3850*/  BAR.SYNC.DEFER_BLOCKING 0x0 ;  /* 0x0000000000007b1d */ /* 0x000fe20000010000 */
[----:B------:R-:W-:Y:S02]  /*3860*/  ISETP.LT.AND P3, PT, R140, UR6, P0 ;  /* 0x000000068c007c0c */ /* 0x000fe40008761270 */
[----:B------:R-:W-:-:S03]  /*3870*/  ISETP.LT.AND P4, PT, R0, UR6, P0 ;  /* 0x0000000600007c0c */ /* 0x000fc60008781270 */
[----:B------:R-:W1:Y:S01]  /*3880*/  S2R R157, SR_TID.X ;  /* 0x00000000009d7919 */ /* 0x000e620000002100 */
[----:B----4-:R-:W-:Y:S01]  /*3890*/  ULEA UR4, UR4, UR5, 0x18 ;  /* 0x0000000504047291 */ /* 0x010fe2000f8ec0ff */
[----:B------:R-:W-:Y:S04]  /*38a0*/  STS.64 [R159], R4 ;  /* 0x000000049f007388 */ /* 0x000fe80000000a00 */
[----:B------:R-:W-:Y:S04]  /*38b0*/  STS.64 [R159+0x20], R8 ;  /* 0x000020089f007388 */ /* 0x000fe80000000a00 */
[----:B------:R4:W-:Y:S04]  /*38c0*/  STS.64 [R159+0x40], R12 ;  /* 0x0000400c9f007388 */ /* 0x0009e80000000a00 */
[----:B------:R3:W-:Y:S01]  /*38d0*/  STS.64 [R159+0x60], R16 ;  /* 0x000060109f007388 */ /* 0x0007e20000000a00 */
[----:B-1----:R-:W-:-:S03]  /*38e0*/  SHF.R.U32.HI R145, RZ, 0x4, R157 ;  /* 0x00000004ff917819 */ /* 0x002fc6000001169d */
[----:B------:R-:W-:Y:S01]  /*38f0*/  STS.64 [R158+0x80], R20 ;  /* 0x000080149e007388 */ /* 0x000fe20000000a00 */
[--C-:B------:R-:W-:Y:S02]  /*3900*/  SHF.R.U32.HI R142, RZ, 0x3, R157.reuse ;  /* 0x00000003ff8e7819 */ /* 0x100fe4000001169d */
[----:B------:R-:W-:Y:S01]  /*3910*/  LOP3.LUT R145, R145, 0x1, RZ, 0xc0, !PT ;  /* 0x0000000191917812 */ /* 0x000fe200078ec0ff */
[----:B------:R-:W-:Y:S01]  /*3920*/  STS.64 [R158+0xa0], R24 ;  /* 0x0000a0189e007388 */ /* 0x000fe20000000a00 */
[----:B------:R-:W-:Y:S02]  /*3930*/  SHF.L.U32 R144, R157, 0x1, RZ ;  /* 0x000000019d907819 */ /* 0x000fe400000006ff */
[----:B------:R-:W-:Y:S01]  /*3940*/  SHF.R.U32.HI R141, RZ, 0x2, R157 ;  /* 0x00000002ff8d7819 */ /* 0x000fe2000001169d */
[----:B------:R-:W-:Y:S01]  /*3950*/  STS.64 [R158+0xc0], R28 ;  /* 0x0000c01c9e007388 */ /* 0x000fe20000000a00 */
[----:B------:R-:W-:Y:S02]  /*3960*/  LOP3.LUT R145, R145, 0x70, R142, 0xf8, !PT ;  /* 0x0000007091917812 */ /* 0x000fe400078ef88e */
[----:B------:R-:W-:Y:S01]  /*3970*/  LOP3.LUT R144, R144, 0x1e, RZ, 0xc0, !PT ;  /* 0x0000001e90907812 */ /* 0x000fe200078ec0ff */
[----:B------:R-:W-:Y:S01]  /*3980*/  STS.64 [R158+0xe0], R32 ;  /* 0x0000e0209e007388 */ /* 0x000fe20000000a00 */
[----:B------:R-:W-:-:S02]  /*3990*/  LOP3.LUT R141, R141, 0x1, RZ, 0xc0, !PT ;  /* 0x000000018d8d7812 */ /* 0x000fc400078ec0ff */
[--C-:B------:R-:W-:Y:S02]  /*39a0*/  LOP3.LUT R145, R145, 0x8, R142.reuse, 0xf8, !PT ;  /* 0x0000000891917812 */ /* 0x100fe400078ef88e */
[C---:B------:R-:W-:Y:S02]  /*39b0*/  LOP3.LUT R143, R144.reuse, R141, RZ, 0xfc, !PT ;  /* 0x0000008d908f7212 */ /* 0x040fe400078efcff */
[----:B------:R-:W-:Y:S02]  /*39c0*/  LOP3.LUT R142, R145, 0x4, R142, 0xf8, !PT ;  /* 0x00000004918e7812 */ /* 0x000fe400078ef88e */
[----:B------:R-:W-:-:S03]  /*39d0*/  LOP3.LUT R141, R144, 0x1, R141, 0xf6, !PT ;  /* 0x00000001908d7812 */ /* 0x000fc600078ef68d */
[C---:B------:R-:W-:Y:S02]  /*39e0*/  IMAD R143, R142.reuse, 0x22, R143 ;  /* 0x000000228e8f7824 */ /* 0x040fe400078e028f */
[----:B------:R-:W-:-:S03]  /*39f0*/  IMAD R141, R142, 0x22, R141 ;  /* 0x000000228e8d7824 */ /* 0x000fc600078e028d */
[----:B------:R-:W-:Y:S01]  /*3a00*/  LEA R163, R143, UR4, 0x4 ;  /* 0x000000048fa37c11 */ /* 0x000fe2000f8e20ff */
[----:B------:R-:W-:Y:S01]  /*3a10*/  BAR.SYNC.DEFER_BLOCKING 0x0 ;  /* 0x0000000000007b1d */ /* 0x000fe20000010000 */
[----:B-----5:R-:W-:-:S05]  /*3a20*/  LEA R164, R141, UR4, 0x4 ;  /* 0x000000048da47c11 */ /* 0x020fca000f8e20ff */
[----:B------:R-:W4:Y:S01]  /*3a30*/  LDCU.64 UR4, c[0x0][0x440] ;  /* 0x00008800ff0477ac */ /* 0x000f220008000a00 */
[----:B------:R-:W1:Y:S01]  /*3a40*/  LDS.128 R152, [R163] ;  /* 0x00000000a3987984 */ /* 0x000e620000000c00 */
[----:B----4-:R-:W-:-:S03]  /*3a50*/  IADD3 R12, P1, PT, R166, UR4, RZ ;  /* 0x00000004a60c7c10 */ /* 0x010fc6000ff3e0ff */
[----:B------:R-:W4:Y:S04]  /*3a60*/  LDS.128 R148, [R164] ;  /* 0x00000000a4947984 */ /* 0x000f280000000c00 */
[----:B------:R-:W5:Y:S04]  /*3a70*/  LDS.128 R144, [R163+0x440] ;  /* 0x00044000a3907984 */ /* 0x000f680000000c00 */
[----:B------:R-:W5:Y:S01]  /*3a80*/  LDS.128 R140, [R164+0x440] ;  /* 0x00044000a48c7984 */ /* 0x000f620000000c00 */
[----:B---3--:R-:W-:Y:S02]  /*3a90*/  HADD2.F32 R9, -RZ, R136.H1_H1 ;  /* 0x30000088ff097230 */ /* 0x008fe40000004100 */
[----:B------:R-:W-:-:S02]  /*3aa0*/  HADD2.F32 R13, -RZ, R138.H1_H1 ;  /* 0x3000008aff0d7230 */ /* 0x000fc40000004100 */
[----:B------:R-:W-:Y:S02]  /*3ab0*/  HADD2.F32 R5, -RZ, R136.H0_H0 ;  /* 0x20000088ff057230 */ /* 0x000fe40000004100 */
[----:B------:R-:W-:Y:S01]  /*3ac0*/  FMUL R4, R9, R162 ;  /* 0x000000a209047220 */ /* 0x000fe20000400000 */
[--C-:B------:R-:W-:Y:S02]  /*3ad0*/  HADD2.F32 R9, -RZ, R137.reuse.H1_H1 ;  /* 0x30000089ff097230 */ /* 0x100fe40000004100 */
[----:B------:R-:W-:Y:S02]  /*3ae0*/  HADD2.F32 R17, -RZ, R137.H0_H0 ;  /* 0x20000089ff117230 */ /* 0x000fe40000004100 */
[----:B-1----:R-:W-:Y:S01]  /*3af0*/  FFMA R153, R153, R156, R4 ;  /* 0x0000009c99997223 */ /* 0x002fe20000000004 */
[-C--:B------:R-:W-:Y:S01]  /*3b00*/  FMUL R4, R13, R162.reuse ;  /* 0x000000a20d047220 */ /* 0x080fe20000400000 */
[----:B------:R-:W-:Y:S01]  /*3b10*/  FMUL R8, R9, R162 ;  /* 0x000000a209087220 */ /* 0x000fe20000400000 */
[----:B------:R-:W-:-:S02]  /*3b20*/  HADD2.F32 R9, -RZ, R139.H0_H0 ;  /* 0x2000008bff097230 */ /* 0x000fc40000004100 */
[----:B------:R-:W-:Y:S01]  /*3b30*/  FMUL R5, R5, R162 ;  /* 0x000000a205057220 */ /* 0x000fe20000400000 */
[----:B------:R-:W-:Y:S02]  /*3b40*/  HADD2.F32 R13, -RZ, R139.H1_H1 ;  /* 0x3000008bff0d7230 */ /* 0x000fe40000004100 */
[----:B----4-:R-:W-:Y:S01]  /*3b50*/  FFMA R149, R149, R156, R4 ;  /* 0x0000009c95957223 */ /* 0x010fe20000000004 */
[-C--:B------:R-:W-:Y:S01]  /*3b60*/  FMUL R17, R17, R162.reuse ;  /* 0x000000a211117220 */ /* 0x080fe20000400000 */
[----:B------:R-:W-:Y:S01]  /*3b70*/  FMUL R9, R9, R162 ;  /* 0x000000a209097220 */ /* 0x000fe20000400000 */
[----:B------:R-:W-:Y:S01]  /*3b80*/  FFMA R152, R152, R156, R5 ;  /* 0x0000009c98987223 */ /* 0x000fe20000000005 */
[----:B------:R-:W-:Y:S01]  /*3b90*/  FMUL R4, R13, R162 ;  /* 0x000000a20d047220 */ /* 0x000fe20000400000 */
[----:B--2---:R-:W-:Y:S02]  /*3ba0*/  HADD2.F32 R13, -RZ, R132.H1_H1 ;  /* 0x30000084ff0d7230 */ /* 0x004fe40000004100 */
        /* <DEDUP_REMOVED lines=8> */
[----:B------:R-:W-:Y:S01]  /*3c30*/  FMUL R9, R9, R162 ;  /* 0x000000a209097220 */ /* 0x000fe20000400000 */
[-C--:B------:R-:W-:Y:S01]  /*3c40*/  FFMA R151, R151, R156.reuse, R4 ;  /* 0x0000009c97977223 */ /* 0x080fe20000000004 */
[----:B------:R-:W-:Y:S01]  /*3c50*/  FFMA R155, R155, R156, R8 ;  /* 0x0000009c9b9b7223 */ /* 0x000fe20000000008 */
[----:B------:R-:W-:Y:S01]  /*3c60*/  FMUL R4, R13, R162 ;  /* 0x000000a20d047220 */ /* 0x000fe20000400000 */
[-C--:B------:R-:W-:Y:S01]  /*3c70*/  FFMA R148, R148, R156.reuse, R5 ;  /* 0x0000009c94947223 */ /* 0x080fe20000000005 */
[----:B-----5:R-:W-:Y:S01]  /*3c80*/  FFMA R8, R146, R156, R9 ;  /* 0x0000009c92087223 */ /* 0x020fe20000000009 */
[----:B------:R-:W-:-:S02]  /*3c90*/  HADD2.F32 R5, -RZ, R132.H0_H0 ;  /* 0x20000084ff057230 */ /* 0x000fc40000004100 */
[----:B------:R-:W-:Y:S01]  /*3ca0*/  FMUL R24, R17, R162 ;  /* 0x000000a211187220 */ /* 0x000fe20000400000 */
[----:B------:R-:W-:Y:S02]  /*3cb0*/  HADD2.F32 R9, -RZ, R134.H0_H0 ;  /* 0x20000086ff097230 */ /* 0x000fe40000004100 */
[----:B------:R-:W-:Y:S01]  /*3cc0*/  FFMA R17, R147, R156, R4 ;  /* 0x0000009c93117223 */ /* 0x000fe20000000004 */
[--C-:B------:R-:W-:Y:S01]  /*3cd0*/  HADD2.F32 R21, -RZ, R135.reuse.H0_H0 ;  /* 0x20000087ff157230 */ /* 0x100fe20000004100 */
[----:B------:R-:W-:Y:S01]  /*3ce0*/  IADD3 R4, PT, PT, R0, 0x8, RZ ;  /* 0x0000000800047810 */ /* 0x000fe20007ffe0ff */
[----:B------:R-:W-:Y:S02]  /*3cf0*/  HADD2.F32 R13, -RZ, R135.H1_H1 ;  /* 0x30000087ff0d7230 */ /* 0x000fe40000004100 */
[-C--:B------:R-:W-:Y:S01]  /*3d00*/  FMUL R5, R5, R162.reuse ;  /* 0x000000a205057220 */ /* 0x080fe20000400000 */
[-C--:B------:R-:W-:Y:S01]  /*3d10*/  FMUL R9, R9, R162.reuse ;  /* 0x000000a209097220 */ /* 0x080fe20000400000 */
[-C--:B------:R-:W-:Y:S01]  /*3d20*/  FMUL R21, R21, R162.reuse ;  /* 0x000000a215157220 */ /* 0x080fe20000400000 */
[----:B------:R-:W-:Y:S01]  /*3d30*/  ISETP.LT.AND P2, PT, R4, UR6, P6 ;  /* 0x0000000604007c0c */ /* 0x000fe2000b741270 */
[----:B------:R-:W-:Y:S01]  /*3d40*/  FMUL R28, R13, R162 ;  /* 0x000000a20d1c7220 */ /* 0x000fe20000400000 */
[-C--:B------:R-:W-:Y:S01]  /*3d50*/  FFMA R5, R144, R156.reuse, R5 ;  /* 0x0000009c90057223 */ /* 0x080fe20000000005 */
[-C--:B------:R-:W-:Y:S01]  /*3d60*/  FFMA R20, R145, R156.reuse, R20 ;  /* 0x0000009c91147223 */ /* 0x080fe20000000014 */
[-C--:B------:R-:W-:Y:S01]  /*3d70*/  FFMA R9, R140, R156.reuse, R9 ;  /* 0x0000009c8c097223 */ /* 0x080fe20000000009 */
        /* <DEDUP_REMOVED lines=25> */
[----:B------:R-:W-:Y:S02]  /*3f10*/  ISETP.LT.AND P4, PT, R5, UR6, P0 ;  /* 0x0000000605007c0c */ /* 0x000fe40008781270 */
[----:B------:R-:W-:-:S04]  /*3f20*/  IADD3 R28, PT, PT, R0, 0x10, RZ ;  /* 0x00000010001c7810 */ /* 0x000fc80007ffe0ff */
[----:B------:R-:W-:Y:S01]  /*3f30*/  ISETP.LT.AND P3, PT, R28, UR6, P6 ;  /* 0x000000061c007c0c */ /* 0x000fe2000b761270 */
[----:B------:R2:W-:Y:S04]  /*3f40*/  STS.64 [R159], R6 ;  /* 0x000000069f007388 */ /* 0x0005e80000000a00 */
[----:B------:R4:W-:Y:S04]  /*3f50*/  STS.64 [R159+0x20], R10 ;  /* 0x0000200a9f007388 */ /* 0x0009e80000000a00 */
[----:B------:R-:W-:Y:S04]  /*3f60*/  STS.64 [R159+0x40], R14 ;  /* 0x0000400e9f007388 */ /* 0x000fe80000000a00 */
        /* <DEDUP_REMOVED lines=9> */
[----:B------:R-:W-:Y:S01]  /*4000*/  IADD3 R29, PT, PT, R0, 0x12, RZ ;  /* 0x00000012001d7810 */ /* 0x000fe20007ffe0ff */
[----:B--2---:R-:W-:-:S02]  /*4010*/  HADD2.F32 R7, -RZ, R136.H0_H0 ;  /* 0x20000088ff077230 */ /* 0x004fc40000004100 */
[----:B----4-:R-:W-:Y:S02]  /*4020*/  HADD2.F32 R11, -RZ, R136.H1_H1 ;  /* 0x30000088ff0b7230 */ /* 0x010fe40000004100 */
[----:B-----5:R-:W-:Y:S02]  /*4030*/  HADD2.F32 R19, -RZ, R137.H1_H1 ;  /* 0x30000089ff137230 */ /* 0x020fe40000004100 */
[-C--:B------:R-:W-:Y:S01]  /*4040*/  FMUL R7, R7, R162.reuse ;  /* 0x000000a207077220 */ /* 0x080fe20000400000 */
[--C-:B------:R-:W-:Y:S02]  /*4050*/  HADD2.F32 R15, -RZ, R138.reuse.H0_H0 ;  /* 0x2000008aff0f7230 */ /* 0x100fe40000004100 */
[----:B------:R-:W-:Y:S01]  /*4060*/  FMUL R10, R11, R162 ;  /* 0x000000a20b0a7220 */ /* 0x000fe20000400000 */
[----:B------:R-:W-:Y:S02]  /*4070*/  HADD2.F32 R11, -RZ, R138.H1_H1 ;  /* 0x3000008aff0b7230 */ /* 0x000fe40000004100 */
[----:B-1----:R-:W-:Y:S01]  /*4080*/  FFMA R8, R148, R156, R7 ;  /* 0x0000009c94087223 */ /* 0x002fe20000000007 */
[-C--:B------:R-:W-:Y:S01]  /*4090*/  FMUL R22, R19, R162.reuse ;  /* 0x000000a213167220 */ /* 0x080fe20000400000 */
[----:B------:R-:W1:Y:S01]  /*40a0*/  LDS.128 R4, [R164+0x440] ;  /* 0x00044000a4047984 */ /* 0x000e620000000c00 */
[----:B------:R-:W-:Y:S01]  /*40b0*/  FMUL R15, R15, R162 ;  /* 0x000000a20f0f7220 */ /* 0x000fe20000400000 */
[----:B------:R-:W-:-:S02]  /*40c0*/  HADD2.F32 R19, -RZ, R139.H1_H1 ;  /* 0x3000008bff137230 */ /* 0x000fc40000004100 */
[----:B------:R-:W-:Y:S01]  /*40d0*/  FFMA R149, R149, R156, R10 ;  /* 0x0000009c95957223 */ /* 0x000fe2000000000a */
[----:B------:R-:W-:Y:S01]  /*40e0*/  FMUL R14, R11, R162 ;  /* 0x000000a20b0e7220 */ /* 0x000fe20000400000 */
[----:B------:R-:W-:Y:S01]  /*40f0*/  FFMA R10, R144, R156, R15 ;  /* 0x0000009c900a7223 */ /* 0x000fe2000000000f */
        /* <DEDUP_REMOVED lines=32> */
[-C--:B-1----:R-:W-:Y:S01]  /*4300*/  FFMA R14, R4, R156.reuse, R19 ;  /* 0x0000009c040e7223 */ /* 0x082fe20000000013 */
        /* <DEDUP_REMOVED lines=18> */
[----:B------:R-:W-:Y:S02]  /*4430*/  ISETP.LT.AND P2, PT, R29, UR6, P6 ;  /* 0x000000061d007c0c */ /* 0x000fe4000b741270 */
[----:B------:R-:W-:-:S04]  /*4440*/  IADD3 R20, P1, PT, R2, R20, RZ ;  /* 0x0000001402147210 */ /* 0x000fc80007f3e0ff */
[----:B------:R-:W-:-:S07]  /*4450*/  IADD3.X R21, PT, PT, R3, R21, RZ, P1, !PT ;  /* 0x0000001503157210 */ /* 0x000fce0000ffe4ff */
[----:B------:R5:W4:Y:S01]  /*4460*/  @P2 LDG.E.LTC128B.128 R132, desc[UR12][R20.64] ;  /* 0x0000000c14842981 */ /* 0x000b22000c1e1d20 */
[----:B------:R-:W-:Y:S01]  /*4470*/  BAR.SYNC.DEFER_BLOCKING 0x0 ;  /* 0x0000000000007b1d */ /* 0x000fe20000010000 */
[----:B------:R-:W-:Y:S02]  /*4480*/  ISETP.LT.AND P4, PT, R29, UR6, P0 ;  /* 0x000000061d007c0c */ /* 0x000fe40008781270 */
[----:B------:R-:W-:Y:S02]  /*4490*/  ISETP.LT.AND P5, PT, R28, UR6, P0 ;  /* 0x000000061c007c0c */ /* 0x000fe400087a1270 */
        /* <DEDUP_REMOVED lines=22> */
[--C-:B------:R-:W-:Y:S02]  /*4600*/  HADD2.F32 R31, -RZ, R137.reuse.H1_H1 ;  /* 0x30000089ff1f7230 */ /* 0x100fe40000004100 */
[----:B------:R-:W-:Y:S02]  /*4610*/  HADD2.F32 R33, -RZ, R136.H1_H1 ;  /* 0x30000088ff217230 */ /* 0x000fe40000004100 */
[-C--:B------:R-:W-:Y:S01]  /*4620*/  FMUL R35, R35, R162.reuse ;  /* 0x000000a223237220 */ /* 0x080fe20000400000 */
[----:B------:R-:W-:Y:S02]  /*4630*/  HADD2.F32 R29, -RZ, R137.H0_H0 ;  /* 0x20000089ff1d7230 */ /* 0x000fe40000004100 */
[----:B------:R-:W-:Y:S01]  /*4640*/  FMUL R34, R31, R162 ;  /* 0x000000a21f227220 */ /* 0x000fe20000400000 */
[----:B-1----:R-:W-:Y:S01]  /*4650*/  FFMA R16, R16, R156, R35 ;  /* 0x0000009c10107223 */ /* 0x002fe20000000023 */
[----:B------:R-:W-:-:S02]  /*4660*/  HADD2.F32 R35, -RZ, R138.H0_H0 ;  /* 0x2000008aff237230 */ /* 0x000fc40000004100 */
[-C--:B------:R-:W-:Y:S01]  /*4670*/  FMUL R28, R33, R162.reuse ;  /* 0x000000a2211c7220 */ /* 0x080fe20000400000 */
[----:B------:R-:W-:Y:S01]  /*4680*/  FMUL R29, R29, R162 ;  /* 0x000000a21d1d7220 */ /* 0x000fe20000400000 */
[----:B------:R-:W-:Y:S02]  /*4690*/  HADD2.F32 R33, -RZ, R138.H1_H1 ;  /* 0x3000008aff217230 */ /* 0x000fe40000004100 */
[----:B------:R-:W-:Y:S01]  /*46a0*/  FFMA R34, R19, R156, R34 ;  /* 0x0000009c13227223 */ /* 0x000fe20000000022 */
[----:B------:R-:W-:Y:S01]  /*46b0*/  FMUL R19, R35, R162 ;  /* 0x000000a223137220 */ /* 0x000fe20000400000 */
[----:B------:R-:W-:Y:S01]  /*46c0*/  FFMA R29, R18, R156, R29 ;  /* 0x0000009c121d7223 */ /* 0x000fe2000000001d */
[----:B------:R-:W-:Y:S02]  /*46d0*/  HADD2.F32 R35, -RZ, R139.H1_H1 ;  /* 0x3000008bff237230 */ /* 0x000fe40000004100 */
[----:B------:R-:W-:Y:S01]  /*46e0*/  FMUL R18, R33, R162 ;  /* 0x000000a221127220 */ /* 0x000fe20000400000 */
[----:B--2---:R-:W-:Y:S01]  /*46f0*/  FFMA R32, R12, R156, R19 ;  /* 0x0000009c0c207223 */ /* 0x004fe20000000013 */
[----:B------:R-:W-:-:S02]  /*4700*/  HADD2.F32 R19, -RZ, R132.H0_H0 ;  /* 0x20000084ff137230 */ /* 0x000fc40000004100 */
[-C--:B------:R-:W-:Y:S01]  /*4710*/  FFMA R31, R17, R156.reuse, R28 ;  /* 0x0000009c111f7223 */ /* 0x080fe2000000001c */
[----:B------:R-:W-:Y:S01]  /*4720*/  FFMA R33, R13, R156, R18 ;  /* 0x0000009c0d217223 */ /* 0x000fe20000000012 */
[-C--:B------:R-:W-:Y:S01]  /*4730*/  FMUL R30, R35, R162.reuse ;  /* 0x000000a2231e7220 */ /* 0x080fe20000400000 */
[----:B------:R-:W-:Y:S02]  /*4740*/  HADD2.F32 R35, -RZ, R132.H1_H1 ;  /* 0x30000084ff237230 */ /* 0x000fe40000004100 */
[----:B------:R-:W-:Y:S01]  /*4750*/  FMUL R19, R19, R162 ;  /* 0x000000a213137220 */ /* 0x000fe20000400000 */
[--C-:B------:R-:W-:Y:S02]  /*4760*/  HADD2.F32 R13, -RZ, R133.reuse.H0_H0 ;  /* 0x20000085ff0d7230 */ /* 0x100fe40000004100 */
[----:B------:R-:W-:Y:S01]  /*4770*/  FFMA R30, R15, R156, R30 ;  /* 0x0000009c0f1e7223 */ /* 0x000fe2000000001e */
[----:B------:R-:W-:Y:S02]  /*4780*/  HADD2.F32 R15, -RZ, R133.H1_H1 ;  /* 0x30000085ff0f7230 */ /* 0x000fe40000004100 */
[----:B------:R-:W-:Y:S01]  /*4790*/  FMUL R36, R35, R162 ;  /* 0x000000a223247220 */ /* 0x000fe20000400000 */
[----:B------:R-:W-:-:S02]  /*47a0*/  HADD2.F32 R17, -RZ, R139.H0_H0 ;  /* 0x2000008bff117230 */ /* 0x000fc40000004100 */
[----:B------:R-:W-:Y:S01]  /*47b0*/  FMUL R13, R13, R162 ;  /* 0x000000a20d0d7220 */ /* 0x000fe20000400000 */
[-C--:B---3--:R-:W-:Y:S01]  /*47c0*/  FFMA R19, R8, R156.reuse, R19 ;  /* 0x0000009c08137223 */ /* 0x088fe20000000013 */
[----:B------:R-:W-:Y:S01]  /*47d0*/  FFMA R36, R9, R156, R36 ;  /* 0x0000009c09247223 */ /* 0x000fe20000000024 */
[----:B------:R-:W-:Y:S01]  /*47e0*/  FMUL R8, R15, R162 ;  /* 0x000000a20f087220 */ /* 0x000fe20000400000 */
[----:B------:R-:W-:Y:S01]  /*47f0*/  FFMA R12, R10, R156, R13 ;  /* 0x0000009c0a0c7223 */ /* 0x000fe2000000000d */
[--C-:B------:R-:W-:Y:S01]  /*4800*/  HADD2.F32 R13, -RZ, R134.reuse.H0_H0 ;  /* 0x20000086ff0d7230 */ /* 0x100fe20000004100 */
[----:B------:R-:W-:Y:S01]  /*4810*/  IADD3 R28, PT, PT, R0, 0x18, RZ ;  /* 0x00000018001c7810 */ /* 0x000fe20007ffe0ff */
[----:B------:R-:W-:Y:S02]  /*4820*/  HADD2.F32 R37, -RZ, R134.H1_H1 ;  /* 0x30000086ff257230 */ /* 0x000fe40000004100 */
[----:B------:R-:W-:Y:S01]  /*4830*/  FMUL R17, R17, R162 ;  /* 0x000000a211117220 */ /* 0x000fe20000400000 */
[----:B------:R-:W-:-:S02]  /*4840*/  HADD2.F32 R9, -RZ, R135.H0_H0 ;  /* 0x20000087ff097230 */ /* 0x000fc40000004100 */
[----:B------:R-:W-:Y:S01]  /*4850*/  FFMA R15, R11, R156, R8 ;  /* 0x0000009c0b0f7223 */ /* 0x000fe20000000008 */
        /* <DEDUP_REMOVED lines=20> */
[----:B------:R-:W-:-:S03]  /*49a0*/  IADD3 R29, PT, PT, R0, 0x1a, RZ ;  /* 0x0000001a001d7810 */ /* 0x000fc60007ffe0ff */
[----:B------:R2:W-:Y:S04]  /*49b0*/  @P4 STG.E.128 desc[UR12][R24.64], R4 ;  /* 0x0000000418004986 */ /* 0x0005e8000c101d0c */
[----:B------:R3:W4:Y:S01]  /*49c0*/  @P3 LDG.E.LTC128B.128 R136, desc[UR12][R22.64] ;  /* 0x0000000c16883981 */ /* 0x000722000c1e1d20 */
[----:B------:R-:W-:-:S13]  /*49d0*/  ISETP.LT.AND P2, PT, R29, UR6, P6 ;  /* 0x000000061d007c0c */ /* 0x000fda000b741270 */
[----:B------:R5:W4:Y:S01]  /*49e0*/  @P2 LDG.E.LTC128B.128 R132, desc[UR12][R20.64] ;  /* 0x0000000c14842981 */ /* 0x000b22000c1e1d20 */
[----:B------:R-:W-:Y:S02]  /*49f0*/  ISETP.LT.AND P4, PT, R29, UR6, P0 ;  /* 0x000000061d007c0c */ /* 0x000fe40008781270 */
[----:B------:R-:W-:Y:S01]  /*4a00*/  ISETP.LT.AND P5, PT, R28, UR6, P0 ;  /* 0x000000061c007c0c */ /* 0x000fe200087a1270 */
[----:B------:R-:W-:Y:S01]  /*4a10*/  BAR.SYNC.DEFER_BLOCKING 0x0 ;  /* 0x0000000000007b1d */ /* 0x000fe20000010000 */
[----:B-1----:R-:W-:-:S04]  /*4a20*/  IADD3 R26, P1, PT, R26, UR4, RZ ;  /* 0x000000041a1a7c10 */ /* 0x002fc8000ff3e0ff */
[----:B------:R-:W-:Y:S02]  /*4a30*/  IADD3.X R27, PT, PT, R27, UR5, RZ, P1, !PT ;  /* 0x000000051b1b7c10 */ /* 0x000fe40008ffe4ff */
[----:B---3--:R-:W-:Y:S02]  /*4a40*/  IADD3 R22, P2, PT, R2, R22, RZ ;  /* 0x0000001602167210 */ /* 0x008fe40007f5e0ff */
        /* <DEDUP_REMOVED lines=24> */
[----:B------:R-:W-:-:S02]  /*4bd0*/  HADD2.F32 R33, -RZ, R138.H1_H1 ;  /* 0x3000008aff217230 */ /* 0x000fc40000004100 */
[----:B------:R-:W-:Y:S01]  /*4be0*/  FMUL R30, R35, R162 ;  /* 0x000000a2231e7220 */ /* 0x000fe20000400000 */
[----:B-1----:R-:W-:Y:S01]  /*4bf0*/  FFMA R16, R16, R156, R31 ;  /* 0x0000009c10107223 */ /* 0x002fe2000000001f */
[----:B------:R-:W-:Y:S01]  /*4c00*/  FMUL R29, R29, R162 ;  /* 0x000000a21d1d7220 */ /* 0x000fe20000400000 */
[----:B------:R-:W-:Y:S02]  /*4c10*/  HADD2.F32 R31, -RZ, R138.H0_H0 ;  /* 0x2000008aff1f7230 */ /* 0x000fe40000004100 */
[----:B------:R-:W-:Y:S01]  /*4c20*/  FFMA R17, R17, R156, R30 ;  /* 0x0000009c11117223 */ /* 0x000fe2000000001e */
[----:B------:R-:W-:Y:S01]  /*4c30*/  FMUL R30, R33, R162 ;  /* 0x000000a2211e7220 */ /* 0x000fe20000400000 */
[-C--:B------:R-:W-:Y:S01]  /*4c40*/  FFMA R18, R18, R156.reuse, R29 ;  /* 0x0000009c12127223 */ /* 0x080fe2000000001d */
[----:B------:R-:W-:Y:S01]  /*4c50*/  FFMA R29, R19, R156, R28 ;  /* 0x0000009c131d7223 */ /* 0x000fe2000000001c */
[----:B------:R-:W-:Y:S01]  /*4c60*/  FMUL R31, R31, R162 ;  /* 0x000000a21f1f7220 */ /* 0x000fe20000400000 */
[----:B------:R-:W-:-:S02]  /*4c70*/  HADD2.F32 R19, -RZ, R139.H1_H1 ;  /* 0x3000008bff137230 */ /* 0x000fc40000004100 */
[-C--:B--2---:R-:W-:Y:S01]  /*4c80*/  FFMA R33, R13, R156.reuse, R30 ;  /* 0x0000009c0d217223 */ /* 0x084fe2000000001e */
[----:B------:R-:W-:Y:S02]  /*4c90*/  HADD2.F32 R13, -RZ, R132.H1_H1 ;  /* 0x30000084ff0d7230 */ /* 0x000fe40000004100 */
[----:B------:R-:W-:Y:S01]  /*4ca0*/  FFMA R28, R12, R156, R31 ;  /* 0x0000009c0c1c7223 */ /* 0x000fe2000000001f */
[----:B------:R-:W-:Y:S02]  /*4cb0*/  HADD2.F32 R35, -RZ, R139.H0_H0 ;  /* 0x2000008bff237230 */ /* 0x000fe40000004100 */
[-C--:B------:R-:W-:Y:S01]  /*4cc0*/  FMUL R12, R19, R162.reuse ;  /* 0x000000a2130c7220 */ /* 0x080fe20000400000 */
[--C-:B------:R-:W-:Y:S02]  /*4cd0*/  HADD2.F32 R19, -RZ, R133.reuse.H0_H0 ;  /* 0x20000085ff137230 */ /* 0x100fe40000004100 */
[----:B------:R-:W-:Y:S01]  /*4ce0*/  FMUL R34, R13, R162 ;  /* 0x000000a20d227220 */ /* 0x000fe20000400000 */
[----:B------:R-:W-:-:S02]  /*4cf0*/  HADD2.F32 R13, -RZ, R133.H1_H1 ;  /* 0x30000085ff0d7230 */ /* 0x000fc40000004100 */
[-C--:B------:R-:W-:Y:S01]  /*4d00*/  FMUL R35, R35, R162.reuse ;  /* 0x000000a223237220 */ /* 0x080fe20000400000 */
[----:B------:R-:W-:Y:S02]  /*4d10*/  HADD2.F32 R31, -RZ, R132.H0_H0 ;  /* 0x20000084ff1f7230 */ /* 0x000fe40000004100 */
[----:B------:R-:W-:Y:S01]  /*4d20*/  FMUL R19, R19, R162 ;  /* 0x000000a213137220 */ /* 0x000fe20000400000 */
[-C--:B---3--:R-:W-:Y:S01]  /*4d30*/  FFMA R34, R9, R156.reuse, R34 ;  /* 0x0000009c09227223 */ /* 0x088fe20000000022 */
[-C--:B------:R-:W-:Y:S01]  /*4d40*/  FFMA R32, R14, R156.reuse, R35 ;  /* 0x0000009c0e207223 */ /* 0x080fe20000000023 */
[----:B------:R-:W-:Y:S01]  /*4d50*/  FFMA R35, R15, R156, R12 ;  /* 0x0000009c0f237223 */ /* 0x000fe2000000000c */
[-C--:B------:R-:W-:Y:S01]  /*4d60*/  FMUL R30, R13, R162.reuse ;  /* 0x000000a20d1e7220 */ /* 0x080fe20000400000 */
[----:B------:R-:W-:Y:S01]  /*4d70*/  FMUL R31, R31, R162 ;  /* 0x000000a21f1f7220 */ /* 0x000fe20000400000 */
[--C-:B------:R-:W-:Y:S02]  /*4d80*/  HADD2.F32 R9, -RZ, R134.reuse.H0_H0 ;  /* 0x20000086ff097230 */ /* 0x100fe40000004100 */
[----:B------:R-:W-:Y:S01]  /*4d90*/  FFMA R19, R10, R156, R19 ;  /* 0x0000009c0a137223 */ /* 0x000fe20000000013 */
[----:B------:R-:W-:Y:S01]  /*4da0*/  HADD2.F32 R37, -RZ, R134.H1_H1 ;  /* 0x30000086ff257230 */ /* 0x000fe20000004100 */
[----:B------:R-:W-:Y:S01]  /*4db0*/  F2FP.F16.F32.PACK_AB R10, R33, R28 ;  /* 0x0000001c210a723e */ /* 0x000fe200000000ff */
[--C-:B------:R-:W-:Y:S01]  /*4dc0*/  HADD2.F32 R13, -RZ, R135.reuse.H0_H0 ;  /* 0x20000087ff0d7230 */ /* 0x100fe20000004100 */
[----:B------:R-:W-:Y:S01]  /*4dd0*/  IADD3 R28, PT, PT, R0, 0x20, RZ ;  /* 0x00000020001c7810 */ /* 0x000fe20007ffe0ff */
[----:B------:R-:W-:-:S02]  /*4de0*/  HADD2.F32 R15, -RZ, R135.H1_H1 ;  /* 0x30000087ff0f7230 */ /* 0x000fc40000004100 */
[----:B------:R-:W-:Y:S01]  /*4df0*/  FFMA R31, R8, R156, R31 ;  /* 0x0000009c081f7223 */ /* 0x000fe2000000001f */
[-C--:B------:R-:W-:Y:S01]  /*4e00*/  FMUL R9, R9, R162.reuse ;  /* 0x000000a209097220 */ /* 0x080fe20000400000 */
[-C--:B------:R-:W-:Y:S01]  /*4e10*/  FMUL R8, R37, R162.reuse ;  /* 0x000000a225087220 */ /* 0x080fe20000400000 */
[-C--:B------:R-:W-:Y:S01]  /*4e20*/  FMUL R13, R13, R162.reuse ;  /* 0x000000a20d0d7220 */ /* 0x080fe20000400000 */
[----:B------:R-:W-:Y:S01]  /*4e30*/  FMUL R14, R15, R162 ;  /* 0x000000a20f0e7220 */ /* 0x000fe20000400000 */
[----:B------:R-:W-:Y:S01]  /*4e40*/  ISETP.LT.AND P3, PT, R28, UR6, P6 ;  /* 0x000000061c007c0c */ /* 0x000fe2000b761270 */
        /* <DEDUP_REMOVED lines=13> */
[----:B------:R2:W-:Y:S04]  /*4f20*/  @P4 STG.E.128 desc[UR12][R24.64], R4 ;  /* 0x0000000418004986 */ /* 0x0005e8000c101d0c */
[----:B------:R3:W4:Y:S01]  /*4f30*/  @P3 LDG.E.LTC128B.128 R136, desc[UR12][R22.64] ;  /* 0x0000000c16883981 */ /* 0x000722000c1e1d20 */
[----:B------:R-:W-:-:S04]  /*4f40*/  IADD3 R29, PT, PT, R0, 0x22, RZ ;  /* 0x00000022001d7810 */ /* 0x000fc80007ffe0ff */
[----:B------:R-:W-:-:S13]  /*4f50*/  ISETP.LT.AND P2, PT, R29, UR6, P6 ;  /* 0x000000061d007c0c */ /* 0x000fda000b741270 */
[----:B------:R5:W4:Y:S01]  /*4f60*/  @P2 LDG.E.LTC128B.128 R132, desc[UR12][R20.64] ;  /* 0x0000000c14842981 */ /* 0x000b22000c1e1d20 */
[----:B------:R-:W-:Y:S02]  /*4f70*/  ISETP.LT.AND P4, PT, R29, UR6, P0 ;  /* 0x000000061d007c0c */ /* 0x000fe40008781270 */
[----:B------:R-:W-:Y:S01]  /*4f80*/  ISETP.LT.AND P5, PT, R28, UR6, P0 ;  /* 0x000000061c007c0c */ /* 0x000fe200087a1270 */
[----:B------:R-:W-:Y:S01]  /*4f90*/  BAR.SYNC.DEFER_BLOCKING 0x0 ;  /* 0x0000000000007b1d */ /* 0x000fe20000010000 */
        /* <DEDUP_REMOVED lines=168> */
[----:B------:R-:W-:Y:S04]  /*5a20*/  @P4 STG.E.128 desc[UR12][R24.64], R4 ;  /* 0x0000000418004986 */ /* 0x000fe8000c101d0c */
[----:B------:R-:W2:Y:S01]  /*5a30*/  @P3 LDG.E.LTC128B.128 R136, desc[UR12][R22.64] ;  /* 0x0000000c16883981 */ /* 0x000ea2000c1e1d20 */
[----:B------:R-:W-:-:S04]  /*5a40*/  IADD3 R29, PT, PT, R0, 0x32, RZ ;  /* 0x00000032001d7810 */ /* 0x000fc80007ffe0ff */
[----:B------:R-:W-:-:S13]  /*5a50*/  ISETP.LT.AND P2, PT, R29, UR6, P6 ;  /* 0x000000061d007c0c */ /* 0x000fda000b741270 */
[----:B------:R-:W3:Y:S01]  /*5a60*/  @P2 LDG.E.LTC128B.128 R132, desc[UR12][R20.64] ;  /* 0x0000000c14842981 */ /* 0x000ee2000c1e1d20 */
[----:B------:R-:W-:Y:S01]  /*5a70*/  BAR.SYNC.DEFER_BLOCKING 0x0 ;  /* 0x0000000000007b1d */ /* 0x000fe20000010000 */
[----:B------:R-:W-:Y:S02]  /*5a80*/  ISETP.LT.AND P4, PT, R29, UR6, P0 ;  /* 0x000000061d007c0c */ /* 0x000fe40008781270 */
[----:B------:R-:W-:-:S03]  /*5a90*/  ISETP.LT.AND P5, PT, R28, UR6, P0 ;  /* 0x000000061c007c0c */ /* 0x000fc600087a1270 */
        /* <DEDUP_REMOVED lines=27> */
[-C--:B------:R-:W-:Y:S01]  /*5c50*/  FFMA R17, R17, R156.reuse, R30 ;  /* 0x0000009c11117223 */ /* 0x080fe2000000001e */
[----:B------:R-:W-:Y:S02]  /*5c60*/  HADD2.F32 R29, -RZ, R138.H1_H1 ;  /* 0x3000008aff1d7230 */ /* 0x000fe40000004100 */
[----:B----4-:R-:W-:Y:S01]  /*5c70*/  FFMA R30, R12, R156, R19 ;  /* 0x0000009c0c1e7223 */ /* 0x010fe20000000013 */
[-C--:B------:R-:W-:Y:S01]  /*5c80*/  FMUL R12, R35, R162.reuse ;  /* 0x000000a2230c7220 */ /* 0x080fe20000400000 */
[----:B---3--:R-:W-:Y:S02]  /*5c90*/  HADD2.F32 R35, -RZ, R132.H1_H1 ;  /* 0x30000084ff237230 */ /* 0x008fe40000004100 */
[----:B------:R-:W-:Y:S01]  /*5ca0*/  FMUL R28, R29, R162 ;  /* 0x000000a21d1c7220 */ /* 0x000fe20000400000 */
[----:B------:R-:W-:-:S02]  /*5cb0*/  HADD2.F32 R29, -RZ, R139.H0_H0 ;  /* 0x2000008bff1d7230 */ /* 0x000fc40000004100 */
[----:B------:R-:W-:Y:S02]  /*5cc0*/  HADD2.F32 R19, -RZ, R132.H0_H0 ;  /* 0x20000084ff137230 */ /* 0x000fe40000004100 */
[----:B------:R-:W-:Y:S01]  /*5cd0*/  FMUL R36, R35, R162 ;  /* 0x000000a223247220 */ /* 0x000fe20000400000 */
[----:B------:R-:W-:Y:S02]  /*5ce0*/  HADD2.F32 R35, -RZ, R133.H1_H1 ;  /* 0x30000085ff237230 */ /* 0x000fe40000004100 */
[----:B------:R-:W-:Y:S01]  /*5cf0*/  FFMA R33, R13, R156, R28 ;  /* 0x0000009c0d217223 */ /* 0x000fe2000000001c */
[-C--:B------:R-:W-:Y:S01]  /*5d00*/  FMUL R29, R29, R162.reuse ;  /* 0x000000a21d1d7220 */ /* 0x080fe20000400000 */
[----:B------:R-:W-:Y:S01]  /*5d10*/  FMUL R19, R19, R162 ;  /* 0x000000a213137220 */ /* 0x000fe20000400000 */
[----:B-----5:R-:W-:Y:S01]  /*5d20*/  FFMA R36, R9, R156, R36 ;  /* 0x0000009c09247223 */ /* 0x020fe20000000024 */
[----:B------:R-:W-:Y:S01]  /*5d30*/  FMUL R28, R35, R162 ;  /* 0x000000a2231c7220 */ /* 0x000fe20000400000 */
[----:B------:R-:W-:-:S02]  /*5d40*/  HADD2.F32 R35, -RZ, R135.H1_H1 ;  /* 0x30000087ff237230 */ /* 0x000fc40000004100 */
[-C--:B------:R-:W-:Y:S01]  /*5d50*/  FFMA R14, R14, R156.reuse, R29 ;  /* 0x0000009c0e0e7223 */ /* 0x080fe2000000001d */
[-C--:B------:R-:W-:Y:S01]  /*5d60*/  FFMA R19, R8, R156.reuse, R19 ;  /* 0x0000009c08137223 */ /* 0x080fe20000000013 */
[----:B------:R-:W-:Y:S01]  /*5d70*/  FFMA R29, R15, R156, R12 ;  /* 0x0000009c0f1d7223 */ /* 0x000fe2000000000c */
[----:B------:R-:W-:Y:S02]  /*5d80*/  HADD2.F32 R9, -RZ, R135.H0_H0 ;  /* 0x20000087ff097230 */ /* 0x000fe40000004100 */
[----:B------:R-:W-:Y:S01]  /*5d90*/  FMUL R8, R35, R162 ;  /* 0x000000a223087220 */ /* 0x000fe20000400000 */
[----:B------:R-:W-:Y:S01]  /*5da0*/  HADD2.F32 R13, -RZ, R133.H0_H0 ;  /* 0x20000085ff0d7230 */ /* 0x000fe20000004100 */
[----:B------:R-:W-:Y:S01]  /*5db0*/  IADD3 R12, PT, PT, R0, 0x38, RZ ;  /* 0x00000038000c7810 */ /* 0x000fe20007ffe0ff */
[--C-:B------:R-:W-:Y:S02]  /*5dc0*/  HADD2.F32 R15, -RZ, R134.reuse.H0_H0 ;  /* 0x20000086ff0f7230 */ /* 0x100fe40000004100 */
[----:B------:R-:W-:Y:S01]  /*5dd0*/  FFMA R7, R7, R156, R8 ;  /* 0x0000009c07077223 */ /* 0x000fe20000000008 */
[----:B------:R-:W-:-:S02]  /*5de0*/  HADD2.F32 R37, -RZ, R134.H1_H1 ;  /* 0x30000086ff257230 */ /* 0x000fc40000004100 */
[----:B------:R-:W-:Y:S01]  /*5df0*/  FMUL R9, R9, R162 ;  /* 0x000000a209097220 */ /* 0x000fe20000400000 */
[----:B------:R-:W-:Y:S01]  /*5e00*/  F2FP.F16.F32.PACK_AB R8, R17, R16 ;  /* 0x000000101108723e */ /* 0x000fe200000000ff */
[-C--:B------:R-:W-:Y:S01]  /*5e10*/  FMUL R13, R13, R162.reuse ;  /* 0x000000a20d0d7220 */ /* 0x080fe20000400000 */
[-C--:B------:R-:W-:Y:S01]  /*5e20*/  FMUL R15, R15, R162.reuse ;  /* 0x000000a20f0f7220 */ /* 0x080fe20000400000 */
[----:B------:R-:W-:Y:S01]  /*5e30*/  FMUL R34, R37, R162 ;  /* 0x000000a225227220 */ /* 0x000fe20000400000 */
[----:B------:R-:W-:Y:S01]  /*5e40*/  IADD3 R16, P1, PT, R26, UR4, RZ ;  /* 0x000000041a107c10 */ /* 0x000fe2000ff3e0ff */
[-C--:B------:R-:W-:Y:S01]  /*5e50*/  FFMA R32, R6, R156.reuse, R9 ;  /* 0x0000009c06207223 */ /* 0x080fe20000000009 */
[----:B------:R-:W-:Y:S01]  /*5e60*/  ISETP.LT.AND P3, PT, R12, UR6, P6 ;  /* 0x000000060c007c0c */ /* 0x000fe2000b761270 */
[-C--:B------:R-:W-:Y:S01]  /*5e70*/  FFMA R13, R10, R156.reuse, R13 ;  /* 0x0000009c0a0d7223 */ /* 0x080fe2000000000d */
[-C--:B------:R-:W-:Y:S01]  /*5e80*/  FFMA R28, R11, R156.reuse, R28 ;  /* 0x0000009c0b1c7223 */ /* 0x080fe2000000001c */
[-C--:B------:R-:W-:Y:S01]  /*5e90*/  FFMA R15, R4, R156.reuse, R15 ;  /* 0x0000009c040f7223 */ /* 0x080fe2000000000f */
        /* <DEDUP_REMOVED lines=20> */
[----:B------:R1:W3:Y:S01]  /*5fe0*/  @P6 LDG.E.LTC128B.128 R132, desc[UR12][R2.64] ;  /* 0x0000000c02846981 */ /* 0x0002e2000c1e1d20 */
[----:B------:R-:W-:Y:S01]  /*5ff0*/  ISETP.LT.AND P1, PT, R12, UR6, P0 ;  /* 0x000000060c007c0c */ /* 0x000fe20008721270 */
[----:B------:R-:W-:Y:S01]  /*6000*/  BAR.SYNC.DEFER_BLOCKING 0x0 ;  /* 0x0000000000007b1d */ /* 0x000fe20000010000 */
[----:B------:R-:W-:-:S05]  /*6010*/  ISETP.LT.AND P2, PT, R0, UR6, P0 ;  /* 0x0000000600007c0c */ /* 0x000fca0008741270 */
        /* <DEDUP_REMOVED lines=77> */
.L_x_3368:
[----:B------:R-:W3:Y:S01]  /*64f0*/  S2R R157, SR_TID.X ;  /* 0x00000000009d7919 */ /* 0x000ee20000002100 */
[----:B------:R-:W5:Y:S01]  /*6500*/  S2UR UR4, SR_CgaCtaId ;  /* 0x00000000000479c3 */ /* 0x000f620000008800 */
[----:B------:R-:W-:Y:S01]  /*6510*/  UMOV UR5, 0x400 ;  /* 0x0000040000057882 */ /* 0x000fe20000000000 */
[----:B------:R-:W2:Y:S06]  /*6520*/  LDCU UR6, c[0x0][0x380] ;  /* 0x00007000ff0677ac */ /* 0x000eac0008000800 */
[----:B------:R-:W-:Y:S01]  /*6530*/  BAR.SYNC.DEFER_BLOCKING 0x0 ;  /* 0x0000000000007b1d */ /* 0x000fe20000010000 */
[----:B--2---:R-:W-:Y:S01]  /*6540*/  ISETP.LT.AND P3, PT, R0, UR6, P0 ;  /* 0x0000000600007c0c */ /* 0x004fe20008761270 */
[----:B-----5:R-:W-:-:S04]  /*6550*/  ULEA UR4, UR4, UR5, 0x18 ;  /* 0x0000000504047291 */ /* 0x020fc8000f8ec0ff */
[----:B------:R2:W-:Y:S01]  /*6560*/  STS.64 [R159], R4 ;  /* 0x000000049f007388 */ /* 0x0005e20000000a00 */
[----:B---3--:R-:W-:-:S03]  /*6570*/  SHF.R.U32.HI R2, RZ, 0x4, R157 ;  /* 0x00000004ff027819 */ /* 0x008fc6000001169d */
[----:B------:R-:W-:Y:S01]  /*6580*/  STS.64 [R159+0x20], R8 ;  /* 0x000020089f007388 */ /* 0x000fe20000000a00 */
[----:B-1----:R-:W-:Y:S02]  /*6590*/  SHF.R.U32.HI R3, RZ, 0x3, R157 ;  /* 0x00000003ff037819 */ /* 0x002fe4000001169d */
[----:B------:R-:W-:Y:S01]  /*65a0*/  LOP3.LUT R2, R2, 0x1, RZ, 0xc0, !PT ;  /* 0x0000000102027812 */ /* 0x000fe200078ec0ff */
[----:B------:R-:W-:Y:S01]  /*65b0*/  STS.64 [R159+0x40], R12 ;  /* 0x0000400c9f007388 */ /* 0x000fe20000000a00 */
[----:B----4-:R-:W-:Y:S02]  /*65c0*/  SHF.L.U32 R133, R157, 0x1, RZ ;  /* 0x000000019d857819 */ /* 0x010fe400000006ff */
[----:B------:R-:W-:Y:S01]  /*65d0*/  LOP3.LUT R2, R2, 0x70, R3, 0xf8, !PT ;  /* 0x0000007002027812 */ /* 0x000fe200078ef803 */
[----:B------:R-:W-:Y:S01]  /*65e0*/  STS.64 [R159+0x60], R16 ;  /* 0x000060109f007388 */ /* 0x000fe20000000a00 */
[----:B------:R-:W-:Y:S02]  /*65f0*/  SHF.R.U32.HI R132, RZ, 0x2, R157 ;  /* 0x00000002ff847819 */ /* 0x000fe4000001169d */
[----:B------:R-:W-:Y:S01]  /*6600*/  LOP3.LUT R2, R2, 0x8, R3, 0xf8, !PT ;  /* 0x0000000802027812 */ /* 0x000fe200078ef803 */
[----:B------:R-:W-:Y:S01]  /*6610*/  STS.64 [R158+0x80], R20 ;  /* 0x000080149e007388 */ /* 0x000fe20000000a00 */
[----:B------:R-:W-:-:S02]  /*6620*/  LOP3.LUT R133, R133, 0x1e, RZ, 0xc0, !PT ;  /* 0x0000001e85857812 */ /* 0x000fc400078ec0ff */
[----:B------:R-:W-:Y:S01]  /*6630*/  LOP3.LUT R132, R132, 0x1, RZ, 0xc0, !PT ;  /* 0x0000000184847812 */ /* 0x000fe200078ec0ff */
[----:B------:R1:W-:Y:S01]  /*6640*/  STS.64 [R158+0xa0], R24 ;  /* 0x0000a0189e007388 */ /* 0x0003e20000000a00 */
[----:B------:R-:W-:Y:S02]  /*6650*/  LOP3.LUT R2, R2, 0x4, R3, 0xf8, !PT ;  /* 0x0000000402027812 */ /* 0x000fe400078ef803 */
[C---:B------:R-:W-:Y:S01]  /*6660*/  LOP3.LUT R3, R133.reuse, R132, RZ, 0xfc, !PT ;  /* 0x0000008485037212 */ /* 0x040fe200078efcff */
[----:B------:R-:W-:Y:S01]  /*6670*/  STS.64 [R158+0xc0], R28 ;  /* 0x0000c01c9e007388 */ /* 0x000fe20000000a00 */
[----:B------:R-:W-:Y:S02]  /*6680*/  LOP3.LUT R133, R133, 0x1, R132, 0xf6, !PT ;  /* 0x0000000185857812 */ /* 0x000fe400078ef684 */
[----:B--2---:R-:W-:Y:S01]  /*6690*/  IADD3 R4, PT, PT, R0, 0x2, RZ ;  /* 0x0000000200047810 */ /* 0x004fe20007ffe0ff */
[----:B------:R-:W-:Y:S01]  /*66a0*/  STS.64 [R158+0xe0], R32 ;  /* 0x0000e0209e007388 */ /* 0x000fe20000000a00 */
[----:B------:R-:W-:-:S02]  /*66b0*/  IMAD R3, R2, 0x22, R3 ;  /* 0x0000002202037824 */ /* 0x000fc400078e0203 */
[----:B------:R-:W-:Y:S01]  /*66c0*/  IMAD R133, R2, 0x22, R133 ;  /* 0x0000002202857824 */ /* 0x000fe200078e0285 */
[----:B------:R-:W-:Y:S01]  /*66d0*/  BAR.SYNC.DEFER_BLOCKING 0x0 ;  /* 0x0000000000007b1d */ /* 0x000fe20000010000 */
[----:B------:R-:W-:Y:S02]  /*66e0*/  ISETP.LT.AND P1, PT, R4, UR6, P0 ;  /* 0x0000000604007c0c */ /* 0x000fe40008721270 */
[----:B------:R-:W-:Y:S02]  /*66f0*/  LEA R2, R3, UR4, 0x4 ;  /* 0x0000000403027c11 */ /* 0x000fe4000f8e20ff */
[----:B------:R-:W-:Y:S01]  /*6700*/  LEA R3, R133, UR4, 0x4 ;  /* 0x0000000485037c11 */ /* 0x000fe2000f8e20ff */
        /* <DEDUP_REMOVED lines=35> */
[----:B------:R-:W-:Y:S01]  /*6940*/  VIADD R8, R0, 0xa ;  /* 0x0000000a00087836 */ /* 0x000fe20000000000 */
        /* <DEDUP_REMOVED lines=336> */
.L_x_3369:
[----:B------:R-:W-:Y:S05]  /*7e50*/  BSYNC.RECONVERGENT B0 ;  /* 0x0000000000007941 */ /* 0x000fea0003800200 */
.L_x_3367:
[----:B-1----:R-:W1:Y:S08]  /*7e60*/  LDC R2, c[0x0][0x394] ;  /* 0x0000e500ff027b82 */ /* 0x002e700000000800 */
[----:B------:R-:W3:Y:S01]  /*7e70*/  LDC R0, c[0x0][0x39c] ;  /* 0x0000e700ff007b82 */ /* 0x000ee20000000800 */
[----:B-1----:R-:W-:-:S04]  /*7e80*/  ISETP.GE.AND P0, PT, R2, 0x2, PT ;  /* 0x000000020200780c */ /* 0x002fc80003f06270 */
[----:B---3--:R-:W-:-:S13]  /*7e90*/  ISETP.NE.OR P0, PT, R0, RZ, !P0 ;  /* 0x000000ff0000720c */ /* 0x008fda0004705670 */
        /* <DEDUP_REMOVED lines=16> */
.L_x_3370:
        /* <DEDUP_REMOVED lines=14> */
.L_x_4341:


//--------------------- .text._ZN7cutlass7Kernel2INS_4gemm6kernel20DefaultGemmUniversalINS_6half_tENS_6layout8RowMajorELNS_16ComplexTransformE0ELi8ES4_S6_LS7_0ELi8ES4_S6_fNS_4arch15OpClassTensorOpENS8_4Sm80ENS1_9GemmShapeILi128ELi128ELi32EEENSB_ILi64ELi64ELi32EEENSB_ILi16ELi8ELi16EEENS_8epilogue6thread17LinearCombinationIS4_Li8EffLNSG_9ScaleType4KindE0ELNS_15FloatRoundStyleE2ES4_EENS1_11threadblock30GemmIdentityThreadblockSwizzleILi8EEELi4ENS8_13OpMultiplyAddELNS1_23SharedMemoryClearOptionE0ELb0ELb0ELb0ENS5_31Tensor5DPermute02413ColumnMajorILi16ELi3ELi8EEENS5_37Tensor4DPermute0213ColumnMajorInverseILi8ELi4EEENS5_38Tensor5DPermute02413ColumnMajorInverseILi16ELi3ELi8EEEvE10SelectBaseISO_vEEEEvNT_6ParamsE --------------------------
	.section	.text._ZN7cutlass7Kernel2INS_4gemm6kernel20DefaultGemmUniversalINS_6half_tENS_6layout8RowMajorELNS_16ComplexTransformE0ELi8ES4_S6_LS7_0ELi8ES4_S6_fNS_4arch15OpClassTensorOpENS8_4Sm80ENS1_9GemmShapeILi128ELi128ELi32EEENSB_ILi64ELi64ELi32EEENSB_ILi16ELi8ELi16EEENS_8epilogue6thread17LinearCombinationIS4_Li8EffLNSG_9ScaleType4KindE0ELNS_15FloatRoundStyleE2ES4_EENS1_11threadblock30GemmIdentityThreadblockSwizzleILi8EEELi4ENS8_13OpMultiplyAddELNS1_23SharedMemoryClearOptionE0ELb0ELb0ELb0ENS5_31Tensor5DPermute02413ColumnMajorILi16ELi3ELi8EEENS5_37Tensor4DPermute0213ColumnMajorInverseILi8ELi4EEENS5_38Tensor5DPermute02413ColumnMajorInverseILi16ELi3ELi8EEEvE10SelectBaseISO_vEEEEvNT_6ParamsE,"ax",@progbits
	.align	128
.text._ZN7cutlass7Kernel2INS_4gemm6kernel20DefaultGemmUniversalINS_6half_tENS_6layout8RowMajorELNS_16ComplexTransformE0ELi8ES4_S6_LS7_0ELi8ES4_S6_fNS_4arch15OpClassTensorOpENS8_4Sm80ENS1_9GemmShapeILi128ELi128ELi32EEENSB_ILi64ELi64ELi32EEENSB_ILi16ELi8ELi16EEENS_8epilogue6thread17LinearCombinationIS4_Li8EffLNSG_9ScaleType4KindE0ELNS_15FloatRoundStyleE2ES4_EENS1_11threadblock30GemmIdentityThreadblockSwizzleILi8EEELi4ENS8_13OpMultiplyAddELNS1_23SharedMemoryClearOptionE0ELb0ELb0ELb0ENS5_31Tensor5DPermute02413ColumnMajorILi16ELi3ELi8EEENS5_37Tensor4DPermute0213ColumnMajorInverseILi8ELi4EEENS5_38Tensor5DPermute02413ColumnMajorInverseILi16ELi3ELi8EEEvE10SelectBaseISO_vEEEEvNT_6ParamsE:
        .type           _ZN7cutlass7Kernel2INS_4gemm6kernel20DefaultGemmUniversalINS_6half_tENS_6layout8RowMajorELNS_16ComplexTransformE0ELi8ES4_S6_LS7_0ELi8ES4_S6_fNS_4arch15OpClassTensorOpENS8_4Sm80ENS1_9GemmShapeILi128ELi128ELi32EEENSB_ILi64ELi64ELi32EEENSB_ILi16ELi8ELi16EEENS_8epilogue6thread17LinearCombinationIS4_Li8EffLNSG_9ScaleType4KindE0ELNS_15FloatRoundStyleE2ES4_EENS1_11threadblock30GemmIdentityThreadblockSwizzleILi8EEELi4ENS8_13OpMultiplyAddELNS1_23SharedMemoryClearOptionE0ELb0ELb0ELb0ENS5_31Tensor5DPermute02413ColumnMajorILi16ELi3ELi8EEENS5_37Tensor4DPermute0213ColumnMajorInverseILi8ELi4EEENS5_38Tensor5DPermute02413ColumnMajorInverseILi16ELi3ELi8EEEvE10SelectBaseISO_vEEEEvNT_6ParamsE,@function
        .size           _ZN7cutlass7Kernel2INS_4gemm6kernel20DefaultGemmUniversalINS_6half_tENS_6layout8RowMajorELNS_16ComplexTransformE0ELi8ES4_S6_LS7_0ELi8ES4_S6_fNS_4arch15OpClassTensorOpENS8_4Sm80ENS1_9GemmShapeILi128ELi128ELi32EEENSB_ILi64ELi64ELi32EEENSB_ILi16ELi8ELi16EEENS_8epilogue6thread17LinearCombinationIS4_Li8EffLNSG_9ScaleType4KindE0ELNS_15FloatRoundStyleE2ES4_EENS1_11threadblock30GemmIdentityThreadblockSwizzleILi8EEELi4ENS8_13OpMultiplyAddELNS1_23SharedMemoryClearOptionE0ELb0ELb0ELb0ENS5_31Tensor5DPermute02413ColumnMajorILi16ELi3ELi8EEENS5_37Tensor4DPermute0213ColumnMajorInverseILi8ELi4EEENS5_38Tensor5DPermute02413ColumnMajorInverseILi16ELi3ELi8EEEvE10SelectBaseISO_vEEEEvNT_6ParamsE,(.L_x_4342 - _ZN7cutlass7Kernel2INS_4gemm6kernel20DefaultGemmUniversalINS_6half_tENS_6layout8RowMajorELNS_16ComplexTransformE0ELi8ES4_S6_LS7_0ELi8ES4_S6_fNS_4arch15OpClassTensorOpENS8_4Sm80ENS1_9GemmShapeILi128ELi128ELi32EEENSB_ILi64ELi64ELi32EEENSB_ILi16ELi8ELi16EEENS_8epilogue6thread17LinearCombinationIS4_Li8EffLNSG_9ScaleType4KindE0ELNS_15FloatRoundStyleE2ES4_EENS1_11threadblock30GemmIdentityThreadblockSwizzleILi8EEELi4ENS8_13OpMultiplyAddELNS1_23SharedMemoryClearOptionE0ELb0ELb0ELb0ENS5_31Tensor5DPermute02413ColumnMajorILi16ELi3ELi8EEENS5_37Tensor4DPermute0213ColumnMajorInverseILi8ELi4EEENS5_38Tensor5DPermute02413ColumnMajorInverseILi16ELi3ELi8EEEvE10SelectBaseISO_vEEEEvNT_6ParamsE)
        .other          _ZN7cutlass7Kernel2INS_4gemm6kernel20DefaultGemmUniversalINS_6half_tENS_6layout8RowMajorELNS_16ComplexTransformE0ELi8ES4_S6_LS7_0ELi8ES4_S6_fNS_4arch15OpClassTensorOpENS8_4Sm80ENS1_9GemmShapeILi128ELi128ELi32EEENSB_ILi64ELi64ELi32EEENSB_ILi16ELi8ELi16EEENS_8epilogue6thread17LinearCombinationIS4_Li8EffLNSG_9ScaleType4KindE0ELNS_15FloatRoundStyleE2ES4_EENS1_11threadblock30GemmIdentityThreadblockSwizzleILi8EEELi4ENS8_13OpMultiplyAddELNS1_23SharedMemoryClearOptionE0ELb0ELb0ELb0ENS5_31Tensor5DPermute02413ColumnMajorILi16ELi3ELi8EEENS5_37Tensor4DPermute0213ColumnMajorInverseILi8ELi4EEENS5_38Tensor5DPermute02413ColumnMajorInverseILi16ELi3ELi8EEEvE10SelectBaseISO_vEEEEvNT_6ParamsE,@"STO_CUDA_ENTRY STV_DEFAULT"
_ZN7cutlass7Kernel2INS_4gemm6kernel20DefaultGemmUniversalINS_6half_tENS_6layout8RowMajorELNS_16ComplexTransformE0ELi8ES4_S6_LS7_0ELi8ES4_S6_fNS_4arch15OpClassTensorOpENS8_4Sm80ENS1_9GemmShapeILi128ELi128ELi32EEENSB_ILi64ELi64ELi32EEENSB_ILi16ELi8ELi16EEENS_8epilogue6thread17LinearCombinationIS4_Li8EffLNSG_9ScaleType4KindE0ELNS_15FloatRoundStyleE2ES4_EENS1_11threadblock30GemmIdentityThreadblockSwizzleILi8EEELi4ENS8_13OpMultiplyAddELNS1_23SharedMemoryClearOptionE0ELb0ELb0ELb0ENS5_31Tensor5DPermute02413ColumnMajorILi16ELi3ELi8EEENS5_37Tensor4DPermute0213ColumnMajorInverseILi8ELi4EEENS5_38Tensor5DPermute02413ColumnMajorInverseILi16ELi3ELi8EEEvE10SelectBaseISO_vEEEEvNT_6ParamsE:
        /* <DEDUP_REMOVED lines=37> */
.L_x_3371:
        /* <DEDUP_REMOVED lines=18> */
.L_x_3373:
[----:B------:R-:W1:Y:S08]  /*0370*/  LDC.64 R202, c[0x0][0x4a0] ;  /* 0x00012800ffca7b82 */ /* 0x000e700000000a00 */
[----:B------:R-:W2:Y:S01]  /*0380*/  LDC.64 R204, c[0x0][0x4a8] ;  /* 0x00012a00ffcc7b82 */ /* 0x000ea20000000a00 */
[----:B-1----:R-:W-:-:S06]  /*0390*/  IMAD.WIDE.U32 R202, R201, 0x8, R202 ;  /* 0x00000008c9ca7825 */ /* 0x002fcc00078e00ca */
[----:B------:R-:W5:Y:S01]  /*03a0*/  LDG.E.64 R202, desc[UR36][R202.64] ;  /* 0x00000024caca7981 */ /* 0x000f62000c1e1b00 */
[----:B--2---:R-:W-:-:S06]  /*03b0*/  IMAD.WIDE.U32 R204, R201, 0x8, R204 ;  /* 0x00000008c9cc7825 */ /* 0x004fcc00078e00cc */
[----:B------:R-:W5:Y:S02]  /*03c0*/  LDG.E.64 R204, desc[UR36][R204.64] ;  /* 0x00000024cccc7981 */ /* 0x000f64000c1e1b00 */
.L_x_3372:
        /* <DEDUP_REMOVED lines=19> */
.L_x_3374:
        /* <DEDUP_REMOVED lines=20> */
.L_x_3375:
[----:B------:R-:W1:Y:S01]  /*0640*/  LDCU UR5, c[0x0][0x384] ;  /* 0x00007080ff0577ac */ /* 0x000e620008000800 */
[----:B------:R-:W-:Y:S01]  /*0650*/  IMAD.IADD R22, R29, 0x1, -R30 ;  /* 0x000000011d167824 */ /* 0x000fe200078e0a1e */
[----:B--2---:R-:W-:Y:S01]  /*0660*/  SHF.R.U32.HI R16, RZ, 0x2, R2 ;  /* 0x00000002ff107819 */ /* 0x004fe20000011602 */
[----:B------:R-:W-:Y:S01]  /*0670*/  IMAD.SHL.U32 R31, R2, 0x8, RZ ;  /* 0x00000008021f7824 */ /* 0x000fe200078e00ff */
[----:B------:R-:W-:Y:S01]  /*0680*/  UMOV UR4, 0xaaaaaaab ;  /* 0xaaaaaaab00047882 */ /* 0x000fe20000000000 */
[----:B------:R-:W-:Y:S02]  /*0690*/  SHF.R.S32.HI R28, RZ, 0x1f, R29 ;  /* 0x0000001fff1c7819 */ /* 0x000fe4000001141d */
[----:B------:R-:W-:Y:S02]  /*06a0*/  SHF.R.S32.HI R3, RZ, 0x1f, R22 ;  /* 0x0000001fff037819 */ /* 0x000fe40000011416 */
[----:B------:R-:W-:Y:S02]  /*06b0*/  LOP3.LUT R16, R16, 0x7, RZ, 0xc0, !PT ;  /* 0x0000000710107812 */ /* 0x000fe400078ec0ff */
[----:B------:R-:W-:-:S02]  /*06c0*/  LEA.HI R3, R3, R22, RZ, 0x5 ;  /* 0x0000001603037211 */ /* 0x000fc400078f28ff */
[--C-:B------:R-:W-:Y:S02]  /*06d0*/  LOP3.LUT R26, R16, 0x3e0, R2.reuse, 0xf8, !PT ;  /* 0x000003e0101a7812 */ /* 0x100fe400078ef802 */
[----:B------:R-:W-:Y:S02]  /*06e0*/  LOP3.LUT R3, R3, 0xffffffe0, RZ, 0xc0, !PT ;  /* 0xffffffe003037812 */ /* 0x000fe400078ec0ff */
[----:B------:R-:W-:Y:S01]  /*06f0*/  LOP3.LUT R165, R31, 0x18, RZ, 0xc0, !PT ;  /* 0x000000181fa57812 */ /* 0x000fe200078ec0ff */
[----:B-1----:R-:W-:Y:S01]  /*0700*/  UIMAD UR4, UR5, UR4, 0x2aaaaaaa ;  /* 0x2aaaaaaa050474a4 */ /* 0x002fe2000f8e0204 */
[----:B------:R-:W-:Y:S01]  /*0710*/  LEA.HI R209, R28, R29, RZ, 0x2 ;  /* 0x0000001d1cd17211 */ /* 0x000fe200078f10ff */
[----:B------:R-:W-:Y:S01]  /*0720*/  IMAD.IADD R18, R22, 0x1, -R3 ;  /* 0x0000000116127824 */ /* 0x000fe200078e0a03 */
[----:B------:R-:W-:Y:S01]  /*0730*/  SHF.R.U32.HI R27, RZ, 0x5, R2 ;  /* 0x00000005ff1b7819 */ /* 0x000fe20000011602 */
[----:B------:R-:W-:Y:S01]  /*0740*/  UISETP.GE.U32.AND UP0, UPT, UR4, 0x55555555, UPT ;  /* 0x555555550400788c */ /* 0x000fe2000bf06070 */
[----:B------:R-:W-:Y:S01]  /*0750*/  IMAD R25, R25, 0x80, R26 ;  /* 0x0000008019197824 */ /* 0x000fe200078e021a */
[----:B------:R-:W-:Y:S01]  /*0760*/  SHF.R.S32.HI R209, RZ, 0x2, R209 ;  /* 0x00000002ffd17819 */ /* 0x000fe200000114d1 */
[----:B------:R-:W-:Y:S01]  /*0770*/  IMAD.IADD R24, R165, 0x1, R30 ;  /* 0x00000001a5187824 */ /* 0x000fe200078e021e */
[----:B------:R-:W-:Y:S01]  /*0780*/  ISETP.NE.AND P0, PT, R18, RZ, PT ;  /* 0x000000ff1200720c */ /* 0x000fe20003f05270 */
[----:B------:R-:W-:-:S02]  /*0790*/  VIADD R23, R25, 0x8 ;  /* 0x0000000819177836 */ /* 0x000fc40000000000 */
[C---:B------:R-:W-:Y:S01]  /*07a0*/  VIADD R19, R25.reuse, 0x10 ;  /* 0x0000001019137836 */ /* 0x040fe20000000000 */
[----:B------:R-:W-:Y:S01]  /*07b0*/  SEL R18, R18, 0x20, P0 ;  /* 0x0000002012127807 */ /* 0x000fe20000000000 */
[----:B------:R-:W-:-:S04]  /*07c0*/  VIADD R17, R25, 0x18 ;  /* 0x0000001819117836 */ /* 0x000fc80000000000 */
        /* <DEDUP_REMOVED lines=18> */
.L_x_3376:
        /* <DEDUP_REMOVED lines=18> */
.L_x_3377:
[----:B------:R-:W1:Y:S01]  /*0a10*/  LDC.64 R4, c[0x0][0x380] ;  /* 0x0000e000ff047b82 */ /* 0x000e620000000a00 */
[----:B------:R-:W-:Y:S01]  /*0a20*/  SHF.R.U32.HI R3, RZ, 0x3, R2 ;  /* 0x00000003ff037819 */ /* 0x000fe20000011602 */
[----:B------:R-:W-:Y:S01]  /*0a30*/  UMOV UR4, 0xffffffff ;  /* 0xffffffff00047882 */ /* 0x000fe20000000000 */
[----:B------:R-:W-:Y:S02]  /*0a40*/  LOP3.LUT R31, R31, 0x38, RZ, 0xc0, !PT ;  /* 0x000000381f1f7812 */ /* 0x000fe400078ec0ff */
[----:B------:R-:W-:Y:S02]  /*0a50*/  LOP3.LUT R0, R3, 0x3, RZ, 0xc0, !PT ;  /* 0x0000000303007812 */ /* 0x000fe400078ec0ff */
[-C--:B------:R-:W-:Y:S01]  /*0a60*/  VIMNMX R14, PT, PT, R214, R29.reuse, PT ;  /* 0x0000001dd60e7248 */ /* 0x080fe20003fe0100 */
[----:B------:R-:W-:Y:S01]  /*0a70*/  IMAD R212, R212, 0x80, R31 ;  /* 0x00000080d4d47824 */ /* 0x000fe200078e021f */
[----:B------:R-:W-:Y:S01]  /*0a80*/  LEA.HI R210, R28, R29, RZ, 0x7 ;  /* 0x0000001d1cd27211 */ /* 0x000fe200078f38ff */
[----:B------:R-:W-:-:S02]  /*0a90*/  IMAD R217, R27, 0x8, R0 ;  /* 0x000000081bd97824 */ /* 0x000fc400078e0200 */
[----:B------:R-:W-:Y:S01]  /*0aa0*/  VIADD R6, R212, 0x40 ;  /* 0x00000040d4067836 */ /* 0x000fe20000000000 */
[----:B------:R-:W-:Y:S01]  /*0ab0*/  SHF.R.S32.HI R210, RZ, 0x7, R210 ;  /* 0x00000007ffd27819 */ /* 0x000fe200000114d2 */
[----:B------:R-:W-:-:S04]  /*0ac0*/  IMAD.IADD R9, R217, 0x1, R30 ;  /* 0x00000001d9097824 */ /* 0x000fc800078e021e */
[C---:B------:R-:W-:Y:S01]  /*0ad0*/  VIADD R7, R9.reuse, 0x4 ;  /* 0x0000000409077836 */ /* 0x040fe20000000000 */
[----:B------:R-:W-:-:S04]  /*0ae0*/  ISETP.GE.AND P3, PT, R9, R14, PT ;  /* 0x0000000e0900720c */ /* 0x000fc80003f66270 */
[-C--:B------:R-:W-:Y:S02]  /*0af0*/  ISETP.GE.AND P2, PT, R7, R14.reuse, PT ;  /* 0x0000000e0700720c */ /* 0x080fe40003f46270 */
[-C--:B-1----:R-:W-:Y:S02]  /*0b00*/  ISETP.GE.AND P0, PT, R212, R5.reuse, PT ;  /* 0x00000005d400720c */ /* 0x082fe40003f06270 */
[----:B------:R-:W-:Y:S02]  /*0b10*/  ISETP.GE.AND P1, PT, R6, R5, PT ;  /* 0x000000050600720c */ /* 0x000fe40003f26270 */
[----:B------:R-:W-:Y:S02]  /*0b20*/  SEL R10, RZ, 0x4, P0 ;  /* 0x00000004ff0a7807 */ /* 0x000fe40000000000 */
[----:B------:R-:W-:Y:S02]  /*0b30*/  ISETP.LT.AND P4, PT, R9, R14, !P0 ;  /* 0x0000000e0900720c */ /* 0x000fe40004781270 */
[----:B------:R-:W-:-:S02]  /*0b40*/  SEL R21, RZ, 0x2, P1 ;  /* 0x00000002ff157807 */ /* 0x000fc40000800000 */
[----:B------:R-:W-:Y:S02]  /*0b50*/  SEL R12, RZ, 0x1, !P4 ;  /* 0x00000001ff0c7807 */ /* 0x000fe40006000000 */
[----:B------:R-:W-:Y:S02]  /*0b60*/  SEL R11, R21, RZ, !P3 ;  /* 0x000000ff150b7207 */ /* 0x000fe40005800000 */
[----:B------:R-:W-:Y:S02]  /*0b70*/  SEL R0, R10, RZ, !P2 ;  /* 0x000000ff0a007207 */ /* 0x000fe40005000000 */
[----:B------:R-:W-:Y:S02]  /*0b80*/  SEL R8, RZ, 0x8, P1 ;  /* 0x00000008ff087807 */ /* 0x000fe40000800000 */
[----:B------:R-:W-:Y:S02]  /*0b90*/  IADD3 R11, PT, PT, R0, R11, R12 ;  /* 0x0000000b000b7210 */ /* 0x000fe40007ffe00c */
[----:B------:R-:W-:-:S02]  /*0ba0*/  SEL R20, R8, RZ, !P2 ;  /* 0x000000ff08147207 */ /* 0x000fc40005000000 */
[----:B------:R-:W-:-:S03]  /*0bb0*/  ISETP.GE.AND P1, PT, R24, R14, PT ;  /* 0x0000000e1800720c */ /* 0x000fc60003f26270 */
[----:B------:R-:W-:Y:S01]  /*0bc0*/  IMAD.IADD R20, R11, 0x1, R20 ;  /* 0x000000010b147824 */ /* 0x000fe200078e0214 */
[----:B------:R-:W-:Y:S09]  /*0bd0*/  BRA.DIV UR4, `(.L_x_3378) ;  /* 0x0000011604e87947 */ /* 0x000ff2000b800000 */
[----:B------:R1:W2:Y:S02]  /*0be0*/  SHFL.IDX PT, R14, R27, RZ, 0x1f ;  /* 0x00001fff1b0e7589 */ /* 0x0002a400000e0000 */
.L_x_3466:
[----:B--2---:R-:W-:Y:S01]  /*0bf0*/  SHF.R.S32.HI R11, RZ, 0x1f, R14 ;  /* 0x0000001fff0b7819 */ /* 0x004fe2000001140e */
[C---:B------:R-:W-:Y:S01]  /*0c00*/  IMAD.SHL.U32 R169, R2.reuse, 0x40, RZ ;  /* 0x0000004002a97824 */ /* 0x040fe200078e00ff */
[----:B------:R-:W-:Y:S01]  /*0c10*/  ISETP.GE.AND P5, PT, R19, R4, PT ;  /* 0x000000041300720c */ /* 0x000fe20003fa6270 */
[----:B------:R-:W-:Y:S01]  /*0c20*/  IMAD.SHL.U32 R164, R2, 0x100, RZ ;  /* 0x0000010002a47824 */ /* 0x000fe200078e00ff */
[----:B------:R-:W-:Y:S01]  /*0c30*/  LEA.HI R208, R11, R14, RZ, 0x2 ;  /* 0x0000000e0bd07211 */ /* 0x000fe200078f10ff */
[----:B------:R-:W-:Y:S01]  /*0c40*/  BSSY.RECONVERGENT B0, `(.L_x_3379) ;  /* 0x0000057000007945 */ /* 0x000fe20003800200 */
[----:B------:R-:W-:Y:S01]  /*0c50*/  ISETP.GE.AND P4, PT, R23, R4, PT ;  /* 0x000000041700720c */ /* 0x000fe20003f86270 */
[----:B------:R-:W-:Y:S01]  /*0c60*/  VIADD R166, R22, 0x1f ;  /* 0x0000001f16a67836 */ /* 0x000fe20000000000 */
[----:B------:R-:W-:Y:S01]  /*0c70*/  LOP3.LUT R11, R208, 0xfffc, RZ, 0xc0, !PT ;  /* 0x0000fffcd00b7812 */ /* 0x000fe200078ec0ff */
[----:B------:R-:W-:Y:S01]  /*0c80*/  IMAD.MOV.U32 R29, RZ, RZ, RZ ;  /* 0x000000ffff1d7224 */ /* 0x000fe200078e00ff */
[----:B------:R-:W-:-:S02]  /*0c90*/  SEL R12, RZ, 0x4, P1 ;  /* 0x00000004ff0c7807 */ /* 0x000fc40000800000 */
[----:B------:R-:W-:Y:S01]  /*0ca0*/  SEL R0, RZ, 0x2, P1 ;  /* 0x00000002ff007807 */ /* 0x000fe20000800000 */
[----:B------:R-:W-:Y:S01]  /*0cb0*/  IMAD.IADD R14, R14, 0x1, -R11 ;  /* 0x000000010e0e7824 */ /* 0x000fe200078e0a0b */
[----:B------:R-:W-:Y:S02]  /*0cc0*/  ISETP.LT.AND P2, PT, R25, R4, !P1 ;  /* 0x000000041900720c */ /* 0x000fe40004f41270 */
[----:B------:R-:W-:Y:S02]  /*0cd0*/  SEL R12, R12, RZ, !P5 ;  /* 0x000000ff0c0c7207 */ /* 0x000fe40006800000 */
[----:B------:R-:W-:Y:S02]  /*0ce0*/  SEL R0, R0, RZ, !P4 ;  /* 0x000000ff00007207 */ /* 0x000fe40006000000 */
[----:B-1----:R-:W-:Y:S02]  /*0cf0*/  SEL R27, RZ, 0x1, !P2 ;  /* 0x00000001ff1b7807 */ /* 0x002fe40005000000 */
[----:B------:R-:W-:-:S02]  /*0d00*/  LOP3.LUT R11, R14, 0x80, RZ, 0xc0, !PT ;  /* 0x000000800e0b7812 */ /* 0x000fc400078ec0ff */
[----:B------:R-:W-:Y:S02]  /*0d10*/  ISETP.GE.AND P6, PT, R17, R4, PT ;  /* 0x000000041100720c */ /* 0x000fe40003fc6270 */
[----:B------:R-:W-:Y:S02]  /*0d20*/  SEL R30, RZ, 0x8, P1 ;  /* 0x00000008ff1e7807 */ /* 0x000fe40000800000 */
[----:B------:R-:W-:Y:S02]  /*0d30*/  IADD3 R27, PT, PT, R12, R0, R27 ;  /* 0x000000000c1b7210 */ /* 0x000fe40007ffe01b */
[----:B------:R-:W-:Y:S01]  /*0d40*/  LEA.HI R0, R11, R14, RZ, 0x19 ;  /* 0x0000000e0b007211 */ /* 0x000fe200078fc8ff */
[----:B------:R-:W-:Y:S01]  /*0d50*/  VIADD R11, R22, 0x3e ;  /* 0x0000003e160b7836 */ /* 0x000fe20000000000 */
[----:B------:R-:W-:Y:S01]  /*0d60*/  SEL R30, R30, RZ, !P6 ;  /* 0x000000ff1e1e7207 */ /* 0x000fe20007000000 */
[----:B------:R-:W1:Y:S01]  /*0d70*/  LDC R12, c[0x0][0x3b8] ;  /* 0x0000ee00ff0c7b82 */ /* 0x000e620000000800 */
[----:B------:R-:W-:-:S02]  /*0d80*/  LOP3.LUT R207, R0, 0xfe, RZ, 0xc0, !PT ;  /* 0x000000fe00cf7812 */ /* 0x000fc400078ec0ff */
[----:B------:R-:W-:Y:S01]  /*0d90*/  ISETP.GE.U32.AND P2, PT, R11, 0x3f, PT ;  /* 0x0000003f0b00780c */ /* 0x000fe20003f46070 */
[----:B------:R-:W-:Y:S01]  /*0da0*/  IMAD.IADD R27, R30, 0x1, R27 ;  /* 0x000000011e1b7824 */ /* 0x000fe200078e021b */
[----:B------:R-:W-:Y:S01]  /*0db0*/  PRMT R206, R0, 0x8880, RZ ;  /* 0x0000888000ce7816 */ /* 0x000fe200000000ff */
[----:B------:R-:W-:Y:S01]  /*0dc0*/  IMAD.MOV R207, RZ, RZ, -R207 ;  /* 0x000000ffffcf7224 */ /* 0x000fe200078e0acf */
[C---:B------:R-:W-:Y:S01]  /*0dd0*/  LOP3.LUT R171, R2.reuse, 0x1f, RZ, 0xc0, !PT ;  /* 0x0000001f02ab7812 */ /* 0x040fe200078ec0ff */
[----:B------:R-:W-:Y:S01]  /*0de0*/  IMAD.SHL.U32 R0, R2, 0x10, RZ ;  /* 0x0000001002007824 */ /* 0x000fe200078e00ff */
[----:B------:R-:W-:Y:S01]  /*0df0*/  SEL R27, R27, RZ, P2 ;  /* 0x000000ff1b1b7207 */ /* 0x000fe20001000000 */
[----:B------:R-:W-:Y:S01]  /*0e00*/  IMAD.MOV.U32 R30, RZ, RZ, RZ ;  /* 0x000000ffff1e7224 */ /* 0x000fe200078e00ff */
[----:B------:R-:W-:Y:S02]  /*0e10*/  PRMT R207, R207, 0x7710, RZ ;  /* 0x00007710cfcf7816 */ /* 0x000fe400000000ff */
[----:B------:R-:W-:-:S02]  /*0e20*/  LOP3.LUT P1, R15, R27, 0x1, RZ, 0xc0, !PT ;  /* 0x000000011b0f7812 */ /* 0x000fc4000782c0ff */
[----:B------:R-:W-:Y:S01]  /*0e30*/  SHF.R.S32.HI R206, RZ, 0x1, R206 ;  /* 0x00000001ffce7819 */ /* 0x000fe200000114ce */
[----:B------:R-:W-:Y:S01]  /*0e40*/  IMAD.IADD R207, R14, 0x1, R207 ;  /* 0x000000010ecf7824 */ /* 0x000fe200078e02cf */
[----:B------:R-:W-:Y:S02]  /*0e50*/  SHF.R.U32.HI R28, RZ, 0x1, R2 ;  /* 0x00000001ff1c7819 */ /* 0x000fe40000011602 */
[----:B------:R-:W-:Y:S02]  /*0e60*/  SHF.R.U32.HI R171, RZ, 0x4, R171 ;  /* 0x00000004ffab7819 */ /* 0x000fe400000116ab */
[----:B------:R-:W-:Y:S02]  /*0e70*/  PRMT R206, R206, 0x9910, RZ ;  /* 0x00009910cece7816 */ /* 0x000fe400000000ff */
[----:B------:R-:W-:Y:S01]  /*0e80*/  SHF.R.S32.HI R208, RZ, 0x2, R208 ;  /* 0x00000002ffd07819 */ /* 0x000fe200000114d0 */
[----:B-1----:R-:W-:Y:S01]  /*0e90*/  IMAD.SHL.U32 R12, R12, 0x2, RZ ;  /* 0x000000020c0c7824 */ /* 0x002fe200078e00ff */
[----:B------:R-:W-:-:S02]  /*0ea0*/  LOP3.LUT R169, R169, 0x40, RZ, 0xc0, !PT ;  /* 0x00000040a9a97812 */ /* 0x000fc400078ec0ff */
[----:B------:R-:W-:Y:S01]  /*0eb0*/  LOP3.LUT R28, R171, 0x3, R28, 0x78, !PT ;  /* 0x00000003ab1c7812 */ /* 0x000fe200078e781c */
[----:B------:R-:W-:Y:S01]  /*0ec0*/  IMAD R199, R208, 0x40, R206 ;  /* 0x00000040d0c77824 */ /* 0x000fe200078e02ce */
[----:B------:R-:W-:Y:S02]  /*0ed0*/  LOP3.LUT R207, R207, 0xffff, RZ, 0xc0, !PT ;  /* 0x0000ffffcfcf7812 */ /* 0x000fe400078ec0ff */
[----:B------:R-:W-:Y:S01]  /*0ee0*/  LOP3.LUT R13, R2, 0x4, RZ, 0xc0, !PT ;  /* 0x00000004020d7812 */ /* 0x000fe200078ec0ff */
[----:B------:R-:W-:Y:S01]  /*0ef0*/  IMAD R169, R28, 0x10, R169 ;  /* 0x000000101ca97824 */ /* 0x000fe200078e02a9 */
[----:B------:R-:W-:Y:S01]  /*0f00*/  LOP3.LUT R28, R2, 0x3, R3, 0x48, !PT ;  /* 0x00000003021c7812 */ /* 0x000fe200078e4803 */
[----:B------:R-:W-:Y:S01]  /*0f10*/  IMAD.SHL.U32 R199, R199, 0x80, RZ ;  /* 0x00000080c7c77824 */ /* 0x000fe200078e00ff */
[----:B------:R-:W-:Y:S02]  /*0f20*/  LOP3.LUT R164, R164, 0xe00, RZ, 0xc0, !PT ;  /* 0x00000e00a4a47812 */ /* 0x000fe400078ec0ff */
[----:B------:R-:W-:-:S02]  /*0f30*/  LOP3.LUT R0, R0, 0xf0, RZ, 0xc0, !PT ;  /* 0x000000f000007812 */ /* 0x000fc400078ec0ff */
[----:B------:R-:W-:Y:S02]  /*0f40*/  PRMT R207, R207, 0x8880, RZ ;  /* 0x00008880cfcf7816 */ /* 0x000fe400000000ff */
[----:B------:R-:W-:Y:S02]  /*0f50*/  SEL R20, R20, RZ, P2 ;  /* 0x000000ff14147207 */ /* 0x000fe40001000000 */
[----:B------:R-:W-:Y:S01]  /*0f60*/  LOP3.LUT R3, R171, 0x3, R2, 0x78, !PT ;  /* 0x00000003ab037812 */ /* 0x000fe200078e7802 */
[----:B------:R-:W-:Y:S06]  /*0f70*/  @!P1 BRA `(.L_x_3380) ;  /* 0x00000000008c9947 */ /* 0x000fec0003800000 */
        /* <DEDUP_REMOVED lines=20> */
[----:B------:R-:W-:Y:S02]  /*10c0*/  ISETP.GE.AND P1, PT, R11, RZ, PT ;  /* 0x000000ff0b00720c */ /* 0x000fe40003f26270 */
[----:B------:R-:W-:-:S04]  /*10d0*/  SHF.R.U32.HI R11, RZ, 0x1, R25 ;  /* 0x00000001ff0b7819 */ /* 0x000fc80000011619 */
[----:B------:R-:W-:Y:S02]  /*10e0*/  LOP3.LUT R11, R11, 0x3ffffff0, RZ, 0xc0, !PT ;  /* 0x3ffffff00b0b7812 */ /* 0x000fe400078ec0ff */
[----:B------:R-:W-:-:S05]  /*10f0*/  @P3 IADD3 R29, PT, PT, R29, 0x1, RZ ;  /* 0x000000011d1d3810 */ /* 0x000fca0007ffe0ff */
[----:B------:R-:W-:-:S04]  /*1100*/  IMAD.MOV.U32 R14, RZ, RZ, R29 ;  /* 0x000000ffff0e7224 */ /* 0x000fc800078e001d */
[----:B------:R-:W-:Y:S01]  /*1110*/  @!P1 IMAD.MOV R14, RZ, RZ, -R14 ;  /* 0x000000ffff0e9224 */ /* 0x000fe200078e0a0e */
[----:B------:R-:W-:-:S04]  /*1120*/  @!P2 LOP3.LUT R14, RZ, R209, RZ, 0x33, !PT ;  /* 0x000000d1ff0ea212 */ /* 0x000fc800078e33ff */
[C---:B------:R-:W-:Y:S01]  /*1130*/  IADD3 R30, PT, PT, -R14.reuse, RZ, RZ ;  /* 0x000000ff0e1e7210 */ /* 0x040fe20007ffe1ff */
[----:B------:R-:W-:-:S04]  /*1140*/  IMAD.IADD R11, R14, 0x1, R11 ;  /* 0x000000010e0b7824 */ /* 0x000fc800078e020b */
[----:B------:R-:W-:-:S04]  /*1150*/  IMAD R30, R209, R30, R24 ;  /* 0x0000001ed11e7224 */ /* 0x000fc800078e0218 */
[----:B------:R-:W-:-:S05]  /*1160*/  IMAD R30, R209, R16, R30 ;  /* 0x00000010d11e7224 */ /* 0x000fca00078e021e */
[----:B------:R-:W-:-:S03]  /*1170*/  SHF.R.S32.HI R31, RZ, 0x1f, R30 ;  /* 0x0000001fff1f7819 */ /* 0x000fc6000001141e */
[----:B------:R-:W-:-:S03]  /*1180*/  IMAD.WIDE R32, R11, R12, R30 ;  /* 0x0000000c0b207225 */ /* 0x000fc600078e021e */
[----:B-----5:R-:W-:-:S04]  /*1190*/  LEA R30, P1, R32, R202, 0x1 ;  /* 0x000000ca201e7211 */ /* 0x020fc800078208ff */
[----:B------:R-:W-:-:S09]  /*11a0*/  LEA.HI.X R29, R32, R203, R33, 0x1, P1 ;  /* 0x000000cb201d7211 */ /* 0x000fd200008f0c21 */
.L_x_3380:
[----:B------:R-:W-:Y:S05]  /*11b0*/  BSYNC.RECONVERGENT B0 ;  /* 0x0000000000007941 */ /* 0x000fea0003800200 */
.L_x_3379:
[----:B------:R-:W1:Y:S01]  /*11c0*/  S2R R14, SR_CgaCtaId ;  /* 0x00000000000e7919 */ /* 0x000e620000008800 */
[----:B------:R-:W-:Y:S01]  /*11d0*/  SHF.R.U32.HI R31, RZ, 0x1, R26 ;  /* 0x00000001ff1f7819 */ /* 0x000fe2000001161a */
[----:B------:R-:W-:Y:S01]  /*11e0*/  IMAD.SHL.U32 R15, R15, 0x10, RZ ;  /* 0x000000100f0f7824 */ /* 0x000fe200078e00ff */
[----:B------:R-:W-:Y:S01]  /*11f0*/  MOV R167, 0x400 ;  /* 0x0000040000a77802 */ /* 0x000fe20000000f00 */
[----:B------:R-:W-:Y:S01]  /*1200*/  IMAD.MOV.U32 R35, RZ, RZ, R29 ;  /* 0x000000ffff237224 */ /* 0x000fe200078e001d */
[----:B------:R-:W-:Y:S01]  /*1210*/  LOP3.LUT R32, R31, 0x3, R2, 0x48, !PT ;  /* 0x000000031f207812 */ /* 0x000fe200078e4802 */
[----:B------:R-:W-:Y:S01]  /*1220*/  BSSY.RECONVERGENT B0, `(.L_x_3381) ;  /* 0x0000031000007945 */ /* 0x000fe20003800200 */
[----:B------:R-:W-:Y:S02]  /*1230*/  ISETP.NE.U32.AND P1, PT, R15, RZ, PT ;  /* 0x000000ff0f00720c */ /* 0x000fe40003f25070 */
[----:B------:R-:W-:Y:S01]  /*1240*/  MOV R34, R30 ;  /* 0x0000001e00227202 */ /* 0x000fe20000000f00 */
[----:B------:R-:W-:Y:S01]  /*1250*/  IMAD.IADD R32, R13, 0x1, R32 ;  /* 0x000000010d207824 */ /* 0x000fe200078e0220 */
[----:B------:R-:W-:Y:S01]  /*1260*/  MOV R29, RZ ;  /* 0x000000ff001d7202 */ /* 0x000fe20000000f00 */
[----:B------:R-:W-:Y:S01]  /*1270*/  IMAD.MOV.U32 R30, RZ, RZ, RZ ;  /* 0x000000ffff1e7224 */ /* 0x000fe200078e00ff */
[----:B-1----:R-:W-:Y:S01]  /*1280*/  LEA R11, R14, R167, 0x18 ;  /* 0x000000a70e0b7211 */ /* 0x002fe200078ec0ff */
[----:B------:R-:W-:-:S04]  /*1290*/  IMAD R14, R31, 0x20, R32 ;  /* 0x000000201f0e7824 */ /* 0x000fc800078e0220 */
        /* <DEDUP_REMOVED lines=24> */
[----:B------:R-:W-:-:S04]  /*1420*/  SHF.R.U32.HI R15, RZ, 0x1, R23 ;  /* 0x00000001ff0f7819 */ /* 0x000fc80000011617 */
[----:B------:R-:W-:-:S05]  /*1430*/  LOP3.LUT R15, R15, 0x3ffffff4, RZ, 0xc0, !PT ;  /* 0x3ffffff40f0f7812 */ /* 0x000fca00078ec0ff */
[----:B------:R-:W-:Y:S02]  /*1440*/  @!P1 IMAD.IADD R34, R34, 0x1, -R31 ;  /* 0x0000000122229824 */ /* 0x000fe400078e0a1f */
[----:B------:R-:W-:Y:S01]  /*1450*/  @!P1 VIADD R30, R30, 0x1 ;  /* 0x000000011e1e9836 */ /* 0x000fe20000000000 */
[----:B------:R-:W-:Y:S02]  /*1460*/  ISETP.NE.AND P1, PT, R209, RZ, PT ;  /* 0x000000ffd100720c */ /* 0x000fe40003f25270 */
[----:B------:R-:W-:-:S13]  /*1470*/  ISETP.GE.U32.AND P3, PT, R34, R31, PT ;  /* 0x0000001f2200720c */ /* 0x000fda0003f66070 */
[----:B------:R-:W-:-:S05]  /*1480*/  @P3 IADD3 R30, PT, PT, R30, 0x1, RZ ;  /* 0x000000011e1e3810 */ /* 0x000fca0007ffe0ff */
[----:B------:R-:W-:Y:S01]  /*1490*/  @!P2 IMAD.MOV R30, RZ, RZ, -R30 ;  /* 0x000000ffff1ea224 */ /* 0x000fe200078e0a1e */
[----:B------:R-:W-:-:S04]  /*14a0*/  @!P1 LOP3.LUT R30, RZ, R209, RZ, 0x33, !PT ;  /* 0x000000d1ff1e9212 */ /* 0x000fc800078e33ff */
[----:B------:R-:W-:Y:S01]  /*14b0*/  IADD3 R15, PT, PT, R30, R15, RZ ;  /* 0x0000000f1e0f7210 */ /* 0x000fe20007ffe0ff */
[----:B------:R-:W-:-:S04]  /*14c0*/  IMAD.MOV R34, RZ, RZ, -R30 ;  /* 0x000000ffff227224 */ /* 0x000fc800078e0a1e */
[----:B------:R-:W-:-:S04]  /*14d0*/  IMAD R34, R209, R34, R24 ;  /* 0x00000022d1227224 */ /* 0x000fc800078e0218 */
[----:B------:R-:W-:-:S05]  /*14e0*/  IMAD R34, R209, R16, R34 ;  /* 0x00000010d1227224 */ /* 0x000fca00078e0222 */
[----:B------:R-:W-:-:S03]  /*14f0*/  SHF.R.S32.HI R35, RZ, 0x1f, R34 ;  /* 0x0000001fff237819 */ /* 0x000fc60000011422 */
[----:B------:R-:W-:-:S03]  /*1500*/  IMAD.WIDE R34, R15, R12, R34 ;  /* 0x0000000c0f227225 */ /* 0x000fc600078e0222 */
[----:B-----5:R-:W-:-:S04]  /*1510*/  LEA R30, P1, R34, R202, 0x1 ;  /* 0x000000ca221e7211 */ /* 0x020fc800078208ff */
[----:B------:R-:W-:-:S09]  /*1520*/  LEA.HI.X R29, R34, R203, R35, 0x1, P1 ;  /* 0x000000cb221d7211 */ /* 0x000fd200008f0c23 */
.L_x_3382:
[----:B------:R-:W-:Y:S05]  /*1530*/  BSYNC.RECONVERGENT B0 ;  /* 0x0000000000007941 */ /* 0x000fea0003800200 */
.L_x_3381:
[----:B------:R-:W-:Y:S01]  /*1540*/  VIADD R15, R26, 0x8 ;  /* 0x000000081a0f7836 */ /* 0x000fe20000000000 */
[----:B------:R-:W-:Y:S01]  /*1550*/  MOV R31, R29 ;  /* 0x0000001d001f7202 */ /* 0x000fe20000000f00 */
[----:B------:R-:W-:Y:S01]  /*1560*/  IMAD.SHL.U32 R32, R32, 0x8, RZ ;  /* 0x0000000820207824 */ /* 0x000fe200078e00ff */
[----:B------:R-:W-:Y:S01]  /*1570*/  BSSY.RECONVERGENT B0, `(.L_x_3383) ;  /* 0x0000031000007945 */ /* 0x000fe20003800200 */
[----:B------:R-:W-:Y:S02]  /*1580*/  MOV R29, RZ ;  /* 0x000000ff001d7202 */ /* 0x000fe40000000f00 */
[----:B------:R-:W-:Y:S02]  /*1590*/  SHF.R.U32.HI R15, RZ, 0x1, R15 ;  /* 0x00000001ff0f7819 */ /* 0x000fe4000001160f */
[----:B------:R-:W-:Y:S02]  /*15a0*/  ISETP.NE.U32.AND P1, PT, R32, RZ, PT ;  /* 0x000000ff2000720c */ /* 0x000fe40003f25070 */
[----:B------:R-:W-:-:S04]  /*15b0*/  LOP3.LUT R26, R15, 0x3, R2, 0x48, !PT ;  /* 0x000000030f1a7812 */ /* 0x000fc800078e4802 */
[----:B------:R-:W-:-:S05]  /*15c0*/  IADD3 R26, PT, PT, R13, R26, RZ ;  /* 0x0000001a0d1a7210 */ /* 0x000fca0007ffe0ff */
[----:B------:R-:W-:-:S04]  /*15d0*/  IMAD R26, R15, 0x20, R26 ;  /* 0x000000200f1a7824 */ /* 0x000fc800078e021a */
[----:B------:R-:W-:Y:S02]  /*15e0*/  IMAD.U32 R15, R26, 0x10, R11 ;  /* 0x000000101a0f7824 */ /* 0x000fe400078e000b */
[----:B------:R-:W-:-:S03]  /*15f0*/  IMAD.MOV.U32 R26, RZ, RZ, RZ ;  /* 0x000000ffff1a7224 */ /* 0x000fc600078e00ff */
[----:B------:R-:W-:Y:S01]  /*1600*/  @!PT LDS RZ, [RZ] ;  /* 0x00000000fffff984 */ /* 0x000fe20000000800 */
[----:B------:R-:W-:Y:S01]  /*1610*/  @!PT LDS RZ, [RZ] ;  /* 0x00000000fffff984 */ /* 0x000fe20000000800 */
[----:B------:R-:W-:Y:S01]  /*1620*/  @!PT LDS RZ, [RZ] ;  /* 0x00000000fffff984 */ /* 0x000fe20000000800 */
[----:B------:R2:W-:Y:S01]  /*1630*/  LDGSTS.E.BYPASS.LTC128B.128 [R15], desc[UR36][R30.64], P1 ;  /* 0x000000001e0f7fae */ /* 0x0005e20008981a24 */
[----:B------:R-:W-:-:S13]  /*1640*/  LOP3.LUT P1, R32, R27, 0x4, RZ, 0xc0, !PT ;  /* 0x000000041b207812 */ /* 0x000fda000782c0ff */
[----:B------:R-:W-:Y:S05]  /*1650*/  @!P1 BRA `(.L_x_3384) ;  /* 0x0000000000889947 */ /* 0x000fea0003800000 */
[-C--:B--2---:R-:W-:Y:S02]  /*1660*/  IABS R31, R209.reuse ;  /* 0x000000d1001f7213 */ /* 0x084fe40000000000 */
        /* <DEDUP_REMOVED lines=33> */
.L_x_3384:
[----:B------:R-:W-:Y:S05]  /*1880*/  BSYNC.RECONVERGENT B0 ;  /* 0x0000000000007941 */ /* 0x000fea0003800200 */
.L_x_3383:
[----:B------:R-:W-:Y:S01]  /*1890*/  IMAD.SHL.U32 R32, R32, 0x4, RZ ;  /* 0x0000000420207824 */ /* 0x000fe200078e00ff */
[----:B------:R-:W-:Y:S01]  /*18a0*/  BSSY.RECONVERGENT B0, `(.L_x_3385) ;  /* 0x000002d000007945 */ /* 0x000fe20003800200 */
[----:B------:R-:W-:-:S03]  /*18b0*/  IMAD.MOV.U32 R33, RZ, RZ, R29 ;  /* 0x000000ffff217224 */ /* 0x000fc600078e001d */
[----:B------:R-:W-:Y:S01]  /*18c0*/  ISETP.NE.U32.AND P1, PT, R32, RZ, PT ;  /* 0x000000ff2000720c */ /* 0x000fe20003f25070 */
[----:B------:R-:W-:-:S12]  /*18d0*/  IMAD.MOV.U32 R32, RZ, RZ, R26 ;  /* 0x000000ffff207224 */ /* 0x000fd800078e001a */
[----:B------:R-:W-:Y:S01]  /*18e0*/  @!PT LDS RZ, [RZ] ;  /* 0x00000000fffff984 */ /* 0x000fe20000000800 */
[----:B------:R-:W-:Y:S01]  /*18f0*/  @!PT LDS RZ, [RZ] ;  /* 0x00000000fffff984 */ /* 0x000fe20000000800 */
[----:B------:R-:W-:Y:S01]  /*1900*/  @!PT LDS RZ, [RZ] ;  /* 0x00000000fffff984 */ /* 0x000fe20000000800 */
[----:B------:R3:W-:Y:S01]  /*1910*/  LDGSTS.E.BYPASS.LTC128B.128 [R14+0x1000], desc[UR36][R32.64], P1 ;  /* 0x01000000200e7fae */ /* 0x0007e20008981a24 */
[----:B--2---:R-:W-:Y:S02]  /*1920*/  LOP3.LUT P1, R31, R27, 0x8, RZ, 0xc0, !PT ;  /* 0x000000081b1f7812 */ /* 0x004fe4000782c0ff */
[----:B------:R-:W-:-:S11]  /*1930*/  CS2R R26, SRZ ;  /* 0x00000000001a7805 */ /* 0x000fd6000001ff00 */
[----:B------:R-:W-:Y:S05]  /*1940*/  @!P1 BRA `(.L_x_3386) ;  /* 0x0000000000889947 */ /* 0x000fea0003800000 */
[-C--:B------:R-:W-:Y:S01]  /*1950*/  IABS R30, R209.reuse ;  /* 0x000000d1001e7213 */ /* 0x080fe20000000000 */
[----:B---3--:R-:W-:Y:S01]  /*1960*/  IMAD.MOV.U32 R32, RZ, RZ, RZ ;  /* 0x000000ffff207224 */ /* 0x008fe200078e00ff */
[----:B------:R-:W-:Y:S02]  /*1970*/  IABS R27, R24 ;  /* 0x00000018001b7213 */ /* 0x000fe40000000000 */
[----:B-1----:R-:W1:Y:S01]  /*1980*/  I2F.RP R34, R30 ;  /* 0x0000001e00227306 */ /* 0x002e620000209400 */
[----:B------:R-:W-:-:S04]  /*1990*/  IABS R26, R209 ;  /* 0x000000d1001a7213 */ /* 0x000fc80000000000 */
[----:B------:R-:W-:-:S03]  /*19a0*/  IADD3 R26, PT, PT, RZ, -R26, RZ ;  /* 0x8000001aff1a7210 */ /* 0x000fc60007ffe0ff */
        /* <DEDUP_REMOVED lines=28> */
.L_x_3386:
[----:B------:R-:W-:Y:S05]  /*1b70*/  BSYNC.RECONVERGENT B0 ;  /* 0x0000000000007941 */ /* 0x000fea0003800200 */
.L_x_3385:
[----:B------:R-:W-:Y:S01]  /*1b80*/  IMAD.SHL.U32 R31, R31, 0x2, RZ ;  /* 0x000000021f1f7824 */ /* 0x000fe200078e00ff */
[----:B------:R-:W2:Y:S01]  /*1b90*/  LDC R29, c[0x0][0x3d8] ;  /* 0x0000f600ff1d7b82 */ /* 0x000ea20000000800 */
[----:B---3--:R-:W-:Y:S01]  /*1ba0*/  IMAD.MOV.U32 R32, RZ, RZ, R26 ;  /* 0x000000ffff207224 */ /* 0x008fe200078e001a */
[----:B------:R-:W-:Y:S01]  /*1bb0*/  MOV R33, R27 ;  /* 0x0000001b00217202 */ /* 0x000fe20000000f00 */
[----:B------:R-:W-:Y:S01]  /*1bc0*/  IMAD.HI R5, R5, 0x55555556, RZ ;  /* 0x5555555605057827 */ /* 0x000fe200078e02ff */
[----:B------:R-:W-:Y:S01]  /*1bd0*/  ISETP.NE.U32.AND P1, PT, R31, RZ, PT ;  /* 0x000000ff1f00720c */ /* 0x000fe20003f25070 */
[----:B------:R-:W-:Y:S01]  /*1be0*/  BSSY.RECONVERGENT B0, `(.L_x_3387) ;  /* 0x000004c000007945 */ /* 0x000fe20003800200 */
[----:B------:R-:W-:Y:S02]  /*1bf0*/  CS2R R26, SRZ ;  /* 0x00000000001a7805 */ /* 0x000fe4000001ff00 */
[----:B------:R-:W-:-:S09]  /*1c00*/  LEA.HI R211, R5, R5, RZ, 0x1 ;  /* 0x0000000505d37211 */ /* 0x000fd200078f08ff */
[----:B------:R-:W-:Y:S01]  /*1c10*/  @!PT LDS RZ, [RZ] ;  /* 0x00000000fffff984 */ /* 0x000fe20000000800 */
[----:B------:R-:W-:Y:S01]  /*1c20*/  @!PT LDS RZ, [RZ] ;  /* 0x00000000fffff984 */ /* 0x000fe20000000800 */
[----:B------:R-:W-:Y:S01]  /*1c30*/  @!PT LDS RZ, [RZ] ;  /* 0x00000000fffff984 */ /* 0x000fe20000000800 */
[----:B------:R3:W-:Y:S01]  /*1c40*/  LDGSTS.E.BYPASS.LTC128B.128 [R15+0x1000], desc[UR36][R32.64], P1 ;  /* 0x01000000200f7fae */ /* 0x0007e20008981a24 */
[----:B------:R-:W-:Y:S01]  /*1c50*/  LOP3.LUT P1, R30, R20, 0x1, RZ, 0xc0, !PT ;  /* 0x00000001141e7812 */ /* 0x000fe2000782c0ff */
[----:B--2---:R-:W-:-:S05]  /*1c60*/  IMAD.HI R29, R29, 0x55555556, RZ ;  /* 0x555555561d1d7827 */ /* 0x004fca00078e02ff */
[----:B------:R-:W-:-:S05]  /*1c70*/  LEA.HI R213, R29, R29, RZ, 0x1 ;  /* 0x0000001d1dd57211 */ /* 0x000fca00078f08ff */
[----:B------:R-:W-:Y:S02]  /*1c80*/  IMAD.SHL.U32 R213, R213, 0x10, RZ ;  /* 0x00000010d5d57824 */ /* 0x000fe400078e00ff */
[----:B---3--:R-:W-:Y:S05]  /*1c90*/  @!P1 BRA `(.L_x_3388) ;  /* 0x0000000400009947 */ /* 0x008fea0003800000 */
[----:B------:R-:W-:Y:S02]  /*1ca0*/  IABS R32, R210 ;  /* 0x000000d200207213 */ /* 0x000fe40000000000 */
[----:B------:R-:W-:Y:S02]  /*1cb0*/  IABS R31, R211 ;  /* 0x000000d3001f7213 */ /* 0x000fe40000000000 */
[----:B-1----:R-:W1:Y:S08]  /*1cc0*/  I2F.RP R34, R32 ;  /* 0x0000002000227306 */ /* 0x002e700000209400 */
[----:B------:R-:W2:Y:S08]  /*1cd0*/  I2F.RP R5, R31 ;  /* 0x0000001f00057306 */ /* 0x000eb00000209400 */
[----:B-1----:R-:W1:Y:S08]  /*1ce0*/  MUFU.RCP R27, R34 ;  /* 0x00000022001b7308 */ /* 0x002e700000001000 */
[----:B--2---:R-:W2:Y:S01]  /*1cf0*/  MUFU.RCP R36, R5 ;  /* 0x0000000500247308 */ /* 0x004ea20000001000 */
[----:B-1----:R-:W-:-:S07]  /*1d00*/  VIADD R27, R27, 0xffffffe ;  /* 0x0ffffffe1b1b7836 */ /* 0x002fce0000000000 */
[----:B------:R-:W1:Y:S01]  /*1d10*/  F2I.FTZ.U32.TRUNC.NTZ R27, R27 ;  /* 0x0000001b001b7305 */ /* 0x000e62000021f000 */
[----:B--2---:R-:W-:Y:S01]  /*1d20*/  VIADD R36, R36, 0xffffffe ;  /* 0x0ffffffe24247836 */ /* 0x004fe20000000000 */
[----:B------:R-:W-:-:S06]  /*1d30*/  IABS R5, R211 ;  /* 0x000000d300057213 */ /* 0x000fcc0000000000 */
[----:B------:R-:W2:Y:S01]  /*1d40*/  F2I.FTZ.U32.TRUNC.NTZ R37, R36 ;  /* 0x0000002400257305 */ /* 0x000ea2000021f000 */
[----:B------:R-:W-:Y:S02]  /*1d50*/  IMAD.MOV R5, RZ, RZ, -R5 ;  /* 0x000000ffff057224 */ /* 0x000fe400078e0a05 */
[----:B-1----:R-:W-:-:S04]  /*1d60*/  IMAD.MOV R29, RZ, RZ, -R27 ;  /* 0x000000ffff1d7224 */ /* 0x002fc800078e0a1b */
[----:B------:R-:W-:Y:S01]  /*1d70*/  IMAD R34, R29, R32, RZ ;  /* 0x000000201d227224 */ /* 0x000fe200078e02ff */
[----:B------:R-:W-:Y:S01]  /*1d80*/  IABS R29, R9 ;  /* 0x00000009001d7213 */ /* 0x000fe20000000000 */
[----:B--2---:R-:W-:Y:S01]  /*1d90*/  IMAD.MOV R26, RZ, RZ, -R37 ;  /* 0x000000ffff1a7224 */ /* 0x004fe200078e0a25 */
[----:B------:R-:W-:-:S03]  /*1da0*/  MOV R36, RZ ;  /* 0x000000ff00247202 */ /* 0x000fc60000000f00 */
[----:B------:R-:W-:Y:S02]  /*1db0*/  IMAD R33, R26, R31, RZ ;  /* 0x0000001f1a217224 */ /* 0x000fe400078e02ff */
[----:B------:R-:W-:Y:S02]  /*1dc0*/  IMAD.MOV.U32 R26, RZ, RZ, RZ ;  /* 0x000000ffff1a7224 */ /* 0x000fe400078e00ff */
[----:B------:R-:W-:-:S04]  /*1dd0*/  IMAD.HI.U32 R33, R37, R33, R36 ;  /* 0x0000002125217227 */ /* 0x000fc800078e0024 */
[----:B------:R-:W-:Y:S01]  /*1de0*/  IMAD.HI.U32 R34, R27, R34, R26 ;  /* 0x000000221b227227 */ /* 0x000fe200078e001a */
[----:B------:R-:W-:Y:S02]  /*1df0*/  IABS R27, R210 ;  /* 0x000000d2001b7213 */ /* 0x000fe40000000000 */
[----:B------:R-:W-:-:S03]  /*1e00*/  IABS R26, R212 ;  /* 0x000000d4001a7213 */ /* 0x000fc60000000000 */
[----:B------:R-:W-:Y:S02]  /*1e10*/  IMAD.MOV R27, RZ, RZ, -R27 ;  /* 0x000000ffff1b7224 */ /* 0x000fe400078e0a1b */
[----:B------:R-:W-:-:S04]  /*1e20*/  IMAD.HI.U32 R34, R34, R29, RZ ;  /* 0x0000001d22227227 */ /* 0x000fc800078e00ff */
[----:B------:R-:W-:Y:S02]  /*1e30*/  IMAD R27, R34, R27, R29 ;  /* 0x0000001b221b7224 */ /* 0x000fe400078e021d */
[----:B------:R-:W-:-:S03]  /*1e40*/  IMAD.HI.U32 R33, R33, R26, RZ ;  /* 0x0000001a21217227 */ /* 0x000fc600078e00ff */
[----:B------:R-:W-:Y:S01]  /*1e50*/  ISETP.GT.U32.AND P1, PT, R32, R27, PT ;  /* 0x0000001b2000720c */ /* 0x000fe20003f24070 */
[----:B------:R-:W-:Y:S01]  /*1e60*/  IMAD R26, R33, R5, R26 ;  /* 0x00000005211a7224 */ /* 0x000fe200078e021a */
[----:B------:R-:W-:-:S04]  /*1e70*/  LOP3.LUT R5, R9, R210, RZ, 0x3c, !PT ;  /* 0x000000d209057212 */ /* 0x000fc800078e3cff */
[----:B------:R-:W-:-:S07]  /*1e80*/  ISETP.GT.U32.AND P2, PT, R31, R26, PT ;  /* 0x0000001a1f00720c */ /* 0x000fce0003f44070 */
[-C--:B------:R-:W-:Y:S01]  /*1e90*/  @!P1 IADD3 R27, PT, PT, R27, -R32.reuse, RZ ;  /* 0x800000201b1b9210 */ /* 0x080fe20007ffe0ff */
[----:B------:R-:W-:Y:S01]  /*1ea0*/  @!P1 VIADD R34, R34, 0x1 ;  /* 0x0000000122229836 */ /* 0x000fe20000000000 */
[----:B------:R-:W-:Y:S02]  /*1eb0*/  ISETP.GE.AND P1, PT, R5, RZ, PT ;  /* 0x000000ff0500720c */ /* 0x000fe40003f26270 */
[----:B------:R-:W-:Y:S02]  /*1ec0*/  ISETP.GE.U32.AND P3, PT, R27, R32, PT ;  /* 0x000000201b00720c */ /* 0x000fe40003f66070 */
[----:B------:R-:W-:Y:S01]  /*1ed0*/  @!P2 IMAD.IADD R26, R26, 0x1, -R31 ;  /* 0x000000011a1aa824 */ /* 0x000fe200078e0a1f */
[----:B------:R-:W-:Y:S01]  /*1ee0*/  LOP3.LUT R5, R212, R211, RZ, 0x3c, !PT ;  /* 0x000000d3d4057212 */ /* 0x000fe200078e3cff */
[----:B------:R-:W-:-:S03]  /*1ef0*/  @!P2 VIADD R33, R33, 0x1 ;  /* 0x000000012121a836 */ /* 0x000fc60000000000 */
[----:B------:R-:W-:-:S06]  /*1f00*/  ISETP.GE.U32.AND P2, PT, R26, R31, PT ;  /* 0x0000001f1a00720c */ /* 0x000fcc0003f46070 */
[----:B------:R-:W-:Y:S02]  /*1f10*/  @P3 IADD3 R34, PT, PT, R34, 0x1, RZ ;  /* 0x0000000122223810 */ /* 0x000fe40007ffe0ff */
[----:B------:R-:W-:-:S03]  /*1f20*/  ISETP.NE.AND P3, PT, R210, RZ, PT ;  /* 0x000000ffd200720c */ /* 0x000fc60003f65270 */
[----:B------:R-:W-:Y:S01]  /*1f30*/  @!P1 IMAD.MOV R34, RZ, RZ, -R34 ;  /* 0x000000ffff229224 */ /* 0x000fe200078e0a22 */
[----:B------:R-:W-:Y:S01]  /*1f40*/  ISETP.NE.AND P1, PT, R211, RZ, PT ;  /* 0x000000ffd300720c */ /* 0x000fe20003f25270 */
[----:B------:R-:W-:Y:S01]  /*1f50*/  @P2 VIADD R33, R33, 0x1 ;  /* 0x0000000121212836 */ /* 0x000fe20000000000 */
[----:B------:R-:W-:-:S07]  /*1f60*/  ISETP.GE.AND P2, PT, R5, RZ, PT ;  /* 0x000000ff0500720c */ /* 0x000fce0003f46270 */
[----:B------:R-:W-:-:S04]  /*1f70*/  @!P3 LOP3.LUT R34, RZ, R210, RZ, 0x33, !PT ;  /* 0x000000d2ff22b212 */ /* 0x000fc800078e33ff */
[--C-:B------:R-:W-:Y:S01]  /*1f80*/  SHF.R.S32.HI R29, RZ, 0x1f, R34.reuse ;  /* 0x0000001fff1d7819 */ /* 0x100fe20000011422 */
[----:B------:R-:W-:Y:S01]  /*1f90*/  IMAD.MOV R26, RZ, RZ, -R34 ;  /* 0x000000ffff1a7224 */ /* 0x000fe200078e0a22 */
[----:B------:R-:W-:Y:S02]  /*1fa0*/  @!P2 IADD3 R33, PT, PT, -R33, RZ, RZ ;  /* 0x000000ff2121a210 */ /* 0x000fe40007ffe1ff */
[----:B------:R-:W-:Y:S01]  /*1fb0*/  @!P1 LOP3.LUT R33, RZ, R211, RZ, 0x33, !PT ;  /* 0x000000d3ff219212 */ /* 0x000fe200078e33ff */
[----:B------:R-:W-:Y:S01]  /*1fc0*/  IMAD R26, R210, R26, R9 ;  /* 0x0000001ad21a7224 */ /* 0x000fe200078e0209 */
[----:B------:R-:W-:-:S03]  /*1fd0*/  LEA.HI R29, R29, R34, RZ, 0x4 ;  /* 0x000000221d1d7211 */ /* 0x000fc600078f20ff */
[----:B------:R-:W-:Y:S01]  /*1fe0*/  IMAD.MOV R5, RZ, RZ, -R33 ;  /* 0x000000ffff057224 */ /* 0x000fe200078e0a21 */
[----:B------:R-:W-:Y:S02]  /*1ff0*/  LOP3.LUT R27, R29, 0xfffffff0, RZ, 0xc0, !PT ;  /* 0xfffffff01d1b7812 */ /* 0x000fe400078ec0ff */
[----:B------:R-:W-:Y:S01]  /*2000*/  SHF.R.S32.HI R29, RZ, 0x4, R29 ;  /* 0x00000004ff1d7819 */ /* 0x000fe2000001141d */
[----:B------:R-:W-:Y:S01]  /*2010*/  IMAD R5, R211, R5, R212 ;  /* 0x00000005d3057224 */ /* 0x000fe200078e02d4 */
[----:B------:R-:W-:-:S03]  /*2020*/  IADD3 R34, PT, PT, R34, -R27, RZ ;  /* 0x8000001b22227210 */ /* 0x000fc60007ffe0ff */
[----:B------:R-:W-:Y:S02]  /*2030*/  IMAD R26, R26, 0x8, R29 ;  /* 0x000000081a1a7824 */ /* 0x000fe400078e021d */
[----:B------:R-:W-:Y:S02]  /*2040*/  IMAD R34, R34, R211, R5 ;  /* 0x000000d322227224 */ /* 0x000fe400078e0205 */
[----:B------:R-:W-:-:S03]  /*2050*/  IMAD R26, R26, 0x3, R33 ;  /* 0x000000031a1a7824 */ /* 0x000fc600078e0221 */
[----:B------:R-:W-:-:S03]  /*2060*/  SHF.R.S32.HI R35, RZ, 0x1f, R34 ;  /* 0x0000001fff237819 */ /* 0x000fc60000011422 */
[----:B------:R-:W-:-:S03]  /*2070*/  IMAD.WIDE R34, R26, R213, R34 ;  /* 0x000000d51a227225 */ /* 0x000fc600078e0222 */
[----:B-----5:R-:W-:-:S04]  /*2080*/  LEA R26, P1, R34, R204, 0x1 ;  /* 0x000000cc221a7211 */ /* 0x020fc800078208ff */
[----:B------:R-:W-:-:S09]  /*2090*/  LEA.HI.X R27, R34, R205, R35, 0x1, P1 ;  /* 0x000000cd221b7211 */ /* 0x000fd200008f0c23 */
.L_x_3388:
[----:B------:R-:W-:Y:S05]  /*20a0*/  BSYNC.RECONVERGENT B0 ;  /* 0x0000000000007941 */ /* 0x000fea0003800200 */
.L_x_3387:
[----:B------:R-:W-:Y:S01]  /*20b0*/  IMAD.SHL.U32 R30, R30, 0x10, RZ ;  /* 0x000000101e1e7824 */ /* 0x000fe200078e00ff */
[----:B------:R-:W-:Y:S01]  /*20c0*/  SHF.L.U32 R36, R217, 0x8, RZ ;  /* 0x00000008d9247819 */ /* 0x000fe200000006ff */
[----:B------:R-:W-:Y:S01]  /*20d0*/  IMAD.IADD R5, R13, 0x1, R28 ;  /* 0x000000010d057824 */ /* 0x000fe200078e021c */
[----:B------:R-:W-:Y:S01]  /*20e0*/  MOV R31, R27 ;  /* 0x0000001b001f7202 */ /* 0x000fe20000000f00 */
[----:B------:R-:W-:Y:S01]  /*20f0*/  BSSY.RECONVERGENT B0, `(.L_x_3389) ;  /* 0x000004c000007945 */ /* 0x000fe20003800200 */
[----:B------:R-:W-:Y:S01]  /*2100*/  ISETP.NE.U32.AND P1, PT, R30, RZ, PT ;  /* 0x000000ff1e00720c */ /* 0x000fe20003f25070 */
[----:B------:R-:W-:-:S05]  /*2110*/  IMAD R30, R5, 0x10, R36 ;  /* 0x00000010051e7824 */ /* 0x000fca00078e0224 */
[----:B------:R-:W-:Y:S01]  /*2120*/  IADD3 R5, PT, PT, R11, R30, RZ ;  /* 0x0000001e0b057210 */ /* 0x000fe20007ffe0ff */
[----:B------:R-:W-:Y:S01]  /*2130*/  IMAD.MOV.U32 R30, RZ, RZ, R26 ;  /* 0x000000ffff1e7224 */ /* 0x000fe200078e001a */
[----:B------:R-:W-:-:S05]  /*2140*/  CS2R R26, SRZ ;  /* 0x00000000001a7805 */ /* 0x000fca000001ff00 */
        /* <DEDUP_REMOVED lines=8> */
[----:B------:R-:W1:Y:S01]  /*21d0*/  I2F.RP R27, R34 ;  /* 0x00000022001b7306 */ /* 0x000e620000209400 */
[----:B------:R-:W-:Y:S02]  /*21e0*/  IABS R29, R210 ;  /* 0x000000d2001d7213 */ /* 0x000fe40000000000 */
[----:B--2---:R-:W-:-:S03]  /*21f0*/  IABS R30, R9 ;  /* 0x00000009001e7213 */ /* 0x004fc60000000000 */
[----:B------:R-:W-:Y:S02]  /*2200*/  IMAD.MOV R29, RZ, RZ, -R29 ;  /* 0x000000ffff1d7224 */ /* 0x000fe400078e0a1d */
[----:B------:R-:W2:Y:S08]  /*2210*/  I2F.RP R26, R32 ;  /* 0x00000020001a7306 */ /* 0x000eb00000209400 */
[----:B-1----:R-:W1:Y:S08]  /*2220*/  MUFU.RCP R38, R27 ;  /* 0x0000001b00267308 */ /* 0x002e700000001000 */
[----:B--2---:R-:W2:Y:S01]  /*2230*/  MUFU.RCP R40, R26 ;  /* 0x0000001a00287308 */ /* 0x004ea20000001000 */
[----:B-1----:R-:W-:Y:S01]  /*2240*/  VIADD R38, R38, 0xffffffe ;  /* 0x0ffffffe26267836 */ /* 0x002fe20000000000 */
[----:B------:R-:W-:-:S06]  /*2250*/  IABS R27, R6 ;  /* 0x00000006001b7213 */ /* 0x000fcc0000000000 */
[----:B------:R-:W1:Y:S01]  /*2260*/  F2I.FTZ.U32.TRUNC.NTZ R39, R38 ;  /* 0x0000002600277305 */ /* 0x000e62000021f000 */
[----:B--2---:R-:W-:Y:S01]  /*2270*/  VIADD R40, R40, 0xffffffe ;  /* 0x0ffffffe28287836 */ /* 0x004fe20000000000 */
[----:B------:R-:W-:-:S06]  /*2280*/  IABS R26, R211 ;  /* 0x000000d3001a7213 */ /* 0x000fcc0000000000 */
[----:B------:R-:W2:Y:S01]  /*2290*/  F2I.FTZ.U32.TRUNC.NTZ R41, R40 ;  /* 0x0000002800297305 */ /* 0x000ea2000021f000 */
[----:B------:R-:W-:Y:S02]  /*22a0*/  IMAD.MOV R26, RZ, RZ, -R26 ;  /* 0x000000ffff1a7224 */ /* 0x000fe400078e0a1a */
[----:B-1----:R-:W-:Y:S02]  /*22b0*/  IMAD.MOV R33, RZ, RZ, -R39 ;  /* 0x000000ffff217224 */ /* 0x002fe400078e0a27 */
[----:B------:R-:W-:Y:S02]  /*22c0*/  IMAD.MOV.U32 R38, RZ, RZ, RZ ;  /* 0x000000ffff267224 */ /* 0x000fe400078e00ff */
[----:B------:R-:W-:Y:S02]  /*22d0*/  IMAD R33, R33, R34, RZ ;  /* 0x0000002221217224 */ /* 0x000fe400078e02ff */
[----:B--2---:R-:W-:Y:S01]  /*22e0*/  IMAD.MOV R31, RZ, RZ, -R41 ;  /* 0x000000ffff1f7224 */ /* 0x004fe200078e0a29 */
[----:B------:R-:W-:Y:S01]  /*22f0*/  MOV R40, RZ ;  /* 0x000000ff00287202 */ /* 0x000fe20000000f00 */
[----:B------:R-:W-:-:S04]  /*2300*/  IMAD.HI.U32 R33, R39, R33, R38 ;  /* 0x0000002127217227 */ /* 0x000fc800078e0026 */
[----:B------:R-:W-:Y:S02]  /*2310*/  IMAD R31, R31, R32, RZ ;  /* 0x000000201f1f7224 */ /* 0x000fe400078e02ff */
[----:B------:R-:W-:-:S04]  /*2320*/  IMAD.HI.U32 R33, R33, R30, RZ ;  /* 0x0000001e21217227 */ /* 0x000fc800078e00ff */
[----:B------:R-:W-:-:S04]  /*2330*/  IMAD.HI.U32 R31, R41, R31, R40 ;  /* 0x0000001f291f7227 */ /* 0x000fc800078e0028 */
        /* <DEDUP_REMOVED lines=9> */
[----:B------:R-:W-:Y:S02]  /*23d0*/  LOP3.LUT R26, R6, R211, RZ, 0x3c, !PT ;  /* 0x000000d3061a7212 */ /* 0x000fe400078e3cff */
[----:B------:R-:W-:Y:S02]  /*23e0*/  @!P2 IMAD.IADD R27, R27, 0x1, -R32 ;  /* 0x000000011b1ba824 */ /* 0x000fe400078e0a20 */
[----:B------:R-:W-:Y:S01]  /*23f0*/  @!P2 VIADD R31, R31, 0x1 ;  /* 0x000000011f1fa836 */ /* 0x000fe20000000000 */
[----:B------:R-:W-:Y:S02]  /*2400*/  ISETP.GE.U32.AND P2, PT, R29, R34, PT ;  /* 0x000000221d00720c */ /* 0x000fe40003f46070 */
[----:B------:R-:W-:-:S11]  /*2410*/  ISETP.GE.U32.AND P3, PT, R27, R32, PT ;  /* 0x000000201b00720c */ /* 0x000fd60003f66070 */
[----:B------:R-:W-:Y:S02]  /*2420*/  @P2 IADD3 R33, PT, PT, R33, 0x1, RZ ;  /* 0x0000000121212810 */ /* 0x000fe40007ffe0ff */
[----:B------:R-:W-:Y:S01]  /*2430*/  ISETP.NE.AND P2, PT, R210, RZ, PT ;  /* 0x000000ffd200720c */ /* 0x000fe20003f45270 */
[----:B------:R-:W-:Y:S01]  /*2440*/  @P3 VIADD R31, R31, 0x1 ;  /* 0x000000011f1f3836 */ /* 0x000fe20000000000 */
[----:B------:R-:W-:Y:S01]  /*2450*/  ISETP.GE.AND P3, PT, R26, RZ, PT ;  /* 0x000000ff1a00720c */ /* 0x000fe20003f66270 */
[----:B------:R-:W-:Y:S01]  /*2460*/  @!P1 IMAD.MOV R33, RZ, RZ, -R33 ;  /* 0x000000ffff219224 */ /* 0x000fe200078e0a21 */
[----:B------:R-:W-:-:S09]  /*2470*/  ISETP.NE.AND P1, PT, R211, RZ, PT ;  /* 0x000000ffd300720c */ /* 0x000fd20003f25270 */
[----:B------:R-:W-:Y:S02]  /*2480*/  @!P2 LOP3.LUT R33, RZ, R210, RZ, 0x33, !PT ;  /* 0x000000d2ff21a212 */ /* 0x000fe400078e33ff */
[----:B------:R-:W-:Y:S02]  /*2490*/  @!P3 IADD3 R31, PT, PT, -R31, RZ, RZ ;  /* 0x000000ff1f1fb210 */ /* 0x000fe40007ffe1ff */
[--C-:B------:R-:W-:Y:S01]  /*24a0*/  SHF.R.S32.HI R26, RZ, 0x1f, R33.reuse ;  /* 0x0000001fff1a7819 */ /* 0x100fe20000011421 */
[----:B------:R-:W-:Y:S01]  /*24b0*/  IMAD.MOV R27, RZ, RZ, -R33 ;  /* 0x000000ffff1b7224 */ /* 0x000fe200078e0a21 */
[----:B------:R-:W-:Y:S02]  /*24c0*/  @!P1 LOP3.LUT R31, RZ, R211, RZ, 0x33, !PT ;  /* 0x000000d3ff1f9212 */ /* 0x000fe400078e33ff */
[----:B------:R-:W-:Y:S01]  /*24d0*/  LEA.HI R29, R26, R33, RZ, 0x4 ;  /* 0x000000211a1d7211 */ /* 0x000fe200078f20ff */
[----:B------:R-:W-:Y:S02]  /*24e0*/  IMAD R27, R210, R27, R9 ;  /* 0x0000001bd21b7224 */ /* 0x000fe400078e0209 */
[----:B------:R-:W-:Y:S01]  /*24f0*/  IMAD.MOV R26, RZ, RZ, -R31 ;  /* 0x000000ffff1a7224 */ /* 0x000fe200078e0a1f */
[----:B------:R-:W-:-:S02]  /*2500*/  LOP3.LUT R30, R29, 0xfffffff0, RZ, 0xc0, !PT ;  /* 0xfffffff01d1e7812 */ /* 0x000fc400078ec0ff */
        /* <DEDUP_REMOVED lines=10> */
.L_x_3390:
[----:B------:R-:W-:Y:S05]  /*25b0*/  BSYNC.RECONVERGENT B0 ;  /* 0x0000000000007941 */ /* 0x000fea0003800200 */
.L_x_3389:
        /* <DEDUP_REMOVED lines=9> */
[----:B-1----:R-:W-:-:S11]  /*2650*/  MOV R26, RZ ;  /* 0x000000ff001a7202 */ /* 0x002fd60000000f00 */
[----:B------:R-:W-:Y:S05]  /*2660*/  @!P1 BRA `(.L_x_3392) ;  /* 0x0000000400009947 */ /* 0x000fea0003800000 */
[----:B------:R-:W-:Y:S02]  /*2670*/  IABS R33, R210 ;  /* 0x000000d200217213 */ /* 0x000fe40000000000 */
[----:B--2---:R-:W-:Y:S02]  /*2680*/  IABS R31, R211 ;  /* 0x000000d3001f7213 */ /* 0x004fe40000000000 */
[----:B------:R-:W1:Y:S08]  /*2690*/  I2F.RP R29, R33 ;  /* 0x00000021001d7306 */ /* 0x000e700000209400 */
        /* <DEDUP_REMOVED lines=15> */
[----:B------:R-:W-:Y:S01]  /*2790*/  IMAD.HI.U32 R32, R27, R32, R26 ;  /* 0x000000201b207227 */ /* 0x000fe200078e001a */
[----:B------:R-:W-:-:S02]  /*27a0*/  IABS R27, R210 ;  /* 0x000000d2001b7213 */ /* 0x000fc40000000000 */
[----:B------:R-:W-:Y:S01]  /*27b0*/  IABS R26, R212 ;  /* 0x000000d4001a7213 */ /* 0x000fe20000000000 */
[----:B------:R-:W-:Y:S02]  /*27c0*/  IMAD R30, R30, R31, RZ ;  /* 0x0000001f1e1e7224 */ /* 0x000fe400078e02ff */
[----:B------:R-:W-:Y:S02]  /*27d0*/  IMAD.MOV R27, RZ, RZ, -R27 ;  /* 0x000000ffff1b7224 */ /* 0x000fe400078e0a1b */
[----:B------:R-:W-:-:S04]  /*27e0*/  IMAD.HI.U32 R30, R39, R30, R38 ;  /* 0x0000001e271e7227 */ /* 0x000fc800078e0026 */
        /* <DEDUP_REMOVED lines=40> */
.L_x_3392:
[----:B------:R-:W-:Y:S05]  /*2a70*/  BSYNC.RECONVERGENT B0 ;  /* 0x0000000000007941 */ /* 0x000fea0003800200 */
.L_x_3391:
[----:B------:R-:W-:Y:S01]  /*2a80*/  IMAD.SHL.U32 R27, R2, 0x10, RZ ;  /* 0x00000010021b7824 */ /* 0x000fe200078e00ff */
[----:B------:R-:W-:Y:S01]  /*2a90*/  BSSY.RECONVERGENT B0, `(.L_x_3393) ;  /* 0x0000050000007945 */ /* 0x000fe20003800200 */
[----:B------:R-:W-:-:S03]  /*2aa0*/  IMAD.SHL.U32 R34, R34, 0x4, RZ ;  /* 0x0000000422227824 */ /* 0x000fc600078e00ff */
[----:B------:R-:W-:Y:S02]  /*2ab0*/  LOP3.LUT R27, R27, 0x70, RZ, 0xe2, !PT ;  /* 0x000000701b1b7812 */ /* 0x000fe400078ee2ff */
[----:B------:R-:W-:Y:S02]  /*2ac0*/  ISETP.NE.U32.AND P1, PT, R34, RZ, PT ;  /* 0x000000ff2200720c */ /* 0x000fe40003f25070 */
[----:B------:R-:W-:-:S05]  /*2ad0*/  LOP3.LUT R27, R27, 0x40, RZ, 0xc, !PT ;  /* 0x000000401b1b7812 */ /* 0x000fca00078e0cff */
[----:B------:R-:W-:-:S05]  /*2ae0*/  IMAD R27, R28, 0x10, R27 ;  /* 0x000000101c1b7824 */ /* 0x000fca00078e021b */
[----:B------:R-:W-:Y:S02]  /*2af0*/  IADD3 R36, PT, PT, R11, R36, R27 ;  /* 0x000000240b247210 */ /* 0x000fe40007ffe01b */
[----:B------:R-:W-:Y:S02]  /*2b00*/  MOV R27, R9 ;  /* 0x00000009001b7202 */ /* 0x000fe40000000f00 */
[----:B------:R-:W-:-:S03]  /*2b10*/  MOV R9, RZ ;  /* 0x000000ff00097202 */ /* 0x000fc60000000f00 */
[----:B------:R-:W-:Y:S01]  /*2b20*/  @!PT LDS RZ, [RZ] ;  /* 0x00000000fffff984 */ /* 0x000fe20000000800 */
[----:B------:R-:W-:Y:S01]  /*2b30*/  @!PT LDS RZ, [RZ] ;  /* 0x00000000fffff984 */ /* 0x000fe20000000800 */
[----:B------:R-:W-:Y:S01]  /*2b40*/  @!PT LDS RZ, [RZ] ;  /* 0x00000000fffff984 */ /* 0x000fe20000000800 */
[----:B------:R1:W-:Y:S01]  /*2b50*/  LDGSTS.E.BYPASS.LTC128B.128 [R36+0x8400], desc[UR36][R26.64], P1 ;  /* 0x084000001a247fae */ /* 0x0003e20008981a24 */
[----:B------:R-:W-:Y:S01]  /*2b60*/  LOP3.LUT P1, R32, R20, 0x8, RZ, 0xc0, !PT ;  /* 0x0000000814207812 */ /* 0x000fe2000782c0ff */
[----:B------:R-:W-:-:S12]  /*2b70*/  IMAD.MOV.U32 R20, RZ, RZ, RZ ;  /* 0x000000ffff147224 */ /* 0x000fd800078e00ff */
[----:B------:R-:W-:Y:S05]  /*2b80*/  @!P1 BRA `(.L_x_3394) ;  /* 0x0000000400009947 */ /* 0x000fea0003800000 */
[----:B--2---:R-:W-:Y:S02]  /*2b90*/  IABS R31, R210 ;  /* 0x000000d2001f7213 */ /* 0x004fe40000000000 */
[----:B------:R-:W-:Y:S02]  /*2ba0*/  IABS R29, R211 ;  /* 0x000000d3001d7213 */ /* 0x000fe40000000000 */
        /* <DEDUP_REMOVED lines=51> */
[----:B------:R-:W-:-:S03]  /*2ee0*/  LOP3.LUT R27, R26, 0xfffffff0, RZ, 0xc0, !PT ;  /* 0xfffffff01a1b7812 */ /* 0x000fc600078ec0ff */
[----:B------:R-:W-:Y:S01]  /*2ef0*/  IMAD R9, R211, R9, R6 ;  /* 0x00000009d3097224 */ /* 0x000fe200078e0206 */
[----:B------:R-:W-:Y:S02]  /*2f00*/  IADD3 R30, PT, PT, R30, -R27, RZ ;  /* 0x8000001b1e1e7210 */ /* 0x000fe40007ffe0ff */
[----:B------:R-:W-:-:S03]  /*2f10*/  SHF.R.S32.HI R27, RZ, 0x4, R26 ;  /* 0x00000004ff1b7819 */ /* 0x000fc6000001141a */
[----:B------:R-:W-:Y:S02]  /*2f20*/  IMAD R30, R30, R211, R9 ;  /* 0x000000d31e1e7224 */ /* 0x000fe400078e0209 */
[----:B------:R-:W-:-:S03]  /*2f30*/  IMAD R27, R20, 0x8, R27 ;  /* 0x00000008141b7824 */ /* 0x000fc600078e021b */
[----:B------:R-:W-:Y:S01]  /*2f40*/  SHF.R.S32.HI R31, RZ, 0x1f, R30 ;  /* 0x0000001fff1f7819 */ /* 0x000fe2000001141e */
[----:B------:R-:W-:-:S04]  /*2f50*/  IMAD R27, R27, 0x3, R28 ;  /* 0x000000031b1b7824 */ /* 0x000fc800078e021c */
[----:B------:R-:W-:-:S03]  /*2f60*/  IMAD.WIDE R30, R27, R213, R30 ;  /* 0x000000d51b1e7225 */ /* 0x000fc600078e021e */
[----:B-----5:R-:W-:-:S04]  /*2f70*/  LEA R20, P1, R30, R204, 0x1 ;  /* 0x000000cc1e147211 */ /* 0x020fc800078208ff */
[----:B------:R-:W-:-:S09]  /*2f80*/  LEA.HI.X R9, R30, R205, R31, 0x1, P1 ;  /* 0x000000cd1e097211 */ /* 0x000fd200008f0c1f */
.L_x_3394:
[----:B------:R-:W-:Y:S05]  /*2f90*/  BSYNC.RECONVERGENT B0 ;  /* 0x0000000000007941 */ /* 0x000fea0003800200 */
.L_x_3393:
[----:B------:R-:W-:Y:S01]  /*2fa0*/  IMAD.SHL.U32 R32, R32, 0x2, RZ ;  /* 0x0000000220207824 */ /* 0x000fe200078e00ff */
[----:B------:R-:W-:Y:S01]  /*2fb0*/  ISETP.GE.AND P2, PT, R25, R4, PT ;  /* 0x000000041900720c */ /* 0x000fe20003f46270 */
[----:B------:R-:W-:Y:S01]  /*2fc0*/  IMAD.MOV.U32 R28, RZ, RZ, R20 ;  /* 0x000000ffff1c7224 */ /* 0x000fe200078e0014 */
[----:B-1----:R-:W-:Y:S01]  /*2fd0*/  SEL R27, RZ, 0x2, P4 ;  /* 0x00000002ff1b7807 */ /* 0x002fe20002000000 */
        /* <DEDUP_REMOVED lines=17> */
[----:B------:R-:W0:Y:S03]  /*30f0*/  LDGDEPBAR ;  /* 0x00000000000079af */ /* 0x000e260000000000 */
[----:B------:R-:W-:Y:S02]  /*3100*/  SEL R216, R27, RZ, P1 ;  /* 0x000000ff1bd87207 */ /* 0x000fe40000800000 */
[----:B------:R-:W-:Y:S02]  /*3110*/  IADD3 R21, PT, PT, R10, R21, R4 ;  /* 0x000000150a157210 */ /* 0x000fe40007ffe004 */
[----:B------:R-:W-:-:S03]  /*3120*/  LOP3.LUT P0, R4, R216, 0x1, RZ, 0xc0, !PT ;  /* 0x00000001d8047812 */ /* 0x000fc6000780c0ff */
[----:B------:R-:W-:Y:S01]  /*3130*/  IMAD.IADD R218, R8, 0x1, R21 ;  /* 0x0000000108da7824 */ /* 0x000fe200078e0215 */
[----:B------:R-:W-:-:S04]  /*3140*/  CS2R R8, SRZ ;  /* 0x0000000000087805 */ /* 0x000fc8000001ff00 */
[----:B------:R-:W-:-:S05]  /*3150*/  SEL R218, R218, RZ, P1 ;  /* 0x000000ffdada7207 */ /* 0x000fca0000800000 */
[----:B------:R-:W-:Y:S05]  /*3160*/  @!P0 BRA `(.L_x_3396) ;  /* 0x00000000008c8947 */ /* 0x000fea0003800000 */
[-C--:B------:R-:W-:Y:S02]  /*3170*/  IABS R20, R209.reuse ;  /* 0x000000d100147213 */ /* 0x080fe40000000000 */
[----:B------:R-:W-:Y:S02]  /*3180*/  IABS R9, R24 ;  /* 0x0000001800097213 */ /* 0x000fe40000000000 */
[----:B-1----:R-:W1:Y:S01]  /*3190*/  I2F.RP R28, R20 ;  /* 0x00000014001c7306 */ /* 0x002e620000209400 */
        /* <DEDUP_REMOVED lines=21> */
[----:B------:R-:W-:-:S04]  /*32f0*/  IMAD.MOV.U32 R9, RZ, RZ, R10 ;  /* 0x000000ffff097224 */ /* 0x000fc800078e000a */
[----:B------:R-:W-:Y:S01]  /*3300*/  @!P1 IMAD.MOV R9, RZ, RZ, -R9 ;  /* 0x000000ffff099224 */ /* 0x000fe200078e0a09 */
[----:B------:R-:W-:-:S04]  /*3310*/  @!P0 LOP3.LUT R9, RZ, R209, RZ, 0x33, !PT ;  /* 0x000000d1ff098212 */ /* 0x000fc800078e33ff */
[----:B------:R-:W-:Y:S01]  /*3320*/  IADD3 R20, PT, PT, -R9, RZ, RZ ;  /* 0x000000ff09147210 */ /* 0x000fe20007ffe1ff */
[----:B------:R-:W-:-:S04]  /*3330*/  IMAD.IADD R9, R8, 0x1, R9 ;  /* 0x0000000108097824 */ /* 0x000fc800078e0209 */
[----:B------:R-:W-:-:S04]  /*3340*/  IMAD R20, R209, R20, R24 ;  /* 0x00000014d1147224 */ /* 0x000fc800078e0218 */
[----:B------:R-:W-:-:S05]  /*3350*/  IMAD R20, R209, R16, R20 ;  /* 0x00000010d1147224 */ /* 0x000fca00078e0214 */
[----:B------:R-:W-:-:S03]  /*3360*/  SHF.R.S32.HI R21, RZ, 0x1f, R20 ;  /* 0x0000001fff157819 */ /* 0x000fc60000011414 */
[----:B------:R-:W-:-:S03]  /*3370*/  IMAD.WIDE R20, R9, R12, R20 ;  /* 0x0000000c09147225 */ /* 0x000fc600078e0214 */
[----:B-----5:R-:W-:-:S04]  /*3380*/  LEA R8, P0, R20, R202, 0x1 ;  /* 0x000000ca14087211 */ /* 0x020fc800078008ff */
[----:B------:R-:W-:-:S09]  /*3390*/  LEA.HI.X R9, R20, R203, R21, 0x1, P0 ;  /* 0x000000cb14097211 */ /* 0x000fd200000f0c15 */
.L_x_3396:
[----:B------:R-:W-:Y:S05]  /*33a0*/  BSYNC.RECONVERGENT B0 ;  /* 0x0000000000007941 */ /* 0x000fea0003800200 */
.L_x_3395:
        /* <DEDUP_REMOVED lines=37> */
[----:B------:R-:W-:-:S05]  /*3600*/  @!P0 LOP3.LUT R9, RZ, R209, RZ, 0x33, !PT ;  /* 0x000000d1ff098212 */ /* 0x000fca00078e33ff */
[----:B------:R-:W-:Y:S01]  /*3610*/  IMAD.MOV R26, RZ, RZ, -R9 ;  /* 0x000000ffff1a7224 */ /* 0x000fe200078e0a09 */
[----:B------:R-:W-:-:S03]  /*3620*/  IADD3 R9, PT, PT, R4, R9, RZ ;  /* 0x0000000904097210 */ /* 0x000fc60007ffe0ff */
[----:B------:R-:W-:-:S04]  /*3630*/  IMAD R26, R209, R26, R24 ;  /* 0x0000001ad11a7224 */ /* 0x000fc800078e0218 */
[----:B------:R-:W-:-:S05]  /*3640*/  IMAD R26, R209, R16, R26 ;  /* 0x00000010d11a7224 */ /* 0x000fca00078e021a */
[----:B------:R-:W-:-:S03]  /*3650*/  SHF.R.S32.HI R27, RZ, 0x1f, R26 ;  /* 0x0000001fff1b7819 */ /* 0x000fc6000001141a */
[----:B------:R-:W-:-:S03]  /*3660*/  IMAD.WIDE R26, R9, R12, R26 ;  /* 0x0000000c091a7225 */ /* 0x000fc600078e021a */
[----:B-----5:R-:W-:-:S04]  /*3670*/  LEA R8, P0, R26, R202, 0x1 ;  /* 0x000000ca1a087211 */ /* 0x020fc800078008ff */
[----:B------:R-:W-:-:S09]  /*3680*/  LEA.HI.X R9, R26, R203, R27, 0x1, P0 ;  /* 0x000000cb1a097211 */ /* 0x000fd200000f0c1b */
.L_x_3398:
[----:B------:R-:W-:Y:S05]  /*3690*/  BSYNC.RECONVERGENT B0 ;  /* 0x0000000000007941 */ /* 0x000fea0003800200 */
.L_x_3397:
        /* <DEDUP_REMOVED lines=46> */
.L_x_3400:
[----:B------:R-:W-:Y:S05]  /*3980*/  BSYNC.RECONVERGENT B0 ;  /* 0x0000000000007941 */ /* 0x000fea0003800200 */
.L_x_3399:
        /* <DEDUP_REMOVED lines=46> */
.L_x_3402:
[----:B------:R-:W-:Y:S05]  /*3c70*/  BSYNC.RECONVERGENT B0 ;  /* 0x0000000000007941 */ /* 0x000fea0003800200 */
.L_x_3401:
[----:B------:R-:W-:Y:S01]  /*3c80*/  IMAD.SHL.U32 R20, R20, 0x2, RZ ;  /* 0x0000000214147824 */ /* 0x000fe200078e00ff */
[----:B------:R-:W-:Y:S01]  /*3c90*/  BSSY.RECONVERGENT B0, `(.L_x_3403) ;  /* 0x000004b000007945 */ /* 0x000fe20003800200 */
[----:B------:R-:W-:-:S03]  /*3ca0*/  IMAD.MOV.U32 R21, RZ, RZ, R9 ;  /* 0x000000ffff157224 */ /* 0x000fc600078e0009 */
[----:B------:R-:W-:Y:S01]  /*3cb0*/  ISETP.NE.U32.AND P0, PT, R20, RZ, PT ;  /* 0x000000ff1400720c */ /* 0x000fe20003f05070 */
[----:B------:R-:W-:Y:S01]  /*3cc0*/  IMAD.MOV.U32 R20, RZ, RZ, R8 ;  /* 0x000000ffff147224 */ /* 0x000fe200078e0008 */
[----:B------:R-:W-:-:S11]  /*3cd0*/  CS2R R8, SRZ ;  /* 0x0000000000087805 */ /* 0x000fd6000001ff00 */
[----:B------:R-:W-:Y:S01]  /*3ce0*/  @!PT LDS RZ, [RZ] ;  /* 0x00000000fffff984 */ /* 0x000fe20000000800 */
[----:B------:R-:W-:Y:S01]  /*3cf0*/  @!PT LDS RZ, [RZ] ;  /* 0x00000000fffff984 */ /* 0x000fe20000000800 */
[----:B------:R-:W-:Y:S01]  /*3d00*/  @!PT LDS RZ, [RZ] ;  /* 0x00000000fffff984 */ /* 0x000fe20000000800 */
[----:B------:R4:W-:Y:S01]  /*3d10*/  LDGSTS.E.BYPASS.LTC128B.128 [R15+0x1080], desc[UR36][R20.64], P0 ;  /* 0x01080000140f7fae */ /* 0x0009e20008181a24 */
[----:B---3--:R-:W-:-:S13]  /*3d20*/  LOP3.LUT P0, R26, R218, 0x1, RZ, 0xc0, !PT ;  /* 0x00000001da1a7812 */ /* 0x008fda000780c0ff */
[----:B------:R-:W-:Y:S05]  /*3d30*/  @!P0 BRA `(.L_x_3404) ;  /* 0x0000000400008947 */ /* 0x000fea0003800000 */
[----:B----4-:R-:W-:Y:S02]  /*3d40*/  IABS R21, R210 ;  /* 0x000000d200157213 */ /* 0x010fe40000000000 */
[----:B------:R-:W-:Y:S02]  /*3d50*/  IABS R10, R211 ;  /* 0x000000d3000a7213 */ /* 0x000fe40000000000 */
[----:B------:R-:W3:Y:S01]  /*3d60*/  I2F.RP R20, R21 ;  /* 0x0000001500147306 */ /* 0x000ee20000209400 */
[----:B------:R-:W-:Y:S02]  /*3d70*/  MOV R32, RZ ;  /* 0x000000ff00207202 */ /* 0x000fe40000000f00 */
[----:B------:R-:W-:-:S05]  /*3d80*/  IABS R27, R217 ;  /* 0x000000d9001b7213 */ /* 0x000fca0000000000 */
[----:B------:R-:W2:Y:S08]  /*3d90*/  I2F.RP R8, R10 ;  /* 0x0000000a00087306 */ /* 0x000eb00000209400 */
[----:B---3--:R-:W3:Y:S08]  /*3da0*/  MUFU.RCP R4, R20 ;  /* 0x0000001400047308 */ /* 0x008ef00000001000 */
[----:B--2---:R-:W2:Y:S01]  /*3db0*/  MUFU.RCP R30, R8 ;  /* 0x00000008001e7308 */ /* 0x004ea20000001000 */
[----:B---3--:R-:W-:Y:S01]  /*3dc0*/  VIADD R4, R4, 0xffffffe ;  /* 0x0ffffffe04047836 */ /* 0x008fe20000000000 */
[----:B------:R-:W-:-:S06]  /*3dd0*/  IABS R20, R210 ;  /* 0x000000d200147213 */ /* 0x000fcc0000000000 */
[----:B------:R-:W1:Y:S01]  /*3de0*/  F2I.FTZ.U32.TRUNC.NTZ R33, R4 ;  /* 0x0000000400217305 */ /* 0x000e62000021f000 */
[----:B------:R-:W-:Y:S02]  /*3df0*/  IMAD.MOV R20, RZ, RZ, -R20 ;  /* 0x000000ffff147224 */ /* 0x000fe400078e0a14 */
[----:B--2---:R-:W-:Y:S01]  /*3e00*/  VIADD R30, R30, 0xffffffe ;  /* 0x0ffffffe1e1e7836 */ /* 0x004fe20000000000 */
[----:B------:R-:W-:-:S04]  /*3e10*/  IABS R8, R212 ;  /* 0x000000d400087213 */ /* 0x000fc80000000000 */
[----:B------:R-:W2:Y:S01]  /*3e20*/  F2I.FTZ.U32.TRUNC.NTZ R31, R30 ;  /* 0x0000001e001f7305 */ /* 0x000ea2000021f000 */
[----:B-1----:R-:W-:Y:S01]  /*3e30*/  IMAD.MOV R28, RZ, RZ, -R33 ;  /* 0x000000ffff1c7224 */ /* 0x002fe200078e0a21 */
[----:B------:R-:W-:-:S03]  /*3e40*/  IABS R4, R211 ;  /* 0x000000d300047213 */ /* 0x000fc60000000000 */
[----:B------:R-:W-:Y:S02]  /*3e50*/  IMAD R28, R28, R21, RZ ;  /* 0x000000151c1c7224 */ /* 0x000fe400078e02ff */
[----:B------:R-:W-:Y:S02]  /*3e60*/  IMAD.MOV R4, RZ, RZ, -R4 ;  /* 0x000000ffff047224 */ /* 0x000fe400078e0a04 */
[----:B--2---:R-:W-:Y:S02]  /*3e70*/  IMAD.MOV R9, RZ, RZ, -R31 ;  /* 0x000000ffff097224 */ /* 0x004fe400078e0a1f */
[----:B------:R-:W-:-:S04]  /*3e80*/  IMAD.HI.U32 R28, R33, R28, R32 ;  /* 0x0000001c211c7227 */ /* 0x000fc800078e0020 */
[----:B------:R-:W-:Y:S02]  /*3e90*/  IMAD R9, R9, R10, RZ ;  /* 0x0000000a09097224 */ /* 0x000fe400078e02ff */
[----:B------:R-:W-:Y:S02]  /*3ea0*/  IMAD.MOV.U32 R30, RZ, RZ, RZ ;  /* 0x000000ffff1e7224 */ /* 0x000fe400078e00ff */
[----:B------:R-:W-:-:S04]  /*3eb0*/  IMAD.HI.U32 R28, R28, R27, RZ ;  /* 0x0000001b1c1c7227 */ /* 0x000fc800078e00ff */
[----:B------:R-:W-:-:S04]  /*3ec0*/  IMAD.HI.U32 R9, R31, R9, R30 ;  /* 0x000000091f097227 */ /* 0x000fc800078e001e */
[----:B------:R-:W-:Y:S02]  /*3ed0*/  IMAD R20, R28, R20, R27 ;  /* 0x000000141c147224 */ /* 0x000fe400078e021b */
[----:B------:R-:W-:-:S03]  /*3ee0*/  IMAD.HI.U32 R9, R9, R8, RZ ;  /* 0x0000000809097227 */ /* 0x000fc600078e00ff */
[----:B------:R-:W-:Y:S01]  /*3ef0*/  ISETP.GT.U32.AND P3, PT, R21, R20, PT ;  /* 0x000000141500720c */ /* 0x000fe20003f64070 */
[----:B------:R-:W-:Y:S01]  /*3f00*/  IMAD R27, R9, R4, R8 ;  /* 0x00000004091b7224 */ /* 0x000fe200078e0208 */
[----:B------:R-:W-:-:S04]  /*3f10*/  LOP3.LUT R4, R217, R210, RZ, 0x3c, !PT ;  /* 0x000000d2d9047212 */ /* 0x000fc800078e3cff */
[----:B------:R-:W-:Y:S02]  /*3f20*/  ISETP.GT.U32.AND P0, PT, R10, R27, PT ;  /* 0x0000001b0a00720c */ /* 0x000fe40003f04070 */
[----:B------:R-:W-:Y:S02]  /*3f30*/  ISETP.GE.AND P4, PT, R4, RZ, PT ;  /* 0x000000ff0400720c */ /* 0x000fe40003f86270 */
[----:B------:R-:W-:-:S03]  /*3f40*/  LOP3.LUT R4, R212, R211, RZ, 0x3c, !PT ;  /* 0x000000d3d4047212 */ /* 0x000fc600078e3cff */
[-C--:B------:R-:W-:Y:S01]  /*3f50*/  @!P3 IADD3 R20, PT, PT, R20, -R21.reuse, RZ ;  /* 0x800000151414b210 */ /* 0x080fe20007ffe0ff */
[----:B------:R-:W-:Y:S01]  /*3f60*/  @!P3 VIADD R28, R28, 0x1 ;  /* 0x000000011c1cb836 */ /* 0x000fe20000000000 */
[----:B------:R-:W-:Y:S02]  /*3f70*/  ISETP.NE.AND P3, PT, R210, RZ, PT ;  /* 0x000000ffd200720c */ /* 0x000fe40003f65270 */
[----:B------:R-:W-:Y:S02]  /*3f80*/  ISETP.GE.U32.AND P1, PT, R20, R21, PT ;  /* 0x000000151400720c */ /* 0x000fe40003f26070 */
[----:B------:R-:W-:Y:S01]  /*3f90*/  @!P0 IMAD.IADD R27, R27, 0x1, -R10 ;  /* 0x000000011b1b8824 */ /* 0x000fe200078e0a0a */
[----:B------:R-:W-:Y:S02]  /*3fa0*/  @!P0 IADD3 R9, PT, PT, R9, 0x1, RZ ;  /* 0x0000000109098810 */ /* 0x000fe40007ffe0ff */
[----:B------:R-:W-:Y:S02]  /*3fb0*/  ISETP.NE.AND P0, PT, R211, RZ, PT ;  /* 0x000000ffd300720c */ /* 0x000fe40003f05270 */
[----:B------:R-:W-:-:S06]  /*3fc0*/  ISETP.GE.U32.AND P2, PT, R27, R10, PT ;  /* 0x0000000a1b00720c */ /* 0x000fcc0003f46070 */
[----:B------:R-:W-:Y:S01]  /*3fd0*/  @P1 VIADD R28, R28, 0x1 ;  /* 0x000000011c1c1836 */ /* 0x000fe20000000000 */
[----:B------:R-:W-:-:S03]  /*3fe0*/  ISETP.GE.AND P1, PT, R4, RZ, PT ;  /* 0x000000ff0400720c */ /* 0x000fc60003f26270 */
[----:B------:R-:W-:Y:S01]  /*3ff0*/  @!P4 IMAD.MOV R28, RZ, RZ, -R28 ;  /* 0x000000ffff1cc224 */ /* 0x000fe200078e0a1c */
[----:B------:R-:W-:Y:S02]  /*4000*/  @!P3 LOP3.LUT R28, RZ, R210, RZ, 0x33, !PT ;  /* 0x000000d2ff1cb212 */ /* 0x000fe400078e33ff */
[----:B------:R-:W-:Y:S02]  /*4010*/  @P2 VIADD R9, R9, 0x1 ;  /* 0x0000000109092836 */ /* 0x000fe40000000000 */
[--C-:B------:R-:W-:Y:S01]  /*4020*/  SHF.R.S32.HI R21, RZ, 0x1f, R28.reuse ;  /* 0x0000001fff157819 */ /* 0x100fe2000001141c */
[----:B------:R-:W-:-:S03]  /*4030*/  IMAD.MOV R8, RZ, RZ, -R28 ;  /* 0x000000ffff087224 */ /* 0x000fc600078e0a1c */
[----:B------:R-:W-:Y:S01]  /*4040*/  LEA.HI R10, R21, R28, RZ, 0x4 ;  /* 0x0000001c150a7211 */ /* 0x000fe200078f20ff */
[----:B------:R-:W-:Y:S01]  /*4050*/  IMAD R8, R210, R8, R217 ;  /* 0x00000008d2087224 */ /* 0x000fe200078e02d9 */
[----:B------:R-:W-:Y:S02]  /*4060*/  @!P1 IADD3 R9, PT, PT, -R9, RZ, RZ ;  /* 0x000000ff09099210 */ /* 0x000fe40007ffe1ff */
[----:B------:R-:W-:Y:S02]  /*4070*/  @!P0 LOP3.LUT R9, RZ, R211, RZ, 0x33, !PT ;  /* 0x000000d3ff098212 */ /* 0x000fe400078e33ff */
[----:B------:R-:W-:-:S03]  /*4080*/  LOP3.LUT R21, R10, 0xfffffff0, RZ, 0xc0, !PT ;  /* 0xfffffff00a157812 */ /* 0x000fc600078ec0ff */
[----:B------:R-:W-:Y:S01]  /*4090*/  IMAD.MOV R4, RZ, RZ, -R9 ;  /* 0x000000ffff047224 */ /* 0x000fe200078e0a09 */
[----:B------:R-:W-:Y:S02]  /*40a0*/  IADD3 R28, PT, PT, R28, -R21, RZ ;  /* 0x800000151c1c7210 */ /* 0x000fe40007ffe0ff */
[----:B------:R-:W-:Y:S01]  /*40b0*/  SHF.R.S32.HI R21, RZ, 0x4, R10 ;  /* 0x00000004ff157819 */ /* 0x000fe2000001140a */
[----:B------:R-:W-:-:S04]  /*40c0*/  IMAD R4, R211, R4, R212 ;  /* 0x00000004d3047224 */ /* 0x000fc800078e02d4 */
[----:B------:R-:W-:Y:S02]  /*40d0*/  IMAD R28, R28, R211, R4 ;  /* 0x000000d31c1c7224 */ /* 0x000fe400078e0204 */
[----:B------:R-:W-:-:S03]  /*40e0*/  IMAD R8, R8, 0x8, R21 ;  /* 0x0000000808087824 */ /* 0x000fc600078e0215 */
[----:B------:R-:W-:Y:S01]  /*40f0*/  SHF.R.S32.HI R29, RZ, 0x1f, R28 ;  /* 0x0000001fff1d7819 */ /* 0x000fe2000001141c */
[----:B------:R-:W-:-:S04]  /*4100*/  IMAD R8, R8, 0x3, R9 ;  /* 0x0000000308087824 */ /* 0x000fc800078e0209 */
[----:B------:R-:W-:-:S03]  /*4110*/  IMAD.WIDE R28, R8, R213, R28 ;  /* 0x000000d5081c7225 */ /* 0x000fc600078e021c */
[----:B-----5:R-:W-:-:S04]  /*4120*/  LEA R8, P0, R28, R204, 0x1 ;  /* 0x000000cc1c087211 */ /* 0x020fc800078008ff */
[----:B------:R-:W-:-:S09]  /*4130*/  LEA.HI.X R9, R28, R205, R29, 0x1, P0 ;  /* 0x000000cd1c097211 */ /* 0x000fd200000f0c1d */
.L_x_3404:
[----:B------:R-:W-:Y:S05]  /*4140*/  BSYNC.RECONVERGENT B0 ;  /* 0x0000000000007941 */ /* 0x000fea0003800200 */
.L_x_3403:
        /* <DEDUP_REMOVED lines=10> */
[----:B-1----:R-:W-:-:S13]  /*41f0*/  LOP3.LUT P0, R28, R218, 0x2, RZ, 0xc0, !PT ;  /* 0x00000002da1c7812 */ /* 0x002fda000780c0ff */
[----:B------:R-:W-:Y:S05]  /*4200*/  @!P0 BRA `(.L_x_3406) ;  /* 0x0000000400008947 */ /* 0x000fea0003800000 */
[----:B------:R-:W-:Y:S02]  /*4210*/  IABS R27, R210 ;  /* 0x000000d2001b7213 */ /* 0x000fe40000000000 */
[----:B------:R-:W-:Y:S02]  /*4220*/  IABS R10, R211 ;  /* 0x000000d3000a7213 */ /* 0x000fe40000000000 */
[----:B---3--:R-:W1:Y:S01]  /*4230*/  I2F.RP R20, R27 ;  /* 0x0000001b00147306 */ /* 0x008e620000209400 */
[----:B------:R-:W-:-:S07]  /*4240*/  IABS R26, R217 ;  /* 0x000000d9001a7213 */ /* 0x000fce0000000000 */
[----:B------:R-:W2:Y:S08]  /*4250*/  I2F.RP R8, R10 ;  /* 0x0000000a00087306 */ /* 0x000eb00000209400 */
[----:B-1----:R-:W1:Y:S08]  /*4260*/  MUFU.RCP R4, R20 ;  /* 0x0000001400047308 */ /* 0x002e700000001000 */
[----:B--2---:R-:W2:Y:S01]  /*4270*/  MUFU.RCP R30, R8 ;  /* 0x00000008001e7308 */ /* 0x004ea20000001000 */
[----:B-1----:R-:W-:Y:S01]  /*4280*/  VIADD R32, R4, 0xffffffe ;  /* 0x0ffffffe04207836 */ /* 0x002fe20000000000 */
[----:B------:R-:W-:-:S06]  /*4290*/  IABS R20, R210 ;  /* 0x000000d200147213 */ /* 0x000fcc0000000000 */
[----:B------:R-:W1:Y:S01]  /*42a0*/  F2I.FTZ.U32.TRUNC.NTZ R33, R32 ;  /* 0x0000002000217305 */ /* 0x000e62000021f000 */
[----:B------:R-:W-:Y:S02]  /*42b0*/  IMAD.MOV R20, RZ, RZ, -R20 ;  /* 0x000000ffff147224 */ /* 0x000fe400078e0a14 */
[----:B--2---:R-:W-:Y:S01]  /*42c0*/  VIADD R30, R30, 0xffffffe ;  /* 0x0ffffffe1e1e7836 */ /* 0x004fe20000000000 */
[----:B------:R-:W-:-:S04]  /*42d0*/  IABS R8, R6 ;  /* 0x0000000600087213 */ /* 0x000fc80000000000 */
[----:B------:R-:W2:Y:S01]  /*42e0*/  F2I.FTZ.U32.TRUNC.NTZ R31, R30 ;  /* 0x0000001e001f7305 */ /* 0x000ea2000021f000 */
[----:B-1----:R-:W-:Y:S01]  /*42f0*/  IMAD.MOV R4, RZ, RZ, -R33 ;  /* 0x000000ffff047224 */ /* 0x002fe200078e0a21 */
[----:B------:R-:W-:-:S03]  /*4300*/  MOV R32, RZ ;  /* 0x000000ff00207202 */ /* 0x000fc60000000f00 */
[----:B------:R-:W-:Y:S01]  /*4310*/  IMAD R21, R4, R27, RZ ;  /* 0x0000001b04157224 */ /* 0x000fe200078e02ff */
[----:B------:R-:W-:Y:S01]  /*4320*/  IABS R4, R211 ;  /* 0x000000d300047213 */ /* 0x000fe20000000000 */
[----:B--2---:R-:W-:Y:S02]  /*4330*/  IMAD.MOV R9, RZ, RZ, -R31 ;  /* 0x000000ffff097224 */ /* 0x004fe400078e0a1f */
[----:B------:R-:W-:-:S04]  /*4340*/  IMAD.HI.U32 R21, R33, R21, R32 ;  /* 0x0000001521157227 */ /* 0x000fc800078e0020 */
[----:B------:R-:W-:Y:S02]  /*4350*/  IMAD R9, R9, R10, RZ ;  /* 0x0000000a09097224 */ /* 0x000fe400078e02ff */
[----:B------:R-:W-:Y:S02]  /*4360*/  IMAD.MOV.U32 R30, RZ, RZ, RZ ;  /* 0x000000ffff1e7224 */ /* 0x000fe400078e00ff */
[----:B------:R-:W-:-:S04]  /*4370*/  IMAD.HI.U32 R21, R21, R26, RZ ;  /* 0x0000001a15157227 */ /* 0x000fc800078e00ff */
[----:B------:R-:W-:-:S04]  /*4380*/  IMAD.HI.U32 R9, R31, R9, R30 ;  /* 0x000000091f097227 */ /* 0x000fc800078e001e */
[----:B------:R-:W-:Y:S02]  /*4390*/  IMAD R20, R21, R20, R26 ;  /* 0x0000001415147224 */ /* 0x000fe400078e021a */
[----:B------:R-:W-:Y:S02]  /*43a0*/  IMAD.MOV R4, RZ, RZ, -R4 ;  /* 0x000000ffff047224 */ /* 0x000fe400078e0a04 */
[----:B------:R-:W-:Y:S01]  /*43b0*/  IMAD.HI.U32 R9, R9, R8, RZ ;  /* 0x0000000809097227 */ /* 0x000fe200078e00ff */
[----:B------:R-:W-:-:S03]  /*43c0*/  ISETP.GT.U32.AND P3, PT, R27, R20, PT ;  /* 0x000000141b00720c */ /* 0x000fc60003f64070 */
[----:B------:R-:W-:Y:S01]  /*43d0*/  IMAD R29, R9, R4, R8 ;  /* 0x00000004091d7224 */ /* 0x000fe200078e0208 */
[----:B------:R-:W-:-:S04]  /*43e0*/  LOP3.LUT R4, R217, R210, RZ, 0x3c, !PT ;  /* 0x000000d2d9047212 */ /* 0x000fc800078e3cff */
[----:B------:R-:W-:Y:S02]  /*43f0*/  ISETP.GT.U32.AND P0, PT, R10, R29, PT ;  /* 0x0000001d0a00720c */ /* 0x000fe40003f04070 */
[----:B------:R-:W-:Y:S02]  /*4400*/  ISETP.GE.AND P4, PT, R4, RZ, PT ;  /* 0x000000ff0400720c */ /* 0x000fe40003f86270 */
[----:B------:R-:W-:Y:S01]  /*4410*/  LOP3.LUT R4, R6, R211, RZ, 0x3c, !PT ;  /* 0x000000d306047212 */ /* 0x000fe200078e3cff */
[----:B------:R-:W-:Y:S01]  /*4420*/  @!P3 VIADD R21, R21, 0x1 ;  /* 0x000000011515b836 */ /* 0x000fe20000000000 */
[-C--:B------:R-:W-:Y:S02]  /*4430*/  @!P3 IADD3 R20, PT, PT, R20, -R27.reuse, RZ ;  /* 0x8000001b1414b210 */ /* 0x080fe40007ffe0ff */
[----:B------:R-:W-:Y:S02]  /*4440*/  ISETP.NE.AND P3, PT, R210, RZ, PT ;  /* 0x000000ffd200720c */ /* 0x000fe40003f65270 */
[----:B------:R-:W-:-:S03]  /*4450*/  ISETP.GE.U32.AND P1, PT, R20, R27, PT ;  /* 0x0000001b1400720c */ /* 0x000fc60003f26070 */
[----:B------:R-:W-:Y:S01]  /*4460*/  @!P0 IMAD.IADD R29, R29, 0x1, -R10 ;  /* 0x000000011d1d8824 */ /* 0x000fe200078e0a0a */
[----:B------:R-:W-:Y:S02]  /*4470*/  @!P0 IADD3 R9, PT, PT, R9, 0x1, RZ ;  /* 0x0000000109098810 */ /* 0x000fe40007ffe0ff */
[----:B------:R-:W-:Y:S02]  /*4480*/  ISETP.NE.AND P0, PT, R211, RZ, PT ;  /* 0x000000ffd300720c */ /* 0x000fe40003f05270 */
[----:B------:R-:W-:-:S05]  /*4490*/  ISETP.GE.U32.AND P2, PT, R29, R10, PT ;  /* 0x0000000a1d00720c */ /* 0x000fca0003f46070 */
[----:B------:R-:W-:Y:S01]  /*44a0*/  @P1 VIADD R21, R21, 0x1 ;  /* 0x0000000115151836 */ /* 0x000fe20000000000 */
[----:B------:R-:W-:-:S03]  /*44b0*/  ISETP.GE.AND P1, PT, R4, RZ, PT ;  /* 0x000000ff0400720c */ /* 0x000fc60003f26270 */
[----:B------:R-:W-:Y:S01]  /*44c0*/  @!P4 IMAD.MOV R21, RZ, RZ, -R21 ;  /* 0x000000ffff15c224 */ /* 0x000fe200078e0a15 */
[----:B------:R-:W-:-:S03]  /*44d0*/  @!P3 LOP3.LUT R21, RZ, R210, RZ, 0x33, !PT ;  /* 0x000000d2ff15b212 */ /* 0x000fc600078e33ff */
[----:B------:R-:W-:Y:S01]  /*44e0*/  @P2 VIADD R9, R9, 0x1 ;  /* 0x0000000109092836 */ /* 0x000fe20000000000 */
        /* <DEDUP_REMOVED lines=18> */
.L_x_3406:
[----:B------:R-:W-:Y:S05]  /*4610*/  BSYNC.RECONVERGENT B0 ;  /* 0x0000000000007941 */ /* 0x000fea0003800200 */
.L_x_3405:
        /* <DEDUP_REMOVED lines=12> */
[----:B-1----:R-:W-:Y:S01]  /*46e0*/  IABS R21, R210 ;  /* 0x000000d200157213 */ /* 0x002fe20000000000 */
[----:B------:R-:W-:Y:S01]  /*46f0*/  IMAD.IADD R27, R18, 0x1, R7 ;  /* 0x00000001121b7824 */ /* 0x000fe200078e0207 */
[----:B------:R-:W-:Y:S01]  /*4700*/  IABS R10, R211 ;  /* 0x000000d3000a7213 */ /* 0x000fe20000000000 */
[----:B------:R-:W-:Y:S01]  /*4710*/  IMAD.MOV.U32 R32, RZ, RZ, RZ ;  /* 0x000000ffff207224 */ /* 0x000fe200078e00ff */
[----:B------:R-:W1:Y:S02]  /*4720*/  I2F.RP R20, R21 ;  /* 0x0000001500147306 */ /* 0x000e640000209400 */
[----:B------:R-:W-:-:S06]  /*4730*/  IABS R29, R27 ;  /* 0x0000001b001d7213 */ /* 0x000fcc0000000000 */
        /* <DEDUP_REMOVED lines=14> */
[----:B------:R-:W-:Y:S01]  /*4820*/  IMAD.HI.U32 R28, R33, R28, R32 ;  /* 0x0000001c211c7227 */ /* 0x000fe200078e0020 */
[----:B--2---:R-:W-:Y:S02]  /*4830*/  IADD3 R9, PT, PT, RZ, -R31, RZ ;  /* 0x8000001fff097210 */ /* 0x004fe40007ffe0ff */
[----:B------:R-:W-:-:S03]  /*4840*/  MOV R30, RZ ;  /* 0x000000ff001e7202 */ /* 0x000fc60000000f00 */
        /* <DEDUP_REMOVED lines=11> */
[----:B------:R-:W-:Y:S02]  /*4900*/  @!P3 IMAD.IADD R20, R20, 0x1, -R21 ;  /* 0x000000011414b824 */ /* 0x000fe400078e0a15 */
[----:B------:R-:W-:Y:S01]  /*4910*/  @!P3 VIADD R28, R28, 0x1 ;  /* 0x000000011c1cb836 */ /* 0x000fe20000000000 */
[----:B------:R-:W-:Y:S02]  /*4920*/  ISETP.NE.AND P3, PT, R210, RZ, PT ;  /* 0x000000ffd200720c */ /* 0x000fe40003f65270 */
[----:B------:R-:W-:Y:S02]  /*4930*/  ISETP.GE.U32.AND P1, PT, R20, R21, PT ;  /* 0x000000151400720c */ /* 0x000fe40003f26070 */
[-C--:B------:R-:W-:Y:S02]  /*4940*/  @!P0 IADD3 R29, PT, PT, R29, -R10.reuse, RZ ;  /* 0x8000000a1d1d8210 */ /* 0x080fe40007ffe0ff */
[----:B------:R-:W-:Y:S02]  /*4950*/  @!P0 IADD3 R9, PT, PT, R9, 0x1, RZ ;  /* 0x0000000109098810 */ /* 0x000fe40007ffe0ff */
[----:B------:R-:W-:-:S02]  /*4960*/  ISETP.GE.U32.AND P2, PT, R29, R10, PT ;  /* 0x0000000a1d00720c */ /* 0x000fc40003f46070 */
[----:B------:R-:W-:-:S05]  /*4970*/  ISETP.NE.AND P0, PT, R211, RZ, PT ;  /* 0x000000ffd300720c */ /* 0x000fca0003f05270 */
[----:B------:R-:W-:Y:S01]  /*4980*/  @P1 VIADD R28, R28, 0x1 ;  /* 0x000000011c1c1836 */ /* 0x000fe20000000000 */
[----:B------:R-:W-:-:S03]  /*4990*/  ISETP.GE.AND P1, PT, R4, RZ, PT ;  /* 0x000000ff0400720c */ /* 0x000fc60003f26270 */
[----:B------:R-:W-:Y:S01]  /*49a0*/  @!P4 IMAD.MOV R28, RZ, RZ, -R28 ;  /* 0x000000ffff1cc224 */ /* 0x000fe200078e0a1c */
[----:B------:R-:W-:Y:S01]  /*49b0*/  @!P3 LOP3.LUT R28, RZ, R210, RZ, 0x33, !PT ;  /* 0x000000d2ff1cb212 */ /* 0x000fe200078e33ff */
[----:B------:R-:W-:-:S03]  /*49c0*/  @P2 VIADD R9, R9, 0x1 ;  /* 0x0000000109092836 */ /* 0x000fc60000000000 */
        /* <DEDUP_REMOVED lines=18> */
.L_x_3408:
[----:B------:R-:W-:Y:S05]  /*4af0*/  BSYNC.RECONVERGENT B0 ;  /* 0x0000000000007941 */ /* 0x000fea0003800200 */
.L_x_3407:
        /* <DEDUP_REMOVED lines=14> */
[----:B------:R-:W-:Y:S02]  /*4be0*/  IABS R9, R211 ;  /* 0x000000d300097213 */ /* 0x000fe40000000000 */
[----:B--2---:R-:W1:Y:S02]  /*4bf0*/  I2F.RP R30, R21 ;  /* 0x00000015001e7306 */ /* 0x004e640000209400 */
[----:B------:R-:W-:-:S06]  /*4c00*/  IABS R18, R7 ;  /* 0x0000000700127213 */ /* 0x000fcc0000000000 */
        /* <DEDUP_REMOVED lines=8> */
[----:B-1----:R-:W-:Y:S02]  /*4c90*/  IMAD.MOV R8, RZ, RZ, -R29 ;  /* 0x000000ffff087224 */ /* 0x002fe400078e0a1d */
[----:B------:R-:W-:Y:S02]  /*4ca0*/  IMAD.MOV.U32 R28, RZ, RZ, RZ ;  /* 0x000000ffff1c7224 */ /* 0x000fe400078e00ff */
[----:B------:R-:W-:Y:S01]  /*4cb0*/  IMAD R31, R8, R21, RZ ;  /* 0x00000015081f7224 */ /* 0x000fe200078e02ff */
[----:B------:R-:W-:-:S03]  /*4cc0*/  IABS R8, R210 ;  /* 0x000000d200087213 */ /* 0x000fc60000000000 */
[----:B------:R-:W-:Y:S01]  /*4cd0*/  IMAD.HI.U32 R31, R29, R31, R28 ;  /* 0x0000001f1d1f7227 */ /* 0x000fe200078e001c */
[----:B--2---:R-:W-:Y:S02]  /*4ce0*/  IADD3 R4, PT, PT, RZ, -R27, RZ ;  /* 0x8000001bff047210 */ /* 0x004fe40007ffe0ff */
[----:B------:R-:W-:Y:S01]  /*4cf0*/  MOV R26, RZ ;  /* 0x000000ff001a7202 */ /* 0x000fe20000000f00 */
[----:B------:R-:W-:Y:S02]  /*4d00*/  IMAD.MOV R8, RZ, RZ, -R8 ;  /* 0x000000ffff087224 */ /* 0x000fe400078e0a08 */
[----:B------:R-:W-:Y:S01]  /*4d10*/  IMAD R29, R4, R9, RZ ;  /* 0x00000009041d7224 */ /* 0x000fe200078e02ff */
[----:B------:R-:W-:Y:S01]  /*4d20*/  IABS R4, R211 ;  /* 0x000000d300047213 */ /* 0x000fe20000000000 */
[----:B------:R-:W-:-:S04]  /*4d30*/  IMAD.HI.U32 R31, R31, R18, RZ ;  /* 0x000000121f1f7227 */ /* 0x000fc800078e00ff */
[----:B------:R-:W-:-:S04]  /*4d40*/  IMAD.HI.U32 R29, R27, R29, R26 ;  /* 0x0000001d1b1d7227 */ /* 0x000fc800078e001a */
[----:B------:R-:W-:Y:S02]  /*4d50*/  IMAD R8, R31, R8, R18 ;  /* 0x000000081f087224 */ /* 0x000fe400078e0212 */
[----:B------:R-:W-:Y:S02]  /*4d60*/  IMAD.MOV R4, RZ, RZ, -R4 ;  /* 0x000000ffff047224 */ /* 0x000fe400078e0a04 */
[----:B------:R-:W-:Y:S01]  /*4d70*/  IMAD.HI.U32 R29, R29, R20, RZ ;  /* 0x000000141d1d7227 */ /* 0x000fe200078e00ff */
[----:B------:R-:W-:-:S03]  /*4d80*/  ISETP.GT.U32.AND P3, PT, R21, R8, PT ;  /* 0x000000081500720c */ /* 0x000fc60003f64070 */
[----:B------:R-:W-:-:S05]  /*4d90*/  IMAD R4, R29, R4, R20 ;  /* 0x000000041d047224 */ /* 0x000fca00078e0214 */
[----:B------:R-:W-:-:S05]  /*4da0*/  ISETP.GT.U32.AND P0, PT, R9, R4, PT ;  /* 0x000000040900720c */ /* 0x000fca0003f04070 */
[----:B------:R-:W-:Y:S02]  /*4db0*/  @!P3 IMAD.IADD R8, R8, 0x1, -R21 ;  /* 0x000000010808b824 */ /* 0x000fe400078e0a15 */
[----:B------:R-:W-:Y:S01]  /*4dc0*/  @!P3 VIADD R31, R31, 0x1 ;  /* 0x000000011f1fb836 */ /* 0x000fe20000000000 */
[----:B------:R-:W-:Y:S02]  /*4dd0*/  ISETP.NE.AND P3, PT, R210, RZ, PT ;  /* 0x000000ffd200720c */ /* 0x000fe40003f65270 */
[----:B------:R-:W-:Y:S02]  /*4de0*/  ISETP.GE.U32.AND P1, PT, R8, R21, PT ;  /* 0x000000150800720c */ /* 0x000fe40003f26070 */
[----:B------:R-:W-:Y:S02]  /*4df0*/  LOP3.LUT R8, R7, R210, RZ, 0x3c, !PT ;  /* 0x000000d207087212 */ /* 0x000fe400078e3cff */
[----:B------:R-:W-:Y:S02]  /*4e00*/  @!P0 IADD3 R4, PT, PT, R4, -R9, RZ ;  /* 0x8000000904048210 */ /* 0x000fe40007ffe0ff */
[----:B------:R-:W-:-:S02]  /*4e10*/  ISETP.GE.AND P4, PT, R8, RZ, PT ;  /* 0x000000ff0800720c */ /* 0x000fc40003f86270 */
[----:B------:R-:W-:Y:S02]  /*4e20*/  ISETP.GE.U32.AND P2, PT, R4, R9, PT ;  /* 0x000000090400720c */ /* 0x000fe40003f46070 */
[----:B------:R-:W-:Y:S02]  /*4e30*/  LOP3.LUT R4, R6, R211, RZ, 0x3c, !PT ;  /* 0x000000d306047212 */ /* 0x000fe400078e3cff */
[----:B------:R-:W-:Y:S01]  /*4e40*/  @!P0 IADD3 R29, PT, PT, R29, 0x1, RZ ;  /* 0x000000011d1d8810 */ /* 0x000fe20007ffe0ff */
[----:B------:R-:W-:Y:S01]  /*4e50*/  @P1 VIADD R31, R31, 0x1 ;  /* 0x000000011f1f1836 */ /* 0x000fe20000000000 */
[----:B------:R-:W-:Y:S02]  /*4e60*/  ISETP.GE.AND P1, PT, R4, RZ, PT ;  /* 0x000000ff0400720c */ /* 0x000fe40003f26270 */
[----:B------:R-:W-:-:S03]  /*4e70*/  ISETP.NE.AND P0, PT, R211, RZ, PT ;  /* 0x000000ffd300720c */ /* 0x000fc60003f05270 */
[----:B------:R-:W-:Y:S01]  /*4e80*/  @!P4 IMAD.MOV R31, RZ, RZ, -R31 ;  /* 0x000000ffff1fc224 */ /* 0x000fe200078e0a1f */
[----:B------:R-:W-:Y:S01]  /*4e90*/  @!P3 LOP3.LUT R31, RZ, R210, RZ, 0x33, !PT ;  /* 0x000000d2ff1fb212 */ /* 0x000fe200078e33ff */
[----:B------:R-:W-:-:S03]  /*4ea0*/  @P2 VIADD R29, R29, 0x1 ;  /* 0x000000011d1d2836 */ /* 0x000fc60000000000 */
[--C-:B------:R-:W-:Y:S01]  /*4eb0*/  SHF.R.S32.HI R4, RZ, 0x1f, R31.reuse ;  /* 0x0000001fff047819 */ /* 0x100fe2000001141f */
[----:B------:R-:W-:Y:S02]  /*4ec0*/  IMAD.MOV R8, RZ, RZ, -R31 ;  /* 0x000000ffff087224 */ /* 0x000fe400078e0a1f */
        /* <DEDUP_REMOVED lines=16> */
.L_x_3410:
[----:B------:R-:W-:Y:S05]  /*4fd0*/  BSYNC.RECONVERGENT B0 ;  /* 0x0000000000007941 */ /* 0x000fea0003800200 */
.L_x_3409:
[----:B------:R-:W-:Y:S01]  /*4fe0*/  IMAD.SHL.U32 R10, R10, 0x2, RZ ;  /* 0x000000020a0a7824 */ /* 0x000fe200078e00ff */
[----:B------:R-:W-:Y:S01]  /*4ff0*/  BSSY.RECONVERGENT B0, `(.L_x_3411) ;  /* 0x0000034000007945 */ /* 0x000fe20003800200 */
[----:B------:R-:W-:Y:S02]  /*5000*/  VIADD R22, R22, 0xffffffdf ;  /* 0xffffffdf16167836 */ /* 0x000fe40000000000 */
[----:B-1----:R-:W-:Y:S01]  /*5010*/  IMAD.MOV.U32 R20, RZ, RZ, R8 ;  /* 0x000000ffff147224 */ /* 0x002fe200078e0008 */
[----:B------:R-:W-:Y:S01]  /*5020*/  ISETP.NE.U32.AND P0, PT, R10, RZ, PT ;  /* 0x000000ff0a00720c */ /* 0x000fe20003f05070 */
[----:B------:R-:W-:Y:S01]  /*5030*/  IMAD.MOV.U32 R21, RZ, RZ, R9 ;  /* 0x000000ffff157224 */ /* 0x000fe200078e0009 */
[----:B------:R-:W-:Y:S01]  /*5040*/  ISETP.GE.U32.AND P1, PT, R22, 0x20, PT ;  /* 0x000000201600780c */ /* 0x000fe20003f26070 */
[----:B------:R-:W-:Y:S01]  /*5050*/  VIADD R24, R24, 0x20 ;  /* 0x0000002018187836 */ /* 0x000fe20000000000 */
[----:B------:R-:W-:Y:S01]  /*5060*/  CS2R R8, SRZ ;  /* 0x0000000000087805 */ /* 0x000fe2000001ff00 */
        /* <DEDUP_REMOVED lines=31> */
[----:B------:R-:W-:-:S04]  /*5260*/  SHF.R.U32.HI R9, RZ, 0x1, R25 ;  /* 0x00000001ff097819 */ /* 0x000fc80000011619 */
[----:B------:R-:W-:-:S07]  /*5270*/  LOP3.LUT R9, R9, 0x3ffffff0, RZ, 0xc0, !PT ;  /* 0x3ffffff009097812 */ /* 0x000fce00078ec0ff */
        /* <DEDUP_REMOVED lines=11> */
.L_x_3412:
[----:B------:R-:W-:Y:S05]  /*5330*/  BSYNC.RECONVERGENT B0 ;  /* 0x0000000000007941 */ /* 0x000fea0003800200 */
.L_x_3411:
        /* <DEDUP_REMOVED lines=46> */
.L_x_3414:
[----:B------:R-:W-:Y:S05]  /*5620*/  BSYNC.RECONVERGENT B0 ;  /* 0x0000000000007941 */ /* 0x000fea0003800200 */
.L_x_3413:
        /* <DEDUP_REMOVED lines=46> */
.L_x_3416:
[----:B------:R-:W-:Y:S05]  /*5910*/  BSYNC.RECONVERGENT B0 ;  /* 0x0000000000007941 */ /* 0x000fea0003800200 */
.L_x_3415:
        /* <DEDUP_REMOVED lines=15> */
[----:B------:R-:W-:Y:S02]  /*5a10*/  IABS R4, R209 ;  /* 0x000000d100047213 */ /* 0x000fe40000000000 */
[----:B------:R-:W-:Y:S02]  /*5a20*/  SHF.R.U32.HI R17, RZ, 0x1, R17 ;  /* 0x00000001ff117819 */ /* 0x000fe40000011611 */
        /* <DEDUP_REMOVED lines=18> */
[----:B------:R-:W-:Y:S01]  /*5b50*/  @!P1 IMAD.MOV R9, RZ, RZ, -R9 ;  /* 0x000000ffff099224 */ /* 0x000fe200078e0a09 */
[----:B------:R-:W-:-:S05]  /*5b60*/  @!P0 LOP3.LUT R9, RZ, R209, RZ, 0x33, !PT ;  /* 0x000000d1ff098212 */ /* 0x000fca00078e33ff */
[----:B------:R-:W-:-:S04]  /*5b70*/  IMAD.MOV R4, RZ, RZ, -R9 ;  /* 0x000000ffff047224 */ /* 0x000fc800078e0a09 */
[----:B------:R-:W-:-:S04]  /*5b80*/  IMAD R4, R209, R4, R24 ;  /* 0x00000004d1047224 */ /* 0x000fc800078e0218 */
[----:B------:R-:W-:Y:S01]  /*5b90*/  IMAD R16, R209, R16, R4 ;  /* 0x00000010d1107224 */ /* 0x000fe200078e0204 */
[----:B------:R-:W-:-:S04]  /*5ba0*/  LOP3.LUT R4, R17, 0x3ffffffc, RZ, 0xc0, !PT ;  /* 0x3ffffffc11047812 */ /* 0x000fc800078ec0ff */
[----:B------:R-:W-:Y:S02]  /*5bb0*/  SHF.R.S32.HI R17, RZ, 0x1f, R16 ;  /* 0x0000001fff117819 */ /* 0x000fe40000011410 */
[----:B------:R-:W-:-:S05]  /*5bc0*/  IADD3 R9, PT, PT, R4, R9, RZ ;  /* 0x0000000904097210 */ /* 0x000fca0007ffe0ff */
[----:B------:R-:W-:-:S03]  /*5bd0*/  IMAD.WIDE R16, R9, R12, R16 ;  /* 0x0000000c09107225 */ /* 0x000fc600078e0210 */
[----:B-----5:R-:W-:-:S04]  /*5be0*/  LEA R8, P0, R16, R202, 0x1 ;  /* 0x000000ca10087211 */ /* 0x020fc800078008ff */
[----:B------:R-:W-:-:S09]  /*5bf0*/  LEA.HI.X R9, R16, R203, R17, 0x1, P0 ;  /* 0x000000cb10097211 */ /* 0x000fd200000f0c11 */
.L_x_3418:
[----:B------:R-:W-:Y:S05]  /*5c00*/  BSYNC.RECONVERGENT B0 ;  /* 0x0000000000007941 */ /* 0x000fea0003800200 */
.L_x_3417:
        /* <DEDUP_REMOVED lines=14> */
[----:B------:R-:W1:Y:S01]  /*5cf0*/  I2F.RP R12, R14 ;  /* 0x0000000e000c7306 */ /* 0x000e620000209400 */
[----:B------:R-:W-:-:S07]  /*5d00*/  MOV R22, RZ ;  /* 0x000000ff00167202 */ /* 0x000fce0000000f00 */
[----:B------:R-:W4:Y:S08]  /*5d10*/  I2F.RP R8, R10 ;  /* 0x0000000a00087306 */ /* 0x000f300000209400 */
[----:B-1----:R-:W1:Y:S08]  /*5d20*/  MUFU.RCP R4, R12 ;  /* 0x0000000c00047308 */ /* 0x002e700000001000 */
[----:B----4-:R-:W4:Y:S01]  /*5d30*/  MUFU.RCP R20, R8 ;  /* 0x0000000800147308 */ /* 0x010f220000001000 */
[----:B-1----:R-:W-:Y:S01]  /*5d40*/  VIADD R4, R4, 0xffffffe ;  /* 0x0ffffffe04047836 */ /* 0x002fe20000000000 */
[----:B------:R-:W-:-:S06]  /*5d50*/  IABS R12, R210 ;  /* 0x000000d2000c7213 */ /* 0x000fcc0000000000 */
[----:B------:R-:W3:Y:S01]  /*5d60*/  F2I.FTZ.U32.TRUNC.NTZ R23, R4 ;  /* 0x0000000400177305 */ /* 0x000ee2000021f000 */
[----:B------:R-:W-:Y:S02]  /*5d70*/  IMAD.MOV R12, RZ, RZ, -R12 ;  /* 0x000000ffff0c7224 */ /* 0x000fe400078e0a0c */
[----:B----4-:R-:W-:Y:S01]  /*5d80*/  VIADD R20, R20, 0xffffffe ;  /* 0x0ffffffe14147836 */ /* 0x010fe20000000000 */
[----:B------:R-:W-:-:S04]  /*5d90*/  IABS R8, R212 ;  /* 0x000000d400087213 */ /* 0x000fc80000000000 */
[----:B------:R-:W1:Y:S01]  /*5da0*/  F2I.FTZ.U32.TRUNC.NTZ R21, R20 ;  /* 0x0000001400157305 */ /* 0x000e62000021f000 */
[----:B---3--:R-:W-:Y:S01]  /*5db0*/  IMAD.MOV R15, RZ, RZ, -R23 ;  /* 0x000000ffff0f7224 */ /* 0x008fe200078e0a17 */
[----:B------:R-:W-:-:S03]  /*5dc0*/  IABS R4, R211 ;  /* 0x000000d300047213 */ /* 0x000fc60000000000 */
[----:B------:R-:W-:Y:S01]  /*5dd0*/  IMAD R18, R15, R14, RZ ;  /* 0x0000000e0f127224 */ /* 0x000fe200078e02ff */
[----:B------:R-:W-:Y:S01]  /*5de0*/  IABS R15, R7 ;  /* 0x00000007000f7213 */ /* 0x000fe20000000000 */
[----:B------:R-:W-:Y:S02]  /*5df0*/  IMAD.MOV R4, RZ, RZ, -R4 ;  /* 0x000000ffff047224 */ /* 0x000fe400078e0a04 */
[----:B-1----:R-:W-:Y:S02]  /*5e00*/  IMAD.MOV R9, RZ, RZ, -R21 ;  /* 0x000000ffff097224 */ /* 0x002fe400078e0a15 */
        /* <DEDUP_REMOVED lines=32> */
[----:B------:R-:W-:Y:S02]  /*6010*/  LOP3.LUT R10, R12, 0xfffffff0, RZ, 0xc0, !PT ;  /* 0xfffffff00c0a7812 */ /* 0x000fe400078ec0ff */
[----:B------:R-:W-:Y:S01]  /*6020*/  SHF.R.S32.HI R15, RZ, 0x4, R12 ;  /* 0x00000004ff0f7819 */ /* 0x000fe2000001140c */
[----:B------:R-:W-:Y:S01]  /*6030*/  IMAD.MOV R4, RZ, RZ, -R9 ;  /* 0x000000ffff047224 */ /* 0x000fe200078e0a09 */
[----:B------:R-:W-:-:S03]  /*6040*/  IADD3 R10, PT, PT, R17, -R10, RZ ;  /* 0x8000000a110a7210 */ /* 0x000fc60007ffe0ff */
[----:B------:R-:W-:Y:S02]  /*6050*/  IMAD R4, R211, R4, R212 ;  /* 0x00000004d3047224 */ /* 0x000fe400078e02d4 */
[----:B------:R-:W-:Y:S02]  /*6060*/  IMAD R8, R8, 0x8, R15 ;  /* 0x0000000808087824 */ /* 0x000fe400078e020f */
[----:B------:R-:W-:Y:S02]  /*6070*/  IMAD R14, R10, R211, R4 ;  /* 0x000000d30a0e7224 */ /* 0x000fe400078e0204 */
[----:B------:R-:W-:-:S03]  /*6080*/  IMAD R8, R8, 0x3, R9 ;  /* 0x0000000308087824 */ /* 0x000fc600078e0209 */
[----:B------:R-:W-:-:S03]  /*6090*/  SHF.R.S32.HI R15, RZ, 0x1f, R14 ;  /* 0x0000001fff0f7819 */ /* 0x000fc6000001140e */
[----:B------:R-:W-:-:S03]  /*60a0*/  IMAD.WIDE R14, R8, R213, R14 ;  /* 0x000000d5080e7225 */ /* 0x000fc600078e020e */
[----:B-----5:R-:W-:-:S04]  /*60b0*/  LEA R8, P0, R14, R204, 0x1 ;  /* 0x000000cc0e087211 */ /* 0x020fc800078008ff */
[----:B------:R-:W-:-:S09]  /*60c0*/  LEA.HI.X R9, R14, R205, R15, 0x1, P0 ;  /* 0x000000cd0e097211 */ /* 0x000fd200000f0c0f */
.L_x_3420:
[----:B------:R-:W-:Y:S05]  /*60d0*/  BSYNC.RECONVERGENT B0 ;  /* 0x0000000000007941 */ /* 0x000fea0003800200 */
.L_x_3419:
[----:B------:R-:W-:Y:S01]  /*60e0*/  IMAD.SHL.U32 R16, R16, 0x10, RZ ;  /* 0x0000001010107824 */ /* 0x000fe200078e00ff */
[----:B------:R-:W-:Y:S01]  /*60f0*/  BSSY.RECONVERGENT B0, `(.L_x_3421) ;  /* 0x000004b000007945 */ /* 0x000fe20003800200 */
[----:B-1----:R-:W-:Y:S02]  /*6100*/  IMAD.MOV.U32 R14, RZ, RZ, R8 ;  /* 0x000000ffff0e7224 */ /* 0x002fe400078e0008 */
[----:B---3--:R-:W-:Y:S01]  /*6110*/  IMAD.MOV.U32 R15, RZ, RZ, R9 ;  /* 0x000000ffff0f7224 */ /* 0x008fe200078e0009 */
        /* <DEDUP_REMOVED lines=10> */
[----:B------:R-:W3:Y:S01]  /*61c0*/  I2F.RP R12, R16 ;  /* 0x00000010000c7306 */ /* 0x000ee20000209400 */
[----:B------:R-:W-:Y:S02]  /*61d0*/  MOV R20, RZ ;  /* 0x000000ff00147202 */ /* 0x000fe40000000f00 */
[----:B-1----:R-:W-:-:S05]  /*61e0*/  IABS R14, R7 ;  /* 0x00000007000e7213 */ /* 0x002fca0000000000 */
[----:B------:R-:W1:Y:S08]  /*61f0*/  I2F.RP R8, R10 ;  /* 0x0000000a00087306 */ /* 0x000e700000209400 */
[----:B---3--:R-:W3:Y:S08]  /*6200*/  MUFU.RCP R4, R12 ;  /* 0x0000000c00047308 */ /* 0x008ef00000001000 */
[----:B-1----:R-:W1:Y:S01]  /*6210*/  MUFU.RCP R18, R8 ;  /* 0x0000000800127308 */ /* 0x002e620000001000 */
[----:B---3--:R-:W-:Y:S01]  /*6220*/  VIADD R4, R4, 0xffffffe ;  /* 0x0ffffffe04047836 */ /* 0x008fe20000000000 */
[----:B------:R-:W-:-:S06]  /*6230*/  IABS R12, R210 ;  /* 0x000000d2000c7213 */ /* 0x000fcc0000000000 */
[----:B------:R-:W3:Y:S01]  /*6240*/  F2I.FTZ.U32.TRUNC.NTZ R21, R4 ;  /* 0x0000000400157305 */ /* 0x000ee2000021f000 */
[----:B------:R-:W-:Y:S02]  /*6250*/  IMAD.MOV R12, RZ, RZ, -R12 ;  /* 0x000000ffff0c7224 */ /* 0x000fe400078e0a0c */
[----:B-1----:R-:W-:Y:S01]  /*6260*/  VIADD R18, R18, 0xffffffe ;  /* 0x0ffffffe12127836 */ /* 0x002fe20000000000 */
[----:B------:R-:W-:-:S04]  /*6270*/  IABS R8, R6 ;  /* 0x0000000600087213 */ /* 0x000fc80000000000 */
[----:B------:R-:W1:Y:S01]  /*6280*/  F2I.FTZ.U32.TRUNC.NTZ R19, R18 ;  /* 0x0000001200137305 */ /* 0x000e62000021f000 */
[----:B---3--:R-:W-:Y:S01]  /*6290*/  IMAD.MOV R15, RZ, RZ, -R21 ;  /* 0x000000ffff0f7224 */ /* 0x008fe200078e0a15 */
[----:B------:R-:W-:-:S03]  /*62a0*/  IABS R4, R211 ;  /* 0x000000d300047213 */ /* 0x000fc60000000000 */
[----:B------:R-:W-:Y:S02]  /*62b0*/  IMAD R15, R15, R16, RZ ;  /* 0x000000100f0f7224 */ /* 0x000fe400078e02ff */
        /* <DEDUP_REMOVED lines=46> */
.L_x_3422:
[----:B------:R-:W-:Y:S05]  /*65a0*/  BSYNC.RECONVERGENT B0 ;  /* 0x0000000000007941 */ /* 0x000fea0003800200 */
.L_x_3421:
        /* <DEDUP_REMOVED lines=8> */
[----:B------:R3:W-:Y:S01]  /*6630*/  LDGSTS.E.BYPASS.LTC128B.128 [R5+0xc080], desc[UR36][R8.64], P0 ;  /* 0x0c08000008057fae */ /* 0x0007e20008181a24 */
[----:B------:R-:W-:-:S13]  /*6640*/  LOP3.LUT P0, R12, R218, 0x4, RZ, 0xc0, !PT ;  /* 0x00000004da0c7812 */ /* 0x000fda000780c0ff */
[----:B------:R-:W-:Y:S05]  /*6650*/  @!P0 BRA `(.L_x_3424) ;  /* 0x0000000400048947 */ /* 0x000fea0003800000 */
[----:B------:R-:W-:Y:S01]  /*6660*/  IABS R10, R210 ;  /* 0x000000d2000a7213 */ /* 0x000fe20000000000 */
[----:B-1----:R-:W-:Y:S01]  /*6670*/  VIADD R15, R217, 0x24 ;  /* 0x00000024d90f7836 */ /* 0x002fe20000000000 */
[----:B------:R-:W-:Y:S02]  /*6680*/  IABS R7, R211 ;  /* 0x000000d300077213 */ /* 0x000fe40000000000 */
[----:B------:R-:W2:Y:S08]  /*6690*/  I2F.RP R14, R10 ;  /* 0x0000000a000e7306 */ /* 0x000eb00000209400 */
[----:B---3--:R-:W1:Y:S08]  /*66a0*/  I2F.RP R9, R7 ;  /* 0x0000000700097306 */ /* 0x008e700000209400 */
[----:B--2---:R-:W2:Y:S08]  /*66b0*/  MUFU.RCP R5, R14 ;  /* 0x0000000e00057308 */ /* 0x004eb00000001000 */
[----:B-1----:R-:W1:Y:S01]  /*66c0*/  MUFU.RCP R4, R9 ;  /* 0x0000000900047308 */ /* 0x002e620000001000 */
[----:B--2---:R-:W-:Y:S01]  /*66d0*/  VIADD R18, R5, 0xffffffe ;  /* 0x0ffffffe05127836 */ /* 0x004fe20000000000 */
[----:B------:R-:W-:-:S06]  /*66e0*/  IABS R14, R15 ;  /* 0x0000000f000e7213 */ /* 0x000fcc0000000000 */
[----:B------:R-:W2:Y:S01]  /*66f0*/  F2I.FTZ.U32.TRUNC.NTZ R19, R18 ;  /* 0x0000001200137305 */ /* 0x000ea2000021f000 */
[----:B-1----:R-:W-:Y:S01]  /*6700*/  VIADD R4, R4, 0xffffffe ;  /* 0x0ffffffe04047836 */ /* 0x002fe20000000000 */
[----:B------:R-:W-:-:S06]  /*6710*/  IABS R9, R210 ;  /* 0x000000d200097213 */ /* 0x000fcc0000000000 */
[----:B------:R-:W1:Y:S01]  /*6720*/  F2I.FTZ.U32.TRUNC.NTZ R5, R4 ;  /* 0x0000000400057305 */ /* 0x000e62000021f000 */
[----:B------:R-:W-:Y:S02]  /*6730*/  IMAD.MOV R9, RZ, RZ, -R9 ;  /* 0x000000ffff097224 */ /* 0x000fe400078e0a09 */
[----:B--2---:R-:W-:Y:S02]  /*6740*/  IMAD.MOV R17, RZ, RZ, -R19 ;  /* 0x000000ffff117224 */ /* 0x004fe400078e0a13 */
[----:B------:R-:W-:Y:S02]  /*6750*/  IMAD.MOV.U32 R18, RZ, RZ, RZ ;  /* 0x000000ffff127224 */ /* 0x000fe400078e00ff */
[----:B------:R-:W-:-:S04]  /*6760*/  IMAD R17, R17, R10, RZ ;  /* 0x0000000a11117224 */ /* 0x000fc800078e02ff */
[----:B------:R-:W-:Y:S01]  /*6770*/  IMAD.HI.U32 R17, R19, R17, R18 ;  /* 0x0000001113117227 */ /* 0x000fe200078e0012 */
[----:B-1----:R-:W-:Y:S02]  /*6780*/  IADD3 R8, PT, PT, RZ, -R5, RZ ;  /* 0x80000005ff087210 */ /* 0x002fe40007ffe0ff */
[----:B------:R-:W-:-:S03]  /*6790*/  MOV R4, RZ ;  /* 0x000000ff00047202 */ /* 0x000fc60000000f00 */
[----:B------:R-:W-:Y:S02]  /*67a0*/  IMAD R8, R8, R7, RZ ;  /* 0x0000000708087224 */ /* 0x000fe400078e02ff */
[----:B------:R-:W-:-:S04]  /*67b0*/  IMAD.HI.U32 R16, R17, R14, RZ ;  /* 0x0000000e11107227 */ /* 0x000fc800078e00ff */
[----:B------:R-:W-:Y:S01]  /*67c0*/  IMAD.HI.U32 R8, R5, R8, R4 ;  /* 0x0000000805087227 */ /* 0x000fe200078e0004 */
[----:B------:R-:W-:Y:S02]  /*67d0*/  IABS R5, R212 ;  /* 0x000000d400057213 */ /* 0x000fe40000000000 */
[----:B------:R-:W-:Y:S01]  /*67e0*/  IABS R4, R211 ;  /* 0x000000d300047213 */ /* 0x000fe20000000000 */
[----:B------:R-:W-:Y:S02]  /*67f0*/  IMAD R9, R16, R9, R14 ;  /* 0x0000000910097224 */ /* 0x000fe400078e020e */
[----:B------:R-:W-:-:S03]  /*6800*/  IMAD.HI.U32 R8, R8, R5, RZ ;  /* 0x0000000508087227 */ /* 0x000fc600078e00ff */
[----:B------:R-:W-:Y:S01]  /*6810*/  ISETP.GT.U32.AND P3, PT, R10, R9, PT ;  /* 0x000000090a00720c */ /* 0x000fe20003f64070 */
[----:B------:R-:W-:-:S04]  /*6820*/  IMAD.MOV R4, RZ, RZ, -R4 ;  /* 0x000000ffff047224 */ /* 0x000fc800078e0a04 */
[----:B------:R-:W-:Y:S01]  /*6830*/  IMAD R4, R8, R4, R5 ;  /* 0x0000000408047224 */ /* 0x000fe200078e0205 */
[----:B------:R-:W-:-:S04]  /*6840*/  LOP3.LUT R5, R15, R210, RZ, 0x3c, !PT ;  /* 0x000000d20f057212 */ /* 0x000fc800078e3cff */
[----:B------:R-:W-:Y:S02]  /*6850*/  ISETP.GT.U32.AND P0, PT, R7, R4, PT ;  /* 0x000000040700720c */ /* 0x000fe40003f04070 */
[----:B------:R-:W-:Y:S01]  /*6860*/  ISETP.GE.AND P4, PT, R5, RZ, PT ;  /* 0x000000ff0500720c */ /* 0x000fe20003f86270 */
[----:B------:R-:W-:Y:S02]  /*6870*/  @!P3 IMAD.IADD R9, R9, 0x1, -R10 ;  /* 0x000000010909b824 */ /* 0x000fe400078e0a0a */
[----:B------:R-:W-:Y:S01]  /*6880*/  @!P3 VIADD R16, R16, 0x1 ;  /* 0x000000011010b836 */ /* 0x000fe20000000000 */
[----:B------:R-:W-:Y:S02]  /*6890*/  ISETP.NE.AND P3, PT, R210, RZ, PT ;  /* 0x000000ffd200720c */ /* 0x000fe40003f65270 */
[----:B------:R-:W-:-:S05]  /*68a0*/  ISETP.GE.U32.AND P1, PT, R9, R10, PT ;  /* 0x0000000a0900720c */ /* 0x000fca0003f26070 */
[-C--:B------:R-:W-:Y:S02]  /*68b0*/  @!P0 IADD3 R4, PT, PT, R4, -R7.reuse, RZ ;  /* 0x8000000704048210 */ /* 0x080fe40007ffe0ff */
[----:B------:R-:W-:Y:S02]  /*68c0*/  @!P0 IADD3 R8, PT, PT, R8, 0x1, RZ ;  /* 0x0000000108088810 */ /* 0x000fe40007ffe0ff */
[----:B------:R-:W-:Y:S02]  /*68d0*/  ISETP.GE.U32.AND P2, PT, R4, R7, PT ;  /* 0x000000070400720c */ /* 0x000fe40003f46070 */
[----:B------:R-:W-:Y:S02]  /*68e0*/  LOP3.LUT R4, R212, R211, RZ, 0x3c, !PT ;  /* 0x000000d3d4047212 */ /* 0x000fe400078e3cff */
[----:B------:R-:W-:Y:S01]  /*68f0*/  @P1 VIADD R16, R16, 0x1 ;  /* 0x0000000110101836 */ /* 0x000fe20000000000 */
[----:B------:R-:W-:Y:S02]  /*6900*/  ISETP.NE.AND P0, PT, R211, RZ, PT ;  /* 0x000000ffd300720c */ /* 0x000fe40003f05270 */
[----:B------:R-:W-:Y:S01]  /*6910*/  ISETP.GE.AND P1, PT, R4, RZ, PT ;  /* 0x000000ff0400720c */ /* 0x000fe20003f26270 */
[----:B------:R-:W-:Y:S01]  /*6920*/  @!P4 IMAD.MOV R16, RZ, RZ, -R16 ;  /* 0x000000ffff10c224 */ /* 0x000fe200078e0a10 */
[----:B------:R-:W-:-:S04]  /*6930*/  @!P3 LOP3.LUT R16, RZ, R210, RZ, 0x33, !PT ;  /* 0x000000d2ff10b212 */ /* 0x000fc800078e33ff */
[----:B------:R-:W-:Y:S01]  /*6940*/  @P2 VIADD R8, R8, 0x1 ;  /* 0x0000000108082836 */ /* 0x000fe20000000000 */
        /* <DEDUP_REMOVED lines=18> */
.L_x_3424:
[----:B------:R-:W-:Y:S05]  /*6a70*/  BSYNC.RECONVERGENT B0 ;  /* 0x0000000000007941 */ /* 0x000fea0003800200 */
.L_x_3423:
[----:B------:R-:W-:Y:S01]  /*6a80*/  IMAD.SHL.U32 R12, R12, 0x4, RZ ;  /* 0x000000040c0c7824 */ /* 0x000fe200078e00ff */
[----:B------:R-:W-:Y:S01]  /*6a90*/  BSSY.RECONVERGENT B0, `(.L_x_3425) ;  /* 0x000004c000007945 */ /* 0x000fe20003800200 */
[----:B---3--:R-:W-:Y:S01]  /*6aa0*/  IMAD.MOV.U32 R8, RZ, RZ, R4 ;  /* 0x000000ffff087224 */ /* 0x008fe200078e0004 */
[----:B-12---:R-:W-:Y:S01]  /*6ab0*/  CS2R R4, SRZ ;  /* 0x0000000000047805 */ /* 0x006fe2000001ff00 */
        /* <DEDUP_REMOVED lines=9> */
[----:B------:R-:W-:Y:S01]  /*6b50*/  VIADD R15, R217, 0x24 ;  /* 0x00000024d90f7836 */ /* 0x000fe20000000000 */
[----:B------:R-:W-:Y:S02]  /*6b60*/  IABS R7, R211 ;  /* 0x000000d300077213 */ /* 0x000fe40000000000 */
[----:B------:R-:W2:Y:S08]  /*6b70*/  I2F.RP R14, R10 ;  /* 0x0000000a000e7306 */ /* 0x000eb00000209400 */
[----:B-1----:R-:W1:Y:S08]  /*6b80*/  I2F.RP R9, R7 ;  /* 0x0000000700097306 */ /* 0x002e700000209400 */
        /* <DEDUP_REMOVED lines=50> */
[----:B------:R-:W-:-:S03]  /*6eb0*/  IADD3 R16, PT, PT, R16, -R7, RZ ;  /* 0x8000000710107210 */ /* 0x000fc60007ffe0ff */
[----:B------:R-:W-:Y:S01]  /*6ec0*/  IMAD R4, R211, R4, R6 ;  /* 0x00000004d3047224 */ /* 0x000fe200078e0206 */
        /* <DEDUP_REMOVED lines=8> */
.L_x_3426:
[----:B------:R-:W-:Y:S05]  /*6f50*/  BSYNC.RECONVERGENT B0 ;  /* 0x0000000000007941 */ /* 0x000fea0003800200 */
.L_x_3425:
[----:B------:R-:W-:Y:S01]  /*6f60*/  IMAD.SHL.U32 R12, R12, 0x2, RZ ;  /* 0x000000020c0c7824 */ /* 0x000fe200078e00ff */
[----:B-1----:R-:W-:Y:S01]  /*6f70*/  IADD3 R8, PT, PT, R0, R3, R13 ;  /* 0x0000000300087210 */ /* 0x002fe20007ffe00d */
[----:B------:R-:W-:Y:S01]  /*6f80*/  VIADD R7, R171, 0x2 ;  /* 0x00000002ab077836 */ /* 0x000fe20000000000 */
[----:B------:R-:W-:Y:S01]  /*6f90*/  CS2R R118, SRZ ;  /* 0x0000000000767805 */ /* 0x000fe2000001ff00 */
[----:B------:R-:W-:Y:S01]  /*6fa0*/  IMAD R6, R207, 0x80, R208 ;  /* 0x00000080cf067824 */ /* 0x000fe200078e02d0 */
[----:B------:R-:W-:Y:S02]  /*6fb0*/  ISETP.NE.U32.AND P0, PT, R12, RZ, PT ;  /* 0x000000ff0c00720c */ /* 0x000fe40003f05070 */
[----:B------:R-:W-:Y:S02]  /*6fc0*/  CS2R R116, SRZ ;  /* 0x0000000000747805 */ /* 0x000fe4000001ff00 */
[----:B------:R-:W-:Y:S01]  /*6fd0*/  LOP3.LUT R148, R7, 0x3, R2, 0x78, !PT ;  /* 0x0000000307947812 */ /* 0x000fe200078e7802 */
[----:B------:R-:W-:Y:S01]  /*6fe0*/  IMAD.SHL.U32 R6, R6, 0x8, RZ ;  /* 0x0000000806067824 */ /* 0x000fe200078e00ff */
[----:B------:R-:W-:-:S02]  /*6ff0*/  CS2R R114, SRZ ;  /* 0x0000000000727805 */ /* 0x000fc4000001ff00 */
[----:B------:R-:W-:Y:S02]  /*7000*/  CS2R R112, SRZ ;  /* 0x0000000000707805 */ /* 0x000fe4000001ff00 */
[----:B------:R-:W-:Y:S01]  /*7010*/  IADD3 R12, PT, PT, R0, R148, R13 ;  /* 0x00000094000c7210 */ /* 0x000fe20007ffe00d */
[----:B------:R-:W-:Y:S01]  /*7020*/  IMAD R198, R6, 0x10, R11 ;  /* 0x0000001006c67824 */ /* 0x000fe200078e020b */
[----:B------:R-:W-:Y:S01]  /*7030*/  CS2R R54, SRZ ;  /* 0x0000000000367805 */ /* 0x000fe2000001ff00 */
[----:B------:R-:W-:Y:S01]  /*7040*/  VIADD R11, R11, 0x8000 ;  /* 0x000080000b0b7836 */ /* 0x000fe20000000000 */
[----:B------:R-:W-:Y:S02]  /*7050*/  CS2R R52, SRZ ;  /* 0x0000000000347805 */ /* 0x000fe4000001ff00 */
[----:B------:R-:W-:Y:S02]  /*7060*/  CS2R R50, SRZ ;  /* 0x0000000000327805 */ /* 0x000fe4000001ff00 */
[----:B------:R-:W-:Y:S01]  /*7070*/  IADD3 R16, PT, PT, R198, R164, R169 ;  /* 0x000000a4c6107210 */ /* 0x000fe20007ffe0a9 */
        /* <DEDUP_REMOVED lines=30> */
[----:B-1----:R-:W-:Y:S01]  /*7260*/  LOP3.LUT R5, R2, 0x4, RZ, 0xc, !PT ;  /* 0x0000000402057812 */ /* 0x002fe200078e0cff */
        /* <DEDUP_REMOVED lines=9> */
[----:B------:R-:W-:Y:S01]  /*7300*/  CS2R R38, SRZ ;  /* 0x0000000000267805 */ /* 0x000fe2000001ff00 */
        /* <DEDUP_REMOVED lines=16> */
[----:B------:R-:W1:Y:S01]  /*7410*/  LDSM.16.M88.4 R4, [R16] ;  /* 0x000000001004783b */ /* 0x000e620000000200 */
[----:B------:R-:W-:Y:S02]  /*7420*/  CS2R R74, SRZ ;  /* 0x00000000004a7805 */ /* 0x000fe4000001ff00 */
[----:B------:R-:W-:-:S02]  /*7430*/  CS2R R72, SRZ ;  /* 0x0000000000487805 */ /* 0x000fc4000001ff00 */
[----:B------:R-:W-:Y:S01]  /*7440*/  CS2R R30, SRZ ;  /* 0x00000000001e7805 */ /* 0x000fe2000001ff00 */
[----:B------:R-:W2:Y:S01]  /*7450*/  LDSM.16.M88.4 R152, [R16+0x1000] ;  /* 0x001000001098783b */ /* 0x000ea20000000200 */
[----:B------:R-:W-:Y:S02]  /*7460*/  CS2R R28, SRZ ;  /* 0x00000000001c7805 */ /* 0x000fe4000001ff00 */
[----:B------:R-:W-:Y:S02]  /*7470*/  CS2R R142, SRZ ;  /* 0x00000000008e7805 */ /* 0x000fe4000001ff00 */
[----:B------:R-:W-:Y:S01]  /*7480*/  CS2R R140, SRZ ;  /* 0x00000000008c7805 */ /* 0x000fe2000001ff00 */
[----:B------:R-:W3:Y:S01]  /*7490*/  LDSM.16.M88.4 R156, [R16+0x2000] ;  /* 0x00200000109c783b */ /* 0x000ee20000000200 */
[----:B------:R-:W-:Y:S02]  /*74a0*/  CS2R R90, SRZ ;  /* 0x00000000005a7805 */ /* 0x000fe4000001ff00 */
[----:B------:R-:W-:-:S02]  /*74b0*/  CS2R R88, SRZ ;  /* 0x0000000000587805 */ /* 0x000fc4000001ff00 */
[----:B------:R-:W-:Y:S01]  /*74c0*/  CS2R R78, SRZ ;  /* 0x00000000004e7805 */ /* 0x000fe2000001ff00 */
[----:B------:R4:W1:Y:S01]  /*74d0*/  LDSM.16.M88.4 R160, [R16+0x3000] ;  /* 0x0030000010a0783b */ /* 0x0008620000000200 */
[----:B------:R-:W-:Y:S02]  /*74e0*/  CS2R R76, SRZ ;  /* 0x00000000004c7805 */ /* 0x000fe4000001ff00 */
[----:B------:R-:W-:Y:S02]  /*74f0*/  CS2R R26, SRZ ;  /* 0x00000000001a7805 */ /* 0x000fe4000001ff00 */
[----:B------:R-:W-:Y:S01]  /*7500*/  CS2R R24, SRZ ;  /* 0x0000000000187805 */ /* 0x000fe2000001ff00 */
[----:B------:R-:W1:Y:S01]  /*7510*/  LDSM.16.MT88.4 R8, [R8] ;  /* 0x000000000808783b */ /* 0x000e620000004200 */
[----:B------:R-:W-:Y:S02]  /*7520*/  CS2R R146, SRZ ;  /* 0x0000000000927805 */ /* 0x000fe4000001ff00 */
[----:B------:R-:W-:-:S02]  /*7530*/  CS2R R144, SRZ ;  /* 0x0000000000907805 */ /* 0x000fc4000001ff00 */
[----:B------:R-:W-:Y:S01]  /*7540*/  CS2R R86, SRZ ;  /* 0x0000000000567805 */ /* 0x000fe2000001ff00 */
[----:B------:R-:W1:Y:S01]  /*7550*/  LDSM.16.MT88.4 R12, [R12] ;  /* 0x000000000c0c783b */ /* 0x000e620000004200 */
[----:B------:R-:W-:Y:S02]  /*7560*/  CS2R R84, SRZ ;  /* 0x0000000000547805 */ /* 0x000fe4000001ff00 */
[----:B------:R-:W-:Y:S02]  /*7570*/  CS2R R82, SRZ ;  /* 0x0000000000527805 */ /* 0x000fe4000001ff00 */
[----:B------:R-:W-:Y:S01]  /*7580*/  CS2R R80, SRZ ;  /* 0x0000000000507805 */ /* 0x000fe2000001ff00 */
[----:B------:R-:W1:Y:S01]  /*7590*/  LDSM.16.MT88.4 R20, [R20] ;  /* 0x000000001414783b */ /* 0x000e620000004200 */
[----:B------:R-:W-:-:S03]  /*75a0*/  CS2R R18, SRZ ;  /* 0x0000000000127805 */ /* 0x000fc6000001ff00 */
[----:B------:R-:W1:Y:S01]  /*75b0*/  LDSM.16.MT88.4 R148, [R148] ;  /* 0x000000009494783b */ /* 0x000e620000004200 */
[----:B----4-:R-:W-:Y:S01]  /*75c0*/  CS2R R16, SRZ ;  /* 0x0000000000107805 */ /* 0x010fe2000001ff00 */
[----:B------:R-:W-:Y:S06]  /*75d0*/  @!P0 BRA `(.L_x_3427) ;  /* 0x0000002c00e08947 */ /* 0x000fec0003800000 */
[----:B------:R-:W4:Y:S01]  /*75e0*/  S2R R170, SR_TID.X ;  /* 0x0000000000aa7919 */ /* 0x000f220000002100 */
[----:B------:R-:W-:Y:S01]  /*75f0*/  VIADD R119, R171, 0x2 ;  /* 0x00000002ab777836 */ /* 0x000fe20000000000 */
[----:B------:R-:W2:Y:S01]  /*7600*/  LDCU UR4, c[0x0][0x3b8] ;  /* 0x00007700ff0477ac */ /* 0x000ea20008000800 */
[----:B------:R-:W-:Y:S01]  /*7610*/  IMAD.IADD R214, R214, 0x1, R165 ;  /* 0x00000001d6d67824 */ /* 0x000fe200078e02a5 */
[----:B------:R-:W3:Y:S01]  /*7620*/  S2R R168, SR_CgaCtaId ;  /* 0x0000000000a87919 */ /* 0x000ee20000008800 */
[----:B------:R-:W-:Y:S01]  /*7630*/  SHF.R.S32.HI R165, RZ, 0x1f, R166 ;  /* 0x0000001fffa57819 */ /* 0x000fe200000114a6 */
[----:B------:R-:W-:Y:S01]  /*7640*/  IMAD.IADD R164, R164, 0x1, R169 ;  /* 0x00000001a4a47824 */ /* 0x000fe200078e02a9 */
[----:B------:R-:W-:Y:S01]  /*7650*/  UMOV UR12, 0x180 ;  /* 0x00000180000c7882 */ /* 0x000fe20000000000 */
[----:B------:R-:W-:Y:S01]  /*7660*/  VIADD R217, R217, 0x40 ;  /* 0x00000040d9d97836 */ /* 0x000fe20000000000 */
[----:B------:R-:W-:Y:S01]  /*7670*/  UMOV UR11, 0x6000 ;  /* 0x00006000000b7882 */ /* 0x000fe20000000000 */
[----:B------:R-:W-:Y:S01]  /*7680*/  IMAD.MOV.U32 R215, RZ, RZ, RZ ;  /* 0x000000ffffd77224 */ /* 0x000fe200078e00ff */
[----:B------:R-:W-:Y:S01]  /*7690*/  LOP3.LUT R197, R164, 0x20, RZ, 0x3c, !PT ;  /* 0x00000020a4c57812 */ /* 0x000fe200078e3cff */
[----:B------:R-:W-:Y:S01]  /*76a0*/  UMOV UR10, 0x3 ;  /* 0x00000003000a7882 */ /* 0x000fe20000000000 */
[----:B--2---:R-:W-:-:S02]  /*76b0*/  USHF.L.U32 UR7, UR4, 0x1, URZ ;  /* 0x0000000104077899 */ /* 0x004fc400080006ff */
[----:B------:R-:W-:Y:S02]  /*76c0*/  USHF.L.U32 UR6, UR4, 0x1, URZ ;  /* 0x0000000104067899 */ /* 0x000fe400080006ff */
[----:B------:R-:W-:Y:S02]  /*76d0*/  USHF.L.U32 UR5, UR4, 0x1, URZ ;  /* 0x0000000104057899 */ /* 0x000fe400080006ff */
[----:B------:R-:W-:Y:S01]  /*76e0*/  USHF.L.U32 UR4, UR4, 0x1, URZ ;  /* 0x0000000104047899 */ /* 0x000fe200080006ff */
[----:B----4-:R-:W-:Y:S02]  /*76f0*/  LOP3.LUT R169, R119, 0x3, R170, 0x78, !PT ;  /* 0x0000000377a97812 */ /* 0x010fe400078e78aa */
[----:B------:R-:W-:Y:S02]  /*7700*/  LEA.HI R119, R165, R166, RZ, 0x5 ;  /* 0x000000a6a5777211 */ /* 0x000fe400078f28ff */
[----:B---3--:R-:W-:Y:S02]  /*7710*/  LEA R168, R168, R167, 0x18 ;  /* 0x000000a7a8a87211 */ /* 0x008fe400078ec0ff */
[----:B------:R-:W-:-:S02]  /*7720*/  LOP3.LUT R165, R3, 0x4, R2, 0xf8, !PT ;  /* 0x0000000403a57812 */ /* 0x000fc400078ef802 */
[--C-:B------:R-:W-:Y:S01]  /*7730*/  LOP3.LUT R3, R3, 0x4, R2.reuse, 0xf4, !PT ;  /* 0x0000000403037812 */ /* 0x100fe200078ef402 */
[----:B------:R-:W-:Y:S01]  /*7740*/  VIADD R168, R168, 0x8000 ;  /* 0x00008000a8a87836 */ /* 0x000fe20000000000 */
[C-C-:B------:R-:W-:Y:S02]  /*7750*/  LOP3.LUT R167, R169.reuse, 0x4, R2.reuse, 0xf8, !PT ;  /* 0x00000004a9a77812 */ /* 0x140fe400078ef802 */
[----:B------:R-:W-:Y:S02]  /*7760*/  LOP3.LUT R169, R169, 0x4, R2, 0xf4, !PT ;  /* 0x00000004a9a97812 */ /* 0x000fe400078ef402 */
[----:B------:R-:W-:Y:S01]  /*7770*/  SHF.R.S32.HI R219, RZ, 0x5, R119 ;  /* 0x00000005ffdb7819 */ /* 0x000fe20000011477 */
[----:B------:R-:W-:Y:S01]  /*7780*/  IMAD.MOV.U32 R119, RZ, RZ, RZ ;  /* 0x000000ffff777224 */ /* 0x000fe200078e00ff */
[C---:B------:R-:W-:Y:S02]  /*7790*/  LOP3.LUT R3, R0.reuse, R3, RZ, 0xfc, !PT ;  /* 0x0000000300037212 */ /* 0x040fe400078efcff */
[----:B------:R-:W-:-:S02]  /*77a0*/  LOP3.LUT R165, R0, R165, RZ, 0xfc, !PT ;  /* 0x000000a500a57212 */ /* 0x000fc400078efcff */
[C---:B------:R-:W-:Y:S01]  /*77b0*/  LOP3.LUT R167, R0.reuse, R167, RZ, 0xfc, !PT ;  /* 0x000000a700a77212 */ /* 0x040fe200078efcff */
[--C-:B------:R-:W-:Y:S01]  /*77c0*/  IMAD R2, R3, 0x10, R168.reuse ;  /* 0x0000001003027824 */ /* 0x100fe200078e02a8 */
[----:B------:R-:W-:Y:S01]  /*77d0*/  LOP3.LUT R169, R0, R169, RZ, 0xfc, !PT ;  /* 0x000000a900a97212 */ /* 0x000fe200078efcff */
[--C-:B------:R-:W-:Y:S01]  /*77e0*/  IMAD R196, R165, 0x10, R168.reuse ;  /* 0x00000010a5c47824 */ /* 0x100fe200078e02a8 */
[----:B------:R-:W-:Y:S01]  /*77f0*/  ISETP.NE.AND P0, PT, R219, 0x3, PT ;  /* 0x00000003db00780c */ /* 0x000fe20003f05270 */
[--C-:B------:R-:W-:Y:S02]  /*7800*/  IMAD R3, R167, 0x10, R168.reuse ;  /* 0x00000010a7037824 */ /* 0x100fe400078e02a8 */
[----:B------:R-:W-:Y:S01]  /*7810*/  IMAD R0, R169, 0x10, R168 ;  /* 0x00000010a9007824 */ /* 0x000fe200078e02a8 */
[----:B------:R-:W-:Y:S01]  /*7820*/  SEL R218, R218, RZ, P0 ;  /* 0x000000ffdada7207 */ /* 0x000fe20000000000 */
[----:B------:R-:W-:Y:S01]  /*7830*/  VIADD R219, R219, 0xfffffffc ;  /* 0xfffffffcdbdb7836 */ /* 0x000fe20000000000 */
[----:B------:R-:W-:-:S07]  /*7840*/  SEL R216, R216, RZ, P0 ;  /* 0x000000ffd8d87207 */ /* 0x000fce0000000000 */
.L_x_3444:
[C---:B-1--4-:R-:W-:Y:S01]  /*7850*/  HMMA.16816.F32 R16, R4.reuse, R8, R16 ;  /* 0x000000080410723c */ /* 0x052fe20000001810 */
[----:B------:R-:W-:Y:S01]  /*7860*/  BSSY.RECONVERGENT B0, `(.L_x_3428) ;  /* 0x000005e000007945 */ /* 0x000fe20003800200 */
[----:B--2---:R-:W-:Y:S03]  /*7870*/  CS2R R222, SRZ ;  /* 0x0000000000de7805 */ /* 0x004fe6000001ff00 */
        /* <DEDUP_REMOVED lines=9> */
[----:B------:R2:W1:Y:S01]  /*7910*/  LDSM.16.M88.4 R164, [R200] ;  /* 0x00000000c8a4783b */ /* 0x0004620000000200 */
        /* <DEDUP_REMOVED lines=11> */
[C---:B------:R-:W-:Y:S03]  /*79d0*/  HMMA.16816.F32 R52, R152.reuse, R150, R52 ;  /* 0x000000969834723c */ /* 0x040fe60000001834 */
        /* <DEDUP_REMOVED lines=26> */
[----:B------:R-:W-:Y:S01]  /*7b80*/  VIADD R4, R214, 0x40 ;  /* 0x00000040d6047836 */ /* 0x000fe20000000000 */
[-C--:B------:R-:W-:Y:S04]  /*7b90*/  IABS R5, R209.reuse ;  /* 0x000000d100057213 */ /* 0x080fe80000000000 */
[----:B------:R-:W3:Y:S10]  /*7ba0*/  I2F.RP R8, R5 ;  /* 0x0000000500087306 */ /* 0x000ef40000209400 */
[----:B---3--:R-:W3:Y:S02]  /*7bb0*/  MUFU.RCP R0, R8 ;  /* 0x0000000800007308 */ /* 0x008ee40000001000 */
[----:B---3--:R-:W-:Y:S01]  /*7bc0*/  VIADD R6, R0, 0xffffffe ;  /* 0x0ffffffe00067836 */ /* 0x008fe20000000000 */
[----:B------:R-:W-:Y:S07]  /*7bd0*/  IABS R0, R209 ;  /* 0x000000d100007213 */ /* 0x000fee0000000000 */
[----:B------:R-:W3:Y:S01]  /*7be0*/  F2I.FTZ.U32.TRUNC.NTZ R7, R6 ;  /* 0x0000000600077305 */ /* 0x000ee2000021f000 */
[----:B------:R-:W-:Y:S02]  /*7bf0*/  IMAD.MOV R0, RZ, RZ, -R0 ;  /* 0x000000ffff007224 */ /* 0x000fe400078e0a00 */
[--C-:B---3--:R-:W-:Y:S02]  /*7c00*/  IMAD.MOV R2, RZ, RZ, -R7.reuse ;  /* 0x000000ffff027224 */ /* 0x108fe400078e0a07 */
[----:B------:R-:W-:Y:S02]  /*7c10*/  IMAD.MOV.U32 R6, RZ, RZ, RZ ;  /* 0x000000ffff067224 */ /* 0x000fe400078e00ff */
[----:B------:R-:W-:Y:S01]  /*7c20*/  IMAD R3, R2, R5, RZ ;  /* 0x0000000502037224 */ /* 0x000fe200078e02ff */
[----:B------:R-:W-:Y:S03]  /*7c30*/  IABS R2, R4 ;  /* 0x0000000400027213 */ /* 0x000fe60000000000 */
[----:B------:R-:W-:Y:S02]  /*7c40*/  IMAD.HI.U32 R7, R7, R3, R6 ;  /* 0x0000000307077227 */ /* 0x000fe400078e0006 */
[----:B------:R-:W3:Y:S04]  /*7c50*/  S2R R3, SR_TID.X ;  /* 0x0000000000037919 */ /* 0x000ee80000002100 */
[----:B------:R-:W-:Y:S04]  /*7c60*/  IMAD.HI.U32 R6, R7, R2, RZ ;  /* 0x0000000207067227 */ /* 0x000fe800078e00ff */
[C---:B------:R-:W-:Y:S02]  /*7c70*/  IMAD R2, R6.reuse, R0, R2 ;  /* 0x0000000006027224 */ /* 0x040fe400078e0202 */
[----:B------:R-:W4:Y:S03]  /*7c80*/  S2R R0, SR_CTAID.X ;  /* 0x0000000000007919 */ /* 0x000f260000002500 */
[----:B------:R-:W-:Y:S11]  /*7c90*/  ISETP.GT.U32.AND P0, PT, R5, R2, PT ;  /* 0x000000020500720c */ /* 0x000ff60003f04070 */
[----:B------:R-:W-:Y:S02]  /*7ca0*/  @!UPT UIADD3 URZ, UPT, UPT, URZ, URZ, URZ ;  /* 0x000000fffffff290 */ /* 0x000fe4000fffe0ff */
[----:B------:R-:W-:Y:S01]  /*7cb0*/  @!P0 IADD3 R6, PT, PT, R6, 0x1, RZ ;  /* 0x0000000106068810 */ /* 0x000fe20007ffe0ff */
[----:B------:R-:W-:Y:S01]  /*7cc0*/  @!P0 IMAD.IADD R2, R2, 0x1, -R5 ;  /* 0x0000000102028824 */ /* 0x000fe200078e0a05 */
[C---:B------:R-:W-:Y:S04]  /*7cd0*/  ISETP.NE.AND P0, PT, R209.reuse, RZ, PT ;  /* 0x000000ffd100720c */ /* 0x040fe80003f05270 */
[----:B------:R-:W-:Y:S02]  /*7ce0*/  ISETP.GE.U32.AND P2, PT, R2, R5, PT ;  /* 0x000000050200720c */ /* 0x000fe40003f46070 */
[-C--:B------:R-:W-:Y:S01]  /*7cf0*/  LOP3.LUT R2, R4, R209.reuse, RZ, 0x3c, !PT ;  /* 0x000000d104027212 */ /* 0x080fe200078e3cff */
[----:B------:R-:W4:Y:S03]  /*7d00*/  LDC R5, c[0x0][0x398] ;  /* 0x0000e600ff057b82 */ /* 0x000f260000000800 */
[----:B------:R-:W-:Y:S02]  /*7d10*/  ISETP.GE.AND P1, PT, R2, RZ, PT ;  /* 0x000000ff0200720c */ /* 0x000fe40003f26270 */
[--C-:B---3--:R-:W-:Y:S04]  /*7d20*/  SHF.R.U32.HI R2, RZ, 0x2, R3.reuse ;  /* 0x00000002ff027819 */ /* 0x108fe80000011603 */
[----:B------:R-:W-:Y:S01]  /*7d30*/  LOP3.LUT R2, R2, 0x7, RZ, 0xc0, !PT ;  /* 0x0000000702027812 */ /* 0x000fe200078ec0ff */
[----:B------:R-:W-:Y:S03]  /*7d40*/  @P2 VIADD R6, R6, 0x1 ;  /* 0x0000000106062836 */ /* 0x000fe60000000000 */
[----:B------:R-:W-:Y:S03]  /*7d50*/  LOP3.LUT R3, R2, 0x3e0, R3, 0xf8, !PT ;  /* 0x000003e002037812 */ /* 0x000fe600078ef803 */
[----:B------:R-:W-:Y:S01]  /*7d60*/  @!P1 IMAD.MOV R6, RZ, RZ, -R6 ;  /* 0x000000ffff069224 */ /* 0x000fe200078e0a06 */
[----:B------:R-:W-:Y:S02]  /*7d70*/  @!P0 LOP3.LUT R6, RZ, R209, RZ, 0x33, !PT ;  /* 0x000000d1ff068212 */ /* 0x000fe400078e33ff */
[----:B----4-:R-:W-:Y:S03]  /*7d80*/  SHF.R.U32.HI R0, RZ, R5, R0 ;  /* 0x00000005ff007219 */ /* 0x010fe60000011600 */
[----:B------:R-:W-:Y:S01]  /*7d90*/  IMAD.MOV R5, RZ, RZ, -R6 ;  /* 0x000000ffff057224 */ /* 0x000fe200078e0a06 */
[----:B------:R-:W-:Y:S03]  /*7da0*/  LEA R0, R0, R3, 0x7 ;  /* 0x0000000300007211 */ /* 0x000fe600078e38ff */
[C---:B------:R-:W-:Y:S01]  /*7db0*/  IMAD R4, R209.reuse, R5, R4 ;  /* 0x00000005d1047224 */ /* 0x040fe200078e0204 */
[----:B------:R-:W-:Y:S03]  /*7dc0*/  SHF.R.U32.HI R0, RZ, 0x1, R0 ;  /* 0x00000001ff007819 */ /* 0x000fe60000011600 */
[----:B------:R-:W-:Y:S01]  /*7dd0*/  IMAD R4, R209, R2, R4 ;  /* 0x00000002d1047224 */ /* 0x000fe200078e0204 */
[----:B------:R-:W-:Y:S04]  /*7de0*/  LOP3.LUT R3, R0, 0x3ffffff0, RZ, 0xc0, !PT ;  /* 0x3ffffff000037812 */ /* 0x000fe800078ec0ff */
[----:B------:R-:W-:Y:S01]  /*7df0*/  SHF.R.S32.HI R5, RZ, 0x1f, R4 ;  /* 0x0000001fff057819 */ /* 0x000fe20000011404 */
[----:B------:R-:W-:Y:S04]  /*7e00*/  IMAD.IADD R3, R3, 0x1, R6 ;  /* 0x0000000103037824 */ /* 0x000fe800078e0206 */
[----:B------:R-:W-:Y:S03]  /*7e10*/  IMAD.WIDE R4, R3, UR7, R4 ;  /* 0x0000000703047c25 */ /* 0x000fe6000f8e0204 */
[C---:B-----5:R-:W-:Y:S04]  /*7e20*/  LEA R222, P0, R4.reuse, R202, 0x1 ;  /* 0x000000ca04de7211 */ /* 0x060fe800078008ff */
[----:B------:R-:W-:Y:S09]  /*7e30*/  LEA.HI.X R223, R4, R203, R5, 0x1, P0 ;  /* 0x000000cb04df7211 */ /* 0x000ff200000f0c05 */
.L_x_3429:
[----:B------:R-:W-:Y:S05]  /*7e40*/  BSYNC.RECONVERGENT B0 ;  /* 0x0000000000007941 */ /* 0x000fea0003800200 */
.L_x_3428:
[----:B------:R-:W-:Y:S01]  /*7e50*/  MOV R2, 0x400 ;  /* 0x0000040000027802 */ /* 0x000fe20000000f00 */
[----:B--2---:R-:W2:Y:S01]  /*7e60*/  S2R R200, SR_TID.X ;  /* 0x0000000000c87919 */ /* 0x004ea20000002100 */
[----:B------:R-:W-:Y:S01]  /*7e70*/  R2P PR, R216, 0x3 ;  /* 0x00000003d8007804 */ /* 0x000fe20000000000 */
[----:B------:R-:W-:Y:S01]  /*7e80*/  BSSY.RECONVERGENT B0, `(.L_x_3430) ;  /* 0x0000040000007945 */ /* 0x000fe20003800200 */
[----:B------:R-:W3:Y:S01]  /*7e90*/  S2R R221, SR_CgaCtaId ;  /* 0x0000000000dd7919 */ /* 0x000ee20000008800 */
[----:B--2---:R-:W-:Y:S04]  /*7ea0*/  LOP3.LUT R0, R200, 0xffff, RZ, 0xc0, !PT ;  /* 0x0000ffffc8007812 */ /* 0x004fe800078ec0ff */
[----:B------:R-:W-:Y:S02]  /*7eb0*/  SHF.R.U32.HI R0, RZ, 0x2, R0 ;  /* 0x00000002ff007819 */ /* 0x000fe40000011600 */
[----:B---3--:R-:W-:Y:S02]  /*7ec0*/  LEA R221, R221, R2, 0x18 ;  /* 0x00000002dddd7211 */ /* 0x008fe400078ec0ff */
        /* <DEDUP_REMOVED lines=8> */
[----:B------:R-:W-:Y:S02]  /*7f50*/  VIADD R14, R0, UR12 ;  /* 0x0000000c000e7c36 */ /* 0x000fe40008000000 */
[----:B------:R-:W-:Y:S03]  /*7f60*/  IMAD.MOV.U32 R0, RZ, RZ, RZ ;  /* 0x000000ffff007224 */ /* 0x000fe600078e00ff */
[----:B------:R-:W-:Y:S01]  /*7f70*/  @!PT LDS RZ, [RZ] ;  /* 0x00000000fffff984 */ /* 0x000fe20000000800 */
[----:B------:R-:W-:Y:S01]  /*7f80*/  @!PT LDS RZ, [RZ] ;  /* 0x00000000fffff984 */ /* 0x000fe20000000800 */
[----:B------:R-:W-:Y:S01]  /*7f90*/  @!PT LDS RZ, [RZ] ;  /* 0x00000000fffff984 */ /* 0x000fe20000000800 */
[----:B------:R2:W-:Y:S01]  /*7fa0*/  @P0 LDGSTS.E.BYPASS.LTC128B.128 [R14], desc[UR36][R222.64] ;  /* 0x00000000de0e0fae */ /* 0x0005e2000b981a24 */
[----:B------:R-:W-:Y:S05]  /*7fb0*/  @!P1 BRA `(.L_x_3431) ;  /* 0x0000000000b09947 */ /* 0x000fea0003800000 */
        /* <DEDUP_REMOVED lines=13> */
[----:B------:R-:W3:Y:S04]  /*8090*/  S2R R3, SR_CTAID.X ;  /* 0x0000000000037919 */ /* 0x000ee80000002500 */
[----:B------:R-:W-:Y:S04]  /*80a0*/  IMAD.HI.U32 R7, R7, R2, RZ ;  /* 0x0000000207077227 */ /* 0x000fe800078e00ff */
[----:B------:R-:W-:Y:S02]  /*80b0*/  IMAD R2, R7, R0, R2 ;  /* 0x0000000007027224 */ /* 0x000fe400078e0202 */
[----:B------:R-:W3:Y:S03]  /*80c0*/  LDC R0, c[0x0][0x398] ;  /* 0x0000e600ff007b82 */ /* 0x000ee60000000800 */
[----:B------:R-:W-:Y:S11]  /*80d0*/  ISETP.GT.U32.AND P0, PT, R5, R2, PT ;  /* 0x000000020500720c */ /* 0x000ff60003f04070 */
[----:B------:R-:W-:Y:S02]  /*80e0*/  @!UPT UIADD3 URZ, UPT, UPT, URZ, URZ, URZ ;  /* 0x000000fffffff290 */ /* 0x000fe4000fffe0ff */
[----:B------:R-:W-:Y:S01]  /*80f0*/  @!P0 IADD3 R7, PT, PT, R7, 0x1, RZ ;  /* 0x0000000107078810 */ /* 0x000fe20007ffe0ff */
[----:B------:R-:W-:Y:S01]  /*8100*/  @!P0 IMAD.IADD R2, R2, 0x1, -R5 ;  /* 0x0000000102028824 */ /* 0x000fe200078e0a05 */
[----:B------:R-:W-:Y:S04]  /*8110*/  ISETP.NE.AND P0, PT, R209, RZ, PT ;  /* 0x000000ffd100720c */ /* 0x000fe80003f05270 */
[----:B------:R-:W-:Y:S02]  /*8120*/  ISETP.GE.U32.AND P2, PT, R2, R5, PT ;  /* 0x000000050200720c */ /* 0x000fe40003f46070 */
[-C--:B------:R-:W-:Y:S02]  /*8130*/  LOP3.LUT R2, R4, R209.reuse, RZ, 0x3c, !PT ;  /* 0x000000d104027212 */ /* 0x080fe400078e3cff */
[----:B---3--:R-:W-:Y:S02]  /*8140*/  SHF.R.U32.HI R0, RZ, R0, R3 ;  /* 0x00000000ff007219 */ /* 0x008fe40000011603 */
[----:B------:R-:W-:Y:S02]  /*8150*/  ISETP.GE.AND P1, PT, R2, RZ, PT ;  /* 0x000000ff0200720c */ /* 0x000fe40003f26270 */
[--C-:B------:R-:W-:Y:S04]  /*8160*/  SHF.R.U32.HI R2, RZ, 0x2, R200.reuse ;  /* 0x00000002ff027819 */ /* 0x100fe800000116c8 */
[----:B------:R-:W-:Y:S01]  /*8170*/  LOP3.LUT R5, R2, 0x7, RZ, 0xc0, !PT ;  /* 0x0000000702057812 */ /* 0x000fe200078ec0ff */
[----:B------:R-:W-:Y:S03]  /*8180*/  @P2 VIADD R7, R7, 0x1 ;  /* 0x0000000107072836 */ /* 0x000fe60000000000 */
[----:B------:R-:W-:Y:S03]  /*8190*/  LOP3.LUT R3, R5, 0x3e0, R200, 0xf8, !PT ;  /* 0x000003e005037812 */ /* 0x000fe600078ef8c8 */
[----:B------:R-:W-:Y:S01]  /*81a0*/  @!P1 IMAD.MOV R7, RZ, RZ, -R7 ;  /* 0x000000ffff079224 */ /* 0x000fe200078e0a07 */
[----:B------:R-:W-:Y:S01]  /*81b0*/  @!P0 LOP3.LUT R7, RZ, R209, RZ, 0x33, !PT ;  /* 0x000000d1ff078212 */ /* 0x000fe200078e33ff */
[----:B------:R-:W-:Y:S03]  /*81c0*/  IMAD R0, R0, 0x80, R3 ;  /* 0x0000008000007824 */ /* 0x000fe600078e0203 */
[----:B------:R-:W-:Y:S01]  /*81d0*/  IADD3 R2, PT, PT, -R7, RZ, RZ ;  /* 0x000000ff07027210 */ /* 0x000fe20007ffe1ff */
[----:B------:R-:W-:Y:S04]  /*81e0*/  VIADD R0, R0, 0x8 ;  /* 0x0000000800007836 */ /* 0x000fe80000000000 */
[C---:B------:R-:W-:Y:S01]  /*81f0*/  IMAD R4, R209.reuse, R2, R4 ;  /* 0x00000002d1047224 */ /* 0x040fe200078e0204 */
[----:B------:R-:W-:Y:S03]  /*8200*/  SHF.R.U32.HI R0, RZ, 0x1, R0 ;  /* 0x00000001ff007819 */ /* 0x000fe60000011600 */
[----:B------:R-:W-:Y:S01]  /*8210*/  IMAD R4, R209, R5, R4 ;  /* 0x00000005d1047224 */ /* 0x000fe200078e0204 */
[----:B------:R-:W-:Y:S04]  /*8220*/  LOP3.LUT R0, R0, 0x3ffffff4, RZ, 0xc0, !PT ;  /* 0x3ffffff400007812 */ /* 0x000fe800078ec0ff */
[--C-:B------:R-:W-:Y:S01]  /*8230*/  SHF.R.S32.HI R5, RZ, 0x1f, R4.reuse ;  /* 0x0000001fff057819 */ /* 0x100fe20000011404 */
[----:B------:R-:W-:Y:S04]  /*8240*/  IMAD.IADD R7, R0, 0x1, R7 ;  /* 0x0000000100077824 */ /* 0x000fe800078e0207 */
[----:B------:R-:W-:Y:S03]  /*8250*/  IMAD.WIDE R4, R7, UR6, R4 ;  /* 0x0000000607047c25 */ /* 0x000fe6000f8e0204 */
[C---:B-----5:R-:W-:Y:S04]  /*8260*/  LEA R0, P0, R4.reuse, R202, 0x1 ;  /* 0x000000ca04007211 */ /* 0x060fe800078008ff */
[----:B------:R-:W-:Y:S09]  /*8270*/  LEA.HI.X R5, R4, R203, R5, 0x1, P0 ;  /* 0x000000cb04057211 */ /* 0x000ff200000f0c05 */
.L_x_3431:
[----:B------:R-:W-:Y:S05]  /*8280*/  BSYNC.RECONVERGENT B0 ;  /* 0x0000000000007941 */ /* 0x000fea0003800200 */
.L_x_3430:
[----:B------:R-:W-:Y:S01]  /*8290*/  SHF.R.U32.HI R11, RZ, 0x2, R200 ;  /* 0x00000002ff0b7819 */ /* 0x000fe200000116c8 */
[----:B------:R-:W-:Y:S01]  /*82a0*/  IMAD.MOV.U32 R4, RZ, RZ, R0 ;  /* 0x000000ffff047224 */ /* 0x000fe200078e0000 */
[----:B------:R-:W-:Y:S01]  /*82b0*/  SHF.R.U32.HI R6, RZ, 0x1, R216 ;  /* 0x00000001ff067819 */ /* 0x000fe200000116d8 */
[----:B------:R-:W-:Y:S01]  /*82c0*/  BSSY.RECONVERGENT B0, `(.L_x_3432) ;  /* 0x0000054000007945 */ /* 0x000fe20003800200 */
[----:B------:R-:W-:Y:S02]  /*82d0*/  LOP3.LUT R3, R11, 0x6, RZ, 0xc0, !PT ;  /* 0x000000060b037812 */ /* 0x000fe400078ec0ff */
[----:B------:R-:W-:Y:S02]  /*82e0*/  LOP3.LUT P0, RZ, R6, 0x1, RZ, 0xc0, !PT ;  /* 0x0000000106ff7812 */ /* 0x000fe4000780c0ff */
[--C-:B------:R-:W-:Y:S02]  /*82f0*/  LOP3.LUT R3, R3, 0x3e0, R200.reuse, 0xf8, !PT ;  /* 0x000003e003037812 */ /* 0x100fe400078ef8c8 */
[----:B------:R-:W-:Y:S02]  /*8300*/  LOP3.LUT R0, R218, 0x1, RZ, 0xc0, !PT ;  /* 0x00000001da007812 */ /* 0x000fe400078ec0ff */
[----:B------:R-:W-:Y:S04]  /*8310*/  LOP3.LUT R3, R3, 0x8, RZ, 0xfc, !PT ;  /* 0x0000000803037812 */ /* 0x000fe800078efcff */
[----:B------:R-:W-:Y:S04]  /*8320*/  SHF.R.U32.HI R3, RZ, 0x1, R3 ;  /* 0x00000001ff037819 */ /* 0x000fe80000011603 */
[--C-:B------:R-:W-:Y:S04]  /*8330*/  LOP3.LUT R7, R3, 0x3, R200.reuse, 0x48, !PT ;  /* 0x0000000303077812 */ /* 0x100fe800078e48c8 */
[----:B------:R-:W-:Y:S05]  /*8340*/  LOP3.LUT R2, R7, 0x4, R200, 0xf8, !PT ;  /* 0x0000000407027812 */ /* 0x000fea00078ef8c8 */
[----:B------:R-:W-:Y:S04]  /*8350*/  IMAD R2, R3, 0x20, R2 ;  /* 0x0000002003027824 */ /* 0x000fe800078e0202 */
[----:B------:R-:W-:Y:S04]  /*8360*/  IMAD.U32 R2, R2, 0x10, R221 ;  /* 0x0000001002027824 */ /* 0x000fe800078e00dd */
[----:B------:R-:W-:Y:S01]  /*8370*/  VIADD R13, R2, UR12 ;  /* 0x0000000c020d7c36 */ /* 0x000fe20008000000 */
[----:B------:R-:W-:Y:S04]  /*8380*/  CS2R R2, SRZ ;  /* 0x0000000000027805 */ /* 0x000fe8000001ff00 */
[----:B------:R-:W-:Y:S01]  /*8390*/  @!PT LDS RZ, [RZ] ;  /* 0x00000000fffff984 */ /* 0x000fe20000000800 */
[----:B------:R-:W-:Y:S01]  /*83a0*/  @!PT LDS RZ, [RZ] ;  /* 0x00000000fffff984 */ /* 0x000fe20000000800 */
[----:B------:R-:W-:Y:S01]  /*83b0*/  @!PT LDS RZ, [RZ] ;  /* 0x00000000fffff984 */ /* 0x000fe20000000800 */
[----:B------:R3:W-:Y:S01]  /*83c0*/  @P0 LDGSTS.E.BYPASS.LTC128B.128 [R13], desc[UR36][R4.64] ;  /* 0x00000000040d0fae */ /* 0x0007e2000b981a24 */
[----:B------:R-:W-:Y:S11]  /*83d0*/  ISETP.NE.U32.AND P0, PT, R0, 0x1, PT ;  /* 0x000000010000780c */ /* 0x000ff60003f05070 */
[----:B------:R-:W-:Y:S02]  /*83e0*/  @!UPT UIADD3 URZ, UPT, UPT, URZ, URZ, URZ ;  /* 0x000000fffffff290 */ /* 0x000fe4000fffe0ff */
[----:B------:R-:W-:Y:S05]  /*83f0*/  @P0 BRA `(.L_x_3433) ;  /* 0x0000000400000947 */ /* 0x000fea0003800000 */
[-C--:B------:R-:W-:Y:S02]  /*8400*/  IABS R6, R210.reuse ;  /* 0x000000d200067213 */ /* 0x080fe40000000000 */
[----:B---3--:R-:W-:Y:S02]  /*8410*/  IABS R5, R211 ;  /* 0x000000d300057213 */ /* 0x008fe40000000000 */
[----:B------:R-:W-:Y:S10]  /*8420*/  I2F.RP R4, R6 ;  /* 0x0000000600047306 */ /* 0x000ff40000209400 */
[----:B------:R-:W3:Y:S10]  /*8430*/  I2F.RP R9, R5 ;  /* 0x0000000500097306 */ /* 0x000ef40000209400 */
[----:B---3--:R-:W3:Y:S10]  /*8440*/  MUFU.RCP R0, R9 ;  /* 0x0000000900007308 */ /* 0x008ef40000001000 */
[----:B------:R-:W4:Y:S01]  /*8450*/  MUFU.RCP R3, R4 ;  /* 0x0000000400037308 */ /* 0x000f220000001000 */
[----:B---3--:R-:W-:Y:S02]  /*8460*/  VIADD R2, R0, 0xffffffe ;  /* 0x0ffffffe00027836 */ /* 0x008fe40000000000 */
[----:B----4-:R-:W-:Y:S01]  /*8470*/  VIADD R20, R3, 0xffffffe ;  /* 0x0ffffffe03147836 */ /* 0x010fe20000000000 */
[----:B------:R-:W-:Y:S06]  /*8480*/  IABS R4, R210 ;  /* 0x000000d200047213 */ /* 0x000fec0000000000 */
[----:B------:R-:W3:Y:S01]  /*8490*/  F2I.FTZ.U32.TRUNC.NTZ R3, R2 ;  /* 0x0000000200037305 */ /* 0x000ee2000021f000 */
[----:B------:R-:W-:Y:S09]  /*84a0*/  IMAD.MOV R4, RZ, RZ, -R4 ;  /* 0x000000ffff047224 */ /* 0x000ff200078e0a04 */
[----:B------:R-:W4:Y:S01]  /*84b0*/  F2I.FTZ.U32.TRUNC.NTZ R21, R20 ;  /* 0x0000001400157305 */ /* 0x000f22000021f000 */
[----:B---3--:R-:W-:Y:S02]  /*84c0*/  IMAD.MOV R0, RZ, RZ, -R3 ;  /* 0x000000ffff007224 */ /* 0x008fe400078e0a03 */
[----:B------:R-:W-:Y:S02]  /*84d0*/  IMAD.MOV.U32 R2, RZ, RZ, RZ ;  /* 0x000000ffff027224 */ /* 0x000fe400078e00ff */
[----:B------:R-:W-:Y:S01]  /*84e0*/  IMAD R9, R0, R5, RZ ;  /* 0x0000000500097224 */ /* 0x000fe200078e02ff */
[----:B------:R-:W-:Y:S01]  /*84f0*/  IABS R0, R211 ;  /* 0x000000d300007213 */ /* 0x000fe20000000000 */
[----:B----4-:R-:W-:Y:S01]  /*8500*/  IMAD.MOV R7, RZ, RZ, -R21 ;  /* 0x000000ffff077224 */ /* 0x010fe200078e0a15 */
[----:B------:R-:W-:Y:S01]  /*8510*/  MOV R20, RZ ;  /* 0x000000ff00147202 */ /* 0x000fe20000000f00 */
[----:B------:R-:W-:Y:S01]  /*8520*/  IMAD.HI.U32 R3, R3, R9, R2 ;  /* 0x0000000903037227 */ /* 0x000fe200078e0002 */
[----:B------:R-:W-:Y:S03]  /*8530*/  IABS R2, R212 ;  /* 0x000000d400027213 */ /* 0x000fe60000000000 */
[----:B------:R-:W-:Y:S01]  /*8540*/  IMAD R8, R7, R6, RZ ;  /* 0x0000000607087224 */ /* 0x000fe200078e02ff */
[----:B------:R-:W-:Y:S01]  /*8550*/  IABS R7, R217 ;  /* 0x000000d900077213 */ /* 0x000fe20000000000 */
[----:B------:R-:W-:Y:S02]  /*8560*/  IMAD.MOV R0, RZ, RZ, -R0 ;  /* 0x000000ffff007224 */ /* 0x000fe400078e0a00 */
[----:B------:R-:W-:Y:S04]  /*8570*/  IMAD.HI.U32 R8, R21, R8, R20 ;  /* 0x0000000815087227 */ /* 0x000fe800078e0014 */
[----:B------:R-:W-:Y:S04]  /*8580*/  IMAD.HI.U32 R3, R3, R2, RZ ;  /* 0x0000000203037227 */ /* 0x000fe800078e00ff */
[----:B------:R-:W-:Y:S04]  /*8590*/  IMAD.HI.U32 R8, R8, R7, RZ ;  /* 0x0000000708087227 */ /* 0x000fe800078e00ff */
[----:B------:R-:W-:Y:S02]  /*85a0*/  IMAD R7, R8, R4, R7 ;  /* 0x0000000408077224 */ /* 0x000fe400078e0207 */
[----:B------:R-:W-:Y:S01]  /*85b0*/  IMAD R2, R3, R0, R2 ;  /* 0x0000000003027224 */ /* 0x000fe200078e0202 */
[----:B------:R-:W-:Y:S02]  /*85c0*/  LOP3.LUT R0, R217, R210, RZ, 0x3c, !PT ;  /* 0x000000d2d9007212 */ /* 0x000fe400078e3cff */
[----:B------:R-:W-:Y:S02]  /*85d0*/  ISETP.GT.U32.AND P3, PT, R6, R7, PT ;  /* 0x000000070600720c */ /* 0x000fe40003f64070 */
[----:B------:R-:W-:Y:S02]  /*85e0*/  ISETP.GT.U32.AND P0, PT, R5, R2, PT ;  /* 0x000000020500720c */ /* 0x000fe40003f04070 */
[----:B------:R-:W-:Y:S02]  /*85f0*/  ISETP.GE.AND P4, PT, R0, RZ, PT ;  /* 0x000000ff0000720c */ /* 0x000fe40003f86270 */
[----:B------:R-:W-:Y:S07]  /*8600*/  LOP3.LUT R0, R212, R211, RZ, 0x3c, !PT ;  /* 0x000000d3d4007212 */ /* 0x000fee00078e3cff */
[-C--:B------:R-:W-:Y:S01]  /*8610*/  @!P3 IADD3 R7, PT, PT, R7, -R6.reuse, RZ ;  /* 0x800000060707b210 */ /* 0x080fe20007ffe0ff */
[----:B------:R-:W-:Y:S01]  /*8620*/  @!P3 VIADD R8, R8, 0x1 ;  /* 0x000000010808b836 */ /* 0x000fe20000000000 */
[----:B------:R-:W-:Y:S01]  /*8630*/  ISETP.NE.AND P3, PT, R210, RZ, PT ;  /* 0x000000ffd200720c */ /* 0x000fe20003f65270 */
[----:B------:R-:W-:Y:S01]  /*8640*/  @!P0 IMAD.IADD R2, R2, 0x1, -R5 ;  /* 0x0000000102028824 */ /* 0x000fe200078e0a05 */
[----:B------:R-:W-:Y:S02]  /*8650*/  ISETP.GE.U32.AND P1, PT, R7, R6, PT ;  /* 0x000000060700720c */ /* 0x000fe40003f26070 */
[----:B------:R-:W-:Y:S02]  /*8660*/  @!P0 IADD3 R3, PT, PT, R3, 0x1, RZ ;  /* 0x0000000103038810 */ /* 0x000fe40007ffe0ff */
[----:B------:R-:W-:Y:S02]  /*8670*/  ISETP.GE.U32.AND P2, PT, R2, R5, PT ;  /* 0x000000050200720c */ /* 0x000fe40003f46070 */
[----:B------:R-:W-:Y:S07]  /*8680*/  ISETP.NE.AND P0, PT, R211, RZ, PT ;  /* 0x000000ffd300720c */ /* 0x000fee0003f05270 */
[----:B------:R-:W-:Y:S01]  /*8690*/  @P1 VIADD R8, R8, 0x1 ;  /* 0x0000000108081836 */ /* 0x000fe20000000000 */
[----:B------:R-:W-:Y:S03]  /*86a0*/  ISETP.GE.AND P1, PT, R0, RZ, PT ;  /* 0x000000ff0000720c */ /* 0x000fe60003f26270 */
[----:B------:R-:W-:Y:S01]  /*86b0*/  @!P4 IMAD.MOV R8, RZ, RZ, -R8 ;  /* 0x000000ffff08c224 */ /* 0x000fe200078e0a08 */
[----:B------:R-:W-:Y:S01]  /*86c0*/  @!P3 LOP3.LUT R8, RZ, R210, RZ, 0x33, !PT ;  /* 0x000000d2ff08b212 */ /* 0x000fe200078e33ff */
[----:B------:R-:W-:Y:S03]  /*86d0*/  @P2 VIADD R3, R3, 0x1 ;  /* 0x0000000103032836 */ /* 0x000fe60000000000 */
[--C-:B------:R-:W-:Y:S01]  /*86e0*/  SHF.R.S32.HI R5, RZ, 0x1f, R8.reuse ;  /* 0x0000001fff057819 */ /* 0x100fe20000011408 */
[----:B------:R-:W-:Y:S03]  /*86f0*/  IMAD.MOV R2, RZ, RZ, -R8 ;  /* 0x000000ffff027224 */ /* 0x000fe600078e0a08 */
[----:B------:R-:W-:Y:S01]  /*8700*/  LEA.HI R4, R5, R8, RZ, 0x4 ;  /* 0x0000000805047211 */ /* 0x000fe200078f20ff */
[----:B------:R-:W-:Y:S01]  /*8710*/  IMAD R2, R210, R2, R217 ;  /* 0x00000002d2027224 */ /* 0x000fe200078e02d9 */
[----:B------:R-:W-:Y:S02]  /*8720*/  @!P1 IADD3 R3, PT, PT, -R3, RZ, RZ ;  /* 0x000000ff03039210 */ /* 0x000fe40007ffe1ff */
[----:B------:R-:W-:Y:S02]  /*8730*/  @!P0 LOP3.LUT R3, RZ, R211, RZ, 0x33, !PT ;  /* 0x000000d3ff038212 */ /* 0x000fe400078e33ff */
[----:B------:R-:W-:Y:S03]  /*8740*/  LOP3.LUT R5, R4, 0xfffffff0, RZ, 0xc0, !PT ;  /* 0xfffffff004057812 */ /* 0x000fe600078ec0ff */
[----:B------:R-:W-:Y:S01]  /*8750*/  IMAD.MOV R0, RZ, RZ, -R3 ;  /* 0x000000ffff007224 */ /* 0x000fe200078e0a03 */
[----:B------:R-:W-:Y:S02]  /*8760*/  IADD3 R8, PT, PT, R8, -R5, RZ ;  /* 0x8000000508087210 */ /* 0x000fe40007ffe0ff */
[----:B------:R-:W-:Y:S01]  /*8770*/  SHF.R.S32.HI R5, RZ, 0x4, R4 ;  /* 0x00000004ff057819 */ /* 0x000fe20000011404 */
[----:B------:R-:W-:Y:S04]  /*8780*/  IMAD R0, R211, R0, R212 ;  /* 0x00000000d3007224 */ /* 0x000fe800078e02d4 */
[----:B------:R-:W-:Y:S02]  /*8790*/  IMAD R8, R8, R211, R0 ;  /* 0x000000d308087224 */ /* 0x000fe400078e0200 */
[----:B------:R-:W-:Y:S03]  /*87a0*/  IMAD R2, R2, 0x8, R5 ;  /* 0x0000000802027824 */ /* 0x000fe600078e0205 */
[--C-:B------:R-:W-:Y:S01]  /*87b0*/  SHF.R.S32.HI R9, RZ, 0x1f, R8.reuse ;  /* 0x0000001fff097819 */ /* 0x100fe20000011408 */
[----:B------:R-:W-:Y:S04]  /*87c0*/  IMAD R3, R2, 0x3, R3 ;  /* 0x0000000302037824 */ /* 0x000fe800078e0203 */
[----:B------:R-:W-:Y:S03]  /*87d0*/  IMAD.WIDE R8, R3, R213, R8 ;  /* 0x000000d503087225 */ /* 0x000fe600078e0208 */
[C---:B-----5:R-:W-:Y:S04]  /*87e0*/  LEA R2, P0, R8.reuse, R204, 0x1 ;  /* 0x000000cc08027211 */ /* 0x060fe800078008ff */
[----:B------:R-:W-:Y:S09]  /*87f0*/  LEA.HI.X R3, R8, R205, R9, 0x1, P0 ;  /* 0x000000cd08037211 */ /* 0x000ff200000f0c09 */
.L_x_3433:
[----:B------:R-:W-:Y:S05]  /*8800*/  BSYNC.RECONVERGENT B0 ;  /* 0x0000000000007941 */ /* 0x000fea0003800200 */
.L_x_3432:
[----:B---3--:R-:W-:Y:S01]  /*8810*/  SHF.R.U32.HI R5, RZ, 0x3, R200 ;  /* 0x00000003ff057819 */ /* 0x008fe200000116c8 */
[----:B------:R-:W-:Y:S01]  /*8820*/  IMAD.SHL.U32 R220, R200, 0x40, RZ ;  /* 0x00000040c8dc7824 */ /* 0x000fe200078e00ff */
[----:B------:R-:W-:Y:S01]  /*8830*/  R2P PR, R218, 0x3 ;  /* 0x00000003da007804 */ /* 0x000fe20000000000 */
[C---:B------:R-:W-:Y:S01]  /*8840*/  IMAD.SHL.U32 R0, R200.reuse, 0x20, RZ ;  /* 0x00000020c8007824 */ /* 0x040fe200078e00ff */
[----:B------:R-:W-:Y:S01]  /*8850*/  LOP3.LUT R10, R200, R5, RZ, 0x3c, !PT ;  /* 0x00000005c80a7212 */ /* 0x000fe200078e3cff */
[----:B------:R-:W-:Y:S01]  /*8860*/  BSSY.RECONVERGENT B0, `(.L_x_3434) ;  /* 0x000004f000007945 */ /* 0x000fe20003800200 */
[----:B------:R-:W-:Y:S02]  /*8870*/  LOP3.LUT R15, R220, 0xf800, RZ, 0xc0, !PT ;  /* 0x0000f800dc0f7812 */ /* 0x000fe400078ec0ff */
[----:B------:R-:W-:Y:S02]  /*8880*/  LOP3.LUT R5, R10, 0x3, RZ, 0xc0, !PT ;  /* 0x000000030a057812 */ /* 0x000fe400078ec0ff */
[----:B------:R-:W-:Y:S02]  /*8890*/  LOP3.LUT R15, R15, 0x300, R0, 0xf8, !PT ;  /* 0x000003000f0f7812 */ /* 0x000fe400078ef800 */
[----:B------:R-:W-:Y:S01]  /*88a0*/  LOP3.LUT R0, R5, 0x4, R200, 0xf8, !PT ;  /* 0x0000000405007812 */ /* 0x000fe200078ef8c8 */
[----:B------:R-:W-:Y:S04]  /*88b0*/  IMAD.MOV.U32 R5, RZ, RZ, RZ ;  /* 0x000000ffff057224 */ /* 0x000fe800078e00ff */
        /* <DEDUP_REMOVED lines=9> */
[----:B------:R-:W-:Y:S02]  /*8950*/  IABS R5, R211 ;  /* 0x000000d300057213 */ /* 0x000fe40000000000 */
[----:B------:R-:W-:Y:S10]  /*8960*/  I2F.RP R8, R9 ;  /* 0x0000000900087306 */ /* 0x000ff40000209400 */
[----:B------:R-:W4:Y:S10]  /*8970*/  I2F.RP R4, R5 ;  /* 0x0000000500047306 */ /* 0x000f340000209400 */
[----:B----4-:R-:W4:Y:S10]  /*8980*/  MUFU.RCP R0, R4 ;  /* 0x0000000400007308 */ /* 0x010f340000001000 */
[----:B---3--:R-:W3:Y:S01]  /*8990*/  MUFU.RCP R2, R8 ;  /* 0x0000000800027308 */ /* 0x008ee20000001000 */
[----:B----4-:R-:W-:Y:S02]  /*89a0*/  VIADD R3, R0, 0xffffffe ;  /* 0x0ffffffe00037836 */ /* 0x010fe40000000000 */
[----:B------:R-:W-:Y:S07]  /*89b0*/  VIADD R4, R212, 0x40 ;  /* 0x00000040d4047836 */ /* 0x000fee0000000000 */
[----:B------:R-:W4:Y:S01]  /*89c0*/  F2I.FTZ.U32.TRUNC.NTZ R3, R3 ;  /* 0x0000000300037305 */ /* 0x000f22000021f000 */
[----:B---3--:R-:W-:Y:S01]  /*89d0*/  VIADD R6, R2, 0xffffffe ;  /* 0x0ffffffe02067836 */ /* 0x008fe20000000000 */
[----:B------:R-:W-:Y:S08]  /*89e0*/  IABS R8, R217 ;  /* 0x000000d900087213 */ /* 0x000ff00000000000 */
[----:B------:R-:W3:Y:S01]  /*89f0*/  F2I.FTZ.U32.TRUNC.NTZ R7, R6 ;  /* 0x0000000600077305 */ /* 0x000ee2000021f000 */
[----:B----4-:R-:W-:Y:S01]  /*8a00*/  IADD3 R2, PT, PT, RZ, -R3, RZ ;  /* 0x80000003ff027210 */ /* 0x010fe20007ffe0ff */
[--C-:B---3--:R-:W-:Y:S02]  /*8a10*/  IMAD.MOV R0, RZ, RZ, -R7.reuse ;  /* 0x000000ffff007224 */ /* 0x108fe400078e0a07 */
[----:B------:R-:W-:Y:S02]  /*8a20*/  IMAD.MOV.U32 R6, RZ, RZ, RZ ;  /* 0x000000ffff067224 */ /* 0x000fe400078e00ff */
[----:B------:R-:W-:Y:S01]  /*8a30*/  IMAD R21, R0, R9, RZ ;  /* 0x0000000900157224 */ /* 0x000fe200078e02ff */
[----:B------:R-:W-:Y:S03]  /*8a40*/  IABS R0, R210 ;  /* 0x000000d200007213 */ /* 0x000fe60000000000 */
[----:B------:R-:W-:Y:S04]  /*8a50*/  IMAD.HI.U32 R7, R7, R21, R6 ;  /* 0x0000001507077227 */ /* 0x000fe800078e0006 */
[----:B------:R-:W-:Y:S01]  /*8a60*/  IMAD R21, R2, R5, RZ ;  /* 0x0000000502157224 */ /* 0x000fe200078e02ff */
[----:B------:R-:W-:Y:S01]  /*8a70*/  MOV R2, RZ ;  /* 0x000000ff00027202 */ /* 0x000fe20000000f00 */
[----:B------:R-:W-:Y:S01]  /*8a80*/  IMAD.MOV R6, RZ, RZ, -R0 ;  /* 0x000000ffff067224 */ /* 0x000fe200078e0a00 */
[----:B------:R-:W-:Y:S01]  /*8a90*/  IABS R0, R211 ;  /* 0x000000d300007213 */ /* 0x000fe20000000000 */
[----:B------:R-:W-:Y:S04]  /*8aa0*/  IMAD.HI.U32 R7, R7, R8, RZ ;  /* 0x0000000807077227 */ /* 0x000fe800078e00ff */
[----:B------:R-:W-:Y:S01]  /*8ab0*/  IMAD.HI.U32 R3, R3, R21, R2 ;  /* 0x0000001503037227 */ /* 0x000fe200078e0002 */
[----:B------:R-:W-:Y:S03]  /*8ac0*/  IABS R2, R4 ;  /* 0x0000000400027213 */ /* 0x000fe60000000000 */
[----:B------:R-:W-:Y:S02]  /*8ad0*/  IMAD R8, R7, R6, R8 ;  /* 0x0000000607087224 */ /* 0x000fe400078e0208 */
[----:B------:R-:W-:Y:S02]  /*8ae0*/  IMAD.MOV R0, RZ, RZ, -R0 ;  /* 0x000000ffff007224 */ /* 0x000fe400078e0a00 */
[----:B------:R-:W-:Y:S01]  /*8af0*/  IMAD.HI.U32 R3, R3, R2, RZ ;  /* 0x0000000203037227 */ /* 0x000fe200078e00ff */
[----:B------:R-:W-:Y:S03]  /*8b00*/  ISETP.GT.U32.AND P3, PT, R9, R8, PT ;  /* 0x000000080900720c */ /* 0x000fe60003f64070 */
[----:B------:R-:W-:Y:S01]  /*8b10*/  IMAD R2, R3, R0, R2 ;  /* 0x0000000003027224 */ /* 0x000fe200078e0202 */
[----:B------:R-:W-:Y:S04]  /*8b20*/  LOP3.LUT R0, R217, R210, RZ, 0x3c, !PT ;  /* 0x000000d2d9007212 */ /* 0x000fe800078e3cff */
[----:B------:R-:W-:Y:S02]  /*8b30*/  ISETP.GT.U32.AND P0, PT, R5, R2, PT ;  /* 0x000000020500720c */ /* 0x000fe40003f04070 */
[----:B------:R-:W-:Y:S02]  /*8b40*/  ISETP.GE.AND P4, PT, R0, RZ, PT ;  /* 0x000000ff0000720c */ /* 0x000fe40003f86270 */
[----:B------:R-:W-:Y:S01]  /*8b50*/  LOP3.LUT R0, R4, R211, RZ, 0x3c, !PT ;  /* 0x000000d304007212 */ /* 0x000fe200078e3cff */
[----:B------:R-:W-:Y:S02]  /*8b60*/  @!P3 IMAD.IADD R8, R8, 0x1, -R9 ;  /* 0x000000010808b824 */ /* 0x000fe400078e0a09 */
[----:B------:R-:W-:Y:S01]  /*8b70*/  @!P3 VIADD R7, R7, 0x1 ;  /* 0x000000010707b836 */ /* 0x000fe20000000000 */
[----:B------:R-:W-:Y:S02]  /*8b80*/  ISETP.NE.AND P3, PT, R210, RZ, PT ;  /* 0x000000ffd200720c */ /* 0x000fe40003f65270 */
[----:B------:R-:W-:Y:S03]  /*8b90*/  ISETP.GE.U32.AND P1, PT, R8, R9, PT ;  /* 0x000000090800720c */ /* 0x000fe60003f26070 */
[-C--:B------:R-:W-:Y:S02]  /*8ba0*/  @!P0 IADD3 R2, PT, PT, R2, -R5.reuse, RZ ;  /* 0x8000000502028210 */ /* 0x080fe40007ffe0ff */
[----:B------:R-:W-:Y:S02]  /*8bb0*/  @!P0 IADD3 R3, PT, PT, R3, 0x1, RZ ;  /* 0x0000000103038810 */ /* 0x000fe40007ffe0ff */
[----:B------:R-:W-:Y:S02]  /*8bc0*/  ISETP.GE.U32.AND P2, PT, R2, R5, PT ;  /* 0x000000050200720c */ /* 0x000fe40003f46070 */
[----:B------:R-:W-:Y:S04]  /*8bd0*/  ISETP.NE.AND P0, PT, R211, RZ, PT ;  /* 0x000000ffd300720c */ /* 0x000fe80003f05270 */
[----:B------:R-:W-:Y:S01]  /*8be0*/  @P1 VIADD R7, R7, 0x1 ;  /* 0x0000000107071836 */ /* 0x000fe20000000000 */
[----:B------:R-:W-:Y:S03]  /*8bf0*/  ISETP.GE.AND P1, PT, R0, RZ, PT ;  /* 0x000000ff0000720c */ /* 0x000fe60003f26270 */
[----:B------:R-:W-:Y:S01]  /*8c00*/  @!P4 IMAD.MOV R7, RZ, RZ, -R7 ;  /* 0x000000ffff07c224 */ /* 0x000fe200078e0a07 */
[----:B------:R-:W-:Y:S02]  /*8c10*/  @!P3 LOP3.LUT R7, RZ, R210, RZ, 0x33, !PT ;  /* 0x000000d2ff07b212 */ /* 0x000fe400078e33ff */
[----:B------:R-:W-:Y:S02]  /*8c20*/  @P2 VIADD R3, R3, 0x1 ;  /* 0x0000000103032836 */ /* 0x000fe40000000000 */
[--C-:B------:R-:W-:Y:S01]  /*8c30*/  SHF.R.S32.HI R0, RZ, 0x1f, R7.reuse ;  /* 0x0000001fff007819 */ /* 0x100fe20000011407 */
[----:B------:R-:W-:Y:S03]  /*8c40*/  IMAD.MOV R2, RZ, RZ, -R7 ;  /* 0x000000ffff027224 */ /* 0x000fe600078e0a07 */
[----:B------:R-:W-:Y:S01]  /*8c50*/  LEA.HI R5, R0, R7, RZ, 0x4 ;  /* 0x0000000700057211 */ /* 0x000fe200078f20ff */
[----:B------:R-:W-:Y:S01]  /*8c60*/  IMAD R2, R210, R2, R217 ;  /* 0x00000002d2027224 */ /* 0x000fe200078e02d9 */
[----:B------:R-:W-:Y:S02]  /*8c70*/  @!P1 IADD3 R3, PT, PT, -R3, RZ, RZ ;  /* 0x000000ff03039210 */ /* 0x000fe40007ffe1ff */
[-C--:B------:R-:W-:Y:S02]  /*8c80*/  @!P0 LOP3.LUT R3, RZ, R211.reuse, RZ, 0x33, !PT ;  /* 0x000000d3ff038212 */ /* 0x080fe400078e33ff */
[----:B------:R-:W-:Y:S02]  /*8c90*/  LOP3.LUT R6, R5, 0xfffffff0, RZ, 0xc0, !PT ;  /* 0xfffffff005067812 */ /* 0x000fe400078ec0ff */
[----:B------:R-:W-:Y:S01]  /*8ca0*/  SHF.R.S32.HI R5, RZ, 0x4, R5 ;  /* 0x00000004ff057819 */ /* 0x000fe20000011405 */
[----:B------:R-:W-:Y:S01]  /*8cb0*/  IMAD.MOV R0, RZ, RZ, -R3 ;  /* 0x000000ffff007224 */ /* 0x000fe200078e0a03 */
[----:B------:R-:W-:Y:S03]  /*8cc0*/  IADD3 R6, PT, PT, R7, -R6, RZ ;  /* 0x8000000607067210 */ /* 0x000fe60007ffe0ff */
[----:B------:R-:W-:Y:S02]  /*8cd0*/  IMAD R4, R211, R0, R4 ;  /* 0x00000000d3047224 */ /* 0x000fe400078e0204 */
[----:B------:R-:W-:Y:S02]  /*8ce0*/  IMAD R2, R2, 0x8, R5 ;  /* 0x0000000802027824 */ /* 0x000fe400078e0205 */
[----:B------:R-:W-:Y:S02]  /*8cf0*/  IMAD R4, R6, R211, R4 ;  /* 0x000000d306047224 */ /* 0x000fe400078e0204 */
[----:B------:R-:W-:Y:S03]  /*8d00*/  IMAD R3, R2, 0x3, R3 ;  /* 0x0000000302037824 */ /* 0x000fe600078e0203 */
[--C-:B------:R-:W-:Y:S03]  /*8d10*/  SHF.R.S32.HI R5, RZ, 0x1f, R4.reuse ;  /* 0x0000001fff057819 */ /* 0x100fe60000011404 */
[----:B------:R-:W-:Y:S03]  /*8d20*/  IMAD.WIDE R4, R3, R213, R4 ;  /* 0x000000d503047225 */ /* 0x000fe600078e0204 */
[C---:B-----5:R-:W-:Y:S04]  /*8d30*/  LEA R0, P0, R4.reuse, R204, 0x1 ;  /* 0x000000cc04007211 */ /* 0x060fe800078008ff */
[----:B------:R-:W-:Y:S09]  /*8d40*/  LEA.HI.X R5, R4, R205, R5, 0x1, P0 ;  /* 0x000000cd04057211 */ /* 0x000ff200000f0c05 */
.L_x_3435:
[----:B------:R-:W-:Y:S05]  /*8d50*/  BSYNC.RECONVERGENT B0 ;  /* 0x0000000000007941 */ /* 0x000fea0003800200 */
.L_x_3434:
[----:B---3--:R-:W-:Y:S01]  /*8d60*/  SHF.R.U32.HI R2, RZ, 0x1, R218 ;  /* 0x00000001ff027819 */ /* 0x008fe200000116da */
[----:B------:R-:W-:Y:S01]  /*8d70*/  IMAD.MOV.U32 R4, RZ, RZ, R0 ;  /* 0x000000ffff047224 */ /* 0x000fe200078e0000 */
[----:B------:R-:W-:Y:S02]  /*8d80*/  BSSY.RECONVERGENT B0, `(.L_x_3436) ;  /* 0x0000035000007945 */ /* 0x000fe40003800200 */
        /* <DEDUP_REMOVED lines=12> */
[----:B---3--:R-:W3:Y:S02]  /*8e50*/  MUFU.RCP R0, R8 ;  /* 0x0000000800007308 */ /* 0x008ee40000001000 */
[----:B---3--:R-:W-:Y:S01]  /*8e60*/  VIADD R6, R0, 0xffffffe ;  /* 0x0ffffffe00067836 */ /* 0x008fe20000000000 */
[----:B------:R-:W-:Y:S07]  /*8e70*/  IABS R0, R209 ;  /* 0x000000d100007213 */ /* 0x000fee0000000000 */
[----:B------:R3:W4:Y:S01]  /*8e80*/  F2I.FTZ.U32.TRUNC.NTZ R7, R6 ;  /* 0x0000000600077305 */ /* 0x000722000021f000 */
[----:B------:R-:W-:Y:S01]  /*8e90*/  IMAD.MOV R0, RZ, RZ, -R0 ;  /* 0x000000ffff007224 */ /* 0x000fe200078e0a00 */
[----:B---3--:R-:W-:Y:S01]  /*8ea0*/  MOV R6, RZ ;  /* 0x000000ff00067202 */ /* 0x008fe20000000f00 */
[--C-:B----4-:R-:W-:Y:S04]  /*8eb0*/  IMAD.MOV R2, RZ, RZ, -R7.reuse ;  /* 0x000000ffff027224 */ /* 0x110fe800078e0a07 */
        /* <DEDUP_REMOVED lines=9> */
[----:B------:R-:W-:Y:S02]  /*8f50*/  @!P0 IMAD.IADD R2, R2, 0x1, -R5 ;  /* 0x0000000102028824 */ /* 0x000fe400078e0a05 */
[----:B------:R-:W-:Y:S01]  /*8f60*/  @!P0 VIADD R7, R7, 0x1 ;  /* 0x0000000107078836 */ /* 0x000fe20000000000 */
[----:B------:R-:W-:Y:S02]  /*8f70*/  ISETP.NE.AND P0, PT, R209, RZ, PT ;  /* 0x000000ffd100720c */ /* 0x000fe40003f05270 */
[----:B------:R-:W-:Y:S02]  /*8f80*/  ISETP.GE.U32.AND P2, PT, R2, R5, PT ;  /* 0x000000050200720c */ /* 0x000fe40003f46070 */
[-C--:B------:R-:W-:Y:S02]  /*8f90*/  LOP3.LUT R2, R4, R209.reuse, RZ, 0x3c, !PT ;  /* 0x000000d104027212 */ /* 0x080fe400078e3cff */
[----:B------:R-:W-:Y:S02]  /*8fa0*/  LOP3.LUT R5, R11, 0x7, RZ, 0xc0, !PT ;  /* 0x000000070b057812 */ /* 0x000fe400078ec0ff */
[----:B------:R-:W-:Y:S02]  /*8fb0*/  ISETP.GE.AND P1, PT, R2, RZ, PT ;  /* 0x000000ff0200720c */ /* 0x000fe40003f26270 */
[----:B---3--:R-:W-:Y:S02]  /*8fc0*/  SHF.R.U32.HI R0, RZ, R0, R3 ;  /* 0x00000000ff007219 */ /* 0x008fe40000011603 */
[----:B------:R-:W-:Y:S03]  /*8fd0*/  LOP3.LUT R3, R5, 0x3e0, R200, 0xf8, !PT ;  /* 0x000003e005037812 */ /* 0x000fe600078ef8c8 */
[----:B------:R-:W-:Y:S02]  /*8fe0*/  @P2 VIADD R7, R7, 0x1 ;  /* 0x0000000107072836 */ /* 0x000fe40000000000 */
[----:B------:R-:W-:Y:S04]  /*8ff0*/  IMAD R0, R0, 0x80, R3 ;  /* 0x0000008000007824 */ /* 0x000fe800078e0203 */
[----:B------:R-:W-:Y:S02]  /*9000*/  @!P1 IADD3 R7, PT, PT, -R7, RZ, RZ ;  /* 0x000000ff07079210 */ /* 0x000fe40007ffe1ff */
[----:B------:R-:W-:Y:S02]  /*9010*/  @!P0 LOP3.LUT R7, RZ, R209, RZ, 0x33, !PT ;  /* 0x000000d1ff078212 */ /* 0x000fe400078e33ff */
[----:B------:R-:W-:Y:S03]  /*9020*/  IADD3 R0, PT, PT, R0, 0x10, RZ ;  /* 0x0000001000007810 */ /* 0x000fe60007ffe0ff */
[--C-:B------:R-:W-:Y:S01]  /*9030*/  IMAD.MOV R2, RZ, RZ, -R7.reuse ;  /* 0x000000ffff027224 */ /* 0x100fe200078e0a07 */
[----:B------:R-:W-:Y:S03]  /*9040*/  SHF.R.U32.HI R0, RZ, 0x1, R0 ;  /* 0x00000001ff007819 */ /* 0x000fe60000011600 */
[C---:B------:R-:W-:Y:S01]  /*9050*/  IMAD R4, R209.reuse, R2, R4 ;  /* 0x00000002d1047224 */ /* 0x040fe200078e0204 */
[----:B------:R-:W-:Y:S03]  /*9060*/  LOP3.LUT R0, R0, 0x3ffffff8, RZ, 0xc0, !PT ;  /* 0x3ffffff800007812 */ /* 0x000fe600078ec0ff */
[----:B------:R-:W-:Y:S02]  /*9070*/  IMAD R4, R209, R5, R4 ;  /* 0x00000005d1047224 */ /* 0x000fe400078e0204 */
[----:B------:R-:W-:Y:S03]  /*9080*/  IMAD.IADD R7, R0, 0x1, R7 ;  /* 0x0000000100077824 */ /* 0x000fe600078e0207 */
[--C-:B------:R-:W-:Y:S03]  /*9090*/  SHF.R.S32.HI R5, RZ, 0x1f, R4.reuse ;  /* 0x0000001fff057819 */ /* 0x100fe60000011404 */
[----:B------:R-:W-:Y:S03]  /*90a0*/  IMAD.WIDE R4, R7, UR5, R4 ;  /* 0x0000000507047c25 */ /* 0x000fe6000f8e0204 */
[C---:B-----5:R-:W-:Y:S04]  /*90b0*/  LEA R2, P0, R4.reuse, R202, 0x1 ;  /* 0x000000ca04027211 */ /* 0x060fe800078008ff */
[----:B------:R-:W-:Y:S09]  /*90c0*/  LEA.HI.X R3, R4, R203, R5, 0x1, P0 ;  /* 0x000000cb04037211 */ /* 0x000ff200000f0c05 */
.L_x_3437:
[----:B------:R-:W-:Y:S05]  /*90d0*/  BSYNC.RECONVERGENT B0 ;  /* 0x0000000000007941 */ /* 0x000fea0003800200 */
.L_x_3436:
[----:B------:R-:W-:Y:S01]  /*90e0*/  SHF.R.U32.HI R0, RZ, 0x2, R216 ;  /* 0x00000002ff007819 */ /* 0x000fe200000116d8 */
        /* <DEDUP_REMOVED lines=14> */
[----:B------:R-:W4:Y:S10]  /*91d0*/  I2F.RP R8, R5 ;  /* 0x0000000500087306 */ /* 0x000f340000209400 */
[----:B----4-:R-:W4:Y:S02]  /*91e0*/  MUFU.RCP R0, R8 ;  /* 0x0000000800007308 */ /* 0x010f240000001000 */
[----:B----4-:R-:W-:Y:S01]  /*91f0*/  VIADD R6, R0, 0xffffffe ;  /* 0x0ffffffe00067836 */ /* 0x010fe20000000000 */
[----:B------:R-:W-:Y:S07]  /*9200*/  IABS R0, R209 ;  /* 0x000000d100007213 */ /* 0x000fee0000000000 */
[----:B------:R4:W3:Y:S01]  /*9210*/  F2I.FTZ.U32.TRUNC.NTZ R7, R6 ;  /* 0x0000000600077305 */ /* 0x0008e2000021f000 */
[----:B------:R-:W-:Y:S01]  /*9220*/  IMAD.MOV R0, RZ, RZ, -R0 ;  /* 0x000000ffff007224 */ /* 0x000fe200078e0a00 */
[----:B----4-:R-:W-:Y:S01]  /*9230*/  MOV R6, RZ ;  /* 0x000000ff00067202 */ /* 0x010fe20000000f00 */
[--C-:B---3--:R-:W-:Y:S04]  /*9240*/  IMAD.MOV R2, RZ, RZ, -R7.reuse ;  /* 0x000000ffff027224 */ /* 0x108fe800078e0a07 */
        /* <DEDUP_REMOVED lines=33> */
.L_x_3439:
[----:B------:R-:W-:Y:S05]  /*9460*/  BSYNC.RECONVERGENT B0 ;  /* 0x0000000000007941 */ /* 0x000fea0003800200 */
.L_x_3438:
        /* <DEDUP_REMOVED lines=13> */
[-C--:B------:R-:W-:Y:S02]  /*9540*/  IABS R6, R210.reuse ;  /* 0x000000d200067213 */ /* 0x080fe40000000000 */
[----:B---3--:R-:W-:Y:S02]  /*9550*/  IABS R5, R211 ;  /* 0x000000d300057213 */ /* 0x008fe40000000000 */
[----:B------:R-:W-:Y:S10]  /*9560*/  I2F.RP R8, R6 ;  /* 0x0000000600087306 */ /* 0x000ff40000209400 */
[----:B------:R-:W3:Y:S10]  /*9570*/  I2F.RP R4, R5 ;  /* 0x0000000500047306 */ /* 0x000ef40000209400 */
[----:B---3--:R-:W3:Y:S10]  /*9580*/  MUFU.RCP R0, R4 ;  /* 0x0000000400007308 */ /* 0x008ef40000001000 */
[----:B------:R-:W4:Y:S01]  /*9590*/  MUFU.RCP R3, R8 ;  /* 0x0000000800037308 */ /* 0x000f220000001000 */
[----:B---3--:R-:W-:Y:S01]  /*95a0*/  VIADD R2, R0, 0xffffffe ;  /* 0x0ffffffe00027836 */ /* 0x008fe20000000000 */
[----:B------:R-:W-:Y:S05]  /*95b0*/  IABS R4, R210 ;  /* 0x000000d200047213 */ /* 0x000fea0000000000 */
[----:B------:R-:W-:Y:S02]  /*95c0*/  IMAD.MOV R4, RZ, RZ, -R4 ;  /* 0x000000ffff047224 */ /* 0x000fe400078e0a04 */
[----:B----4-:R-:W-:Y:S02]  /*95d0*/  VIADD R12, R3, 0xffffffe ;  /* 0x0ffffffe030c7836 */ /* 0x010fe40000000000 */
[----:B------:R-:W3:Y:S10]  /*95e0*/  F2I.FTZ.U32.TRUNC.NTZ R3, R2 ;  /* 0x0000000200037305 */ /* 0x000ef4000021f000 */
[----:B------:R-:W4:Y:S01]  /*95f0*/  F2I.FTZ.U32.TRUNC.NTZ R13, R12 ;  /* 0x0000000c000d7305 */ /* 0x000f22000021f000 */
[----:B---3--:R-:W-:Y:S02]  /*9600*/  IADD3 R0, PT, PT, RZ, -R3, RZ ;  /* 0x80000003ff007210 */ /* 0x008fe40007ffe0ff */
[----:B------:R-:W-:Y:S03]  /*9610*/  MOV R2, RZ ;  /* 0x000000ff00027202 */ /* 0x000fe60000000f00 */
[----:B------:R-:W-:Y:S01]  /*9620*/  IMAD R11, R0, R5, RZ ;  /* 0x00000005000b7224 */ /* 0x000fe200078e02ff */
[----:B------:R-:W-:Y:S01]  /*9630*/  IABS R0, R211 ;  /* 0x000000d300007213 */ /* 0x000fe20000000000 */
[----:B----4-:R-:W-:Y:S02]  /*9640*/  IMAD.MOV R9, RZ, RZ, -R13 ;  /* 0x000000ffff097224 */ /* 0x010fe400078e0a0d */
[----:B------:R-:W-:Y:S02]  /*9650*/  IMAD.MOV.U32 R12, RZ, RZ, RZ ;  /* 0x000000ffff0c7224 */ /* 0x000fe400078e00ff */
[----:B------:R-:W-:Y:S01]  /*9660*/  IMAD R8, R9, R6, RZ ;  /* 0x0000000609087224 */ /* 0x000fe200078e02ff */
[----:B------:R-:W-:Y:S01]  /*9670*/  IABS R9, R7 ;  /* 0x0000000700097213 */ /* 0x000fe20000000000 */
[----:B------:R-:W-:Y:S01]  /*9680*/  IMAD.HI.U32 R3, R3, R11, R2 ;  /* 0x0000000b03037227 */ /* 0x000fe200078e0002 */
[----:B------:R-:W-:Y:S03]  /*9690*/  IABS R2, R212 ;  /* 0x000000d400027213 */ /* 0x000fe60000000000 */
[----:B------:R-:W-:Y:S04]  /*96a0*/  IMAD.HI.U32 R8, R13, R8, R12 ;  /* 0x000000080d087227 */ /* 0x000fe800078e000c */
[----:B------:R-:W-:Y:S02]  /*96b0*/  IMAD.MOV R0, RZ, RZ, -R0 ;  /* 0x000000ffff007224 */ /* 0x000fe400078e0a00 */
[----:B------:R-:W-:Y:S04]  /*96c0*/  IMAD.HI.U32 R8, R8, R9, RZ ;  /* 0x0000000908087227 */ /* 0x000fe800078e00ff */
[----:B------:R-:W-:Y:S02]  /*96d0*/  IMAD R9, R8, R4, R9 ;  /* 0x0000000408097224 */ /* 0x000fe400078e0209 */
[----:B------:R-:W-:Y:S03]  /*96e0*/  IMAD.HI.U32 R3, R3, R2, RZ ;  /* 0x0000000203037227 */ /* 0x000fe600078e00ff */
[----:B------:R-:W-:Y:S01]  /*96f0*/  ISETP.GT.U32.AND P3, PT, R6, R9, PT ;  /* 0x000000090600720c */ /* 0x000fe20003f64070 */
[----:B------:R-:W-:Y:S01]  /*9700*/  IMAD R2, R3, R0, R2 ;  /* 0x0000000003027224 */ /* 0x000fe200078e0202 */
[----:B------:R-:W-:Y:S04]  /*9710*/  LOP3.LUT R0, R7, R210, RZ, 0x3c, !PT ;  /* 0x000000d207007212 */ /* 0x000fe800078e3cff */
[----:B------:R-:W-:Y:S02]  /*9720*/  ISETP.GT.U32.AND P0, PT, R5, R2, PT ;  /* 0x000000020500720c */ /* 0x000fe40003f04070 */
[----:B------:R-:W-:Y:S02]  /*9730*/  ISETP.GE.AND P4, PT, R0, RZ, PT ;  /* 0x000000ff0000720c */ /* 0x000fe40003f86270 */
[----:B------:R-:W-:Y:S03]  /*9740*/  LOP3.LUT R0, R212, R211, RZ, 0x3c, !PT ;  /* 0x000000d3d4007212 */ /* 0x000fe600078e3cff */
[----:B------:R-:W-:Y:S02]  /*9750*/  @!P3 IMAD.IADD R9, R9, 0x1, -R6 ;  /* 0x000000010909b824 */ /* 0x000fe400078e0a06 */
[----:B------:R-:W-:Y:S01]  /*9760*/  @!P3 VIADD R8, R8, 0x1 ;  /* 0x000000010808b836 */ /* 0x000fe20000000000 */
[----:B------:R-:W-:Y:S02]  /*9770*/  ISETP.NE.AND P3, PT, R210, RZ, PT ;  /* 0x000000ffd200720c */ /* 0x000fe40003f65270 */
[----:B------:R-:W-:Y:S02]  /*9780*/  ISETP.GE.U32.AND P1, PT, R9, R6, PT ;  /* 0x000000060900720c */ /* 0x000fe40003f26070 */
[-C--:B------:R-:W-:Y:S02]  /*9790*/  @!P0 IADD3 R2, PT, PT, R2, -R5.reuse, RZ ;  /* 0x8000000502028210 */ /* 0x080fe40007ffe0ff */
[----:B------:R-:W-:Y:S02]  /*97a0*/  @!P0 IADD3 R3, PT, PT, R3, 0x1, RZ ;  /* 0x0000000103038810 */ /* 0x000fe40007ffe0ff */
[----:B------:R-:W-:Y:S02]  /*97b0*/  ISETP.GE.U32.AND P2, PT, R2, R5, PT ;  /* 0x000000050200720c */ /* 0x000fe40003f46070 */
[----:B------:R-:W-:Y:S05]  /*97c0*/  ISETP.NE.AND P0, PT, R211, RZ, PT ;  /* 0x000000ffd300720c */ /* 0x000fea0003f05270 */
        /* <DEDUP_REMOVED lines=11> */
[----:B------:R-:W-:Y:S02]  /*9880*/  LOP3.LUT R5, R4, 0xfffffff0, RZ, 0xc0, !PT ;  /* 0xfffffff004057812 */ /* 0x000fe400078ec0ff */
[----:B------:R-:W-:Y:S01]  /*9890*/  SHF.R.S32.HI R4, RZ, 0x4, R4 ;  /* 0x00000004ff047819 */ /* 0x000fe20000011404 */
[--C-:B------:R-:W-:Y:S01]  /*98a0*/  IMAD.MOV R0, RZ, RZ, -R3.reuse ;  /* 0x000000ffff007224 */ /* 0x100fe200078e0a03 */
        /* <DEDUP_REMOVED lines=9> */
.L_x_3441:
[----:B------:R-:W-:Y:S05]  /*9940*/  BSYNC.RECONVERGENT B0 ;  /* 0x0000000000007941 */ /* 0x000fea0003800200 */
.L_x_3440:
[----:B---3--:R-:W-:Y:S01]  /*9950*/  SHF.R.U32.HI R4, RZ, 0x2, R218 ;  /* 0x00000002ff047819 */ /* 0x008fe200000116da */
[----:B--2---:R-:W-:Y:S01]  /*9960*/  IMAD.SHL.U32 R222, R200, 0x10, RZ ;  /* 0x00000010c8de7824 */ /* 0x004fe200078e00ff */
        /* <DEDUP_REMOVED lines=17> */
[-C--:B--2---:R-:W-:Y:S02]  /*9a80*/  IABS R7, R210.reuse ;  /* 0x000000d200077213 */ /* 0x084fe40000000000 */
[----:B------:R-:W-:Y:S02]  /*9a90*/  IABS R5, R211 ;  /* 0x000000d300057213 */ /* 0x000fe40000000000 */
[----:B------:R-:W-:Y:S10]  /*9aa0*/  I2F.RP R6, R7 ;  /* 0x0000000700067306 */ /* 0x000ff40000209400 */
[----:B------:R-:W2:Y:S10]  /*9ab0*/  I2F.RP R4, R5 ;  /* 0x0000000500047306 */ /* 0x000eb40000209400 */
[----:B--2---:R-:W2:Y:S10]  /*9ac0*/  MUFU.RCP R0, R4 ;  /* 0x0000000400007308 */ /* 0x004eb40000001000 */
[----:B------:R-:W3:Y:S01]  /*9ad0*/  MUFU.RCP R3, R6 ;  /* 0x0000000600037308 */ /* 0x000ee20000001000 */
[----:B--2---:R-:W-:Y:S02]  /*9ae0*/  VIADD R2, R0, 0xffffffe ;  /* 0x0ffffffe00027836 */ /* 0x004fe40000000000 */
[----:B------:R-:W-:Y:S02]  /*9af0*/  VIADD R4, R212, 0x40 ;  /* 0x00000040d4047836 */ /* 0x000fe40000000000 */
[----:B---3--:R-:W-:Y:S01]  /*9b00*/  VIADD R10, R3, 0xffffffe ;  /* 0x0ffffffe030a7836 */ /* 0x008fe20000000000 */
[----:B------:R-:W-:Y:S04]  /*9b10*/  IABS R6, R210 ;  /* 0x000000d200067213 */ /* 0x000fe80000000000 */
[----:B------:R2:W3:Y:S01]  /*9b20*/  F2I.FTZ.U32.TRUNC.NTZ R3, R2 ;  /* 0x0000000200037305 */ /* 0x0004e2000021f000 */
[----:B------:R-:W-:Y:S09]  /*9b30*/  IADD3 R6, PT, PT, RZ, -R6, RZ ;  /* 0x80000006ff067210 */ /* 0x000ff20007ffe0ff */
[----:B------:R-:W4:Y:S01]  /*9b40*/  F2I.FTZ.U32.TRUNC.NTZ R11, R10 ;  /* 0x0000000a000b7305 */ /* 0x000f22000021f000 */
[----:B--2---:R-:W-:Y:S01]  /*9b50*/  IMAD.MOV.U32 R2, RZ, RZ, RZ ;  /* 0x000000ffff027224 */ /* 0x004fe200078e00ff */
[----:B---3--:R-:W-:Y:S05]  /*9b60*/  IADD3 R0, PT, PT, RZ, -R3, RZ ;  /* 0x80000003ff007210 */ /* 0x008fea0007ffe0ff */
[----:B------:R-:W-:Y:S01]  /*9b70*/  IMAD R13, R0, R5, RZ ;  /* 0x00000005000d7224 */ /* 0x000fe200078e02ff */
[----:B------:R-:W-:Y:S01]  /*9b80*/  IABS R0, R211 ;  /* 0x000000d300007213 */ /* 0x000fe20000000000 */
[----:B----4-:R-:W-:Y:S02]  /*9b90*/  IMAD.MOV R8, RZ, RZ, -R11 ;  /* 0x000000ffff087224 */ /* 0x010fe400078e0a0b */
[----:B------:R-:W-:Y:S02]  /*9ba0*/  IMAD.MOV.U32 R10, RZ, RZ, RZ ;  /* 0x000000ffff0a7224 */ /* 0x000fe400078e00ff */
[----:B------:R-:W-:Y:S02]  /*9bb0*/  IMAD R8, R8, R7, RZ ;  /* 0x0000000708087224 */ /* 0x000fe400078e02ff */
[----:B------:R-:W-:Y:S01]  /*9bc0*/  IMAD.HI.U32 R3, R3, R13, R2 ;  /* 0x0000000d03037227 */ /* 0x000fe200078e0002 */
[----:B------:R-:W-:Y:S03]  /*9bd0*/  IABS R2, R4 ;  /* 0x0000000400027213 */ /* 0x000fe60000000000 */
[----:B------:R-:W-:Y:S01]  /*9be0*/  IMAD.HI.U32 R8, R11, R8, R10 ;  /* 0x000000080b087227 */ /* 0x000fe200078e000a */
[----:B------:R-:W-:Y:S03]  /*9bf0*/  IABS R11, R9 ;  /* 0x00000009000b7213 */ /* 0x000fe60000000000 */
        /* <DEDUP_REMOVED lines=41> */
.L_x_3443:
[----:B------:R-:W-:Y:S05]  /*9e90*/  BSYNC.RECONVERGENT B0 ;  /* 0x0000000000007941 */ /* 0x000fea0003800200 */
.L_x_3442:
        /* <DEDUP_REMOVED lines=16> */
[----:B------:R-:W-:Y:S01]  /*9fa0*/  @UP0 UIADD3 UR9, UPT, UPT, UR11, 0x2000, URZ ;  /* 0x000020000b090890 */ /* 0x000fe2000fffe0ff */
[----:B------:R-:W-:Y:S01]  /*9fb0*/  SHF.R.U32.HI R228, RZ, 0x1, R200 ;  /* 0x00000001ffe47819 */ /* 0x000fe200000116c8 */
[----:B------:R-:W-:Y:S01]  /*9fc0*/  @UP0 UIADD3 UR8, UPT, UPT, UR12, 0x80, URZ ;  /* 0x000000800c080890 */ /* 0x000fe2000fffe0ff */
[----:B------:R-:W-:Y:S01]  /*9fd0*/  LOP3.LUT R223, R220, 0x40, RZ, 0xc0, !PT ;  /* 0x00000040dcdf7812 */ /* 0x000fe200078ec0ff */
[C---:B------:R-:W-:Y:S01]  /*9fe0*/  HMMA.16816.F32 R32, R164.reuse, R174, R32 ;  /* 0x000000aea420723c */ /* 0x040fe20000001820 */
[----:B------:R-:W-:Y:S01]  /*9ff0*/  @!PT LDS RZ, [RZ] ;  /* 0x00000000fffff984 */ /* 0x000fe20000000800 */
[----:B------:R-:W-:Y:S01]  /*a000*/  @!PT LDS RZ, [RZ] ;  /* 0x00000000fffff984 */ /* 0x000fe20000000800 */
[----:B------:R-:W-:Y:S01]  /*a010*/  @!PT LDS RZ, [RZ] ;  /* 0x00000000fffff984 */ /* 0x000fe20000000800 */
[----:B--2---:R2:W-:Y:S01]  /*a020*/  @P0 LDGSTS.E.BYPASS.LTC128B.128 [R225+0x480], desc[UR36][R226.64] ;  /* 0x00480000e2e10fae */ /* 0x0045e2000b981a24 */
[----:B------:R-:W-:Y:S01]  /*a030*/  USEL UR10, UR10, URZ, UP0 ;  /* 0x000000ff0a0a7287 */ /* 0x000fe20008000000 */
[----:B------:R-:W-:Y:S01]  /*a040*/  VIADD R220, R198, 0xfffffe80 ;  /* 0xfffffe80c6dc7836 */ /* 0x000fe20000000000 */
[----:B------:R-:W-:Y:S01]  /*a050*/  ISETP.NE.AND P0, PT, R219, RZ, PT ;  /* 0x000000ffdb00720c */ /* 0x000fe20003f05270 */
[----:B------:R-:W-:Y:S01]  /*a060*/  VIADD R214, R214, 0x20 ;  /* 0x00000020d6d67836 */ /* 0x000fe20000000000 */
[----:B------:R-:W-:Y:S01]  /*a070*/  UMOV UR11, UR9 ;  /* 0x00000009000b7c82 */ /* 0x000fe20008000000 */
[----:B------:R-:W-:Y:S01]  /*a080*/  UMOV UR12, UR8 ;  /* 0x00000008000c7c82 */ /* 0x000fe20008000000 */
[C---:B------:R-:W-:Y:S01]  /*a090*/  HMMA.16816.F32 R36, R164.reuse, R176, R36 ;  /* 0x000000b0a424723c */ /* 0x040fe20000001824 */
[----:B------:R-:W0:Y:S02]  /*a0a0*/  LDGDEPBAR ;  /* 0x00000000000079af */ /* 0x000e240000000000 */
[----:B------:R-:W-:Y:S01]  /*a0b0*/  @P1 VIADD R220, R198, 0x80 ;  /* 0x00000080c6dc1836 */ /* 0x000fe20000000000 */
[----:B------:R-:W-:Y:S02]  /*a0c0*/  SEL R216, R216, RZ, P0 ;  /* 0x000000ffd8d87207 */ /* 0x000fe40000000000 */
[----:B------:R-:W-:Y:S01]  /*a0d0*/  SEL R218, R218, RZ, P0 ;  /* 0x000000ffdada7207 */ /* 0x000fe20000000000 */
[----:B------:R-:W-:Y:S01]  /*a0e0*/  IMAD.MOV.U32 R198, RZ, RZ, R220 ;  /* 0x000000ffffc67224 */ /* 0x000fe200078e00dc */
[C---:B------:R-:W-:Y:S03]  /*a0f0*/  HMMA.16816.F32 R40, R164.reuse, R178, R40 ;  /* 0x000000b2a428723c */ /* 0x040fe60000001828 */
[----:B------:R-:W-:Y:S05]  /*a100*/  SEL R215, R215, RZ, P1 ;  /* 0x000000ffd7d77207 */ /* 0x000fea0000800000 */
[C---:B------:R-:W-:Y:S03]  /*a110*/  HMMA.16816.F32 R44, R164.reuse, R180, R44 ;  /* 0x000000b4a42c723c */ /* 0x040fe6000000182c */
[C---:B--2---:R-:W-:Y:S01]  /*a120*/  VIADD R225, R199.reuse, 0xffffa000 ;  /* 0xffffa000c7e17836 */ /* 0x044fe20000000000 */
[----:B------:R-:W-:Y:S01]  /*a130*/  SHF.R.U32.HI R227, RZ, 0x4, R224 ;  /* 0x00000004ffe37819 */ /* 0x000fe200000116e0 */
[----:B------:R-:W-:Y:S03]  /*a140*/  @P1 VIADD R225, R199, 0x2000 ;  /* 0x00002000c7e11836 */ /* 0x000fe60000000000 */
[-C--:B------:R-:W-:Y:S01]  /*a150*/  HMMA.16816.F32 R48, R164, R182.reuse, R48 ;  /* 0x000000b6a430723c */ /* 0x080fe20000001830 */
[----:B------:R-:W-:Y:S04]  /*a160*/  DEPBAR.LE SB0, 0x2 ;  /* 0x000080800000791a */ /* 0x000fe80000000000 */
[----:B------:R-:W-:Y:S01]  /*a170*/  BAR.SYNC.DEFER_BLOCKING 0x0 ;  /* 0x0000000000007b1d */ /* 0x000fe20000010000 */
[C---:B------:R-:W-:Y:S01]  /*a180*/  LOP3.LUT R228, R227.reuse, 0x3, R228, 0x78, !PT ;  /* 0x00000003e3e47812 */ /* 0x040fe200078e78e4 */
[----:B------:R-:W-:Y:S01]  /*a190*/  IMAD.SHL.U32 R224, R200, 0x100, RZ ;  /* 0x00000100c8e07824 */ /* 0x000fe200078e00ff */
[C---:B------:R-:W-:Y:S05]  /*a1a0*/  HMMA.16816.F32 R52, R184.reuse, R182, R52 ;  /* 0x000000b6b834723c */ /* 0x040fea0000001834 */
[----:B------:R-:W-:Y:S01]  /*a1b0*/  IMAD R223, R228, 0x10, R223 ;  /* 0x00000010e4df7824 */ /* 0x000fe200078e02df */
[----:B------:R-:W-:Y:S01]  /*a1c0*/  LOP3.LUT R224, R224, 0xe00, RZ, 0xc0, !PT ;  /* 0x00000e00e0e07812 */ /* 0x000fe200078ec0ff */
[C---:B------:R-:W-:Y:S01]  /*a1d0*/  VIADD R229, R227.reuse, 0x2 ;  /* 0x00000002e3e57836 */ /* 0x040fe20000000000 */
[C---:B------:R-:W-:Y:S03]  /*a1e0*/  HMMA.16816.F32 R56, R184.reuse, R180, R56 ;  /* 0x000000b4b838723c */ /* 0x040fe60000001838 */
[----:B------:R-:W-:Y:S01]  /*a1f0*/  IADD3 R223, PT, PT, R220, R224, R223 ;  /* 0x000000e0dcdf7210 */ /* 0x000fe20007ffe0df */
[----:B------:R-:W-:Y:S01]  /*a200*/  IMAD.MOV.U32 R199, RZ, RZ, R225 ;  /* 0x000000ffffc77224 */ /* 0x000fe200078e00e1 */
[--C-:B------:R-:W-:Y:S02]  /*a210*/  LOP3.LUT R231, R227, 0x3, R200.reuse, 0x78, !PT ;  /* 0x00000003e3e77812 */ /* 0x100fe400078e78c8 */
[--C-:B------:R-:W-:Y:S01]  /*a220*/  LOP3.LUT R227, R229, 0x3, R200.reuse, 0x78, !PT ;  /* 0x00000003e5e37812 */ /* 0x100fe200078e78c8 */
[C---:B------:R-:W-:Y:S03]  /*a230*/  HMMA.16816.F32 R60, R184.reuse, R178, R60 ;  /* 0x000000b2b83c723c */ /* 0x040fe6000000183c */
[C-C-:B------:R-:W-:Y:S02]  /*a240*/  LOP3.LUT R233, R231.reuse, 0x4, R200.reuse, 0xf8, !PT ;  /* 0x00000004e7e97812 */ /* 0x140fe400078ef8c8 */
[--C-:B------:R-:W-:Y:S02]  /*a250*/  LOP3.LUT R231, R231, 0x4, R200.reuse, 0xf4, !PT ;  /* 0x00000004e7e77812 */ /* 0x100fe400078ef4c8 */
[C-C-:B------:R-:W-:Y:S01]  /*a260*/  LOP3.LUT R229, R227.reuse, 0x4, R200.reuse, 0xf8, !PT ;  /* 0x00000004e3e57812 */ /* 0x140fe200078ef8c8 */
[C---:B------:R-:W-:Y:S03]  /*a270*/  HMMA.16816.F32 R64, R184.reuse, R176, R64 ;  /* 0x000000b0b840723c */ /* 0x040fe60000001840 */
[----:B------:R-:W-:Y:S02]  /*a280*/  LOP3.LUT R227, R227, 0x4, R200, 0xf4, !PT ;  /* 0x00000004e3e37812 */ /* 0x000fe400078ef4c8 */
[--C-:B------:R-:W-:Y:S02]  /*a290*/  LOP3.LUT R200, R229, 0xf0, R222.reuse, 0xf8, !PT ;  /* 0x000000f0e5c87812 */ /* 0x100fe400078ef8de */
[--C-:B------:R-:W-:Y:S01]  /*a2a0*/  LOP3.LUT R226, R233, 0xf0, R222.reuse, 0xf8, !PT ;  /* 0x000000f0e9e27812 */ /* 0x100fe200078ef8de */
[C---:B------:R-:W-:Y:S03]  /*a2b0*/  HMMA.16816.F32 R68, R184.reuse, R174, R68 ;  /* 0x000000aeb844723c */ /* 0x040fe60000001844 */
[--C-:B------:R-:W-:Y:S01]  /*a2c0*/  IMAD R3, R200, 0x10, R221.reuse ;  /* 0x00000010c8037824 */ /* 0x100fe200078e02dd */
[--C-:B------:R-:W-:Y:S01]  /*a2d0*/  LOP3.LUT R224, R231, 0xf0, R222.reuse, 0xf8, !PT ;  /* 0x000000f0e7e07812 */ /* 0x100fe200078ef8de */
[----:B------:R-:W-:Y:S01]  /*a2e0*/  IMAD R196, R226, 0x10, R221 ;  /* 0x00000010e2c47824 */ /* 0x000fe200078e02dd */
[----:B------:R-:W-:Y:S01]  /*a2f0*/  LOP3.LUT R222, R227, 0xf0, R222, 0xf8, !PT ;  /* 0x000000f0e3de7812 */ /* 0x000fe200078ef8de */
[----:B------:R-:W-:Y:S01]  /*a300*/  IMAD.IADD R220, R3, 0x1, R225 ;  /* 0x0000000103dc7824 */ /* 0x000fe200078e02e1 */
[C---:B------:R-:W-:Y:S03]  /*a310*/  HMMA.16816.F32 R72, R184.reuse, R172, R72 ;  /* 0x000000acb848723c */ /* 0x040fe60000001848 */
[----:B------:R-:W-:Y:S02]  /*a320*/  IMAD R0, R222, 0x10, R221 ;  /* 0x00000010de007824 */ /* 0x000fe400078e02dd */
[--C-:B------:R-:W-:Y:S02]  /*a330*/  IMAD.IADD R222, R196, 0x1, R225.reuse ;  /* 0x00000001c4de7824 */ /* 0x100fe400078e02e1 */
[----:B------:R-:W-:Y:S01]  /*a340*/  IMAD.IADD R200, R0, 0x1, R225 ;  /* 0x0000000100c87824 */ /* 0x000fe200078e02e1 */
[C---:B------:R-:W-:Y:S03]  /*a350*/  HMMA.16816.F32 R76, R184.reuse, R170, R76 ;  /* 0x000000aab84c723c */ /* 0x040fe6000000184c */
[----:B------:R-:W-:Y:S01]  /*a360*/  IMAD R2, R224, 0x10, R221 ;  /* 0x00000010e0027824 */ /* 0x000fe200078e02dd */
[----:B------:R1:W4:Y:S03]  /*a370*/  LDSM.16.MT88.4 R148, [R200] ;  /* 0x00000000c894783b */ /* 0x0003260000004200 */
[----:B------:R-:W-:Y:S01]  /*a380*/  IMAD.IADD R221, R2, 0x1, R225 ;  /* 0x0000000102dd7824 */ /* 0x000fe200078e02e1 */
[-C--:B------:R-:W-:Y:S04]  /*a390*/  HMMA.16816.F32 R80, R184, R168.reuse, R80 ;  /* 0x000000a8b850723c */ /* 0x080fe80000001850 */
[----:B------:R2:W4:Y:S04]  /*a3a0*/  LDSM.16.M88.4 R4, [R223] ;  /* 0x00000000df04783b */ /* 0x0005280000000200 */
[C---:B------:R-:W-:Y:S04]  /*a3b0*/  HMMA.16816.F32 R84, R188.reuse, R168, R84 ;  /* 0x000000a8bc54723c */ /* 0x040fe80000001854 */
[----:B------:R2:W4:Y:S04]  /*a3c0*/  LDSM.16.M88.4 R152, [R223+0x1000] ;  /* 0x00100000df98783b */ /* 0x0005280000000200 */
[C---:B------:R-:W-:Y:S03]  /*a3d0*/  HMMA.16816.F32 R88, R188.reuse, R170, R88 ;  /* 0x000000aabc58723c */ /* 0x040fe60000001858 */
[C---:B-1----:R-:W-:Y:S01]  /*a3e0*/  VIADD R200, R219.reuse, 0x1 ;  /* 0x00000001dbc87836 */ /* 0x042fe20000000000 */
[----:B------:R2:W4:Y:S01]  /*a3f0*/  LDSM.16.M88.4 R156, [R223+0x2000] ;  /* 0x00200000df9c783b */ /* 0x0005220000000200 */
[----:B------:R-:W-:Y:S03]  /*a400*/  VIADD R219, R219, 0xffffffff ;  /* 0xffffffffdbdb7836 */ /* 0x000fe60000000000 */
[C---:B------:R-:W-:Y:S03]  /*a410*/  HMMA.16816.F32 R92, R188.reuse, R172, R92 ;  /* 0x000000acbc5c723c */ /* 0x040fe6000000185c */
[----:B------:R-:W-:Y:S01]  /*a420*/  ISETP.GT.AND P0, PT, R200, -0x2, PT ;  /* 0xfffffffec800780c */ /* 0x000fe20003f04270 */
[----:B------:R2:W4:Y:S04]  /*a430*/  LDSM.16.M88.4 R160, [R223+0x3000] ;  /* 0x00300000dfa0783b */ /* 0x0005280000000200 */
[C---:B------:R-:W-:Y:S04]  /*a440*/  HMMA.16816.F32 R96, R188.reuse, R174, R96 ;  /* 0x000000aebc60723c */ /* 0x040fe80000001860 */
[----:B------:R2:W4:Y:S04]  /*a450*/  LDSM.16.MT88.4 R8, [R222] ;  /* 0x00000000de08783b */ /* 0x0005280000004200 */
[C---:B------:R-:W-:Y:S04]  /*a460*/  HMMA.16816.F32 R100, R188.reuse, R176, R100 ;  /* 0x000000b0bc64723c */ /* 0x040fe80000001864 */
[----:B------:R2:W4:Y:S04]  /*a470*/  LDSM.16.MT88.4 R20, [R221] ;  /* 0x00000000dd14783b */ /* 0x0005280000004200 */
[C---:B------:R-:W-:Y:S04]  /*a480*/  HMMA.16816.F32 R104, R188.reuse, R178, R104 ;  /* 0x000000b2bc68723c */ /* 0x040fe80000001868 */
[----:B------:R2:W4:Y:S04]  /*a490*/  LDSM.16.MT88.4 R12, [R220] ;  /* 0x00000000dc0c783b */ /* 0x0005280000004200 */
        /* <DEDUP_REMOVED lines=12> */
.L_x_3427:
        /* <DEDUP_REMOVED lines=15> */
.L_x_3445:
[----:B------:R-:W2:Y:S02]  /*a650*/  LDCU.64 UR4, c[0x0][0x480] ;  /* 0x00009000ff0477ac */ /* 0x000ea40008000a00 */
[----:B--2---:R-:W-:-:S04]  /*a660*/  UISETP.NE.U32.AND UP0, UPT, UR4, URZ, UPT ;  /* 0x000000ff0400728c */ /* 0x004fc8000bf05070 */
[----:B------:R-:W-:-:S09]  /*a670*/  UISETP.NE.AND.EX UP0, UPT, UR5, URZ, UPT, UP0 ;  /* 0x000000ff0500728c */ /* 0x000fd2000bf05300 */
[----:B------:R-:W-:Y:S05]  /*a680*/  BRA.U !UP0, `(.L_x_3447) ;  /* 0x00000001080c7547 */ /* 0x000fea000b800000 */
[----:B-1--4-:R-:W1:Y:S02]  /*a690*/  LDC.64 R160, c[0x0][0x480] ;  /* 0x00012000ffa07b82 */ /* 0x012e640000000a00 */
[----:B-1----:R1:W5:Y:S01]  /*a6a0*/  LDG.E R160, desc[UR36][R160.64] ;  /* 0x00000024a0a07981 */ /* 0x002362000c1e1900 */
[----:B------:R-:W-:Y:S05]  /*a6b0*/  BRA `(.L_x_3446) ;  /* 0x0000000000087947 */ /* 0x000fea0003800000 */
.L_x_3447:
[----:B------:R-:W1:Y:S02]  /*a6c0*/  LDCU UR4, c[0x0][0x478] ;  /* 0x00008f00ff0477ac */ /* 0x000e640008000800 */
[----:B-1--4-:R-:W-:-:S07]  /*a6d0*/  MOV R160, UR4 ;  /* 0x0000000400a07c02 */ /* 0x012fce0008000f00 */
.L_x_3446:
        /* <DEDUP_REMOVED lines=11> */
.L_x_3448:
[----:B------:R-:W4:Y:S02]  /*a790*/  LDCU.64 UR4, c[0x0][0x488] ;  /* 0x00009100ff0477ac */ /* 0x000f240008000a00 */
[----:B----4-:R-:W-:-:S04]  /*a7a0*/  UISETP.NE.U32.AND UP0, UPT, UR4, URZ, UPT ;  /* 0x000000ff0400728c */ /* 0x010fc8000bf05070 */
[----:B------:R-:W-:-:S09]  /*a7b0*/  UISETP.NE.AND.EX UP0, UPT, UR5, URZ, UPT, UP0 ;  /* 0x000000ff0500728c */ /* 0x000fd2000bf05300 */
[----:B------:R-:W-:Y:S05]  /*a7c0*/  BRA.U !UP0, `(.L_x_3450) ;  /* 0x00000001080c7547 */ /* 0x000fea000b800000 */
[----:B------:R-:W4:Y:S02]  /*a7d0*/  LDC.64 R2, c[0x0][0x488] ;  /* 0x00012200ff027b82 */ /* 0x000f240000000a00 */
[----:B----4-:R4:W5:Y:S01]  /*a7e0*/  LDG.E R169, desc[UR36][R2.64] ;  /* 0x0000002402a97981 */ /* 0x010962000c1e1900 */
[----:B------:R-:W-:Y:S05]  /*a7f0*/  BRA `(.L_x_3449) ;  /* 0x0000000000087947 */ /* 0x000fea0003800000 */
.L_x_3450:
[----:B------:R-:W4:Y:S02]  /*a800*/  LDCU UR4, c[0x0][0x47c] ;  /* 0x00008f80ff0477ac */ /* 0x000f240008000800 */
[----:B----4-:R-:W-:-:S07]  /*a810*/  MOV R169, UR4 ;  /* 0x0000000400a97c02 */ /* 0x010fce0008000f00 */
.L_x_3449:
        /* <DEDUP_REMOVED lines=39> */
.L_x_3451:
        /* <DEDUP_REMOVED lines=21> */
.L_x_3454:
        /* <DEDUP_REMOVED lines=17> */
.L_x_3453:
        /* <DEDUP_REMOVED lines=8> */
.L_x_3452:
        /* <DEDUP_REMOVED lines=19> */
.L_x_3455:
        /* <DEDUP_REMOVED lines=24> */
.L_x_3456:
        /* <DEDUP_REMOVED lines=42> */
.L_x_3457:
        /* <DEDUP_REMOVED lines=18> */
.L_x_3458:
        /* <DEDUP_REMOVED lines=12> */
[----:B------:R-:W4:Y:S03]  /*b4a0*/  LDCU.64 UR6, c[0x0][0x418] ;  /* 0x00008300ff0677ac */ /* 0x000f260008000a00 */
[----:B------:R-:W-:-:S02]  /*b4b0*/  IMAD R9, R9, 0x44, R206 ;  /* 0x0000004409097824 */ /* 0x000fc400078e02ce */
[----:B--2---:R-:W-:-:S03]  /*b4c0*/  IMAD.WIDE.U32 R172, R161, UR4, R10 ;  /* 0x00000004a1ac7c25 */ /* 0x004fc6000f8e000a */
[----:B------:R-:W-:Y:S01]  /*b4d0*/  IADD3 R171, P0, PT, R22, R172, RZ ;  /* 0x000000ac16ab7210 */ /* 0x000fe20007f1e0ff */
[----:B------:R-:W-:Y:S01]  /*b4e0*/  IMAD R172, R161, UR5, R173 ;  /* 0x00000005a1ac7c24 */ /* 0x000fe2000f8e02ad */
[----:B------:R-:W2:Y:S03]  /*b4f0*/  LDCU.64 UR4, c[0x0][0x400] ;  /* 0x00008000ff0477ac */ /* 0x000ea60008000a00 */
[----:B------:R-:W-:Y:S01]  /*b500*/  IMAD.X R172, R23, 0x1, R172, P0 ;  /* 0x0000000117ac7824 */ /* 0x000fe200000e06ac */
[----:B-----5:R-:W-:Y:S01]  /*b510*/  ISETP.GE.AND P0, PT, R148, UR10, PT ;  /* 0x0000000a94007c0c */ /* 0x020fe2000bf06270 */
[----:B------:R-:W-:Y:S01]  /*b520*/  UMOV UR10, 0x400 ;  /* 0x00000400000a7882 */ /* 0x000fe20000000000 */
[----:B-1----:R-:W-:Y:S01]  /*b530*/  IMAD.SHL.U32 R0, R6, 0x2, RZ ;  /* 0x0000000206007824 */ /* 0x002fe200078e00ff */
[--C-:B------:R-:W-:Y:S01]  /*b540*/  SHF.R.U32.HI R3, RZ, 0x2, R6.reuse ;  /* 0x00000002ff037819 */ /* 0x100fe20000011606 */
[----:B---3--:R-:W-:Y:S01]  /*b550*/  ULEA UR9, UR9, UR10, 0x18 ;  /* 0x0000000a09097291 */ /* 0x008fe2000f8ec0ff */
[----:B------:R-:W-:-:S02]  /*b560*/  SHF.R.U32.HI R5, RZ, 0x4, R6 ;  /* 0x00000004ff057819 */ /* 0x000fc40000011606 */
[----:B------:R-:W-:Y:S02]  /*b570*/  LOP3.LUT R0, R0, 0x1e, RZ, 0xc0, !PT ;  /* 0x0000001e00007812 */ /* 0x000fe400078ec0ff */
[----:B------:R-:W-:Y:S02]  /*b580*/  LOP3.LUT R7, R6, 0x1f, RZ, 0xc0, !PT ;  /* 0x0000001f06077812 */ /* 0x000fe400078ec0ff */
[----:B------:R-:W-:Y:S02]  /*b590*/  LOP3.LUT R3, R0, 0x1, R3, 0xf8, !PT ;  /* 0x0000000100037812 */ /* 0x000fe400078ef803 */
[----:B------:R-:W1:Y:S01]  /*b5a0*/  LDC R0, c[0x0][0x394] ;  /* 0x0000e500ff007b82 */ /* 0x000e620000000800 */
[----:B------:R-:W-:Y:S02]  /*b5b0*/  SHF.R.U32.HI R2, RZ, 0x3, R6 ;  /* 0x00000003ff027819 */ /* 0x000fe40000011606 */
[----:B------:R-:W-:Y:S02]  /*b5c0*/  LOP3.LUT R5, R5, 0x1, RZ, 0xc0, !PT ;  /* 0x0000000105057812 */ /* 0x000fe400078ec0ff */
[----:B------:R-:W-:-:S02]  /*b5d0*/  SHF.R.U32.HI R7, RZ, 0x2, R7 ;  /* 0x00000002ff077819 */ /* 0x000fc40000011607 */
[--C-:B------:R-:W-:Y:S02]  /*b5e0*/  LOP3.LUT R5, R5, 0x70, R2.reuse, 0xf8, !PT ;  /* 0x0000007005057812 */ /* 0x100fe400078ef802 */
[----:B------:R-:W-:Y:S01]  /*b5f0*/  LOP3.LUT R13, R6, 0x2, RZ, 0xc, !PT ;  /* 0x00000002060d7812 */ /* 0x000fe200078e0cff */
[----:B------:R-:W-:Y:S01]  /*b600*/  IMAD R7, R7, 0x44, RZ ;  /* 0x0000004407077824 */ /* 0x000fe200078e02ff */
[----:B------:R-:W-:Y:S02]  /*b610*/  LOP3.LUT R5, R5, 0x8, R2, 0xf8, !PT ;  /* 0x0000000805057812 */ /* 0x000fe400078ef802 */
[--C-:B------:R-:W-:Y:S02]  /*b620*/  LOP3.LUT R4, R13, 0x1, R6.reuse, 0xf8, !PT ;  /* 0x000000010d047812 */ /* 0x100fe400078ef806 */
[----:B------:R-:W-:Y:S02]  /*b630*/  LOP3.LUT R164, R7, 0x3, R6, 0xf8, !PT ;  /* 0x0000000307a47812 */ /* 0x000fe400078ef806 */
[----:B------:R-:W-:Y:S01]  /*b640*/  LOP3.LUT R2, R5, 0x4, R2, 0xf8, !PT ;  /* 0x0000000405027812 */ /* 0x000fe200078ef802 */
[----:B--2---:R-:W-:Y:S01]  /*b650*/  IMAD.U32 R5, RZ, RZ, UR5 ;  /* 0x00000005ff057e24 */ /* 0x004fe2000f8e00ff */
[----:B------:R-:W-:Y:S01]  /*b660*/  LOP3.LUT R4, R7, R4, RZ, 0xfc, !PT ;  /* 0x0000000407047212 */ /* 0x000fe200078efcff */
[----:B------:R-:W-:Y:S01]  /*b670*/  IMAD.IADD R164, R164, 0x1, R9 ;  /* 0x00000001a4a47824 */ /* 0x000fe200078e0209 */
[----:B------:R-:W-:-:S02]  /*b680*/  ISETP.NE.AND.EX P0, PT, R157, RZ, !P0, P1 ;  /* 0x000000ff9d00720c */ /* 0x000fc40004705310 */
[----:B-1----:R-:W-:Y:S01]  /*b690*/  ISETP.GT.AND P5, PT, R0, 0x1, PT ;  /* 0x000000010000780c */ /* 0x002fe20003fa4270 */
[----:B------:R-:W-:Y:S01]  /*b6a0*/  IMAD R0, R2, 0x22, R3 ;  /* 0x0000002202007824 */ /* 0x000fe200078e0203 */
[----:B------:R-:W-:Y:S01]  /*b6b0*/  LEA R164, R164, UR9, 0x3 ;  /* 0x00000009a4a47c11 */ /* 0x000fe2000f8e18ff */
[----:B------:R-:W-:Y:S01]  /*b6c0*/  IMAD.IADD R9, R4, 0x1, R9 ;  /* 0x0000000104097824 */ /* 0x000fe200078e0209 */
[----:B----4-:R-:W-:Y:S01]  /*b6d0*/  ISETP.EQ.AND P5, PT, RZ, UR8, P5 ;  /* 0x00000008ff007c0c */ /* 0x010fe2000afa2270 */
[----:B------:R-:W-:Y:S01]  /*b6e0*/  IMAD.U32 R2, RZ, RZ, UR6 ;  /* 0x00000006ff027e24 */ /* 0x000fe2000f8e00ff */
[----:B------:R-:W-:Y:S01]  /*b6f0*/  LEA R0, R0, UR9, 0x4 ;  /* 0x0000000900007c11 */ /* 0x000fe2000f8e20ff */
[----:B------:R-:W-:Y:S02]  /*b700*/  IMAD.U32 R3, RZ, RZ, UR7 ;  /* 0x00000007ff037e24 */ /* 0x000fe4000f8e00ff */
[----:B------:R-:W-:-:S08]  /*b710*/  IMAD.U32 R4, RZ, RZ, UR4 ;  /* 0x00000004ff047e24 */ /* 0x000fd0000f8e00ff */
[----:B------:R-:W-:Y:S05]  /*b720*/  @!P5 BRA `(.L_x_3459) ;  /* 0x0000000000a4d947 */ /* 0x000fea0003800000 */
        /* <DEDUP_REMOVED lines=21> */
.L_x_3462:
[----:B------:R-:W-:Y:S05]  /*b880*/  YIELD ;  /* 0x0000000000007946 */ /* 0x000fea0003800000 */
[----:B-1----:R-:W-:Y:S05]  /*b890*/  @P2 BRA `(.L_x_3461) ;  /* 0x0000000000082947 */ /* 0x002fea0003800000 */
[----:B------:R1:W2:Y:S04]  /*b8a0*/  LDG.E.STRONG.GPU R149, desc[UR36][R162.64] ;  /* 0x00000024a2957981 */ /* 0x0002a8000c1ef900 */
[----:B--2---:R-:W-:Y:S01]  /*b8b0*/  CCTL.IVALL ;  /* 0x00000000ff00798f */ /* 0x004fe20002000000 */
.L_x_3461:
[----:B------:R-:W-:Y:S01]  /*b8c0*/  ISETP.NE.AND P1, PT, R149, R2, PT ;  /* 0x000000029500720c */ /* 0x000fe20003f25270 */
[----:B------:R-:W-:-:S12]  /*b8d0*/  WARPSYNC.ALL ;  /* 0x0000000000007948 */ /* 0x000fd80003800000 */
[----:B------:R-:W-:Y:S06]  /*b8e0*/  BAR.RED.AND.DEFER_BLOCKING 0x0, P1 ;  /* 0x0000000000007b1d */ /* 0x000fec0000814400 */
[----:B------:R-:W2:Y:S02]  /*b8f0*/  B2R.RESULT RZ, P1 ;  /* 0x0000000000ff731c */ /* 0x000ea40000024000 */
[----:B--2---:R-:W-:Y:S05]  /*b900*/  @P1 BRA `(.L_x_3462) ;  /* 0xfffffffc00dc1947 */ /* 0x004fea000383ffff */
.L_x_3460:
        /* <DEDUP_REMOVED lines=11> */
.L_x_3459:
        /* <DEDUP_REMOVED lines=68> */
[----:B------:R-:W-:-:S04]  /*be00*/  LOP3.LUT R14, R14, 0x70, R15, 0xf8, !PT ;  /* 0x000000700e0e7812 */ /* 0x000fc800078ef80f */
[--C-:B------:R-:W-:Y:S01]  /*be10*/  LOP3.LUT R14, R14, 0x8, R15.reuse, 0xf8, !PT ;  /* 0x000000080e0e7812 */ /* 0x100fe200078ef80f */
[----:B------:R-:W5:Y:S02]  /*be20*/  LDS.128 R152, [R0] ;  /* 0x0000000000987984 */ /* 0x000f640000000c00 */
[-C--:B------:R-:W-:Y:S02]  /*be30*/  @!P2 IADD3 R23, PT, PT, R23, -R22.reuse, RZ ;  /* 0x800000161717a210 */ /* 0x080fe40007ffe0ff */
[----:B------:R-:W-:Y:S02]  /*be40*/  LOP3.LUT R15, R14, 0x4, R15, 0xf8, !PT ;  /* 0x000000040e0f7812 */ /* 0x000fe400078ef80f */
[----:B------:R-:W-:Y:S02]  /*be50*/  ISETP.GE.U32.AND P3, PT, R23, R22, PT ;  /* 0x000000161700720c */ /* 0x000fe40003f66070 */
[----:B------:R-:W-:Y:S01]  /*be60*/  LOP3.LUT R14, R148, R167, RZ, 0x3c, !PT ;  /* 0x000000a7940e7212 */ /* 0x000fe200078e3cff */
[----:B------:R-:W-:Y:S01]  /*be70*/  IMAD R15, R15, 0x22, R20 ;  /* 0x000000220f0f7824 */ /* 0x000fe200078e0214 */
[----:B------:R-:W-:Y:S01]  /*be80*/  @!P2 IADD3 R170, PT, PT, R170, 0x1, RZ ;  /* 0x00000001aaaaa810 */ /* 0x000fe20007ffe0ff */
[----:B------:R-:W-:Y:S01]  /*be90*/  LDS.128 R20, [R0+0x440] ;  /* 0x0004400000147984 */ /* 0x000fe20000000c00 */
[----:B------:R-:W-:Y:S01]  /*bea0*/  ISETP.GE.AND P1, PT, R14, RZ, PT ;  /* 0x000000ff0e00720c */ /* 0x000fe20003f26270 */
[----:B------:R-:W-:Y:S01]  /*beb0*/  IMAD.HI.U32 R14, R161, -0x55555555, RZ ;  /* 0xaaaaaaaba10e7827 */ /* 0x000fe200078e00ff */
[----:B------:R-:W-:-:S02]  /*bec0*/  ISETP.NE.AND P2, PT, R167, RZ, PT ;  /* 0x000000ffa700720c */ /* 0x000fc40003f45270 */
[----:B-1----:R-:W-:Y:S01]  /*bed0*/  LEA R29, R15, R12, 0x4 ;  /* 0x0000000c0f1d7211 */ /* 0x002fe200078e20ff */
[----:B------:R-:W-:Y:S01]  /*bee0*/  IMAD.HI.U32 R12, R13, -0x55555555, RZ ;  /* 0xaaaaaaab0d0c7827 */ /* 0x000fe200078e00ff */
[----:B------:R-:W-:Y:S02]  /*bef0*/  SHF.R.U32.HI R24, RZ, 0x1, R14 ;  /* 0x00000001ff187819 */ /* 0x000fe4000001160e */
[----:B------:R-:W-:Y:S02]  /*bf00*/  @P3 IADD3 R170, PT, PT, R170, 0x1, RZ ;  /* 0x00000001aaaa3810 */ /* 0x000fe40007ffe0ff */
[----:B------:R-:W-:Y:S01]  /*bf10*/  SHF.L.U32 R17, R14, 0x3, RZ ;  /* 0x000000030e117819 */ /* 0x000fe200000006ff */
[----:B------:R-:W-:Y:S01]  /*bf20*/  IMAD R24, R24, -0x3, R161 ;  /* 0xfffffffd18187824 */ /* 0x000fe200078e02a1 */
[----:B------:R-:W-:Y:S02]  /*bf30*/  SHF.R.U32.HI R16, RZ, 0x1, R12 ;  /* 0x00000001ff107819 */ /* 0x000fe4000001160c */
[----:B------:R-:W-:-:S02]  /*bf40*/  @!P1 IADD3 R170, PT, PT, -R170, RZ, RZ ;  /* 0x000000ffaaaa9210 */ /* 0x000fc40007ffe1ff */
[----:B------:R-:W-:Y:S01]  /*bf50*/  @!P2 LOP3.LUT R170, RZ, R167, RZ, 0x33, !PT ;  /* 0x000000a7ffaaa212 */ /* 0x000fe200078e33ff */
[----:B------:R-:W-:Y:S01]  /*bf60*/  IMAD R16, R16, -0x3, R13 ;  /* 0xfffffffd10107824 */ /* 0x000fe200078e020d */
[----:B------:R-:W-:Y:S02]  /*bf70*/  SHF.L.U32 R15, R12, 0x3, RZ ;  /* 0x000000030c0f7819 */ /* 0x000fe400000006ff */
[C---:B------:R-:W-:Y:S02]  /*bf80*/  IADD3 R28, PT, PT, -R170.reuse, RZ, RZ ;  /* 0x000000ffaa1c7210 */ /* 0x040fe40007ffe1ff */
[----:B------:R-:W-:Y:S02]  /*bf90*/  LOP3.LUT R17, R17, 0x70, RZ, 0xc0, !PT ;  /* 0x0000007011117812 */ /* 0x000fe400078ec0ff */
[----:B------:R-:W-:Y:S01]  /*bfa0*/  LOP3.LUT R15, R15, 0x70, RZ, 0xc0, !PT ;  /* 0x000000700f0f7812 */ /* 0x000fe200078ec0ff */
[----:B------:R-:W-:Y:S01]  /*bfb0*/  IMAD R28, R167, R28, R148 ;  /* 0x0000001ca71c7224 */ /* 0x000fe200078e0294 */
[----:B------:R-:W-:Y:S01]  /*bfc0*/  SHF.R.U32.HI R14, RZ, 0x4, R14 ;  /* 0x00000004ff0e7819 */ /* 0x000fe2000001160e */
[----:B------:R-:W1:Y:S01]  /*bfd0*/  LDS.128 R148, [R29] ;  /* 0x000000001d947984 */ /* 0x000e620000000c00 */
        /* <DEDUP_REMOVED lines=43> */
[-C--:B-1----:R-:W-:Y:S01]  /*c290*/  FFMA R148, R148, R160.reuse, R33 ;  /* 0x000000a094947223 */ /* 0x082fe20000000021 */
        /* <DEDUP_REMOVED lines=49> */
[C---:B------:R-:W-:Y:S01]  /*c5b0*/  IMAD.HI.U32 R16, R17.reuse, -0x55555555, RZ ;  /* 0xaaaaaaab11107827 */ /* 0x040fe200078e00ff */
[----:B------:R-:W-:Y:S01]  /*c5c0*/  BAR.SYNC.DEFER_BLOCKING 0x0 ;  /* 0x0000000000007b1d */ /* 0x000fe20000010000 */
[-C--:B------:R-:W-:Y:S02]  /*c5d0*/  ISETP.LT.AND P4, PT, R17, R158.reuse, P0 ;  /* 0x0000009e1100720c */ /* 0x080fe40000781270 */
[C---:B------:R-:W-:Y:S01]  /*c5e0*/  ISETP.LT.AND P3, PT, R37.reuse, R158, P0 ;  /* 0x0000009e2500720c */ /* 0x040fe20000761270 */
        /* <DEDUP_REMOVED lines=31> */
[C---:B------:R-:W-:Y:S02]  /*c7e0*/  SHF.L.U64.HI R26, R30.reuse, 0x1, R31 ;  /* 0x000000011e1a7819 */ /* 0x040fe4000001021f */
[----:B------:R-:W-:Y:S01]  /*c7f0*/  SHF.L.U32 R31, R30, 0x1, RZ ;  /* 0x000000011e1f7819 */ /* 0x000fe200000006ff */
[----:B------:R-:W1:Y:S01]  /*c800*/  LDS.128 R148, [R0] ;  /* 0x0000000000947984 */ /* 0x000e620000000c00 */
[----:B------:R-:W-:Y:S02]  /*c810*/  SHF.L.U32 R30, R14, 0x1, RZ ;  /* 0x000000010e1e7819 */ /* 0x000fe400000006ff */
[----:B------:R-:W-:Y:S01]  /*c820*/  LOP3.LUT R31, R31, 0xfffffffe, RZ, 0xc0, !PT ;  /* 0xfffffffe1f1f7812 */ /* 0x000fe200078ec0ff */
[----:B------:R-:W4:Y:S01]  /*c830*/  LDS.128 R20, [R29] ;  /* 0x000000001d147984 */ /* 0x000f220000000c00 */
[----:B------:R-:W-:-:S03]  /*c840*/  LOP3.LUT R41, R30, 0xfffffffe, RZ, 0xc0, !PT ;  /* 0xfffffffe1e297812 */ /* 0x000fc600078ec0ff */
[----:B------:R-:W5:Y:S01]  /*c850*/  LDS.128 R16, [R0+0x440] ;  /* 0x0004400000107984 */ /* 0x000f620000000c00 */
        /* <DEDUP_REMOVED lines=76> */
[C---:B-1----:R-:W-:Y:S01]  /*cd20*/  IMAD.HI.U32 R16, R35.reuse, -0x55555555, RZ ;  /* 0xaaaaaaab23107827 */ /* 0x042fe200078e00ff */
[-C--:B------:R-:W-:Y:S02]  /*cd30*/  ISETP.LT.AND P4, PT, R35, R158.reuse, P0 ;  /* 0x0000009e2300720c */ /* 0x080fe40000781270 */
        /* <DEDUP_REMOVED lines=57> */
[--C-:B----4-:R-:W-:Y:S02]  /*d0d0*/  HADD2.F32 R42, -RZ, R4.reuse.H0_H0 ;  /* 0x20000004ff2a7230 */ /* 0x110fe40000004100 */
[-C--:B--2---:R-:W-:Y:S01]  /*d0e0*/  FFMA R38, R21, R160.reuse, R38 ;  /* 0x000000a015267223 */ /* 0x084fe20000000026 */
        /* <DEDUP_REMOVED lines=24> */
[-C--:B---3--:R-:W-:Y:S01]  /*d270*/  FFMA R45, R13, R160.reuse, R16 ;  /* 0x000000a00d2d7223 */ /* 0x088fe20000000010 */
        /* <DEDUP_REMOVED lines=31> */
[-C--:B------:R-:W-:Y:S02]  /*d470*/  ISETP.LT.AND P4, PT, R37, R158.reuse, P0 ;  /* 0x0000009e2500720c */ /* 0x080fe40000781270 */
[----:B------:R-:W-:Y:S01]  /*d480*/  ISETP.LT.AND P3, PT, R39, R158, P0 ;  /* 0x0000009e2700720c */ /* 0x000fe20000761270 */
[----:B------:R-:W-:Y:S01]  /*d490*/  BAR.SYNC.DEFER_BLOCKING 0x0 ;  /* 0x0000000000007b1d */ /* 0x000fe20000010000 */
[----:B-1----:R-:W-:-:S05]  /*d4a0*/  IMAD.HI.U32 R16, R37, -0x55555555, RZ ;  /* 0xaaaaaaab25107827 */ /* 0x002fca00078e00ff */
[--C-:B------:R-:W-:Y:S02]  /*d4b0*/  SHF.R.U32.HI R18, RZ, 0x1, R16.reuse ;  /* 0x00000001ff127819 */ /* 0x100fe40000011610 */
[----:B--2---:R-:W-:Y:S01]  /*d4c0*/  SHF.L.U32 R15, R16, 0x3, RZ ;  /* 0x00000003100f7819 */ /* 0x004fe200000006ff */
[----:B------:R-:W-:Y:S01]  /*d4d0*/  IMAD.HI.U32 R12, R39, -0x55555555, RZ ;  /* 0xaaaaaaab270c7827 */ /* 0x000fe200078e00ff */
[----:B------:R-:W-:Y:S02]  /*d4e0*/  SHF.R.U32.HI R16, RZ, 0x4, R16 ;  /* 0x00000004ff107819 */ /* 0x000fe40000011610 */
        /* <DEDUP_REMOVED lines=8> */
[----:B------:R-:W-:Y:S01]  /*d570*/  STS.64 [R164], R82 ;  /* 0x00000052a4007388 */ /* 0x000fe20000000a00 */
[----:B------:R-:W-:Y:S01]  /*d580*/  SHF.R.S32.HI R19, RZ, 0x1f, R18 ;  /* 0x0000001fff137819 */ /* 0x000fe20000011412 */
[----:B------:R-:W-:Y:S01]  /*d590*/  IMAD R16, R15, R166, R16 ;  /* 0x000000a60f107224 */ /* 0x000fe200078e0210 */
[----:B------:R-:W-:Y:S01]  /*d5a0*/  LOP3.LUT R13, R13, 0x70, RZ, 0xc0, !PT ;  /* 0x000000700d0d7812 */ /* 0x000fe200078ec0ff */
[----:B------:R-:W-:Y:S01]  /*d5b0*/  STS.64 [R164+0x20], R78 ;  /* 0x0000204ea4007388 */ /* 0x000fe20000000a00 */
[----:B------:R-:W-:-:S02]  /*d5c0*/  IMAD R14, R14, R167, R28 ;  /* 0x000000a70e0e7224 */ /* 0x000fc400078e021c */
[----:B------:R-:W-:Y:S01]  /*d5d0*/  IMAD.WIDE R36, R16, R165, R18 ;  /* 0x000000a510247225 */ /* 0x000fe200078e0212 */
[----:B------:R-:W-:Y:S01]  /*d5e0*/  STS.64 [R164+0x40], R74 ;  /* 0x0000404aa4007388 */ /* 0x000fe20000000a00 */
[----:B------:R-:W-:Y:S02]  /*d5f0*/  IADD3 R13, PT, PT, R170, R13, RZ ;  /* 0x0000000daa0d7210 */ /* 0x000fe40007ffe0ff */
[----:B------:R-:W-:Y:S01]  /*d600*/  SHF.R.S32.HI R15, RZ, 0x1f, R14 ;  /* 0x0000001fff0f7819 */ /* 0x000fe2000001140e */
[----:B------:R-:W-:Y:S01]  /*d610*/  STS.64 [R164+0x60], R70 ;  /* 0x00006046a4007388 */ /* 0x000fe20000000a00 */
[C---:B------:R-:W-:Y:S01]  /*d620*/  SHF.L.U64.HI R34, R36.reuse, 0x1, R37 ;  /* 0x0000000124227819 */ /* 0x040fe20000010225 */
[----:B------:R-:W-:Y:S01]  /*d630*/  IMAD R12, R13, R166, R12 ;  /* 0x000000a60d0c7224 */ /* 0x000fe200078e020c */
[----:B------:R-:W-:Y:S01]  /*d640*/  SHF.L.U32 R35, R36, 0x1, RZ ;  /* 0x0000000124237819 */ /* 0x000fe200000006ff */
[----:B------:R-:W-:Y:S01]  /*d650*/  STS.64 [R168+0x80], R66 ;  /* 0x00008042a8007388 */ /* 0x000fe20000000a00 */
[----:B------:R-:W-:Y:S01]  /*d660*/  LOP3.LUT R34, R34, 0x1fffffff, RZ, 0xc0, !PT ;  /* 0x1fffffff22227812 */ /* 0x000fe200078ec0ff */
[----:B------:R-:W-:-:S02]  /*d670*/  IMAD.WIDE R14, R12, R165, R14 ;  /* 0x000000a50c0e7225 */ /* 0x000fc400078e020e */
[----:B------:R-:W-:Y:S03]  /*d680*/  STS.64 [R168+0xa0], R62 ;  /* 0x0000a03ea8007388 */ /* 0x000fe60000000a00 */
        /* <DEDUP_REMOVED lines=320> */
[CC--:B------:R-:W-:Y:S01]  /*ea90*/  ISETP.LT.AND P4, PT, R35.reuse, R158.reuse, P0 ;  /* 0x0000009e2300720c */ /* 0x0c0fe20000781270 */
[----:B-1----:R-:W-:Y:S01]  /*eaa0*/  IMAD.HI.U32 R16, R35, -0x55555555, RZ ;  /* 0xaaaaaaab23107827 */ /* 0x002fe200078e00ff */
[----:B------:R-:W-:Y:S01]  /*eab0*/  BAR.SYNC.DEFER_BLOCKING 0x0 ;  /* 0x0000000000007b1d */ /* 0x000fe20000010000 */
[----:B------:R-:W-:-:S03]  /*eac0*/  ISETP.LT.AND P3, PT, R37, R158, P0 ;  /* 0x0000009e2500720c */ /* 0x000fc60000761270 */
[--C-:B------:R-:W-:Y:S01]  /*ead0*/  SHF.R.U32.HI R18, RZ, 0x1, R16.reuse ;  /* 0x00000001ff127819 */ /* 0x100fe20000011610 */
[----:B--2---:R-:W-:Y:S01]  /*eae0*/  IMAD.HI.U32 R12, R37, -0x55555555, RZ ;  /* 0xaaaaaaab250c7827 */ /* 0x004fe200078e00ff */
[----:B------:R-:W-:Y:S02]  /*eaf0*/  SHF.L.U32 R15, R16, 0x3, RZ ;  /* 0x00000003100f7819 */ /* 0x000fe400000006ff */
[----:B------:R-:W-:Y:S01]  /*eb00*/  SHF.R.U32.HI R16, RZ, 0x4, R16 ;  /* 0x00000004ff107819 */ /* 0x000fe20000011610 */
[----:B------:R-:W-:Y:S01]  /*eb10*/  IMAD R18, R18, -0x3, R35 ;  /* 0xfffffffd12127824 */ /* 0x000fe200078e0223 */
[----:B------:R-:W-:Y:S02]  /*eb20*/  SHF.R.U32.HI R14, RZ, 0x1, R12 ;  /* 0x00000001ff0e7819 */ /* 0x000fe4000001160c */
[----:B------:R-:W-:Y:S01]  /*eb30*/  SHF.L.U32 R13, R12, 0x3, RZ ;  /* 0x000000030c0d7819 */ /* 0x000fe200000006ff */
[----:B------:R-:W-:Y:S01]  /*eb40*/  IMAD R18, R18, R167, R28 ;  /* 0x000000a712127224 */ /* 0x000fe200078e021c */
[----:B------:R-:W-:Y:S01]  /*eb50*/  LOP3.LUT R15, R15, 0x70, RZ, 0xc0, !PT ;  /* 0x000000700f0f7812 */ /* 0x000fe200078ec0ff */
[----:B------:R-:W-:Y:S01]  /*eb60*/  IMAD R14, R14, -0x3, R37 ;  /* 0xfffffffd0e0e7824 */ /* 0x000fe200078e0225 */
[----:B------:R-:W-:-:S02]  /*eb70*/  LOP3.LUT R13, R13, 0x70, RZ, 0xc0, !PT ;  /* 0x000000700d0d7812 */ /* 0x000fc400078ec0ff */
[----:B------:R-:W-:Y:S01]  /*eb80*/  IADD3 R15, PT, PT, R170, R15, RZ ;  /* 0x0000000faa0f7210 */ /* 0x000fe20007ffe0ff */
[----:B------:R-:W-:Y:S01]  /*eb90*/  IMAD R14, R14, R167, R28 ;  /* 0x000000a70e0e7224 */ /* 0x000fe200078e021c */
[----:B------:R-:W-:Y:S01]  /*eba0*/  SHF.R.U32.HI R12, RZ, 0x4, R12 ;  /* 0x00000004ff0c7819 */ /* 0x000fe2000001160c */
[----:B------:R-:W-:Y:S01]  /*ebb0*/  STS.64 [R164], R144 ;  /* 0x00000090a4007388 */ /* 0x000fe20000000a00 */
[----:B------:R-:W-:Y:S01]  /*ebc0*/  IADD3 R13, PT, PT, R170, R13, RZ ;  /* 0x0000000daa0d7210 */ /* 0x000fe20007ffe0ff */
[-C--:B------:R-:W-:Y:S01]  /*ebd0*/  IMAD R16, R15, R166.reuse, R16 ;  /* 0x000000a60f107224 */ /* 0x080fe200078e0210 */
        /* <DEDUP_REMOVED lines=39> */
[----:B--2---:R-:W-:Y:S01]  /*ee50*/  FFMA R20, R20, R160, R39 ;  /* 0x000000a014147223 */ /* 0x004fe20000000027 */
[----:B----4-:R-:W-:-:S02]  /*ee60*/  HADD2.F32 R42, -RZ, R4.H0_H0 ;  /* 0x20000004ff2a7230 */ /* 0x010fc40000004100 */
        /* <DEDUP_REMOVED lines=24> */
[-C--:B---3--:R-:W-:Y:S01]  /*eff0*/  FFMA R41, R12, R160.reuse, R41 ;  /* 0x000000a00c297223 */ /* 0x088fe20000000029 */
        /* <DEDUP_REMOVED lines=36> */
[----:B------:R-:W-:-:S04]  /*f240*/  SHF.L.U32 R19, R16, 0x3, RZ ;  /* 0x0000000310137819 */ /* 0x000fc800000006ff */
[----:B---3--:R-:W-:Y:S02]  /*f250*/  SHF.L.U32 R21, R17, 0x3, RZ ;  /* 0x0000000311157819 */ /* 0x008fe400000006ff */
[----:B------:R-:W-:Y:S02]  /*f260*/  SHF.R.U32.HI R18, RZ, 0x1, R17 ;  /* 0x00000001ff127819 */ /* 0x000fe40000011611 */
[----:B------:R-:W-:Y:S02]  /*f270*/  LOP3.LUT R19, R19, 0x70, RZ, 0xc0, !PT ;  /* 0x0000007013137812 */ /* 0x000fe400078ec0ff */
[----:B------:R-:W-:Y:S02]  /*f280*/  LOP3.LUT R21, R21, 0x70, RZ, 0xc0, !PT ;  /* 0x0000007015157812 */ /* 0x000fe400078ec0ff */
[C---:B------:R-:W-:Y:S02]  /*f290*/  IADD3 R19, PT, PT, R170.reuse, R19, RZ ;  /* 0x00000013aa137210 */ /* 0x040fe40007ffe0ff */
[----:B------:R-:W-:-:S02]  /*f2a0*/  IADD3 R21, PT, PT, R170, R21, RZ ;  /* 0x00000015aa157210 */ /* 0x000fc40007ffe0ff */
[----:B------:R-:W-:Y:S01]  /*f2b0*/  SHF.R.U32.HI R17, RZ, 0x4, R17 ;  /* 0x00000004ff117819 */ /* 0x000fe20000011611 */
[----:B-----5:R-:W-:Y:S01]  /*f2c0*/  IMAD R3, R18, -0x3, R161 ;  /* 0xfffffffd12037824 */ /* 0x020fe200078e02a1 */
[--C-:B------:R-:W-:Y:S01]  /*f2d0*/  SHF.R.U32.HI R2, RZ, 0x1, R16.reuse ;  /* 0x00000001ff027819 */ /* 0x100fe20000011610 */
[----:B------:R-:W-:Y:S01]  /*f2e0*/  STS.64 [R164], R146 ;  /* 0x00000092a4007388 */ /* 0x000fe20000000a00 */
[----:B------:R-:W-:Y:S01]  /*f2f0*/  SHF.R.U32.HI R16, RZ, 0x4, R16 ;  /* 0x00000004ff107819 */ /* 0x000fe20000011610 */
[-C--:B------:R-:W-:Y:S02]  /*f300*/  IMAD R22, R3, R167.reuse, R28 ;  /* 0x000000a703167224 */ /* 0x080fe400078e021c */
[----:B------:R-:W-:Y:S01]  /*f310*/  STS.64 [R164+0x20], R142 ;  /* 0x0000208ea4007388 */ /* 0x000fe20000000a00 */
[----:B------:R-:W-:Y:S02]  /*f320*/  IMAD R2, R2, -0x3, R25 ;  /* 0xfffffffd02027824 */ /* 0x000fe400078e0219 */
[-C--:B------:R-:W-:Y:S01]  /*f330*/  IMAD R20, R19, R166.reuse, R16 ;  /* 0x000000a613147224 */ /* 0x080fe200078e0210 */
[----:B------:R-:W-:Y:S01]  /*f340*/  STS.64 [R164+0x40], R138 ;  /* 0x0000408aa4007388 */ /* 0x000fe20000000a00 */
[----:B------:R-:W-:Y:S01]  /*f350*/  IMAD R2, R2, R167, R28 ;  /* 0x000000a702027224 */ /* 0x000fe200078e021c */
[----:B------:R-:W-:Y:S01]  /*f360*/  SHF.R.S32.HI R23, RZ, 0x1f, R22 ;  /* 0x0000001fff177819 */ /* 0x000fe20000011416 */
[----:B------:R-:W-:Y:S01]  /*f370*/  IMAD R21, R21, R166, R17 ;  /* 0x000000a615157224 */ /* 0x000fe200078e0211 */
[----:B------:R-:W-:Y:S02]  /*f380*/  STS.64 [R164+0x60], R134 ;  /* 0x00006086a4007388 */ /* 0x000fe40000000a00 */
[----:B------:R-:W-:Y:S01]  /*f390*/  SHF.R.S32.HI R3, RZ, 0x1f, R2 ;  /* 0x0000001fff037819 */ /* 0x000fe20000011402 */
[-C--:B------:R-:W-:Y:S01]  /*f3a0*/  IMAD.WIDE R26, R21, R165.reuse, R22 ;  /* 0x000000a5151a7225 */ /* 0x080fe200078e0216 */
[----:B------:R-:W-:Y:S03]  /*f3b0*/  STS.64 [R168+0x80], R130 ;  /* 0x00008082a8007388 */ /* 0x000fe60000000a00 */
[----:B------:R-:W-:Y:S01]  /*f3c0*/  IMAD.WIDE R2, R20, R165, R2 ;  /* 0x000000a514027225 */ /* 0x000fe200078e0202 */
[----:B------:R-:W-:Y:S01]  /*f3d0*/  STS.64 [R168+0xa0], R126 ;  /* 0x0000a07ea8007388 */ /* 0x000fe20000000a00 */
[----:B------:R-:W-:-:S03]  /*f3e0*/  SHF.L.U32 R21, R26, 0x1, RZ ;  /* 0x000000011a157819 */ /* 0x000fc600000006ff */
[----:B------:R-:W-:Y:S01]  /*f3f0*/  STS.64 [R168+0xc0], R122 ;  /* 0x0000c07aa8007388 */ /* 0x000fe20000000a00 */
[C---:B------:R-:W-:Y:S02]  /*f400*/  SHF.L.U32 R20, R2.reuse, 0x1, RZ ;  /* 0x0000000102147819 */ /* 0x040fe400000006ff */
[----:B------:R-:W-:Y:S01]  /*f410*/  SHF.L.U64.HI R3, R2, 0x1, R3 ;  /* 0x0000000102037819 */ /* 0x000fe20000010203 */
[----:B------:R-:W-:Y:S01]  /*f420*/  STS.64 [R168+0xe0], R118 ;  /* 0x0000e076a8007388 */ /* 0x000fe20000000a00 */
[----:B------:R-:W-:Y:S02]  /*f430*/  SHF.L.U64.HI R2, R26, 0x1, R27 ;  /* 0x000000011a027819 */ /* 0x000fe4000001021b */
[----:B------:R-:W-:Y:S01]  /*f440*/  LOP3.LUT R21, R21, 0xfffffffe, RZ, 0xc0, !PT ;  /* 0xfffffffe15157812 */ /* 0x000fe200078ec0ff */
[----:B------:R-:W-:Y:S01]  /*f450*/  BAR.SYNC.DEFER_BLOCKING 0x0 ;  /* 0x0000000000007b1d */ /* 0x000fe20000010000 */
[----:B------:R-:W-:Y:S02]  /*f460*/  LOP3.LUT R23, R20, 0xfffffffe, RZ, 0xc0, !PT ;  /* 0xfffffffe14177812 */ /* 0x000fe400078ec0ff */
[----:B------:R-:W-:-:S02]  /*f470*/  IADD3 R22, P0, PT, R156, R21, RZ ;  /* 0x000000159c167210 */ /* 0x000fc40007f1e0ff */
[----:B------:R-:W-:Y:S02]  /*f480*/  IADD3 R20, P2, PT, R156, R23, RZ ;  /* 0x000000179c147210 */ /* 0x000fe40007f5e0ff */
[----:B------:R-:W-:Y:S01]  /*f490*/  LOP3.LUT R2, R2, 0x1fffffff, RZ, 0xc0, !PT ;  /* 0x1fffffff02027812 */ /* 0x000fe200078ec0ff */
[----:B------:R-:W1:Y:S04]  /*f4a0*/  LDS.128 R12, [R0] ;  /* 0x00000000000c7984 */ /* 0x000e680000000c00 */
[----:B------:R-:W3:Y:S01]  /*f4b0*/  LDS.128 R16, [R29] ;  /* 0x000000001d107984 */ /* 0x000ee20000000c00 */
[----:B----4-:R-:W-:Y:S02]  /*f4c0*/  HADD2.F32 R26, -RZ, R8.H0_H0 ;  /* 0x20000008ff1a7230 */ /* 0x010fe40000004100 */
[----:B------:R-:W-:-:S02]  /*f4d0*/  HADD2.F32 R28, -RZ, R9.H0_H0 ;  /* 0x20000009ff1c7230 */ /* 0x000fc40000004100 */
[----:B--2---:R-:W-:Y:S02]  /*f4e0*/  HADD2.F32 R36, -RZ, R9.H1_H1 ;  /* 0x30000009ff247230 */ /* 0x004fe40000004100 */
[-C--:B------:R-:W-:Y:S01]  /*f4f0*/  FMUL R9, R26, R169.reuse ;  /* 0x000000a91a097220 */ /* 0x080fe20000400000 */
[----:B------:R-:W-:Y:S02]  /*f500*/  HADD2.F32 R30, -RZ, R8.H1_H1 ;  /* 0x30000008ff1e7230 */ /* 0x000fe40000004100 */
[-C--:B------:R-:W-:Y:S01]  /*f510*/  FMUL R21, R28, R169.reuse ;  /* 0x000000a91c157220 */ /* 0x080fe20000400000 */
[--C-:B------:R-:W-:Y:S02]  /*f520*/  HADD2.F32 R24, -RZ, R10.reuse.H0_H0 ;  /* 0x2000000aff187230 */ /* 0x100fe40000004100 */
[----:B-1----:R-:W-:Y:S01]  /*f530*/  FFMA R12, R12, R160, R9 ;  /* 0x000000a00c0c7223 */ /* 0x002fe20000000009 */
[----:B------:R-:W-:Y:S02]  /*f540*/  HADD2.F32 R32, -RZ, R10.H1_H1 ;  /* 0x3000000aff207230 */ /* 0x000fe40000004100 */
[----:B------:R-:W-:Y:S01]  /*f550*/  FMUL R38, R30, R169 ;  /* 0x000000a91e267220 */ /* 0x000fe20000400000 */
[--C-:B------:R-:W-:Y:S01]  /*f560*/  HADD2.F32 R26, -RZ, R11.reuse.H0_H0 ;  /* 0x2000000bff1a7230 */ /* 0x100fe20000004100 */
[----:B------:R-:W1:Y:S01]  /*f570*/  LDS.128 R28, [R29+0x440] ;  /* 0x000440001d1c7984 */ /* 0x000e620000000c00 */
[----:B------:R-:W-:-:S02]  /*f580*/  HADD2.F32 R34, -RZ, R11.H1_H1 ;  /* 0x3000000bff227230 */ /* 0x000fc40000004100 */
[-C--:B------:R-:W-:Y:S01]  /*f590*/  FMUL R36, R36, R169.reuse ;  /* 0x000000a924247220 */ /* 0x080fe20000400000 */
[-C--:B------:R-:W-:Y:S01]  /*f5a0*/  FFMA R14, R14, R160.reuse, R21 ;  /* 0x000000a00e0e7223 */ /* 0x080fe20000000015 */
[----:B------:R2:W4:Y:S01]  /*f5b0*/  LDS.128 R8, [R0+0x440] ;  /* 0x0004400000087984 */ /* 0x0005220000000c00 */
        /* <DEDUP_REMOVED lines=49> */
.L_x_3463:
        /* <DEDUP_REMOVED lines=664> */
.L_x_3464:
        /* <DEDUP_REMOVED lines=19> */
.L_x_3378:
[----:B------:R-:W-:Y:S01]  /*12380*/  IMAD.MOV.U32 R13, RZ, RZ, R27 ;  /* 0x000000ffff0d7224 */ /* 0x000fe200078e001b */
[----:B------:R-:W-:Y:S01]  /*12390*/  MOV R11, 0x1f ;  /* 0x0000001f000b7802 */ /* 0x000fe20000000f00 */
[----:B------:R-:W-:Y:S01]  /*123a0*/  IMAD.MOV.U32 R12, RZ, RZ, RZ ;  /* 0x000000ffff0c7224 */ /* 0x000fe200078e00ff */
[----:B------:R-:W-:-:S07]  /*123b0*/  MOV R15, 0xffffffff ;  /* 0xffffffff000f7802 */ /* 0x000fce0000000f00 */
[----:B-----5:R-:W-:Y:S05]  /*123c0*/  WARPSYNC.COLLECTIVE R15, `(.L_x_3465) ;  /* 0x000000000f087348 */ /* 0x020fea0003c00000 */
[----:B------:R1:W2:Y:S02]  /*123d0*/  SHFL.IDX P6, R14, R13, R12, R11 ;  /* 0x0000000c0d0e7389 */ /* 0x0002a400000c000b */
[----:B-12--5:R-:W-:Y:S05]  /*123e0*/  ENDCOLLECTIVE ;  /* 0x000000000000791b */ /* 0x026fea0003800000 */
.L_x_3465:
[----:B------:R-:W-:Y:S05]  /*123f0*/  BRA `(.L_x_3466) ;  /* 0xfffffee400fc7947 */ /* 0x000fea000383ffff */
.L_x_3467:
        /* <DEDUP_REMOVED lines=16> */
.L_x_4342:


//--------------------- .text._ZN7cutlass7Kernel2INS_4gemm6kernel20DefaultGemmUniversalINS_6half_tENS_6layout8RowMajorELNS_16ComplexTransformE0ELi8ES4_S6_LS7_0ELi8ES4_S6_fNS_4arch15OpClassTensorOpENS8_4Sm80ENS1_9GemmShapeILi128ELi128ELi32EEENSB_ILi64ELi64ELi32EEENSB_ILi16ELi8ELi16EEENS_8epilogue6thread17LinearCombinationIS4_Li8EffLNSG_9ScaleType4KindE0ELNS_15FloatRoundStyleE2ES4_EENS1_11threadblock30GemmIdentityThreadblockSwizzleILi8EEELi4ENS8_13OpMultiplyAddELNS1_23SharedMemoryClearOptionE0ELb0ELb0ELb0ENS5_9NoPermuteENS5_37Tensor4DPermute0213ColumnMajorInverseILi8ELi4EEENS5_38Tensor5DPermute02413ColumnMajorInverseILi16ELi3ELi8EEEvE10SelectBaseISO_vEEEEvNT_6ParamsE --------------------------
	.section	.text._ZN7cutlass7Kernel2INS_4gemm6kernel20DefaultGemmUniversalINS_6half_tENS_6layout8RowMajorELNS_16ComplexTransformE0ELi8ES4_S6_LS7_0ELi8ES4_S6_fNS_4arch15OpClassTensorOpENS8_4Sm80ENS1_9GemmShapeILi128ELi128ELi32EEENSB_ILi64ELi64ELi32EEENSB_ILi16ELi8ELi16EEENS_8epilogue6thread17LinearCombinationIS4_Li8EffLNSG_9ScaleType4KindE0ELNS_15FloatRoundStyleE2ES4_EENS1_11threadblock30GemmIdentityThreadblockSwizzleILi8EEELi4ENS8_13OpMultiplyAddELNS1_23SharedMemoryClearOptionE0ELb0ELb0ELb0ENS5_9NoPermuteENS5_37Tensor4DPermute0213ColumnMajorInverseILi8ELi4EEENS5_38Tensor5DPermute02413ColumnMajorInverseILi16ELi3ELi8EEEvE10SelectBaseISO_vEEEEvNT_6ParamsE,"ax",@progbits
	.align	128
.text._ZN7cutlass7Kernel2INS_4gemm6kernel20DefaultGemmUniversalINS_6half_tENS_6layout8RowMajorELNS_16ComplexTransformE0ELi8ES4_S6_LS7_0ELi8ES4_S6_fNS_4arch15OpClassTensorOpENS8_4Sm80ENS1_9GemmShapeILi128ELi128ELi32EEENSB_ILi64ELi64ELi32EEENSB_ILi16ELi8ELi16EEENS_8epilogue6thread17LinearCombinationIS4_Li8EffLNSG_9ScaleType4KindE0ELNS_15FloatRoundStyleE2ES4_EENS1_11threadblock30GemmIdentityThreadblockSwizzleILi8EEELi4ENS8_13OpMultiplyAddELNS1_23SharedMemoryClearOptionE0ELb0ELb0ELb0ENS5_9NoPermuteENS5_37Tensor4DPermute0213ColumnMajorInverseILi8ELi4EEENS5_38Tensor5DPermute02413ColumnMajorInverseILi16ELi3ELi8EEEvE10SelectBaseISO_vEEEEvNT_6ParamsE:
        .type           _ZN7cutlass7Kernel2INS_4gemm6kernel20DefaultGemmUniversalINS_6half_tENS_6layout8RowMajorELNS_16ComplexTransformE0ELi8ES4_S6_LS7_0ELi8ES4_S6_fNS_4arch15OpClassTensorOpENS8_4Sm80ENS1_9GemmShapeILi128ELi128ELi32EEENSB_ILi64ELi64ELi32EEENSB_ILi16ELi8ELi16EEENS_8epilogue6thread17LinearCombinationIS4_Li8EffLNSG_9ScaleType4KindE0ELNS_15FloatRoundStyleE2ES4_EENS1_11threadblock30GemmIdentityThreadblockSwizzleILi8EEELi4ENS8_13OpMultiplyAddELNS1_23SharedMemoryClearOptionE0ELb0ELb0ELb0ENS5_9NoPermuteENS5_37Tensor4DPermute0213ColumnMajorInverseILi8ELi4EEENS5_38Tensor5DPermute02413ColumnMajorInverseILi16ELi3ELi8EEEvE10SelectBaseISO_vEEEEvNT_6ParamsE,@function
        .size           _ZN7cutlass7Kernel2INS_4gemm6kernel20DefaultGemmUniversalINS_6half_tENS_6layout8RowMajorELNS_16ComplexTransformE0ELi8ES4_S6_LS7_0ELi8ES4_S6_fNS_4arch15OpClassTensorOpENS8_4Sm80ENS1_9GemmShapeILi128ELi128ELi32EEENSB_ILi64ELi64ELi32EEENSB_ILi16ELi8ELi16EEENS_8epilogue6thread17LinearCombinationIS4_Li8EffLNSG_9ScaleType4KindE0ELNS_15FloatRoundStyleE2ES4_EENS1_11threadblock30GemmIdentityThreadblockSwizzleILi8EEELi4ENS8_13OpMultiplyAddELNS1_23SharedMemoryClearOptionE0ELb0ELb0ELb0ENS5_9NoPermuteENS5_37Tensor4DPermute0213ColumnMajorInverseILi8ELi4EEENS5_38Tensor5DPermute02413ColumnMajorInverseILi16ELi3ELi8EEEvE10SelectBaseISO_vEEEEvNT_6ParamsE,(.L_x_4343 - _ZN7cutlass7Kernel2INS_4gemm6kernel20DefaultGemmUniversalINS_6half_tENS_6layout8RowMajorELNS_16ComplexTransformE0ELi8ES4_S6_LS7_0ELi8ES4_S6_fNS_4arch15OpClassTensorOpENS8_4Sm80ENS1_9GemmShapeILi128ELi128ELi32EEENSB_ILi64ELi64ELi32EEENSB_ILi16ELi8ELi16EEENS_8epilogue6thread17LinearCombinationIS4_Li8EffLNSG_9ScaleType4KindE0ELNS_15FloatRoundStyleE2ES4_EENS1_11threadblock30GemmIdentityThreadblockSwizzleILi8EEELi4ENS8_13OpMultiplyAddELNS1_23SharedMemoryClearOptionE0ELb0ELb0ELb0ENS5_9NoPermuteENS5_37Tensor4DPermute0213ColumnMajorInverseILi8ELi4EEENS5_38Tensor5DPermute02413ColumnMajorInverseILi16ELi3ELi8EEEvE10SelectBaseISO_vEEEEvNT_6ParamsE)
        .other          _ZN7cutlass7Kernel2INS_4gemm6kernel20DefaultGemmUniversalINS_6half_tENS_6layout8RowMajorELNS_16ComplexTransformE0ELi8ES4_S6_LS7_0ELi8ES4_S6_fNS_4arch15OpClassTensorOpENS8_4Sm80ENS1_9GemmShapeILi128ELi128ELi32EEENSB_ILi64ELi64ELi32EEENSB_ILi16ELi8ELi16EEENS_8epilogue6thread17LinearCombinationIS4_Li8EffLNSG_9ScaleType4KindE0ELNS_15FloatRoundStyleE2ES4_EENS1_11threadblock30GemmIdentityThreadblockSwizzleILi8EEELi4ENS8_13OpMultiplyAddELNS1_23SharedMemoryClearOptionE0ELb0ELb0ELb0ENS5_9NoPermuteENS5_37Tensor4DPermute0213ColumnMajorInverseILi8ELi4EEENS5_38Tensor5DPermute02413ColumnMajorInverseILi16ELi3ELi8EEEvE10SelectBaseISO_vEEEEvNT_6ParamsE,@"STO_CUDA_ENTRY STV_DEFAULT"
_ZN7cutlass7Kernel2INS_4gemm6kernel20DefaultGemmUniversalINS_6half_tENS_6layout8RowMajorELNS_16ComplexTransformE0ELi8ES4_S6_LS7_0ELi8ES4_S6_fNS_4arch15OpClassTensorOpENS8_4Sm80ENS1_9GemmShapeILi128ELi128ELi32EEENSB_ILi64ELi64ELi32EEENSB_ILi16ELi8ELi16EEENS_8epilogue6thread17LinearCombinationIS4_Li8EffLNSG_9ScaleType4KindE0ELNS_15FloatRoundStyleE2ES4_EENS1_11threadblock30GemmIdentityThreadblockSwizzleILi8EEELi4ENS8_13OpMultiplyAddELNS1_23SharedMemoryClearOptionE0ELb0ELb0ELb0ENS5_9NoPermuteENS5_37Tensor4DPermute0213ColumnMajorInverseILi8ELi4EEENS5_38Tensor5DPermute02413ColumnMajorInverseILi16ELi3ELi8EEEvE10SelectBaseISO_vEEEEvNT_6ParamsE:
        /* <DEDUP_REMOVED lines=37> */
.L_x_3468:
        /* <DEDUP_REMOVED lines=18> */
.L_x_3470:
[----:B------:R-:W1:Y:S08]  /*0370*/  LDC.64 R202, c[0x0][0x4a0] ;  /* 0x00012800ffca7b82 */ /* 0x000e700000000a00 */
[----:B------:R-:W2:Y:S01]  /*0380*/  LDC.64 R204, c[0x0][0x4a8] ;  /* 0x00012a00ffcc7b82 */ /* 0x000ea20000000a00 */
[----:B-1----:R-:W-:-:S06]  /*0390*/  IMAD.WIDE.U32 R202, R201, 0x8, R202 ;  /* 0x00000008c9ca7825 */ /* 0x002fcc00078e00ca */
[----:B------:R-:W5:Y:S01]  /*03a0*/  LDG.E.64 R202, desc[UR36][R202.64] ;  /* 0x00000024caca7981 */ /* 0x000f62000c1e1b00 */
[----:B--2---:R-:W-:-:S06]  /*03b0*/  IMAD.WIDE.U32 R204, R201, 0x8, R204 ;  /* 0x00000008c9cc7825 */ /* 0x004fcc00078e00cc */
[----:B------:R-:W5:Y:S02]  /*03c0*/  LDG.E.64 R204, desc[UR36][R204.64] ;  /* 0x00000024cccc7981 */ /* 0x000f64000c1e1b00 */
.L_x_3469:
        /* <DEDUP_REMOVED lines=19> */
.L_x_3471:
        /* <DEDUP_REMOVED lines=20> */
.L_x_3472:
        /* <DEDUP_REMOVED lines=9> */
[----:B------:R-:W-:Y:S02]  /*06d0*/  LOP3.LUT R22, R27, 0x3e0, R165, 0xf8, !PT ;  /* 0x000003e01b167812 */ /* 0x000fe400078ef8a5 */
        /* <DEDUP_REMOVED lines=33> */
.L_x_3473:
        /* <DEDUP_REMOVED lines=18> */
.L_x_3474:
        /* <DEDUP_REMOVED lines=14> */
[----:B------:R-:W-:Y:S02]  /*0af0*/  ISETP.GE.AND P2, PT, R8, R13, PT ;  /* 0x0000000d0800720c */ /* 0x000fe40003f46270 */
        /* <DEDUP_REMOVED lines=15> */
.L_x_3559:
[----:B--2---:R-:W-:Y:S01]  /*0bf0*/  SHF.R.S32.HI R3, RZ, 0x1f, R14 ;  /* 0x0000001fff037819 */ /* 0x004fe2000001140e */
[----:B------:R-:W-:Y:S01]  /*0c00*/  VIADD R13, R18, 0x3e ;  /* 0x0000003e120d7836 */ /* 0x000fe20000000000 */
[----:B------:R-:W-:Y:S01]  /*0c10*/  ISETP.GE.AND P5, PT, R19, R4, PT ;  /* 0x000000041300720c */ /* 0x000fe20003fa6270 */
[----:B------:R-:W-:Y:S01]  /*0c20*/  IMAD.SHL.U32 R169, R165, 0x40, RZ ;  /* 0x00000040a5a97824 */ /* 0x000fe200078e00ff */
[----:B------:R-:W-:Y:S01]  /*0c30*/  LEA.HI R214, R3, R14, RZ, 0x2 ;  /* 0x0000000e03d67211 */ /* 0x000fe200078f10ff */
[----:B------:R-:W-:Y:S01]  /*0c40*/  IMAD.SHL.U32 R164, R165, 0x100, RZ ;  /* 0x00000100a5a47824 */ /* 0x000fe200078e00ff */
[----:B------:R-:W-:Y:S01]  /*0c50*/  ISETP.GE.AND P4, PT, R23, R4, PT ;  /* 0x000000041700720c */ /* 0x000fe20003f86270 */
[----:B------:R-:W-:Y:S01]  /*0c60*/  BSSY.RECONVERGENT B0, `(.L_x_3476) ;  /* 0x0000056000007945 */ /* 0x000fe20003800200 */
[----:B-1----:R-:W-:Y:S01]  /*0c70*/  LOP3.LUT R2, R214, 0xfffc, RZ, 0xc0, !PT ;  /* 0x0000fffcd6027812 */ /* 0x002fe200078ec0ff */
[----:B------:R-:W-:Y:S01]  /*0c80*/  IMAD.MOV.U32 R28, RZ, RZ, RZ ;  /* 0x000000ffff1c7224 */ /* 0x000fe200078e00ff */
[----:B------:R-:W-:-:S02]  /*0c90*/  SEL R12, RZ, 0x4, P1 ;  /* 0x00000004ff0c7807 */ /* 0x000fc40000800000 */
[----:B------:R-:W-:Y:S01]  /*0ca0*/  SEL R3, RZ, 0x2, P1 ;  /* 0x00000002ff037807 */ /* 0x000fe20000800000 */
[----:B------:R-:W-:Y:S01]  /*0cb0*/  IMAD.IADD R2, R14, 0x1, -R2 ;  /* 0x000000010e027824 */ /* 0x000fe200078e0a02 */
[-C--:B------:R-:W-:Y:S02]  /*0cc0*/  ISETP.LT.AND P2, PT, R25, R4.reuse, !P1 ;  /* 0x000000041900720c */ /* 0x080fe40004f41270 */
[----:B------:R-:W-:Y:S02]  /*0cd0*/  SEL R12, R12, RZ, !P5 ;  /* 0x000000ff0c0c7207 */ /* 0x000fe40006800000 */
[----:B------:R-:W-:Y:S02]  /*0ce0*/  SEL R3, R3, RZ, !P4 ;  /* 0x000000ff03037207 */ /* 0x000fe40006000000 */
[----:B------:R-:W-:Y:S02]  /*0cf0*/  SEL R24, RZ, 0x1, !P2 ;  /* 0x00000001ff187807 */ /* 0x000fe40005000000 */
[----:B------:R-:W-:-:S02]  /*0d00*/  ISETP.GE.AND P6, PT, R17, R4, PT ;  /* 0x000000041100720c */ /* 0x000fc40003fc6270 */
[----:B------:R-:W-:Y:S02]  /*0d10*/  IADD3 R24, PT, PT, R12, R3, R24 ;  /* 0x000000030c187210 */ /* 0x000fe40007ffe018 */
[----:B------:R-:W-:Y:S02]  /*0d20*/  SEL R3, RZ, 0x8, P1 ;  /* 0x00000008ff037807 */ /* 0x000fe40000800000 */
[----:B------:R-:W-:Y:S02]  /*0d30*/  LOP3.LUT R11, R2, 0x80, RZ, 0xc0, !PT ;  /* 0x00000080020b7812 */ /* 0x000fe400078ec0ff */
[----:B------:R-:W-:Y:S02]  /*0d40*/  SEL R3, R3, RZ, !P6 ;  /* 0x000000ff03037207 */ /* 0x000fe40007000000 */
[----:B------:R-:W-:Y:S02]  /*0d50*/  LEA.HI R212, R11, R2, RZ, 0x19 ;  /* 0x000000020bd47211 */ /* 0x000fe400078fc8ff */
[----:B------:R-:W1:Y:S01]  /*0d60*/  LDC R11, c[0x0][0x3b8] ;  /* 0x0000ee00ff0b7b82 */ /* 0x000e620000000800 */
[----:B------:R-:W-:Y:S01]  /*0d70*/  IMAD.IADD R24, R3, 0x1, R24 ;  /* 0x0000000103187824 */ /* 0x000fe200078e0218 */
[C---:B------:R-:W-:Y:S01]  /*0d80*/  LOP3.LUT R213, R212.reuse, 0xfe, RZ, 0xc0, !PT ;  /* 0x000000fed4d57812 */ /* 0x040fe200078ec0ff */
[----:B------:R-:W-:Y:S01]  /*0d90*/  IMAD.SHL.U32 R3, R165, 0x10, RZ ;  /* 0x00000010a5037824 */ /* 0x000fe200078e00ff */
[----:B------:R-:W-:Y:S01]  /*0da0*/  ISETP.GE.U32.AND P2, PT, R13, 0x3f, PT ;  /* 0x0000003f0d00780c */ /* 0x000fe20003f46070 */
[----:B------:R-:W-:Y:S01]  /*0db0*/  IMAD.MOV.U32 R13, RZ, RZ, RZ ;  /* 0x000000ffff0d7224 */ /* 0x000fe200078e00ff */
[----:B------:R-:W-:Y:S01]  /*0dc0*/  PRMT R212, R212, 0x8880, RZ ;  /* 0x00008880d4d47816 */ /* 0x000fe200000000ff */
[----:B------:R-:W-:Y:S01]  /*0dd0*/  IMAD.MOV R213, RZ, RZ, -R213 ;  /* 0x000000ffffd57224 */ /* 0x000fe200078e0ad5 */
[----:B------:R-:W-:-:S02]  /*0de0*/  SEL R24, R24, RZ, P2 ;  /* 0x000000ff18187207 */ /* 0x000fc40001000000 */
[----:B------:R-:W-:Y:S02]  /*0df0*/  LOP3.LUT R216, R165, 0x1f, RZ, 0xc0, !PT ;  /* 0x0000001fa5d87812 */ /* 0x000fe400078ec0ff */
[----:B------:R-:W-:Y:S02]  /*0e00*/  LOP3.LUT P1, R26, R24, 0x1, RZ, 0xc0, !PT ;  /* 0x00000001181a7812 */ /* 0x000fe4000782c0ff */
[----:B------:R-:W-:Y:S02]  /*0e10*/  PRMT R213, R213, 0x7710, RZ ;  /* 0x00007710d5d57816 */ /* 0x000fe400000000ff */
[----:B------:R-:W-:Y:S02]  /*0e20*/  SHF.R.S32.HI R212, RZ, 0x1, R212 ;  /* 0x00000001ffd47819 */ /* 0x000fe400000114d4 */
[----:B------:R-:W-:Y:S01]  /*0e30*/  SHF.R.U32.HI R15, RZ, 0x1, R165 ;  /* 0x00000001ff0f7819 */ /* 0x000fe200000116a5 */
[----:B------:R-:W-:Y:S01]  /*0e40*/  IMAD.IADD R213, R2, 0x1, R213 ;  /* 0x0000000102d57824 */ /* 0x000fe200078e02d5 */
[----:B------:R-:W-:Y:S01]  /*0e50*/  SHF.R.U32.HI R168, RZ, 0x4, R216 ;  /* 0x00000004ffa87819 */ /* 0x000fe200000116d8 */
[----:B------:R-:W-:Y:S01]  /*0e60*/  VIADD R2, R18, 0x1f ;  /* 0x0000001f12027836 */ /* 0x000fe20000000000 */
[----:B------:R-:W-:-:S02]  /*0e70*/  PRMT R212, R212, 0x9910, RZ ;  /* 0x00009910d4d47816 */ /* 0x000fc400000000ff */
[----:B------:R-:W-:Y:S01]  /*0e80*/  SHF.R.S32.HI R214, RZ, 0x2, R214 ;  /* 0x00000002ffd67819 */ /* 0x000fe200000114d6 */
[----:B-1----:R-:W-:Y:S01]  /*0e90*/  IMAD.SHL.U32 R11, R11, 0x2, RZ ;  /* 0x000000020b0b7824 */ /* 0x002fe200078e00ff */
[----:B------:R-:W-:Y:S02]  /*0ea0*/  LOP3.LUT R169, R169, 0x40, RZ, 0xc0, !PT ;  /* 0x00000040a9a97812 */ /* 0x000fe400078ec0ff */
[----:B------:R-:W-:Y:S01]  /*0eb0*/  LOP3.LUT R12, R168, 0x3, R15, 0x78, !PT ;  /* 0x00000003a80c7812 */ /* 0x000fe200078e780f */
[----:B------:R-:W-:Y:S01]  /*0ec0*/  IMAD R199, R214, 0x40, R212 ;  /* 0x00000040d6c77824 */ /* 0x000fe200078e02d4 */
[----:B------:R-:W-:Y:S02]  /*0ed0*/  LOP3.LUT R31, R165, R200, RZ, 0x3c, !PT ;  /* 0x000000c8a51f7212 */ /* 0x000fe400078e3cff */
[----:B------:R-:W-:Y:S01]  /*0ee0*/  LOP3.LUT R213, R213, 0xffff, RZ, 0xc0, !PT ;  /* 0x0000ffffd5d57812 */ /* 0x000fe200078ec0ff */
[----:B------:R-:W-:Y:S01]  /*0ef0*/  IMAD R169, R12, 0x10, R169 ;  /* 0x000000100ca97824 */ /* 0x000fe200078e02a9 */
[----:B------:R-:W-:Y:S01]  /*0f00*/  SEL R15, R0, RZ, P2 ;  /* 0x000000ff000f7207 */ /* 0x000fe20001000000 */
[----:B------:R-:W-:Y:S01]  /*0f10*/  IMAD.SHL.U32 R199, R199, 0x80, RZ ;  /* 0x00000080c7c77824 */ /* 0x000fe200078e00ff */
[----:B------:R-:W-:-:S02]  /*0f20*/  LOP3.LUT R14, R165, 0x4, RZ, 0xc0, !PT ;  /* 0x00000004a50e7812 */ /* 0x000fc400078ec0ff */
[----:B------:R-:W-:Y:S02]  /*0f30*/  LOP3.LUT R164, R164, 0xe00, RZ, 0xc0, !PT ;  /* 0x00000e00a4a47812 */ /* 0x000fe400078ec0ff */
[----:B------:R-:W-:Y:S02]  /*0f40*/  LOP3.LUT R3, R3, 0xf0, RZ, 0xc0, !PT ;  /* 0x000000f003037812 */ /* 0x000fe400078ec0ff */
[----:B------:R-:W-:Y:S02]  /*0f50*/  LOP3.LUT R31, R31, 0x3, RZ, 0xc0, !PT ;  /* 0x000000031f1f7812 */ /* 0x000fe400078ec0ff */
[----:B------:R-:W-:Y:S02]  /*0f60*/  PRMT R213, R213, 0x8880, RZ ;  /* 0x00008880d5d57816 */ /* 0x000fe400000000ff */
        /* <DEDUP_REMOVED lines=37> */
.L_x_3477:
[----:B------:R-:W-:Y:S05]  /*11c0*/  BSYNC.RECONVERGENT B0 ;  /* 0x0000000000007941 */ /* 0x000fea0003800200 */
.L_x_3476:
[----:B------:R-:W1:Y:S01]  /*11d0*/  S2R R215, SR_CgaCtaId ;  /* 0x0000000000d77919 */ /* 0x000e620000008800 */
[----:B------:R-:W-:Y:S01]  /*11e0*/  SHF.R.U32.HI R12, RZ, 0x1, R22 ;  /* 0x00000001ff0c7819 */ /* 0x000fe20000011616 */
[----:B------:R-:W-:Y:S01]  /*11f0*/  IMAD.SHL.U32 R26, R26, 0x10, RZ ;  /* 0x000000101a1a7824 */ /* 0x000fe200078e00ff */
[----:B------:R-:W-:Y:S01]  /*1200*/  MOV R166, 0x400 ;  /* 0x0000040000a67802 */ /* 0x000fe20000000f00 */
[----:B------:R-:W-:Y:S01]  /*1210*/  IMAD.MOV.U32 R35, RZ, RZ, R13 ;  /* 0x000000ffff237224 */ /* 0x000fe200078e000d */
[----:B------:R-:W-:Y:S01]  /*1220*/  LOP3.LUT R33, R12, 0x3, R165, 0x48, !PT ;  /* 0x000000030c217812 */ /* 0x000fe200078e48a5 */
[----:B------:R-:W-:Y:S01]  /*1230*/  BSSY.RECONVERGENT B0, `(.L_x_3478) ;  /* 0x0000031000007945 */ /* 0x000fe20003800200 */
[----:B------:R-:W-:Y:S01]  /*1240*/  ISETP.NE.U32.AND P1, PT, R26, RZ, PT ;  /* 0x000000ff1a00720c */ /* 0x000fe20003f25070 */
[----:B------:R-:W-:Y:S01]  /*1250*/  IMAD.MOV.U32 R26, RZ, RZ, RZ ;  /* 0x000000ffff1a7224 */ /* 0x000fe200078e00ff */
[----:B------:R-:W-:Y:S01]  /*1260*/  MOV R34, R28 ;  /* 0x0000001c00227202 */ /* 0x000fe20000000f00 */
[----:B------:R-:W-:-:S04]  /*1270*/  IMAD.IADD R33, R14, 0x1, R33 ;  /* 0x000000010e217824 */ /* 0x000fc800078e0221 */
[----:B------:R-:W-:Y:S01]  /*1280*/  IMAD R12, R12, 0x20, R33 ;  /* 0x000000200c0c7824 */ /* 0x000fe200078e0221 */
[----:B------:R-:W-:Y:S02]  /*1290*/  MOV R33, RZ ;  /* 0x000000ff00217202 */ /* 0x000fe40000000f00 */
        /* <DEDUP_REMOVED lines=19> */
[----:B------:R-:W-:-:S05]  /*13d0*/  IADD3 R13, PT, PT, RZ, -R13, RZ ;  /* 0x8000000dff0d7210 */ /* 0x000fca0007ffe0ff */
        /* <DEDUP_REMOVED lines=22> */
.L_x_3479:
[----:B------:R-:W-:Y:S05]  /*1540*/  BSYNC.RECONVERGENT B0 ;  /* 0x0000000000007941 */ /* 0x000fea0003800200 */
.L_x_3478:
[----:B------:R-:W-:Y:S01]  /*1550*/  VIADD R22, R22, 0x8 ;  /* 0x0000000816167836 */ /* 0x000fe20000000000 */
[----:B-1----:R-:W-:Y:S01]  /*1560*/  MOV R35, R33 ;  /* 0x0000002100237202 */ /* 0x002fe20000000f00 */
[----:B------:R-:W-:Y:S01]  /*1570*/  IMAD.SHL.U32 R32, R32, 0x8, RZ ;  /* 0x0000000820207824 */ /* 0x000fe200078e00ff */
[----:B------:R-:W-:Y:S01]  /*1580*/  BSSY.RECONVERGENT B0, `(.L_x_3480) ;  /* 0x0000032000007945 */ /* 0x000fe20003800200 */
[----:B------:R-:W-:Y:S01]  /*1590*/  IMAD.MOV.U32 R34, RZ, RZ, R26 ;  /* 0x000000ffff227224 */ /* 0x000fe200078e001a */
[----:B------:R-:W-:Y:S02]  /*15a0*/  SHF.R.U32.HI R22, RZ, 0x1, R22 ;  /* 0x00000001ff167819 */ /* 0x000fe40000011616 */
[----:B------:R-:W-:Y:S02]  /*15b0*/  ISETP.NE.U32.AND P1, PT, R32, RZ, PT ;  /* 0x000000ff2000720c */ /* 0x000fe40003f25070 */
[----:B------:R-:W-:Y:S02]  /*15c0*/  LOP3.LUT R13, R22, 0x3, R165, 0x48, !PT ;  /* 0x00000003160d7812 */ /* 0x000fe400078e48a5 */
[----:B------:R-:W-:-:S02]  /*15d0*/  MOV R33, RZ ;  /* 0x000000ff00217202 */ /* 0x000fc40000000f00 */
[----:B------:R-:W-:-:S05]  /*15e0*/  IADD3 R13, PT, PT, R14, R13, RZ ;  /* 0x0000000d0e0d7210 */ /* 0x000fca0007ffe0ff */
[----:B------:R-:W-:-:S05]  /*15f0*/  IMAD R22, R22, 0x20, R13 ;  /* 0x0000002016167824 */ /* 0x000fca00078e020d */
[----:B------:R-:W-:Y:S01]  /*1600*/  LEA R13, R22, R215, 0x4 ;  /* 0x000000d7160d7211 */ /* 0x000fe200078e20ff */
[----:B------:R-:W-:-:S04]  /*1610*/  IMAD.MOV.U32 R22, RZ, RZ, RZ ;  /* 0x000000ffff167224 */ /* 0x000fc800078e00ff */
        /* <DEDUP_REMOVED lines=40> */
.L_x_3481:
[----:B------:R-:W-:Y:S05]  /*18a0*/  BSYNC.RECONVERGENT B0 ;  /* 0x0000000000007941 */ /* 0x000fea0003800200 */
.L_x_3480:
        /* <DEDUP_REMOVED lines=46> */
.L_x_3483:
[----:B------:R-:W-:Y:S05]  /*1b90*/  BSYNC.RECONVERGENT B0 ;  /* 0x0000000000007941 */ /* 0x000fea0003800200 */
.L_x_3482:
[----:B------:R-:W-:Y:S01]  /*1ba0*/  IMAD.SHL.U32 R30, R30, 0x2, RZ ;  /* 0x000000021e1e7824 */ /* 0x000fe200078e00ff */
[----:B------:R-:W2:Y:S01]  /*1bb0*/  LDC R22, c[0x0][0x3d8] ;  /* 0x0000f600ff167b82 */ /* 0x000ea20000000800 */
[----:B-1----:R-:W-:Y:S01]  /*1bc0*/  IMAD.MOV.U32 R34, RZ, RZ, R32 ;  /* 0x000000ffff227224 */ /* 0x002fe200078e0020 */
        /* <DEDUP_REMOVED lines=14> */
[----:B-1----:R-:W-:Y:S05]  /*1cb0*/  @!P1 BRA `(.L_x_3485) ;  /* 0x0000000400009947 */ /* 0x002fea0003800000 */
[----:B------:R-:W-:Y:S02]  /*1cc0*/  IABS R32, R207 ;  /* 0x000000cf00207213 */ /* 0x000fe40000000000 */
[----:B------:R-:W-:Y:S02]  /*1cd0*/  IABS R30, R211 ;  /* 0x000000d3001e7213 */ /* 0x000fe40000000000 */
[----:B------:R-:W1:Y:S01]  /*1ce0*/  I2F.RP R22, R32 ;  /* 0x0000002000167306 */ /* 0x000e620000209400 */
[----:B------:R-:W-:Y:S02]  /*1cf0*/  IABS R24, R207 ;  /* 0x000000cf00187213 */ /* 0x000fe40000000000 */
[----:B------:R-:W-:-:S03]  /*1d00*/  IABS R26, R10 ;  /* 0x0000000a001a7213 */ /* 0x000fc60000000000 */
        /* <DEDUP_REMOVED lines=23> */
[----:B------:R-:W-:-:S05]  /*1e80*/  IMAD R5, R33, R5, R22 ;  /* 0x0000000521057224 */ /* 0x000fca00078e0216 */
[----:B------:R-:W-:-:S07]  /*1e90*/  ISETP.GT.U32.AND P2, PT, R30, R5, PT ;  /* 0x000000051e00720c */ /* 0x000fce0003f44070 */
[----:B------:R-:W-:Y:S01]  /*1ea0*/  @!P1 IADD3 R37, PT, PT, R37, -R32, RZ ;  /* 0x8000002025259210 */ /* 0x000fe20007ffe0ff */
[----:B------:R-:W-:-:S03]  /*1eb0*/  @!P1 VIADD R35, R35, 0x1 ;  /* 0x0000000123239836 */ /* 0x000fc60000000000 */
[----:B------:R-:W-:Y:S02]  /*1ec0*/  ISETP.GE.U32.AND P3, PT, R37, R32, PT ;  /* 0x000000202500720c */ /* 0x000fe40003f66070 */
[----:B------:R-:W-:Y:S02]  /*1ed0*/  @!P2 IMAD.IADD R5, R5, 0x1, -R30 ;  /* 0x000000010505a824 */ /* 0x000fe400078e0a1e */
[----:B------:R-:W-:-:S03]  /*1ee0*/  @!P2 VIADD R33, R33, 0x1 ;  /* 0x000000012121a836 */ /* 0x000fc60000000000 */
[----:B------:R-:W-:Y:S02]  /*1ef0*/  ISETP.GE.U32.AND P2, PT, R5, R30, PT ;  /* 0x0000001e0500720c */ /* 0x000fe40003f46070 */
[----:B------:R-:W-:-:S04]  /*1f00*/  LOP3.LUT R5, R10, R207, RZ, 0x3c, !PT ;  /* 0x000000cf0a057212 */ /* 0x000fc800078e3cff */
[----:B------:R-:W-:Y:S02]  /*1f10*/  ISETP.GE.AND P1, PT, R5, RZ, PT ;  /* 0x000000ff0500720c */ /* 0x000fe40003f26270 */
[----:B------:R-:W-:Y:S02]  /*1f20*/  @P3 IADD3 R35, PT, PT, R35, 0x1, RZ ;  /* 0x0000000123233810 */ /* 0x000fe40007ffe0ff */
[----:B------:R-:W-:Y:S02]  /*1f30*/  ISETP.NE.AND P3, PT, R207, RZ, PT ;  /* 0x000000ffcf00720c */ /* 0x000fe40003f65270 */
[----:B------:R-:W-:Y:S01]  /*1f40*/  LOP3.LUT R5, R208, R211, RZ, 0x3c, !PT ;  /* 0x000000d3d0057212 */ /* 0x000fe200078e3cff */
[----:B------:R-:W-:-:S03]  /*1f50*/  @P2 VIADD R33, R33, 0x1 ;  /* 0x0000000121212836 */ /* 0x000fc60000000000 */
[----:B------:R-:W-:-:S03]  /*1f60*/  ISETP.GE.AND P2, PT, R5, RZ, PT ;  /* 0x000000ff0500720c */ /* 0x000fc60003f46270 */
[----:B------:R-:W-:Y:S01]  /*1f70*/  @!P1 IMAD.MOV R35, RZ, RZ, -R35 ;  /* 0x000000ffff239224 */ /* 0x000fe200078e0a23 */
[----:B------:R-:W-:-:S03]  /*1f80*/  ISETP.NE.AND P1, PT, R211, RZ, PT ;  /* 0x000000ffd300720c */ /* 0x000fc60003f25270 */
[----:B------:R-:W-:-:S04]  /*1f90*/  @!P3 LOP3.LUT R35, RZ, R207, RZ, 0x33, !PT ;  /* 0x000000cfff23b212 */ /* 0x000fc800078e33ff */
[--C-:B------:R-:W-:Y:S01]  /*1fa0*/  SHF.R.S32.HI R26, RZ, 0x1f, R35.reuse ;  /* 0x0000001fff1a7819 */ /* 0x100fe20000011423 */
[----:B------:R-:W-:Y:S01]  /*1fb0*/  IMAD.MOV R22, RZ, RZ, -R35 ;  /* 0x000000ffff167224 */ /* 0x000fe200078e0a23 */
[----:B------:R-:W-:Y:S02]  /*1fc0*/  @!P2 IADD3 R33, PT, PT, -R33, RZ, RZ ;  /* 0x000000ff2121a210 */ /* 0x000fe40007ffe1ff */
[----:B------:R-:W-:Y:S01]  /*1fd0*/  LEA.HI R26, R26, R35, RZ, 0x4 ;  /* 0x000000231a1a7211 */ /* 0x000fe200078f20ff */
[----:B------:R-:W-:Y:S01]  /*1fe0*/  IMAD R22, R207, R22, R10 ;  /* 0x00000016cf167224 */ /* 0x000fe200078e020a */
        /* <DEDUP_REMOVED lines=13> */
.L_x_3485:
[----:B------:R-:W-:Y:S05]  /*20c0*/  BSYNC.RECONVERGENT B0 ;  /* 0x0000000000007941 */ /* 0x000fea0003800200 */
.L_x_3484:
        /* <DEDUP_REMOVED lines=8> */
[----:B------:R-:W-:-:S03]  /*2150*/  CS2R R32, SRZ ;  /* 0x0000000000207805 */ /* 0x000fc6000001ff00 */
[----:B------:R-:W-:-:S07]  /*2160*/  IADD3 R5, PT, PT, R215, R22, RZ ;  /* 0x00000016d7057210 */ /* 0x000fce0007ffe0ff */
        /* <DEDUP_REMOVED lines=70> */
.L_x_3487:
[----:B------:R-:W-:Y:S05]  /*25d0*/  BSYNC.RECONVERGENT B0 ;  /* 0x0000000000007941 */ /* 0x000fea0003800200 */
.L_x_3486:
        /* <DEDUP_REMOVED lines=76> */
.L_x_3489:
[----:B------:R-:W-:Y:S05]  /*2aa0*/  BSYNC.RECONVERGENT B0 ;  /* 0x0000000000007941 */ /* 0x000fea0003800200 */
.L_x_3488:
[----:B------:R-:W-:Y:S01]  /*2ab0*/  IMAD.SHL.U32 R10, R165, 0x10, RZ ;  /* 0x00000010a50a7824 */ /* 0x000fe200078e00ff */
[----:B------:R-:W-:Y:S01]  /*2ac0*/  BSSY.RECONVERGENT B0, `(.L_x_3490) ;  /* 0x000004f000007945 */ /* 0x000fe20003800200 */
[----:B------:R-:W-:-:S03]  /*2ad0*/  IMAD.SHL.U32 R34, R34, 0x4, RZ ;  /* 0x0000000422227824 */ /* 0x000fc600078e00ff */
[----:B------:R-:W-:Y:S02]  /*2ae0*/  LOP3.LUT R10, R10, 0x70, RZ, 0xe2, !PT ;  /* 0x000000700a0a7812 */ /* 0x000fe400078ee2ff */
[----:B------:R-:W-:Y:S02]  /*2af0*/  ISETP.NE.U32.AND P1, PT, R34, RZ, PT ;  /* 0x000000ff2200720c */ /* 0x000fe40003f25070 */
[----:B------:R-:W-:-:S05]  /*2b00*/  LOP3.LUT R10, R10, 0x40, RZ, 0xc, !PT ;  /* 0x000000400a0a7812 */ /* 0x000fca00078e0cff */
[----:B------:R-:W-:-:S05]  /*2b10*/  IMAD R10, R31, 0x10, R10 ;  /* 0x000000101f0a7824 */ /* 0x000fca00078e020a */
[----:B------:R-:W-:Y:S01]  /*2b20*/  IADD3 R36, PT, PT, R215, R36, R10 ;  /* 0x00000024d7247210 */ /* 0x000fe20007ffe00a */
[----:B------:R-:W-:-:S04]  /*2b30*/  IMAD.MOV.U32 R10, RZ, RZ, RZ ;  /* 0x000000ffff0a7224 */ /* 0x000fc800078e00ff */
[----:B------:R-:W-:Y:S01]  /*2b40*/  @!PT LDS RZ, [RZ] ;  /* 0x00000000fffff984 */ /* 0x000fe20000000800 */
[----:B------:R-:W-:Y:S01]  /*2b50*/  @!PT LDS RZ, [RZ] ;  /* 0x00000000fffff984 */ /* 0x000fe20000000800 */
[----:B------:R-:W-:Y:S01]  /*2b60*/  @!PT LDS RZ, [RZ] ;  /* 0x00000000fffff984 */ /* 0x000fe20000000800 */
[----:B------:R2:W-:Y:S02]  /*2b70*/  LDGSTS.E.BYPASS.LTC128B.128 [R36+0x8400], desc[UR36][R32.64], P1 ;  /* 0x0840000020247fae */ /* 0x0005e40008981a24 */
[----:B--2---:R-:W-:Y:S01]  /*2b80*/  LOP3.LUT P1, R32, R15, 0x8, RZ, 0xc0, !PT ;  /* 0x000000080f207812 */ /* 0x004fe2000782c0ff */
[----:B------:R-:W-:-:S12]  /*2b90*/  IMAD.MOV.U32 R15, RZ, RZ, RZ ;  /* 0x000000ffff0f7224 */ /* 0x000fd800078e00ff */
[----:B------:R-:W-:Y:S05]  /*2ba0*/  @!P1 BRA `(.L_x_3491) ;  /* 0x0000000400009947 */ /* 0x000fea0003800000 */
[----:B------:R-:W-:Y:S02]  /*2bb0*/  IABS R31, R207 ;  /* 0x000000cf001f7213 */ /* 0x000fe40000000000 */
[----:B------:R-:W-:Y:S02]  /*2bc0*/  IABS R28, R211 ;  /* 0x000000d3001c7213 */ /* 0x000fe40000000000 */
[----:B------:R-:W2:Y:S01]  /*2bd0*/  I2F.RP R22, R31 ;  /* 0x0000001f00167306 */ /* 0x000ea20000209400 */
[----:B------:R-:W-:-:S07]  /*2be0*/  IABS R24, R8 ;  /* 0x0000000800187213 */ /* 0x000fce0000000000 */
[----:B------:R-:W1:Y:S08]  /*2bf0*/  I2F.RP R10, R28 ;  /* 0x0000001c000a7306 */ /* 0x000e700000209400 */
[----:B--2---:R-:W2:Y:S08]  /*2c00*/  MUFU.RCP R34, R22 ;  /* 0x0000001600227308 */ /* 0x004eb00000001000 */
[----:B-1----:R-:W1:Y:S01]  /*2c10*/  MUFU.RCP R38, R10 ;  /* 0x0000000a00267308 */ /* 0x002e620000001000 */
[----:B--2---:R-:W-:Y:S01]  /*2c20*/  VIADD R34, R34, 0xffffffe ;  /* 0x0ffffffe22227836 */ /* 0x004fe20000000000 */
[----:B------:R-:W-:-:S06]  /*2c30*/  IABS R22, R207 ;  /* 0x000000cf00167213 */ /* 0x000fcc0000000000 */
[----:B------:R-:W2:Y:S01]  /*2c40*/  F2I.FTZ.U32.TRUNC.NTZ R35, R34 ;  /* 0x0000002200237305 */ /* 0x000ea2000021f000 */
[----:B------:R-:W-:Y:S02]  /*2c50*/  IMAD.MOV R22, RZ, RZ, -R22 ;  /* 0x000000ffff167224 */ /* 0x000fe400078e0a16 */
[----:B-1----:R-:W-:Y:S01]  /*2c60*/  VIADD R38, R38, 0xffffffe ;  /* 0x0ffffffe26267836 */ /* 0x002fe20000000000 */
[----:B------:R-:W-:-:S04]  /*2c70*/  IABS R10, R211 ;  /* 0x000000d3000a7213 */ /* 0x000fc80000000000 */
[----:B------:R-:W1:Y:S01]  /*2c80*/  F2I.FTZ.U32.TRUNC.NTZ R39, R38 ;  /* 0x0000002600277305 */ /* 0x000e62000021f000 */
[----:B------:R-:W-:Y:S02]  /*2c90*/  IMAD.MOV R10, RZ, RZ, -R10 ;  /* 0x000000ffff0a7224 */ /* 0x000fe400078e0a0a */
[----:B--2---:R-:W-:Y:S02]  /*2ca0*/  IMAD.MOV R30, RZ, RZ, -R35 ;  /* 0x000000ffff1e7224 */ /* 0x004fe400078e0a23 */
[----:B------:R-:W-:Y:S02]  /*2cb0*/  IMAD.MOV.U32 R34, RZ, RZ, RZ ;  /* 0x000000ffff227224 */ /* 0x000fe400078e00ff */
[----:B------:R-:W-:Y:S02]  /*2cc0*/  IMAD R30, R30, R31, RZ ;  /* 0x0000001f1e1e7224 */ /* 0x000fe400078e02ff */
[----:B-1----:R-:W-:Y:S01]  /*2cd0*/  IMAD.MOV R15, RZ, RZ, -R39 ;  /* 0x000000ffff0f7224 */ /* 0x002fe200078e0a27 */
[----:B------:R-:W-:Y:S01]  /*2ce0*/  MOV R38, RZ ;  /* 0x000000ff00267202 */ /* 0x000fe20000000f00 */
[----:B------:R-:W-:-:S04]  /*2cf0*/  IMAD.HI.U32 R30, R35, R30, R34 ;  /* 0x0000001e231e7227 */ /* 0x000fc800078e0022 */
[----:B------:R-:W-:Y:S01]  /*2d00*/  IMAD R26, R15, R28, RZ ;  /* 0x0000001c0f1a7224 */ /* 0x000fe200078e02ff */
[----:B------:R-:W-:Y:S01]  /*2d10*/  IABS R15, R6 ;  /* 0x00000006000f7213 */ /* 0x000fe20000000000 */
        /* <DEDUP_REMOVED lines=41> */
.L_x_3491:
[----:B------:R-:W-:Y:S05]  /*2fb0*/  BSYNC.RECONVERGENT B0 ;  /* 0x0000000000007941 */ /* 0x000fea0003800200 */
.L_x_3490:
[----:B------:R-:W-:Y:S01]  /*2fc0*/  IMAD.SHL.U32 R32, R32, 0x2, RZ ;  /* 0x0000000220207824 */ /* 0x000fe200078e00ff */
[----:B------:R-:W-:Y:S01]  /*2fd0*/  ISETP.GE.AND P2, PT, R25, R4, PT ;  /* 0x000000041900720c */ /* 0x000fe20003f46270 */
[----:B------:R-:W-:Y:S01]  /*2fe0*/  IMAD.MOV.U32 R33, RZ, RZ, R15 ;  /* 0x000000ffff217224 */ /* 0x000fe200078e000f */
[----:B------:R-:W-:Y:S01]  /*2ff0*/  SEL R31, RZ, 0x2, P4 ;  /* 0x00000002ff1f7807 */ /* 0x000fe20002000000 */
[----:B------:R-:W-:Y:S01]  /*3000*/  BSSY.RECONVERGENT B0, `(.L_x_3492) ;  /* 0x000003c000007945 */ /* 0x000fe20003800200 */
[----:B------:R-:W-:Y:S01]  /*3010*/  ISETP.NE.U32.AND P1, PT, R32, RZ, PT ;  /* 0x000000ff2000720c */ /* 0x000fe20003f25070 */
[----:B------:R-:W-:Y:S01]  /*3020*/  IMAD.MOV.U32 R32, RZ, RZ, R10 ;  /* 0x000000ffff207224 */ /* 0x000fe200078e000a */
[----:B------:R-:W-:Y:S01]  /*3030*/  SEL R4, RZ, 0x4, P5 ;  /* 0x00000004ff047807 */ /* 0x000fe20002800000 */
[----:B------:R-:W-:Y:S01]  /*3040*/  VIADD R10, R18, 0xffffffff ;  /* 0xffffffff120a7836 */ /* 0x000fe20000000000 */
        /* <DEDUP_REMOVED lines=55> */
.L_x_3493:
[----:B------:R-:W-:Y:S05]  /*33c0*/  BSYNC.RECONVERGENT B0 ;  /* 0x0000000000007941 */ /* 0x000fea0003800200 */
.L_x_3492:
[----:B------:R-:W-:Y:S01]  /*33d0*/  IMAD.SHL.U32 R4, R4, 0x10, RZ ;  /* 0x0000001004047824 */ /* 0x000fe200078e00ff */
[----:B------:R-:W-:Y:S01]  /*33e0*/  MOV R20, R10 ;  /* 0x0000000a00147202 */ /* 0x000fe20000000f00 */
        /* <DEDUP_REMOVED lines=15> */
[----:B------:R-:W-:-:S04]  /*34e0*/  IABS R4, R206 ;  /* 0x000000ce00047213 */ /* 0x000fc80000000000 */
[----:B------:R-:W-:-:S03]  /*34f0*/  IADD3 R4, PT, PT, RZ, -R4, RZ ;  /* 0x80000004ff047210 */ /* 0x000fc60007ffe0ff */
        /* <DEDUP_REMOVED lines=28> */
.L_x_3495:
[----:B------:R-:W-:Y:S05]  /*36c0*/  BSYNC.RECONVERGENT B0 ;  /* 0x0000000000007941 */ /* 0x000fea0003800200 */
.L_x_3494:
        /* <DEDUP_REMOVED lines=47> */
.L_x_3497:
[----:B------:R-:W-:Y:S05]  /*39c0*/  BSYNC.RECONVERGENT B0 ;  /* 0x0000000000007941 */ /* 0x000fea0003800200 */
.L_x_3496:
        /* <DEDUP_REMOVED lines=47> */
.L_x_3499:
[----:B------:R-:W-:Y:S05]  /*3cc0*/  BSYNC.RECONVERGENT B0 ;  /* 0x0000000000007941 */ /* 0x000fea0003800200 */
.L_x_3498:
        /* <DEDUP_REMOVED lines=11> */
[----:B---3--:R-:W-:-:S13]  /*3d80*/  LOP3.LUT P0, R21, R220, 0x1, RZ, 0xc0, !PT ;  /* 0x00000001dc157812 */ /* 0x008fda000780c0ff */
[----:B------:R-:W-:Y:S05]  /*3d90*/  @!P0 BRA `(.L_x_3501) ;  /* 0x0000000400008947 */ /* 0x000fea0003800000 */
[----:B------:R-:W-:Y:S02]  /*3da0*/  IABS R20, R207 ;  /* 0x000000cf00147213 */ /* 0x000fe40000000000 */
        /* <DEDUP_REMOVED lines=9> */
[----:B------:R-:W4:Y:S01]  /*3e40*/  F2I.FTZ.U32.TRUNC.NTZ R35, R4 ;  /* 0x0000000400237305 */ /* 0x000f22000021f000 */
[----:B------:R-:W-:Y:S02]  /*3e50*/  IMAD.MOV R15, RZ, RZ, -R15 ;  /* 0x000000ffff0f7224 */ /* 0x000fe400078e0a0f */
[----:B--2---:R-:W-:Y:S01]  /*3e60*/  VIADD R32, R32, 0xffffffe ;  /* 0x0ffffffe20207836 */ /* 0x004fe20000000000 */
[----:B------:R-:W-:-:S04]  /*3e70*/  IABS R7, R208 ;  /* 0x000000d000077213 */ /* 0x000fc80000000000 */
[----:B------:R-:W2:Y:S01]  /*3e80*/  F2I.FTZ.U32.TRUNC.NTZ R33, R32 ;  /* 0x0000002000217305 */ /* 0x000ea2000021f000 */
[----:B----4-:R-:W-:Y:S01]  /*3e90*/  IMAD.MOV R31, RZ, RZ, -R35 ;  /* 0x000000ffff1f7224 */ /* 0x010fe200078e0a23 */
        /* <DEDUP_REMOVED lines=15> */
[----:B------:R-:W-:-:S05]  /*3f90*/  ISETP.GE.AND P4, PT, R7, RZ, PT ;  /* 0x000000ff0700720c */ /* 0x000fca0003f86270 */
[-C--:B------:R-:W-:Y:S01]  /*3fa0*/  @!P3 IADD3 R15, PT, PT, R15, -R20.reuse, RZ ;  /* 0x800000140f0fb210 */ /* 0x080fe20007ffe0ff */
[----:B------:R-:W-:Y:S01]  /*3fb0*/  @!P3 VIADD R24, R24, 0x1 ;  /* 0x000000011818b836 */ /* 0x000fe20000000000 */
[----:B------:R-:W-:Y:S02]  /*3fc0*/  ISETP.NE.AND P3, PT, R207, RZ, PT ;  /* 0x000000ffcf00720c */ /* 0x000fe40003f65270 */
[----:B------:R-:W-:Y:S02]  /*3fd0*/  ISETP.GE.U32.AND P1, PT, R15, R20, PT ;  /* 0x000000140f00720c */ /* 0x000fe40003f26070 */
[----:B------:R-:W-:Y:S01]  /*3fe0*/  @!P0 IMAD.IADD R4, R4, 0x1, -R9 ;  /* 0x0000000104048824 */ /* 0x000fe200078e0a09 */
[----:B------:R-:W-:Y:S02]  /*3ff0*/  @!P0 IADD3 R10, PT, PT, R10, 0x1, RZ ;  /* 0x000000010a0a8810 */ /* 0x000fe40007ffe0ff */
[----:B------:R-:W-:Y:S02]  /*4000*/  ISETP.NE.AND P0, PT, R211, RZ, PT ;  /* 0x000000ffd300720c */ /* 0x000fe40003f05270 */
[----:B------:R-:W-:-:S02]  /*4010*/  ISETP.GE.U32.AND P2, PT, R4, R9, PT ;  /* 0x000000090400720c */ /* 0x000fc40003f46070 */
[----:B------:R-:W-:-:S04]  /*4020*/  LOP3.LUT R4, R208, R211, RZ, 0x3c, !PT ;  /* 0x000000d3d0047212 */ /* 0x000fc800078e3cff */
        /* <DEDUP_REMOVED lines=23> */
.L_x_3501:
[----:B------:R-:W-:Y:S05]  /*41a0*/  BSYNC.RECONVERGENT B0 ;  /* 0x0000000000007941 */ /* 0x000fea0003800200 */
.L_x_3500:
        /* <DEDUP_REMOVED lines=15> */
[----:B---3--:R-:W3:Y:S01]  /*42a0*/  I2F.RP R21, R22 ;  /* 0x0000001600157306 */ /* 0x008ee20000209400 */
[----:B--2---:R-:W-:-:S07]  /*42b0*/  MOV R32, RZ ;  /* 0x000000ff00207202 */ /* 0x004fce0000000f00 */
[----:B------:R-:W4:Y:S08]  /*42c0*/  I2F.RP R15, R9 ;  /* 0x00000009000f7306 */ /* 0x000f300000209400 */
[----:B---3--:R-:W2:Y:S08]  /*42d0*/  MUFU.RCP R4, R21 ;  /* 0x0000001500047308 */ /* 0x008eb00000001000 */
[----:B----4-:R-:W3:Y:S01]  /*42e0*/  MUFU.RCP R30, R15 ;  /* 0x0000000f001e7308 */ /* 0x010ee20000001000 */
[----:B--2---:R-:W-:Y:S01]  /*42f0*/  VIADD R4, R4, 0xffffffe ;  /* 0x0ffffffe04047836 */ /* 0x004fe20000000000 */
[----:B------:R-:W-:-:S06]  /*4300*/  IABS R21, R218 ;  /* 0x000000da00157213 */ /* 0x000fcc0000000000 */
[----:B------:R-:W2:Y:S01]  /*4310*/  F2I.FTZ.U32.TRUNC.NTZ R33, R4 ;  /* 0x0000000400217305 */ /* 0x000ea2000021f000 */
[----:B---3--:R-:W-:Y:S01]  /*4320*/  VIADD R30, R30, 0xffffffe ;  /* 0x0ffffffe1e1e7836 */ /* 0x008fe20000000000 */
[----:B------:R-:W-:-:S06]  /*4330*/  IABS R15, R207 ;  /* 0x000000cf000f7213 */ /* 0x000fcc0000000000 */
[----:B------:R-:W3:Y:S01]  /*4340*/  F2I.FTZ.U32.TRUNC.NTZ R31, R30 ;  /* 0x0000001e001f7305 */ /* 0x000ee2000021f000 */
[----:B------:R-:W-:Y:S02]  /*4350*/  IMAD.MOV R15, RZ, RZ, -R15 ;  /* 0x000000ffff0f7224 */ /* 0x000fe400078e0a0f */
[----:B--2---:R-:W-:Y:S01]  /*4360*/  IMAD.MOV R7, RZ, RZ, -R33 ;  /* 0x000000ffff077224 */ /* 0x004fe200078e0a21 */
[----:B------:R-:W-:-:S03]  /*4370*/  IABS R4, R211 ;  /* 0x000000d300047213 */ /* 0x000fc60000000000 */
[----:B------:R-:W-:Y:S01]  /*4380*/  IMAD R20, R7, R22, RZ ;  /* 0x0000001607147224 */ /* 0x000fe200078e02ff */
[----:B------:R-:W-:Y:S01]  /*4390*/  IABS R7, R6 ;  /* 0x0000000600077213 */ /* 0x000fe20000000000 */
[----:B------:R-:W-:Y:S02]  /*43a0*/  IMAD.MOV R4, RZ, RZ, -R4 ;  /* 0x000000ffff047224 */ /* 0x000fe400078e0a04 */
[----:B---3--:R-:W-:Y:S02]  /*43b0*/  IMAD.MOV R10, RZ, RZ, -R31 ;  /* 0x000000ffff0a7224 */ /* 0x008fe400078e0a1f */
        /* <DEDUP_REMOVED lines=44> */
.L_x_3503:
[----:B------:R-:W-:Y:S05]  /*4680*/  BSYNC.RECONVERGENT B0 ;  /* 0x0000000000007941 */ /* 0x000fea0003800200 */
.L_x_3502:
        /* <DEDUP_REMOVED lines=13> */
[----:B------:R-:W-:Y:S01]  /*4760*/  IABS R20, R207 ;  /* 0x000000cf00147213 */ /* 0x000fe20000000000 */
[----:B------:R-:W-:Y:S01]  /*4770*/  IMAD.IADD R22, R16, 0x1, R8 ;  /* 0x0000000110167824 */ /* 0x000fe200078e0208 */
[----:B------:R-:W-:Y:S01]  /*4780*/  IABS R9, R211 ;  /* 0x000000d300097213 */ /* 0x000fe20000000000 */
[----:B------:R-:W-:Y:S01]  /*4790*/  IMAD.MOV.U32 R34, RZ, RZ, RZ ;  /* 0x000000ffff227224 */ /* 0x000fe200078e00ff */
[----:B------:R-:W3:Y:S02]  /*47a0*/  I2F.RP R15, R20 ;  /* 0x00000014000f7306 */ /* 0x000ee40000209400 */
[----:B------:R-:W-:-:S06]  /*47b0*/  IABS R24, R22 ;  /* 0x0000001600187213 */ /* 0x000fcc0000000000 */
        /* <DEDUP_REMOVED lines=27> */
[----:B------:R-:W-:Y:S02]  /*4970*/  @!P3 IMAD.IADD R15, R15, 0x1, -R20 ;  /* 0x000000010f0fb824 */ /* 0x000fe400078e0a14 */
[----:B------:R-:W-:Y:S01]  /*4980*/  @!P3 VIADD R26, R26, 0x1 ;  /* 0x000000011a1ab836 */ /* 0x000fe20000000000 */
[----:B------:R-:W-:Y:S02]  /*4990*/  ISETP.NE.AND P3, PT, R207, RZ, PT ;  /* 0x000000ffcf00720c */ /* 0x000fe40003f65270 */
[----:B------:R-:W-:Y:S02]  /*49a0*/  ISETP.GE.U32.AND P1, PT, R15, R20, PT ;  /* 0x000000140f00720c */ /* 0x000fe40003f26070 */
[-C--:B------:R-:W-:Y:S02]  /*49b0*/  @!P0 IADD3 R4, PT, PT, R4, -R9.reuse, RZ ;  /* 0x8000000904048210 */ /* 0x080fe40007ffe0ff */
[----:B------:R-:W-:Y:S02]  /*49c0*/  @!P0 IADD3 R10, PT, PT, R10, 0x1, RZ ;  /* 0x000000010a0a8810 */ /* 0x000fe40007ffe0ff */
[----:B------:R-:W-:-:S02]  /*49d0*/  ISETP.GE.U32.AND P2, PT, R4, R9, PT ;  /* 0x000000090400720c */ /* 0x000fc40003f46070 */
[----:B------:R-:W-:Y:S02]  /*49e0*/  LOP3.LUT R4, R208, R211, RZ, 0x3c, !PT ;  /* 0x000000d3d0047212 */ /* 0x000fe400078e3cff */
[----:B------:R-:W-:-:S03]  /*49f0*/  ISETP.NE.AND P0, PT, R211, RZ, PT ;  /* 0x000000ffd300720c */ /* 0x000fc60003f05270 */
        /* <DEDUP_REMOVED lines=23> */
.L_x_3505:
[----:B------:R-:W-:Y:S05]  /*4b70*/  BSYNC.RECONVERGENT B0 ;  /* 0x0000000000007941 */ /* 0x000fea0003800200 */
.L_x_3504:
        /* <DEDUP_REMOVED lines=13> */
[----:B------:R-:W-:Y:S01]  /*4c50*/  IABS R10, R207 ;  /* 0x000000cf000a7213 */ /* 0x000fe20000000000 */
[----:B------:R-:W-:Y:S01]  /*4c60*/  IMAD.IADD R8, R16, 0x1, R8 ;  /* 0x0000000110087824 */ /* 0x000fe200078e0208 */
[----:B------:R-:W-:Y:S02]  /*4c70*/  IABS R9, R211 ;  /* 0x000000d300097213 */ /* 0x000fe40000000000 */
[----:B------:R-:W1:Y:S02]  /*4c80*/  I2F.RP R24, R10 ;  /* 0x0000000a00187306 */ /* 0x000e640000209400 */
[----:B------:R-:W-:-:S06]  /*4c90*/  IABS R16, R8 ;  /* 0x0000000800107213 */ /* 0x000fcc0000000000 */
[----:B------:R-:W3:Y:S08]  /*4ca0*/  I2F.RP R22, R9 ;  /* 0x0000000900167306 */ /* 0x000ef00000209400 */
[----:B-1----:R-:W4:Y:S08]  /*4cb0*/  MUFU.RCP R4, R24 ;  /* 0x0000001800047308 */ /* 0x002f300000001000 */
[----:B---3--:R-:W1:Y:S01]  /*4cc0*/  MUFU.RCP R20, R22 ;  /* 0x0000001600147308 */ /* 0x008e620000001000 */
[----:B----4-:R-:W-:-:S07]  /*4cd0*/  VIADD R30, R4, 0xffffffe ;  /* 0x0ffffffe041e7836 */ /* 0x010fce0000000000 */
[----:B------:R-:W3:Y:S01]  /*4ce0*/  F2I.FTZ.U32.TRUNC.NTZ R31, R30 ;  /* 0x0000001e001f7305 */ /* 0x000ee2000021f000 */
[----:B-1----:R-:W-:-:S07]  /*4cf0*/  VIADD R20, R20, 0xffffffe ;  /* 0x0ffffffe14147836 */ /* 0x002fce0000000000 */
[----:B------:R-:W1:Y:S01]  /*4d00*/  F2I.FTZ.U32.TRUNC.NTZ R21, R20 ;  /* 0x0000001400157305 */ /* 0x000e62000021f000 */
[----:B---3--:R-:W-:Y:S02]  /*4d10*/  IMAD.MOV R7, RZ, RZ, -R31 ;  /* 0x000000ffff077224 */ /* 0x008fe400078e0a1f */
[----:B------:R-:W-:Y:S02]  /*4d20*/  IMAD.MOV.U32 R30, RZ, RZ, RZ ;  /* 0x000000ffff1e7224 */ /* 0x000fe400078e00ff */
[----:B--2---:R-:W-:Y:S01]  /*4d30*/  IMAD R33, R7, R10, RZ ;  /* 0x0000000a07217224 */ /* 0x004fe200078e02ff */
[----:B------:R-:W-:-:S03]  /*4d40*/  IABS R7, R207 ;  /* 0x000000cf00077213 */ /* 0x000fc60000000000 */
[----:B------:R-:W-:Y:S01]  /*4d50*/  IMAD.HI.U32 R33, R31, R33, R30 ;  /* 0x000000211f217227 */ /* 0x000fe200078e001e */
[----:B-1----:R-:W-:Y:S02]  /*4d60*/  IADD3 R4, PT, PT, RZ, -R21, RZ ;  /* 0x80000015ff047210 */ /* 0x002fe40007ffe0ff */
[----:B------:R-:W-:Y:S01]  /*4d70*/  MOV R20, RZ ;  /* 0x000000ff00147202 */ /* 0x000fe20000000f00 */
[----:B------:R-:W-:Y:S02]  /*4d80*/  IMAD.MOV R7, RZ, RZ, -R7 ;  /* 0x000000ffff077224 */ /* 0x000fe400078e0a07 */
[----:B------:R-:W-:Y:S01]  /*4d90*/  IMAD R31, R4, R9, RZ ;  /* 0x00000009041f7224 */ /* 0x000fe200078e02ff */
[----:B------:R-:W-:Y:S01]  /*4da0*/  IABS R4, R211 ;  /* 0x000000d300047213 */ /* 0x000fe20000000000 */
[----:B------:R-:W-:-:S04]  /*4db0*/  IMAD.HI.U32 R33, R33, R16, RZ ;  /* 0x0000001021217227 */ /* 0x000fc800078e00ff */
[----:B------:R-:W-:Y:S01]  /*4dc0*/  IMAD.HI.U32 R31, R21, R31, R20 ;  /* 0x0000001f151f7227 */ /* 0x000fe200078e0014 */
[----:B------:R-:W-:-:S03]  /*4dd0*/  IABS R20, R6 ;  /* 0x0000000600147213 */ /* 0x000fc60000000000 */
        /* <DEDUP_REMOVED lines=40> */
.L_x_3507:
[----:B------:R-:W-:Y:S05]  /*5060*/  BSYNC.RECONVERGENT B0 ;  /* 0x0000000000007941 */ /* 0x000fea0003800200 */
.L_x_3506:
        /* <DEDUP_REMOVED lines=54> */
.L_x_3509:
[----:B------:R-:W-:Y:S05]  /*53d0*/  BSYNC.RECONVERGENT B0 ;  /* 0x0000000000007941 */ /* 0x000fea0003800200 */
.L_x_3508:
[----:B------:R-:W-:Y:S01]  /*53e0*/  IMAD.SHL.U32 R4, R4, 0x10, RZ ;  /* 0x0000001004047824 */ /* 0x000fe200078e00ff */
[----:B---3--:R-:W-:Y:S01]  /*53f0*/  MOV R20, R10 ;  /* 0x0000000a00147202 */ /* 0x008fe20000000f00 */
        /* <DEDUP_REMOVED lines=45> */
.L_x_3511:
[----:B------:R-:W-:Y:S05]  /*56d0*/  BSYNC.RECONVERGENT B0 ;  /* 0x0000000000007941 */ /* 0x000fea0003800200 */
.L_x_3510:
        /* <DEDUP_REMOVED lines=47> */
.L_x_3513:
[----:B------:R-:W-:Y:S05]  /*59d0*/  BSYNC.RECONVERGENT B0 ;  /* 0x0000000000007941 */ /* 0x000fea0003800200 */
.L_x_3512:
        /* <DEDUP_REMOVED lines=17> */
[----:B------:R-:W-:Y:S02]  /*5af0*/  IABS R4, R206 ;  /* 0x000000ce00047213 */ /* 0x000fe40000000000 */
[----:B------:R-:W-:Y:S02]  /*5b00*/  SHF.R.U32.HI R17, RZ, 0x1, R17 ;  /* 0x00000001ff117819 */ /* 0x000fe40000011611 */
[----:B------:R-:W-:Y:S02]  /*5b10*/  IADD3 R4, PT, PT, RZ, -R4, RZ ;  /* 0x80000004ff047210 */ /* 0x000fe40007ffe0ff */
[----:B------:R-:W-:Y:S01]  /*5b20*/  LOP3.LUT R17, R17, 0x3ffffffc, RZ, 0xc0, !PT ;  /* 0x3ffffffc11117812 */ /* 0x000fe200078ec0ff */
        /* <DEDUP_REMOVED lines=21> */
[----:B---3--:R-:W-:-:S05]  /*5c80*/  IMAD R20, R206, R27, R4 ;  /* 0x0000001bce147224 */ /* 0x008fca00078e0204 */
[----:B------:R-:W-:-:S03]  /*5c90*/  SHF.R.S32.HI R21, RZ, 0x1f, R20 ;  /* 0x0000001fff157819 */ /* 0x000fc60000011414 */
[----:B------:R-:W-:-:S03]  /*5ca0*/  IMAD.WIDE R20, R17, R11, R20 ;  /* 0x0000000b11147225 */ /* 0x000fc600078e0214 */
[----:B-----5:R-:W-:-:S04]  /*5cb0*/  LEA R4, P0, R20, R202, 0x1 ;  /* 0x000000ca14047211 */ /* 0x020fc800078008ff */
[----:B------:R-:W-:-:S09]  /*5cc0*/  LEA.HI.X R7, R20, R203, R21, 0x1, P0 ;  /* 0x000000cb14077211 */ /* 0x000fd200000f0c15 */
.L_x_3515:
[----:B------:R-:W-:Y:S05]  /*5cd0*/  BSYNC.RECONVERGENT B0 ;  /* 0x0000000000007941 */ /* 0x000fea0003800200 */
.L_x_3514:
        /* <DEDUP_REMOVED lines=16> */
[----:B---3--:R-:W-:Y:S02]  /*5de0*/  MOV R20, RZ ;  /* 0x000000ff00147202 */ /* 0x008fe40000000f00 */
[----:B------:R-:W-:-:S05]  /*5df0*/  IABS R16, R8 ;  /* 0x0000000800107213 */ /* 0x000fca0000000000 */
[----:B------:R-:W3:Y:S08]  /*5e00*/  I2F.RP R7, R9 ;  /* 0x0000000900077306 */ /* 0x000ef00000209400 */
[----:B-1----:R-:W1:Y:S08]  /*5e10*/  MUFU.RCP R4, R11 ;  /* 0x0000000b00047308 */ /* 0x002e700000001000 */
[----:B---3--:R-:W3:Y:S01]  /*5e20*/  MUFU.RCP R18, R7 ;  /* 0x0000000700127308 */ /* 0x008ee20000001000 */
[----:B-1----:R-:W-:Y:S01]  /*5e30*/  VIADD R4, R4, 0xffffffe ;  /* 0x0ffffffe04047836 */ /* 0x002fe20000000000 */
[----:B------:R-:W-:-:S06]  /*5e40*/  IABS R11, R207 ;  /* 0x000000cf000b7213 */ /* 0x000fcc0000000000 */
[----:B------:R-:W1:Y:S01]  /*5e50*/  F2I.FTZ.U32.TRUNC.NTZ R21, R4 ;  /* 0x0000000400157305 */ /* 0x000e62000021f000 */
[----:B------:R-:W-:Y:S02]  /*5e60*/  IMAD.MOV R11, RZ, RZ, -R11 ;  /* 0x000000ffff0b7224 */ /* 0x000fe400078e0a0b */
[----:B---3--:R-:W-:Y:S01]  /*5e70*/  VIADD R18, R18, 0xffffffe ;  /* 0x0ffffffe12127836 */ /* 0x008fe20000000000 */
[----:B------:R-:W-:-:S04]  /*5e80*/  IABS R7, R208 ;  /* 0x000000d000077213 */ /* 0x000fc80000000000 */
[----:B------:R-:W3:Y:S01]  /*5e90*/  F2I.FTZ.U32.TRUNC.NTZ R19, R18 ;  /* 0x0000001200137305 */ /* 0x000ee2000021f000 */
[----:B-1----:R-:W-:Y:S01]  /*5ea0*/  IMAD.MOV R13, RZ, RZ, -R21 ;  /* 0x000000ffff0d7224 */ /* 0x002fe200078e0a15 */
[----:B------:R-:W-:-:S03]  /*5eb0*/  IABS R4, R211 ;  /* 0x000000d300047213 */ /* 0x000fc60000000000 */
[----:B------:R-:W-:Y:S02]  /*5ec0*/  IMAD R13, R13, R12, RZ ;  /* 0x0000000c0d0d7224 */ /* 0x000fe400078e02ff */
        /* <DEDUP_REMOVED lines=46> */
.L_x_3517:
[----:B------:R-:W-:Y:S05]  /*61b0*/  BSYNC.RECONVERGENT B0 ;  /* 0x0000000000007941 */ /* 0x000fea0003800200 */
.L_x_3516:
        /* <DEDUP_REMOVED lines=15> */
[----:B-1----:R-:W1:Y:S01]  /*62b0*/  I2F.RP R11, R15 ;  /* 0x0000000f000b7306 */ /* 0x002e620000209400 */
        /* <DEDUP_REMOVED lines=61> */
.L_x_3519:
[----:B------:R-:W-:Y:S05]  /*6690*/  BSYNC.RECONVERGENT B0 ;  /* 0x0000000000007941 */ /* 0x000fea0003800200 */
.L_x_3518:
        /* <DEDUP_REMOVED lines=13> */
[----:B------:R-:W-:Y:S01]  /*6770*/  IABS R10, R207 ;  /* 0x000000cf000a7213 */ /* 0x000fe20000000000 */
[----:B------:R-:W-:Y:S01]  /*6780*/  VIADD R12, R218, 0x24 ;  /* 0x00000024da0c7836 */ /* 0x000fe20000000000 */
[----:B------:R-:W-:Y:S02]  /*6790*/  IABS R7, R211 ;  /* 0x000000d300077213 */ /* 0x000fe40000000000 */
[----:B------:R-:W4:Y:S02]  /*67a0*/  I2F.RP R15, R10 ;  /* 0x0000000a000f7306 */ /* 0x000f240000209400 */
[----:B------:R-:W-:-:S06]  /*67b0*/  IABS R16, R12 ;  /* 0x0000000c00107213 */ /* 0x000fcc0000000000 */
[----:B--2---:R-:W1:Y:S08]  /*67c0*/  I2F.RP R9, R7 ;  /* 0x0000000700097306 */ /* 0x004e700000209400 */
[----:B----4-:R-:W2:Y:S08]  /*67d0*/  MUFU.RCP R5, R15 ;  /* 0x0000000f00057308 */ /* 0x010eb00000001000 */
[----:B-1----:R-:W1:Y:S01]  /*67e0*/  MUFU.RCP R4, R9 ;  /* 0x0000000900047308 */ /* 0x002e620000001000 */
[----:B--2---:R-:W-:-:S07]  /*67f0*/  VIADD R18, R5, 0xffffffe ;  /* 0x0ffffffe05127836 */ /* 0x004fce0000000000 */
[----:B------:R-:W3:Y:S01]  /*6800*/  F2I.FTZ.U32.TRUNC.NTZ R19, R18 ;  /* 0x0000001200137305 */ /* 0x000ee2000021f000 */
[----:B-1----:R-:W-:Y:S01]  /*6810*/  VIADD R4, R4, 0xffffffe ;  /* 0x0ffffffe04047836 */ /* 0x002fe20000000000 */
[----:B------:R-:W-:-:S06]  /*6820*/  IABS R9, R207 ;  /* 0x000000cf00097213 */ /* 0x000fcc0000000000 */
[----:B------:R-:W1:Y:S01]  /*6830*/  F2I.FTZ.U32.TRUNC.NTZ R5, R4 ;  /* 0x0000000400057305 */ /* 0x000e62000021f000 */
[----:B------:R-:W-:Y:S02]  /*6840*/  IMAD.MOV R9, RZ, RZ, -R9 ;  /* 0x000000ffff097224 */ /* 0x000fe400078e0a09 */
[----:B---3--:R-:W-:Y:S02]  /*6850*/  IMAD.MOV R13, RZ, RZ, -R19 ;  /* 0x000000ffff0d7224 */ /* 0x008fe400078e0a13 */
        /* <DEDUP_REMOVED lines=50> */
.L_x_3521:
[----:B------:R-:W-:Y:S05]  /*6b80*/  BSYNC.RECONVERGENT B0 ;  /* 0x0000000000007941 */ /* 0x000fea0003800200 */
.L_x_3520:
[----:B------:R-:W-:Y:S01]  /*6b90*/  IMAD.SHL.U32 R11, R11, 0x4, RZ ;  /* 0x000000040b0b7824 */ /* 0x000fe200078e00ff */
[----:B------:R-:W-:Y:S01]  /*6ba0*/  BSSY.RECONVERGENT B0, `(.L_x_3522) ;  /* 0x000004c000007945 */ /* 0x000fe20003800200 */
[----:B--2---:R-:W-:Y:S01]  /*6bb0*/  IMAD.MOV.U32 R8, RZ, RZ, R4 ;  /* 0x000000ffff087224 */ /* 0x004fe200078e0004 */
[----:B----4-:R-:W-:Y:S01]  /*6bc0*/  CS2R R4, SRZ ;  /* 0x0000000000047805 */ /* 0x010fe2000001ff00 */
        /* <DEDUP_REMOVED lines=11> */
[----:B------:R-:W2:Y:S02]  /*6c80*/  I2F.RP R15, R10 ;  /* 0x0000000a000f7306 */ /* 0x000ea40000209400 */
[----:B------:R-:W-:-:S06]  /*6c90*/  IABS R16, R12 ;  /* 0x0000000c00107213 */ /* 0x000fcc0000000000 */
[----:B-1----:R-:W1:Y:S08]  /*6ca0*/  I2F.RP R9, R7 ;  /* 0x0000000700097306 */ /* 0x002e700000209400 */
[----:B--2---:R-:W2:Y:S08]  /*6cb0*/  MUFU.RCP R5, R15 ;  /* 0x0000000f00057308 */ /* 0x004eb00000001000 */
        /* <DEDUP_REMOVED lines=58> */
.L_x_3523:
[----:B------:R-:W-:Y:S05]  /*7060*/  BSYNC.RECONVERGENT B0 ;  /* 0x0000000000007941 */ /* 0x000fea0003800200 */
.L_x_3522:
[----:B------:R-:W-:Y:S01]  /*7070*/  IMAD.SHL.U32 R11, R11, 0x2, RZ ;  /* 0x000000020b0b7824 */ /* 0x000fe200078e00ff */
[----:B------:R-:W-:Y:S01]  /*7080*/  CS2R R102, SRZ ;  /* 0x0000000000667805 */ /* 0x000fe2000001ff00 */
[----:B------:R-:W-:Y:S01]  /*7090*/  IMAD.MOV.U32 R12, RZ, RZ, R4 ;  /* 0x000000ffff0c7224 */ /* 0x000fe200078e0004 */
[----:B------:R-:W-:Y:S01]  /*70a0*/  LOP3.LUT R4, R165, 0x4, RZ, 0xc, !PT ;  /* 0x00000004a5047812 */ /* 0x000fe200078e0cff */
[----:B---3--:R-:W-:Y:S01]  /*70b0*/  IMAD.MOV.U32 R13, RZ, RZ, R5 ;  /* 0x000000ffff0d7224 */ /* 0x008fe200078e0005 */
[----:B------:R-:W-:Y:S01]  /*70c0*/  ISETP.NE.U32.AND P0, PT, R11, RZ, PT ;  /* 0x000000ff0b00720c */ /* 0x000fe20003f05070 */
[----:B------:R-:W-:Y:S01]  /*70d0*/  VIADD R6, R168, 0x2 ;  /* 0x00000002a8067836 */ /* 0x000fe20000000000 */
[-C--:B------:R-:W-:Y:S01]  /*70e0*/  IADD3 R11, PT, PT, R3, R0.reuse, R14 ;  /* 0x00000000030b7210 */ /* 0x080fe20007ffe00e */
[----:B------:R-:W-:Y:S01]  /*70f0*/  IMAD R198, R213, 0x80, R214 ;  /* 0x00000080d5c67824 */ /* 0x000fe200078e02d6 */
[----:B------:R-:W-:Y:S01]  /*7100*/  IADD3 R7, PT, PT, R3, R0, R4 ;  /* 0x0000000003077210 */ /* 0x000fe20007ffe004 */
[----:B------:R-:W-:Y:S01]  /*7110*/  VIADD R148, R215, 0x8000 ;  /* 0x00008000d7947836 */ /* 0x000fe20000000000 */
[----:B------:R-:W-:Y:S01]  /*7120*/  LOP3.LUT R5, R6, 0x3, R165, 0x78, !PT ;  /* 0x0000000306057812 */ /* 0x000fe200078e78a5 */
[----:B------:R-:W-:Y:S01]  /*7130*/  IMAD.SHL.U32 R198, R198, 0x8, RZ ;  /* 0x00000008c6c67824 */ /* 0x000fe200078e00ff */
[----:B------:R-:W-:Y:S01]  /*7140*/  CS2R R100, SRZ ;  /* 0x0000000000647805 */ /* 0x000fe2000001ff00 */
[----:B------:R-:W-:Y:S01]  /*7150*/  IMAD R136, R11, 0x10, R148 ;  /* 0x000000100b887824 */ /* 0x000fe200078e0294 */
[-C--:B-1----:R-:W-:Y:S01]  /*7160*/  IADD3 R9, PT, PT, R3, R5.reuse, R14 ;  /* 0x0000000503097210 */ /* 0x082fe20007ffe00e */
[----:B------:R-:W-:Y:S01]  /*7170*/  IMAD R144, R7, 0x10, R148 ;  /* 0x0000001007907824 */ /* 0x000fe200078e0294 */
        /* <DEDUP_REMOVED lines=31> */
[----:B-1----:R-:W-:Y:S01]  /*7370*/  CS2R R36, SRZ ;  /* 0x0000000000247805 */ /* 0x002fe2000001ff00 */
        /* <DEDUP_REMOVED lines=55> */
[----:B----4-:R-:W-:Y:S01]  /*76f0*/  CS2R R4, SRZ ;  /* 0x0000000000047805 */ /* 0x010fe2000001ff00 */
[----:B------:R-:W-:Y:S06]  /*7700*/  @!P0 BRA `(.L_x_3524) ;  /* 0x0000002c00d48947 */ /* 0x000fec0003800000 */
[----:B------:R-:W4:Y:S01]  /*7710*/  S2R R170, SR_TID.X ;  /* 0x0000000000aa7919 */ /* 0x000f220000002100 */
[----:B------:R-:W2:Y:S01]  /*7720*/  S2UR UR4, SR_CgaCtaId ;  /* 0x00000000000479c3 */ /* 0x000ea20000008800 */
[----:B------:R-:W-:Y:S01]  /*7730*/  VIADD R171, R168, 0x2 ;  /* 0x00000002a8ab7836 */ /* 0x000fe20000000000 */
[----:B------:R-:W3:Y:S01]  /*7740*/  LDCU UR5, c[0x0][0x3b8] ;  /* 0x00007700ff0577ac */ /* 0x000ee20008000800 */
[----:B------:R-:W1:Y:S01]  /*7750*/  S2R R103, SR_CgaCtaId ;  /* 0x0000000000677919 */ /* 0x000e620000008800 */
[----:B------:R-:W-:Y:S01]  /*7760*/  IMAD.IADD R210, R210, 0x1, R167 ;  /* 0x00000001d2d27824 */ /* 0x000fe200078e02a7 */
        /* <DEDUP_REMOVED lines=8> */
[----:B------:R-:W-:Y:S01]  /*77f0*/  UMOV UR11, 0x3 ;  /* 0x00000003000b7882 */ /* 0x000fe20000000000 */
[----:B---3--:R-:W-:-:S02]  /*7800*/  USHF.L.U32 UR8, UR5, 0x1, URZ ;  /* 0x0000000105087899 */ /* 0x008fc400080006ff */
[----:B------:R-:W-:Y:S02]  /*7810*/  USHF.L.U32 UR7, UR5, 0x1, URZ ;  /* 0x0000000105077899 */ /* 0x000fe400080006ff */
[----:B--2---:R-:W-:Y:S02]  /*7820*/  ULEA UR4, UR4, UR6, 0x18 ;  /* 0x0000000604047291 */ /* 0x004fe4000f8ec0ff */
[----:B------:R-:W-:Y:S02]  /*7830*/  USHF.L.U32 UR6, UR5, 0x1, URZ ;  /* 0x0000000105067899 */ /* 0x000fe400080006ff */
[----:B------:R-:W-:Y:S01]  /*7840*/  USHF.L.U32 UR5, UR5, 0x1, URZ ;  /* 0x0000000105057899 */ /* 0x000fe200080006ff */
[----:B----4-:R-:W-:Y:S02]  /*7850*/  LOP3.LUT R170, R171, 0x3, R170, 0x78, !PT ;  /* 0x00000003abaa7812 */ /* 0x010fe400078e78aa */
[----:B-1----:R-:W-:Y:S02]  /*7860*/  LEA R166, R103, R166, 0x18 ;  /* 0x000000a667a67211 */ /* 0x002fe400078ec0ff */
[----:B------:R-:W-:-:S02]  /*7870*/  LEA.HI R103, R167, R2, RZ, 0x5 ;  /* 0x00000002a7677211 */ /* 0x000fc400078f28ff */
[--C-:B------:R-:W-:Y:S01]  /*7880*/  LOP3.LUT R2, R0, 0x4, R165.reuse, 0xf8, !PT ;  /* 0x0000000400027812 */ /* 0x100fe200078ef8a5 */
[----:B------:R-:W-:Y:S01]  /*7890*/  VIADD R166, R166, 0x8000 ;  /* 0x00008000a6a67836 */ /* 0x000fe20000000000 */
[--C-:B------:R-:W-:Y:S02]  /*78a0*/  LOP3.LUT R168, R170, 0x4, R165.reuse, 0xf8, !PT ;  /* 0x00000004aaa87812 */ /* 0x100fe400078ef8a5 */
[--C-:B------:R-:W-:Y:S02]  /*78b0*/  LOP3.LUT R0, R0, 0x4, R165.reuse, 0xf4, !PT ;  /* 0x0000000400007812 */ /* 0x100fe400078ef4a5 */
[----:B------:R-:W-:Y:S02]  /*78c0*/  LOP3.LUT R170, R170, 0x4, R165, 0xf4, !PT ;  /* 0x00000004aaaa7812 */ /* 0x000fe400078ef4a5 */
[----:B------:R-:W-:Y:S01]  /*78d0*/  SHF.R.S32.HI R221, RZ, 0x5, R103 ;  /* 0x00000005ffdd7819 */ /* 0x000fe20000011467 */
[----:B------:R-:W-:Y:S01]  /*78e0*/  IMAD.MOV.U32 R103, RZ, RZ, RZ ;  /* 0x000000ffff677224 */ /* 0x000fe200078e00ff */
[----:B------:R-:W-:-:S02]  /*78f0*/  LOP3.LUT R165, R3, R2, RZ, 0xfc, !PT ;  /* 0x0000000203a57212 */ /* 0x000fc400078efcff */
[C---:B------:R-:W-:Y:S02]  /*7900*/  LOP3.LUT R167, R3.reuse, R0, RZ, 0xfc, !PT ;  /* 0x0000000003a77212 */ /* 0x040fe400078efcff */
[----:B------:R-:W-:Y:S01]  /*7910*/  LOP3.LUT R169, R3, R168, RZ, 0xfc, !PT ;  /* 0x000000a803a97212 */ /* 0x000fe200078efcff */
        /* <DEDUP_REMOVED lines=9> */
.L_x_3541:
[C---:B----4-:R-:W-:Y:S01]  /*79b0*/  HMMA.16816.F32 R4, R132.reuse, R136, R4 ;  /* 0x000000888404723c */ /* 0x050fe20000001804 */
        /* <DEDUP_REMOVED lines=71> */
[----:B------:R-:W-:Y:S04]  /*7e30*/  ISETP.NE.AND P0, PT, R206, RZ, PT ;  /* 0x000000ffce00720c */ /* 0x000fe80003f05270 */
        /* <DEDUP_REMOVED lines=22> */
.L_x_3526:
[----:B------:R-:W-:Y:S05]  /*7fa0*/  BSYNC.RECONVERGENT B0 ;  /* 0x0000000000007941 */ /* 0x000fea0003800200 */
.L_x_3525:
[----:B------:R-:W-:Y:S01]  /*7fb0*/  R2P PR, R219, 0x3 ;  /* 0x00000003db007804 */ /* 0x000fe20000000000 */
[----:B------:R-:W3:Y:S01]  /*7fc0*/  S2R R223, SR_TID.X ;  /* 0x0000000000df7919 */ /* 0x000ee20000002100 */
[----:B------:R-:W-:Y:S01]  /*7fd0*/  IMAD.U32 R215, RZ, RZ, UR4 ;  /* 0x00000004ffd77e24 */ /* 0x000fe2000f8e00ff */
[----:B------:R-:W-:Y:S01]  /*7fe0*/  BSSY.RECONVERGENT B0, `(.L_x_3527) ;  /* 0x000003d000007945 */ /* 0x000fe20003800200 */
[----:B---3--:R-:W-:Y:S04]  /*7ff0*/  LOP3.LUT R0, R223, 0xffff, RZ, 0xc0, !PT ;  /* 0x0000ffffdf007812 */ /* 0x008fe800078ec0ff */
[----:B------:R-:W-:Y:S04]  /*8000*/  SHF.R.U32.HI R0, RZ, 0x2, R0 ;  /* 0x00000002ff007819 */ /* 0x000fe80000011600 */
[----:B------:R-:W-:Y:S04]  /*8010*/  LOP3.LUT R2, R0, 0x6, RZ, 0xc0, !PT ;  /* 0x0000000600027812 */ /* 0x000fe800078ec0ff */
[--C-:B------:R-:W-:Y:S04]  /*8020*/  LOP3.LUT R2, R2, 0x3e0, R223.reuse, 0xf8, !PT ;  /* 0x000003e002027812 */ /* 0x100fe800078ef8df */
[----:B------:R-:W-:Y:S04]  /*8030*/  SHF.R.U32.HI R2, RZ, 0x1, R2 ;  /* 0x00000001ff027819 */ /* 0x000fe80000011602 */
[--C-:B------:R-:W-:Y:S04]  /*8040*/  LOP3.LUT R0, R2, 0x3, R223.reuse, 0x48, !PT ;  /* 0x0000000302007812 */ /* 0x100fe800078e48df */
[----:B------:R-:W-:Y:S05]  /*8050*/  LOP3.LUT R0, R0, 0x4, R223, 0xf8, !PT ;  /* 0x0000000400007812 */ /* 0x000fea00078ef8df */
[----:B------:R-:W-:Y:S01]  /*8060*/  IMAD R0, R2, 0x20, R0 ;  /* 0x0000002002007824 */ /* 0x000fe200078e0200 */
[----:B------:R-:W-:Y:S03]  /*8070*/  CS2R R2, SRZ ;  /* 0x0000000000027805 */ /* 0x000fe6000001ff00 */
[----:B------:R-:W-:Y:S04]  /*8080*/  IMAD.U32 R0, R0, 0x10, R215 ;  /* 0x0000001000007824 */ /* 0x000fe800078e00d7 */
[----:B------:R-:W-:Y:S05]  /*8090*/  VIADD R142, R0, UR13 ;  /* 0x0000000d008e7c36 */ /* 0x000fea0008000000 */
[----:B------:R-:W-:Y:S01]  /*80a0*/  @!PT LDS RZ, [RZ] ;  /* 0x00000000fffff984 */ /* 0x000fe20000000800 */
[----:B------:R-:W-:Y:S01]  /*80b0*/  @!PT LDS RZ, [RZ] ;  /* 0x00000000fffff984 */ /* 0x000fe20000000800 */
[----:B------:R-:W-:Y:S01]  /*80c0*/  @!PT LDS RZ, [RZ] ;  /* 0x00000000fffff984 */ /* 0x000fe20000000800 */
[----:B------:R3:W-:Y:S01]  /*80d0*/  @P0 LDGSTS.E.BYPASS.LTC128B.128 [R142], desc[UR36][R224.64] ;  /* 0x00000000e08e0fae */ /* 0x0007e2000b981a24 */
[----:B------:R-:W-:Y:S05]  /*80e0*/  @!P1 BRA `(.L_x_3528) ;  /* 0x0000000000b09947 */ /* 0x000fea0003800000 */
[----:B------:R-:W-:Y:S01]  /*80f0*/  VIADD R135, R210, 0x40 ;  /* 0x00000040d2877836 */ /* 0x000fe20000000000 */
[-C--:B------:R-:W-:Y:S04]  /*8100*/  IABS R133, R206.reuse ;  /* 0x000000ce00857213 */ /* 0x080fe80000000000 */
[----:B------:R-:W4:Y:S10]  /*8110*/  I2F.RP R132, R133 ;  /* 0x0000008500847306 */ /* 0x000f340000209400 */
[----:B----4-:R-:W4:Y:S02]  /*8120*/  MUFU.RCP R0, R132 ;  /* 0x0000008400007308 */ /* 0x010f240000001000 */
[----:B----4-:R-:W-:Y:S01]  /*8130*/  VIADD R136, R0, 0xffffffe ;  /* 0x0ffffffe00887836 */ /* 0x010fe20000000000 */
[----:B------:R-:W-:Y:S07]  /*8140*/  IABS R0, R206 ;  /* 0x000000ce00007213 */ /* 0x000fee0000000000 */
[----:B------:R-:W4:Y:S01]  /*8150*/  F2I.FTZ.U32.TRUNC.NTZ R137, R136 ;  /* 0x0000008800897305 */ /* 0x000f22000021f000 */
[----:B------:R-:W-:Y:S02]  /*8160*/  IMAD.MOV R0, RZ, RZ, -R0 ;  /* 0x000000ffff007224 */ /* 0x000fe400078e0a00 */
[--C-:B----4-:R-:W-:Y:S02]  /*8170*/  IMAD.MOV R2, RZ, RZ, -R137.reuse ;  /* 0x000000ffff027224 */ /* 0x110fe400078e0a89 */
[----:B------:R-:W-:Y:S02]  /*8180*/  IMAD.MOV.U32 R136, RZ, RZ, RZ ;  /* 0x000000ffff887224 */ /* 0x000fe400078e00ff */
[----:B------:R-:W-:Y:S01]  /*8190*/  IMAD R3, R2, R133, RZ ;  /* 0x0000008502037224 */ /* 0x000fe200078e02ff */
[----:B------:R-:W-:Y:S03]  /*81a0*/  IABS R2, R135 ;  /* 0x0000008700027213 */ /* 0x000fe60000000000 */
[----:B------:R-:W-:Y:S02]  /*81b0*/  IMAD.HI.U32 R137, R137, R3, R136 ;  /* 0x0000000389897227 */ /* 0x000fe400078e0088 */
[----:B------:R-:W4:Y:S04]  /*81c0*/  S2R R3, SR_CTAID.X ;  /* 0x0000000000037919 */ /* 0x000f280000002500 */
[----:B------:R-:W-:Y:S04]  /*81d0*/  IMAD.HI.U32 R137, R137, R2, RZ ;  /* 0x0000000289897227 */ /* 0x000fe800078e00ff */
[----:B------:R-:W-:Y:S02]  /*81e0*/  IMAD R2, R137, R0, R2 ;  /* 0x0000000089027224 */ /* 0x000fe400078e0202 */
[----:B------:R-:W4:Y:S03]  /*81f0*/  LDC R0, c[0x0][0x398] ;  /* 0x0000e600ff007b82 */ /* 0x000f260000000800 */
[----:B------:R-:W-:Y:S11]  /*8200*/  ISETP.GT.U32.AND P0, PT, R133, R2, PT ;  /* 0x000000028500720c */ /* 0x000ff60003f04070 */
[----:B------:R-:W-:Y:S02]  /*8210*/  @!UPT UIADD3 URZ, UPT, UPT, URZ, URZ, URZ ;  /* 0x000000fffffff290 */ /* 0x000fe4000fffe0ff */
[----:B------:R-:W-:Y:S01]  /*8220*/  @!P0 IADD3 R137, PT, PT, R137, 0x1, RZ ;  /* 0x0000000189898810 */ /* 0x000fe20007ffe0ff */
[----:B------:R-:W-:Y:S01]  /*8230*/  @!P0 IMAD.IADD R2, R2, 0x1, -R133 ;  /* 0x0000000102028824 */ /* 0x000fe200078e0a85 */
[----:B------:R-:W-:Y:S04]  /*8240*/  ISETP.NE.AND P0, PT, R206, RZ, PT ;  /* 0x000000ffce00720c */ /* 0x000fe80003f05270 */
[----:B------:R-:W-:Y:S02]  /*8250*/  ISETP.GE.U32.AND P2, PT, R2, R133, PT ;  /* 0x000000850200720c */ /* 0x000fe40003f46070 */
[----:B------:R-:W-:Y:S02]  /*8260*/  LOP3.LUT R2, R135, R206, RZ, 0x3c, !PT ;  /* 0x000000ce87027212 */ /* 0x000fe400078e3cff */
[----:B----4-:R-:W-:Y:S02]  /*8270*/  SHF.R.U32.HI R0, RZ, R0, R3 ;  /* 0x00000000ff007219 */ /* 0x010fe40000011603 */
        /* <DEDUP_REMOVED lines=19> */
.L_x_3528:
[----:B------:R-:W-:Y:S05]  /*83b0*/  BSYNC.RECONVERGENT B0 ;  /* 0x0000000000007941 */ /* 0x000fea0003800200 */
.L_x_3527:
        /* <DEDUP_REMOVED lines=12> */
[----:B------:R-:W-:Y:S01]  /*8480*/  VIADD R141, R0, UR13 ;  /* 0x0000000d008d7c36 */ /* 0x000fe20008000000 */
[----:B------:R-:W-:Y:S04]  /*8490*/  LOP3.LUT R0, R220, 0x1, RZ, 0xc0, !PT ;  /* 0x00000001dc007812 */ /* 0x000fe800078ec0ff */
[----:B------:R-:W-:Y:S01]  /*84a0*/  @!PT LDS RZ, [RZ] ;  /* 0x00000000fffff984 */ /* 0x000fe20000000800 */
[----:B------:R-:W-:Y:S01]  /*84b0*/  @!PT LDS RZ, [RZ] ;  /* 0x00000000fffff984 */ /* 0x000fe20000000800 */
[----:B------:R-:W-:Y:S01]  /*84c0*/  @!PT LDS RZ, [RZ] ;  /* 0x00000000fffff984 */ /* 0x000fe20000000800 */
[----:B------:R4:W-:Y:S01]  /*84d0*/  @P0 LDGSTS.E.BYPASS.LTC128B.128 [R141], desc[UR36][R2.64] ;  /* 0x00000000028d0fae */ /* 0x0009e2000b981a24 */
[----:B------:R-:W-:Y:S02]  /*84e0*/  ISETP.NE.U32.AND P0, PT, R0, 0x1, PT ;  /* 0x000000010000780c */ /* 0x000fe40003f05070 */
[----:B----4-:R-:W-:Y:S11]  /*84f0*/  CS2R R2, SRZ ;  /* 0x0000000000027805 */ /* 0x010ff6000001ff00 */
[----:B------:R-:W-:Y:S05]  /*8500*/  @P0 BRA `(.L_x_3530) ;  /* 0x0000000400000947 */ /* 0x000fea0003800000 */
[----:B------:R-:W-:Y:S02]  /*8510*/  IABS R134, R207 ;  /* 0x000000cf00867213 */ /* 0x000fe40000000000 */
[----:B------:R-:W-:Y:S02]  /*8520*/  IABS R133, R211 ;  /* 0x000000d300857213 */ /* 0x000fe40000000000 */
[----:B------:R-:W-:Y:S10]  /*8530*/  I2F.RP R132, R134 ;  /* 0x0000008600847306 */ /* 0x000ff40000209400 */
[----:B------:R-:W4:Y:S10]  /*8540*/  I2F.RP R137, R133 ;  /* 0x0000008500897306 */ /* 0x000f340000209400 */
[----:B----4-:R-:W4:Y:S10]  /*8550*/  MUFU.RCP R0, R137 ;  /* 0x0000008900007308 */ /* 0x010f340000001000 */
[----:B------:R-:W1:Y:S01]  /*8560*/  MUFU.RCP R3, R132 ;  /* 0x0000008400037308 */ /* 0x000e620000001000 */
[----:B----4-:R-:W-:Y:S02]  /*8570*/  VIADD R2, R0, 0xffffffe ;  /* 0x0ffffffe00027836 */ /* 0x010fe40000000000 */
[----:B-1----:R-:W-:Y:S01]  /*8580*/  VIADD R144, R3, 0xffffffe ;  /* 0x0ffffffe03907836 */ /* 0x002fe20000000000 */
[----:B------:R-:W-:Y:S06]  /*8590*/  IABS R132, R207 ;  /* 0x000000cf00847213 */ /* 0x000fec0000000000 */
[----:B------:R-:W1:Y:S01]  /*85a0*/  F2I.FTZ.U32.TRUNC.NTZ R3, R2 ;  /* 0x0000000200037305 */ /* 0x000e62000021f000 */
[----:B------:R-:W-:Y:S09]  /*85b0*/  IMAD.MOV R132, RZ, RZ, -R132 ;  /* 0x000000ffff847224 */ /* 0x000ff200078e0a84 */
[----:B------:R-:W4:Y:S01]  /*85c0*/  F2I.FTZ.U32.TRUNC.NTZ R145, R144 ;  /* 0x0000009000917305 */ /* 0x000f22000021f000 */
[----:B-1----:R-:W-:Y:S02]  /*85d0*/  IMAD.MOV R0, RZ, RZ, -R3 ;  /* 0x000000ffff007224 */ /* 0x002fe400078e0a03 */
        /* <DEDUP_REMOVED lines=51> */
.L_x_3530:
[----:B------:R-:W-:Y:S05]  /*8910*/  BSYNC.RECONVERGENT B0 ;  /* 0x0000000000007941 */ /* 0x000fea0003800200 */
.L_x_3529:
[--C-:B--2---:R-:W-:Y:S01]  /*8920*/  SHF.R.U32.HI R200, RZ, 0x3, R223.reuse ;  /* 0x00000003ffc87819 */ /* 0x104fe200000116df */
[C---:B------:R-:W-:Y:S01]  /*8930*/  IMAD.SHL.U32 R222, R223.reuse, 0x40, RZ ;  /* 0x00000040dfde7824 */ /* 0x040fe200078e00ff */
[----:B------:R-:W-:Y:S01]  /*8940*/  R2P PR, R220, 0x3 ;  /* 0x00000003dc007804 */ /* 0x000fe20000000000 */
[C---:B------:R-:W-:Y:S01]  /*8950*/  IMAD.SHL.U32 R132, R223.reuse, 0x20, RZ ;  /* 0x00000020df847824 */ /* 0x040fe200078e00ff */
[----:B------:R-:W-:Y:S01]  /*8960*/  LOP3.LUT R138, R223, R200, RZ, 0x3c, !PT ;  /* 0x000000c8df8a7212 */ /* 0x000fe200078e3cff */
[----:B------:R-:W-:Y:S01]  /*8970*/  BSSY.RECONVERGENT B0, `(.L_x_3531) ;  /* 0x000004f000007945 */ /* 0x000fe20003800200 */
[----:B------:R-:W-:Y:S01]  /*8980*/  LOP3.LUT R143, R222, 0xf800, RZ, 0xc0, !PT ;  /* 0x0000f800de8f7812 */ /* 0x000fe200078ec0ff */
[----:B------:R-:W-:Y:S01]  /*8990*/  IMAD.MOV.U32 R133, RZ, RZ, RZ ;  /* 0x000000ffff857224 */ /* 0x000fe200078e00ff */
        /* <DEDUP_REMOVED lines=11> */
[----:B------:R-:W-:Y:S02]  /*8a50*/  IABS R137, R207 ;  /* 0x000000cf00897213 */ /* 0x000fe40000000000 */
[----:B------:R-:W-:Y:S02]  /*8a60*/  IABS R133, R211 ;  /* 0x000000d300857213 */ /* 0x000fe40000000000 */
[----:B------:R-:W-:Y:S10]  /*8a70*/  I2F.RP R136, R137 ;  /* 0x0000008900887306 */ /* 0x000ff40000209400 */
[----:B------:R-:W4:Y:S10]  /*8a80*/  I2F.RP R132, R133 ;  /* 0x0000008500847306 */ /* 0x000f340000209400 */
[----:B----4-:R-:W4:Y:S10]  /*8a90*/  MUFU.RCP R0, R132 ;  /* 0x0000008400007308 */ /* 0x010f340000001000 */
[----:B--2---:R-:W2:Y:S01]  /*8aa0*/  MUFU.RCP R2, R136 ;  /* 0x0000008800027308 */ /* 0x004ea20000001000 */
[----:B----4-:R-:W-:Y:S02]  /*8ab0*/  VIADD R3, R0, 0xffffffe ;  /* 0x0ffffffe00037836 */ /* 0x010fe40000000000 */
[----:B------:R-:W-:Y:S07]  /*8ac0*/  VIADD R132, R208, 0x40 ;  /* 0x00000040d0847836 */ /* 0x000fee0000000000 */
[----:B------:R-:W4:Y:S01]  /*8ad0*/  F2I.FTZ.U32.TRUNC.NTZ R3, R3 ;  /* 0x0000000300037305 */ /* 0x000f22000021f000 */
[----:B--2---:R-:W-:Y:S01]  /*8ae0*/  VIADD R134, R2, 0xffffffe ;  /* 0x0ffffffe02867836 */ /* 0x004fe20000000000 */
[----:B------:R-:W-:Y:S08]  /*8af0*/  IABS R136, R218 ;  /* 0x000000da00887213 */ /* 0x000ff00000000000 */
[----:B------:R-:W2:Y:S01]  /*8b00*/  F2I.FTZ.U32.TRUNC.NTZ R135, R134 ;  /* 0x0000008600877305 */ /* 0x000ea2000021f000 */
[----:B----4-:R-:W-:Y:S01]  /*8b10*/  IADD3 R2, PT, PT, RZ, -R3, RZ ;  /* 0x80000003ff027210 */ /* 0x010fe20007ffe0ff */
[--C-:B--2---:R-:W-:Y:S02]  /*8b20*/  IMAD.MOV R0, RZ, RZ, -R135.reuse ;  /* 0x000000ffff007224 */ /* 0x104fe400078e0a87 */
        /* <DEDUP_REMOVED lines=51> */
.L_x_3532:
[----:B------:R-:W-:Y:S05]  /*8e60*/  BSYNC.RECONVERGENT B0 ;  /* 0x0000000000007941 */ /* 0x000fea0003800200 */
.L_x_3531:
[----:B------:R-:W-:Y:S01]  /*8e70*/  IMAD.MOV.U32 R132, RZ, RZ, R0 ;  /* 0x000000ffff847224 */ /* 0x000fe200078e0000 */
[----:B--2---:R-:W-:Y:S01]  /*8e80*/  SHF.R.U32.HI R2, RZ, 0x1, R220 ;  /* 0x00000001ff027819 */ /* 0x004fe200000116dc */
        /* <DEDUP_REMOVED lines=13> */
[-C--:B--2---:R-:W-:Y:S04]  /*8f60*/  IABS R133, R206.reuse ;  /* 0x000000ce00857213 */ /* 0x084fe80000000000 */
[----:B------:R-:W2:Y:S10]  /*8f70*/  I2F.RP R132, R133 ;  /* 0x0000008500847306 */ /* 0x000eb40000209400 */
[----:B--2---:R-:W2:Y:S02]  /*8f80*/  MUFU.RCP R0, R132 ;  /* 0x0000008400007308 */ /* 0x004ea40000001000 */
[----:B--2---:R-:W-:Y:S01]  /*8f90*/  VIADD R136, R0, 0xffffffe ;  /* 0x0ffffffe00887836 */ /* 0x004fe20000000000 */
[----:B------:R-:W-:Y:S07]  /*8fa0*/  IABS R0, R206 ;  /* 0x000000ce00007213 */ /* 0x000fee0000000000 */
[----:B------:R2:W4:Y:S01]  /*8fb0*/  F2I.FTZ.U32.TRUNC.NTZ R137, R136 ;  /* 0x0000008800897305 */ /* 0x000522000021f000 */
[----:B------:R-:W-:Y:S01]  /*8fc0*/  IMAD.MOV R0, RZ, RZ, -R0 ;  /* 0x000000ffff007224 */ /* 0x000fe200078e0a00 */
[----:B--2---:R-:W-:Y:S01]  /*8fd0*/  MOV R136, RZ ;  /* 0x000000ff00887202 */ /* 0x004fe20000000f00 */
[--C-:B----4-:R-:W-:Y:S04]  /*8fe0*/  IMAD.MOV R2, RZ, RZ, -R137.reuse ;  /* 0x000000ffff027224 */ /* 0x110fe800078e0a89 */
[----:B------:R-:W-:Y:S01]  /*8ff0*/  IMAD R3, R2, R133, RZ ;  /* 0x0000008502037224 */ /* 0x000fe200078e02ff */
[----:B------:R-:W-:Y:S03]  /*9000*/  IABS R2, R135 ;  /* 0x0000008700027213 */ /* 0x000fe60000000000 */
[----:B------:R-:W-:Y:S02]  /*9010*/  IMAD.HI.U32 R137, R137, R3, R136 ;  /* 0x0000000389897227 */ /* 0x000fe400078e0088 */
[----:B------:R-:W2:Y:S04]  /*9020*/  S2R R3, SR_CTAID.X ;  /* 0x0000000000037919 */ /* 0x000ea80000002500 */
[----:B------:R-:W-:Y:S04]  /*9030*/  IMAD.HI.U32 R137, R137, R2, RZ ;  /* 0x0000000289897227 */ /* 0x000fe800078e00ff */
[----:B------:R-:W-:Y:S02]  /*9040*/  IMAD R2, R137, R0, R2 ;  /* 0x0000000089027224 */ /* 0x000fe400078e0202 */
[----:B------:R-:W2:Y:S03]  /*9050*/  LDC R0, c[0x0][0x398] ;  /* 0x0000e600ff007b82 */ /* 0x000ea60000000800 */
[----:B------:R-:W-:Y:S11]  /*9060*/  ISETP.GT.U32.AND P0, PT, R133, R2, PT ;  /* 0x000000028500720c */ /* 0x000ff60003f04070 */
[----:B------:R-:W-:Y:S02]  /*9070*/  @!UPT UIADD3 URZ, UPT, UPT, URZ, URZ, URZ ;  /* 0x000000fffffff290 */ /* 0x000fe4000fffe0ff */
[----:B------:R-:W-:Y:S02]  /*9080*/  @!P0 IMAD.IADD R2, R2, 0x1, -R133 ;  /* 0x0000000102028824 */ /* 0x000fe400078e0a85 */
[----:B------:R-:W-:Y:S01]  /*9090*/  @!P0 VIADD R137, R137, 0x1 ;  /* 0x0000000189898836 */ /* 0x000fe20000000000 */
[----:B------:R-:W-:Y:S02]  /*90a0*/  ISETP.NE.AND P0, PT, R206, RZ, PT ;  /* 0x000000ffce00720c */ /* 0x000fe40003f05270 */
[----:B------:R-:W-:Y:S02]  /*90b0*/  ISETP.GE.U32.AND P2, PT, R2, R133, PT ;  /* 0x000000850200720c */ /* 0x000fe40003f46070 */
[----:B------:R-:W-:Y:S02]  /*90c0*/  LOP3.LUT R2, R135, R206, RZ, 0x3c, !PT ;  /* 0x000000ce87027212 */ /* 0x000fe400078e3cff */
[----:B--2---:R-:W-:Y:S02]  /*90d0*/  SHF.R.U32.HI R0, RZ, R0, R3 ;  /* 0x00000000ff007219 */ /* 0x004fe40000011603 */
[----:B------:R-:W-:Y:S02]  /*90e0*/  ISETP.GE.AND P1, PT, R2, RZ, PT ;  /* 0x000000ff0200720c */ /* 0x000fe40003f26270 */
[----:B------:R-:W-:Y:S04]  /*90f0*/  LOP3.LUT R2, R139, 0x7, RZ, 0xc0, !PT ;  /* 0x000000078b027812 */ /* 0x000fe800078ec0ff */
[----:B------:R-:W-:Y:S01]  /*9100*/  LOP3.LUT R3, R2, 0x3e0, R223, 0xf8, !PT ;  /* 0x000003e002037812 */ /* 0x000fe200078ef8df */
[----:B------:R-:W-:Y:S04]  /*9110*/  @P2 VIADD R137, R137, 0x1 ;  /* 0x0000000189892836 */ /* 0x000fe80000000000 */
[----:B------:R-:W-:Y:S02]  /*9120*/  IMAD R0, R0, 0x80, R3 ;  /* 0x0000008000007824 */ /* 0x000fe400078e0203 */
[----:B------:R-:W-:Y:S02]  /*9130*/  @!P1 IADD3 R137, PT, PT, -R137, RZ, RZ ;  /* 0x000000ff89899210 */ /* 0x000fe40007ffe1ff */
[----:B------:R-:W-:Y:S02]  /*9140*/  @!P0 LOP3.LUT R137, RZ, R206, RZ, 0x33, !PT ;  /* 0x000000ceff898212 */ /* 0x000fe400078e33ff */
[----:B------:R-:W-:Y:S03]  /*9150*/  IADD3 R0, PT, PT, R0, 0x10, RZ ;  /* 0x0000001000007810 */ /* 0x000fe60007ffe0ff */
[----:B------:R-:W-:Y:S01]  /*9160*/  IMAD.MOV R3, RZ, RZ, -R137 ;  /* 0x000000ffff037224 */ /* 0x000fe200078e0a89 */
[----:B------:R-:W-:Y:S03]  /*9170*/  SHF.R.U32.HI R0, RZ, 0x1, R0 ;  /* 0x00000001ff007819 */ /* 0x000fe60000011600 */
[----:B------:R-:W-:Y:S01]  /*9180*/  IMAD R135, R206, R3, R135 ;  /* 0x00000003ce877224 */ /* 0x000fe200078e0287 */
[----:B------:R-:W-:Y:S03]  /*9190*/  LOP3.LUT R0, R0, 0x3ffffff8, RZ, 0xc0, !PT ;  /* 0x3ffffff800007812 */ /* 0x000fe600078ec0ff */
[----:B------:R-:W-:Y:S02]  /*91a0*/  IMAD R2, R206, R2, R135 ;  /* 0x00000002ce027224 */ /* 0x000fe400078e0287 */
[----:B------:R-:W-:Y:S03]  /*91b0*/  IMAD.IADD R137, R0, 0x1, R137 ;  /* 0x0000000100897824 */ /* 0x000fe600078e0289 */
[--C-:B------:R-:W-:Y:S03]  /*91c0*/  SHF.R.S32.HI R3, RZ, 0x1f, R2.reuse ;  /* 0x0000001fff037819 */ /* 0x100fe60000011402 */
[----:B------:R-:W-:Y:S03]  /*91d0*/  IMAD.WIDE R2, R137, UR6, R2 ;  /* 0x0000000689027c25 */ /* 0x000fe6000f8e0202 */
[C---:B-----5:R-:W-:Y:S04]  /*91e0*/  LEA R0, P0, R2.reuse, R202, 0x1 ;  /* 0x000000ca02007211 */ /* 0x060fe800078008ff */
[----:B------:R-:W-:Y:S09]  /*91f0*/  LEA.HI.X R3, R2, R203, R3, 0x1, P0 ;  /* 0x000000cb02037211 */ /* 0x000ff200000f0c03 */
.L_x_3534:
[----:B------:R-:W-:Y:S05]  /*9200*/  BSYNC.RECONVERGENT B0 ;  /* 0x0000000000007941 */ /* 0x000fea0003800200 */
.L_x_3533:
[----:B--2---:R-:W-:Y:S01]  /*9210*/  SHF.R.U32.HI R132, RZ, 0x2, R219 ;  /* 0x00000002ff847819 */ /* 0x004fe200000116db */
        /* <DEDUP_REMOVED lines=17> */
[----:B------:R4:W2:Y:S01]  /*9330*/  F2I.FTZ.U32.TRUNC.NTZ R137, R136 ;  /* 0x0000008800897305 */ /* 0x0008a2000021f000 */
[----:B------:R-:W-:Y:S01]  /*9340*/  IMAD.MOV R0, RZ, RZ, -R0 ;  /* 0x000000ffff007224 */ /* 0x000fe200078e0a00 */
[----:B----4-:R-:W-:Y:S01]  /*9350*/  MOV R136, RZ ;  /* 0x000000ff00887202 */ /* 0x010fe20000000f00 */
[--C-:B--2---:R-:W-:Y:S04]  /*9360*/  IMAD.MOV R2, RZ, RZ, -R137.reuse ;  /* 0x000000ffff027224 */ /* 0x104fe800078e0a89 */
        /* <DEDUP_REMOVED lines=33> */
.L_x_3536:
[----:B------:R-:W-:Y:S05]  /*9580*/  BSYNC.RECONVERGENT B0 ;  /* 0x0000000000007941 */ /* 0x000fea0003800200 */
.L_x_3535:
        /* <DEDUP_REMOVED lines=13> */
[----:B------:R-:W-:Y:S02]  /*9660*/  IABS R134, R207 ;  /* 0x000000cf00867213 */ /* 0x000fe40000000000 */
[----:B--2---:R-:W-:Y:S02]  /*9670*/  IABS R133, R211 ;  /* 0x000000d300857213 */ /* 0x004fe40000000000 */
[----:B------:R-:W-:Y:S10]  /*9680*/  I2F.RP R137, R134 ;  /* 0x0000008600897306 */ /* 0x000ff40000209400 */
[----:B------:R-:W2:Y:S10]  /*9690*/  I2F.RP R132, R133 ;  /* 0x0000008500847306 */ /* 0x000eb40000209400 */
[----:B--2---:R-:W2:Y:S10]  /*96a0*/  MUFU.RCP R0, R132 ;  /* 0x0000008400007308 */ /* 0x004eb40000001000 */
[----:B------:R-:W4:Y:S01]  /*96b0*/  MUFU.RCP R3, R137 ;  /* 0x0000008900037308 */ /* 0x000f220000001000 */
[----:B--2---:R-:W-:Y:S01]  /*96c0*/  VIADD R2, R0, 0xffffffe ;  /* 0x0ffffffe00027836 */ /* 0x004fe20000000000 */
[----:B------:R-:W-:Y:S05]  /*96d0*/  IABS R132, R207 ;  /* 0x000000cf00847213 */ /* 0x000fea0000000000 */
[----:B------:R-:W-:Y:S02]  /*96e0*/  IMAD.MOV R132, RZ, RZ, -R132 ;  /* 0x000000ffff847224 */ /* 0x000fe400078e0a84 */
[----:B----4-:R-:W-:Y:S02]  /*96f0*/  VIADD R144, R3, 0xffffffe ;  /* 0x0ffffffe03907836 */ /* 0x010fe40000000000 */
[----:B------:R-:W2:Y:S10]  /*9700*/  F2I.FTZ.U32.TRUNC.NTZ R3, R2 ;  /* 0x0000000200037305 */ /* 0x000eb4000021f000 */
[----:B------:R-:W4:Y:S01]  /*9710*/  F2I.FTZ.U32.TRUNC.NTZ R145, R144 ;  /* 0x0000009000917305 */ /* 0x000f22000021f000 */
[----:B--2---:R-:W-:Y:S02]  /*9720*/  IADD3 R0, PT, PT, RZ, -R3, RZ ;  /* 0x80000003ff007210 */ /* 0x004fe40007ffe0ff */
        /* <DEDUP_REMOVED lines=51> */
.L_x_3538:
[----:B------:R-:W-:Y:S05]  /*9a60*/  BSYNC.RECONVERGENT B0 ;  /* 0x0000000000007941 */ /* 0x000fea0003800200 */
.L_x_3537:
[----:B--2---:R-:W-:Y:S01]  /*9a70*/  SHF.R.U32.HI R132, RZ, 0x2, R220 ;  /* 0x00000002ff847819 */ /* 0x004fe200000116dc */
[----:B---3--:R-:W-:Y:S01]  /*9a80*/  IMAD.SHL.U32 R224, R223, 0x10, RZ ;  /* 0x00000010dfe07824 */ /* 0x008fe200078e00ff */
        /* <DEDUP_REMOVED lines=16> */
[----:B--2---:R-:W-:Y:S02]  /*9b90*/  IABS R135, R207 ;  /* 0x000000cf00877213 */ /* 0x004fe40000000000 */
[----:B------:R-:W-:Y:S02]  /*9ba0*/  IABS R133, R211 ;  /* 0x000000d300857213 */ /* 0x000fe40000000000 */
[----:B------:R-:W-:Y:S01]  /*9bb0*/  I2F.RP R134, R135 ;  /* 0x0000008700867306 */ /* 0x000fe20000209400 */
[----:B------:R-:W-:Y:S09]  /*9bc0*/  IABS R137, R136 ;  /* 0x0000008800897213 */ /* 0x000ff20000000000 */
        /* <DEDUP_REMOVED lines=61> */
.L_x_3540:
[----:B------:R-:W-:Y:S05]  /*9fa0*/  BSYNC.RECONVERGENT B0 ;  /* 0x0000000000007941 */ /* 0x000fea0003800200 */
.L_x_3539:
[C---:B-1----:R-:W-:Y:S01]  /*9fb0*/  HMMA.16816.F32 R4, R164.reuse, R168, R4 ;  /* 0x000000a8a404723c */ /* 0x042fe20000001804 */
[----:B------:R-:W-:Y:S02]  /*9fc0*/  UIADD3 UR11, UPT, UPT, UR11, 0x1, URZ ;  /* 0x000000010b0b7890 */ /* 0x000fe4000fffe0ff */
[----:B------:R-:W-:Y:S02]  /*9fd0*/  UIADD3 UR10, UPT, UPT, UR12, -0x6000, URZ ;  /* 0xffffa0000c0a7890 */ /* 0x000fe4000fffe0ff */
[----:B------:R-:W-:Y:S01]  /*9fe0*/  SHF.R.U32.HI R225, RZ, 0x3, R220 ;  /* 0x00000003ffe17819 */ /* 0x000fe200000116dc */
[----:B------:R-:W-:Y:S01]  /*9ff0*/  VIADD R217, R217, 0x1 ;  /* 0x00000001d9d97836 */ /* 0x000fe20000000000 */
[--C-:B------:R-:W-:Y:S01]  /*a000*/  SHF.R.U32.HI R229, RZ, 0x1, R223.reuse ;  /* 0x00000001ffe57819 */ /* 0x100fe200000116df */
        /* <DEDUP_REMOVED lines=8> */
[----:B------:R-:W-:Y:S02]  /*a090*/  USEL UR11, UR11, URZ, UP0 ;  /* 0x000000ff0b0b7287 */ /* 0x000fe40008000000 */
[----:B------:R-:W-:Y:S01]  /*a0a0*/  IADD3 R233, PT, PT, R225, UR12, R216 ;  /* 0x0000000ce1e97c10 */ /* 0x000fe2000fffe0d8 */
[----:B------:R-:W-:Y:S01]  /*a0b0*/  @UP0 UIADD3 UR10, UPT, UPT, UR12, 0x2000, URZ ;  /* 0x000020000c0a0890 */ /* 0x000fe2000fffe0ff */
[----:B------:R-:W-:Y:S01]  /*a0c0*/  LOP3.LUT R216, R223, 0x1f, RZ, 0xc0, !PT ;  /* 0x0000001fdfd87812 */ /* 0x000fe200078ec0ff */
[----:B------:R-:W-:Y:S01]  /*a0d0*/  @UP0 UIADD3 UR9, UPT, UPT, UR13, 0x80, URZ ;  /* 0x000000800d090890 */ /* 0x000fe2000fffe0ff */
[----:B------:R-:W-:Y:S01]  /*a0e0*/  SEL R217, R217, RZ, P1 ;  /* 0x000000ffd9d97207 */ /* 0x000fe20000800000 */
[C---:B------:R-:W-:Y:S01]  /*a0f0*/  HMMA.16816.F32 R16, R164.reuse, R174, R16 ;  /* 0x000000aea410723c */ /* 0x040fe20000001810 */
[----:B------:R-:W-:Y:S01]  /*a100*/  @!PT LDS RZ, [RZ] ;  /* 0x00000000fffff984 */ /* 0x000fe20000000800 */
[----:B------:R-:W-:Y:S01]  /*a110*/  @!PT LDS RZ, [RZ] ;  /* 0x00000000fffff984 */ /* 0x000fe20000000800 */
[----:B------:R-:W-:Y:S01]  /*a120*/  @!PT LDS RZ, [RZ] ;  /* 0x00000000fffff984 */ /* 0x000fe20000000800 */
[----:B--2---:R2:W-:Y:S02]  /*a130*/  @P0 LDGSTS.E.BYPASS.LTC128B.128 [R233+0x480], desc[UR36][R226.64] ;  /* 0x00480000e2e90fae */ /* 0x0045e4000b981a24 */
[----:B------:R-:W-:Y:S01]  /*a140*/  SHF.R.U32.HI R228, RZ, 0x4, R216 ;  /* 0x00000004ffe47819 */ /* 0x000fe200000116d8 */
[----:B------:R-:W-:Y:S01]  /*a150*/  UMOV UR12, UR10 ;  /* 0x0000000a000c7c82 */ /* 0x000fe20008000000 */
[----:B------:R-:W-:Y:S01]  /*a160*/  ISETP.NE.AND P0, PT, R221, RZ, PT ;  /* 0x000000ffdd00720c */ /* 0x000fe20003f05270 */
[----:B------:R-:W-:Y:S01]  /*a170*/  UMOV UR13, UR9 ;  /* 0x00000009000d7c82 */ /* 0x000fe20008000000 */
[C---:B------:R-:W-:Y:S01]  /*a180*/  LOP3.LUT R230, R228.reuse, 0x3, R223, 0x78, !PT ;  /* 0x00000003e4e67812 */ /* 0x040fe200078e78df */
[C---:B------:R-:W-:Y:S01]  /*a190*/  HMMA.16816.F32 R20, R164.reuse, R176, R20 ;  /* 0x000000b0a414723c */ /* 0x040fe20000001814 */
[----:B------:R-:W0:Y:S02]  /*a1a0*/  LDGDEPBAR ;  /* 0x00000000000079af */ /* 0x000e240000000000 */
[----:B------:R-:W-:Y:S01]  /*a1b0*/  VIADD R232, R228, 0x2 ;  /* 0x00000002e4e87836 */ /* 0x000fe20000000000 */
[----:B------:R-:W-:Y:S01]  /*a1c0*/  SEL R219, R219, RZ, P0 ;  /* 0x000000ffdbdb7207 */ /* 0x000fe20000000000 */
[----:B------:R-:W-:Y:S01]  /*a1d0*/  VIADD R210, R210, 0x20 ;  /* 0x00000020d2d27836 */ /* 0x000fe20000000000 */
[----:B------:R-:W-:Y:S02]  /*a1e0*/  SEL R220, R220, RZ, P0 ;  /* 0x000000ffdcdc7207 */ /* 0x000fe40000000000 */
[C---:B------:R-:W-:Y:S08]  /*a1f0*/  HMMA.16816.F32 R24, R164.reuse, R178, R24 ;  /* 0x000000b2a418723c */ /* 0x040ff00000001818 */
[C---:B------:R-:W-:Y:S03]  /*a200*/  HMMA.16816.F32 R28, R164.reuse, R180, R28 ;  /* 0x000000b4a41c723c */ /* 0x040fe6000000181c */
[----:B--2---:R-:W-:Y:S01]  /*a210*/  LOP3.LUT R227, R222, 0x40, RZ, 0xc0, !PT ;  /* 0x00000040dee37812 */ /* 0x004fe200078ec0ff */
[----:B------:R-:W-:Y:S01]  /*a220*/  VIADD R222, R198, 0xfffffe80 ;  /* 0xfffffe80c6de7836 */ /* 0x000fe20000000000 */
[----:B------:R-:W-:Y:S01]  /*a230*/  LOP3.LUT R226, R228, 0x3, R229, 0x78, !PT ;  /* 0x00000003e4e27812 */ /* 0x000fe200078e78e5 */
[----:B------:R-:W-:Y:S02]  /*a240*/  @P1 VIADD R222, R198, 0x80 ;  /* 0x00000080c6de1836 */ /* 0x000fe40000000000 */
[-C--:B------:R-:W-:Y:S01]  /*a250*/  HMMA.16816.F32 R32, R164, R182.reuse, R32 ;  /* 0x000000b6a420723c */ /* 0x080fe20000001820 */
[----:B------:R-:W-:Y:S04]  /*a260*/  DEPBAR.LE SB0, 0x2 ;  /* 0x000080800000791a */ /* 0x000fe80000000000 */
[----:B------:R-:W-:Y:S01]  /*a270*/  BAR.SYNC.DEFER_BLOCKING 0x0 ;  /* 0x0000000000007b1d */ /* 0x000fe20000010000 */
[----:B------:R-:W-:Y:S01]  /*a280*/  IMAD R231, R226, 0x10, R227 ;  /* 0x00000010e2e77824 */ /* 0x000fe200078e02e3 */
[--C-:B------:R-:W-:Y:S01]  /*a290*/  LOP3.LUT R228, R232, 0x3, R223.reuse, 0x78, !PT ;  /* 0x00000003e8e47812 */ /* 0x100fe200078e78df */
[C---:B------:R-:W-:Y:S05]  /*a2a0*/  HMMA.16816.F32 R36, R184.reuse, R182, R36 ;  /* 0x000000b6b824723c */ /* 0x040fea0000001824 */
[----:B------:R-:W-:Y:S01]  /*a2b0*/  IMAD.MOV.U32 R198, RZ, RZ, R222 ;  /* 0x000000ffffc67224 */ /* 0x000fe200078e00de */
[--C-:B------:R-:W-:Y:S01]  /*a2c0*/  LOP3.LUT R233, R230, 0x4, R223.reuse, 0xf8, !PT ;  /* 0x00000004e6e97812 */ /* 0x100fe200078ef8df */
[----:B------:R-:W-:Y:S01]  /*a2d0*/  IMAD.SHL.U32 R229, R223, 0x100, RZ ;  /* 0x00000100dfe57824 */ /* 0x000fe200078e00ff */
[C---:B------:R-:W-:Y:S03]  /*a2e0*/  HMMA.16816.F32 R40, R184.reuse, R180, R40 ;  /* 0x000000b4b828723c */ /* 0x040fe60000001828 */
[--C-:B------:R-:W-:Y:S01]  /*a2f0*/  LOP3.LUT R232, R233, 0xf0, R224.reuse, 0xf8, !PT ;  /* 0x000000f0e9e87812 */ /* 0x100fe200078ef8e0 */
[----:B------:R-:W-:Y:S01]  /*a300*/  VIADD R227, R199, 0xffffa000 ;  /* 0xffffa000c7e37836 */ /* 0x000fe20000000000 */
[----:B------:R-:W-:Y:S01]  /*a310*/  LOP3.LUT R226, R229, 0xe00, RZ, 0xc0, !PT ;  /* 0x00000e00e5e27812 */ /* 0x000fe200078ec0ff */
[----:B------:R-:W-:Y:S01]  /*a320*/  @P1 VIADD R227, R199, 0x2000 ;  /* 0x00002000c7e31836 */ /* 0x000fe20000000000 */
[----:B------:R-:W-:Y:S01]  /*a330*/  LOP3.LUT R229, R228, 0x4, R223, 0xf8, !PT ;  /* 0x00000004e4e57812 */ /* 0x000fe200078ef8df */
[C---:B------:R-:W-:Y:S03]  /*a340*/  HMMA.16816.F32 R44, R184.reuse, R178, R44 ;  /* 0x000000b2b82c723c */ /* 0x040fe6000000182c */
[----:B------:R-:W-:Y:S01]  /*a350*/  IADD3 R226, PT, PT, R222, R226, R231 ;  /* 0x000000e2dee27210 */ /* 0x000fe20007ffe0e7 */
[----:B------:R-:W-:Y:S01]  /*a360*/  IMAD R196, R232, 0x10, R225 ;  /* 0x00000010e8c47824 */ /* 0x000fe200078e02e1 */
[----:B------:R-:W-:Y:S01]  /*a370*/  LOP3.LUT R231, R230, 0x4, R223, 0xf4, !PT ;  /* 0x00000004e6e77812 */ /* 0x000fe200078ef4df */
[----:B------:R-:W-:Y:S01]  /*a380*/  IMAD.MOV.U32 R199, RZ, RZ, R227 ;  /* 0x000000ffffc77224 */ /* 0x000fe200078e00e3 */
[----:B------:R-:W-:Y:S01]  /*a390*/  LOP3.LUT R223, R228, 0x4, R223, 0xf4, !PT ;  /* 0x00000004e4df7812 */ /* 0x000fe200078ef4df */
[C---:B------:R-:W-:Y:S03]  /*a3a0*/  HMMA.16816.F32 R48, R184.reuse, R176, R48 ;  /* 0x000000b0b830723c */ /* 0x040fe60000001830 */
[--C-:B------:R-:W-:Y:S02]  /*a3b0*/  LOP3.LUT R230, R231, 0xf0, R224.reuse, 0xf8, !PT ;  /* 0x000000f0e7e67812 */ /* 0x100fe400078ef8e0 */
[--C-:B------:R-:W-:Y:S02]  /*a3c0*/  LOP3.LUT R228, R229, 0xf0, R224.reuse, 0xf8, !PT ;  /* 0x000000f0e5e47812 */ /* 0x100fe400078ef8e0 */
[----:B------:R-:W-:Y:S01]  /*a3d0*/  LOP3.LUT R224, R223, 0xf0, R224, 0xf8, !PT ;  /* 0x000000f0dfe07812 */ /* 0x000fe200078ef8e0 */
[C---:B------:R-:W-:Y:S03]  /*a3e0*/  HMMA.16816.F32 R52, R184.reuse, R174, R52 ;  /* 0x000000aeb834723c */ /* 0x040fe60000001834 */
[--C-:B------:R-:W-:Y:S02]  /*a3f0*/  IMAD R2, R230, 0x10, R225.reuse ;  /* 0x00000010e6027824 */ /* 0x100fe400078e02e1 */
[----:B------:R-:W-:Y:S02]  /*a400*/  IMAD R0, R224, 0x10, R225 ;  /* 0x00000010e0007824 */ /* 0x000fe400078e02e1 */
[--C-:B------:R-:W-:Y:S01]  /*a410*/  IMAD.IADD R224, R2, 0x1, R227.reuse ;  /* 0x0000000102e07824 */ /* 0x100fe200078e02e3 */
[C---:B------:R-:W-:Y:S03]  /*a420*/  HMMA.16816.F32 R56, R184.reuse, R172, R56 ;  /* 0x000000acb838723c */ /* 0x040fe60000001838 */
[----:B------:R-:W-:Y:S02]  /*a430*/  IMAD.IADD R222, R0, 0x1, R227 ;  /* 0x0000000100de7824 */ /* 0x000fe400078e02e3 */
[----:B------:R-:W-:Y:S02]  /*a440*/  IMAD R3, R228, 0x10, R225 ;  /* 0x00000010e4037824 */ /* 0x000fe400078e02e1 */
[--C-:B------:R-:W-:Y:S01]  /*a450*/  IMAD.IADD R225, R196, 0x1, R227.reuse ;  /* 0x00000001c4e17824 */ /* 0x100fe200078e02e3 */
[C---:B------:R-:W-:Y:S01]  /*a460*/  HMMA.16816.F32 R60, R184.reuse, R170, R60 ;  /* 0x000000aab83c723c */ /* 0x040fe2000000183c */
[----:B------:R1:W4:Y:S02]  /*a470*/  LDSM.16.MT88.4 R148, [R222] ;  /* 0x00000000de94783b */ /* 0x0003240000004200 */
[----:B------:R-:W-:Y:S05]  /*a480*/  IMAD.IADD R223, R3, 0x1, R227 ;  /* 0x0000000103df7824 */ /* 0x000fea00078e02e3 */
[-C--:B------:R-:W-:Y:S01]  /*a490*/  HMMA.16816.F32 R64, R184, R168.reuse, R64 ;  /* 0x000000a8b840723c */ /* 0x080fe20000001840 */
[----:B------:R2:W4:Y:S07]  /*a4a0*/  LDSM.16.M88.4 R132, [R226] ;  /* 0x00000000e284783b */ /* 0x00052e0000000200 */
[C---:B------:R-:W-:Y:S01]  /*a4b0*/  HMMA.16816.F32 R68, R188.reuse, R168, R68 ;  /* 0x000000a8bc44723c */ /* 0x040fe20000001844 */
[----:B------:R2:W4:Y:S07]  /*a4c0*/  LDSM.16.M88.4 R152, [R226+0x1000] ;  /* 0x00100000e298783b */ /* 0x00052e0000000200 */
[C---:B------:R-:W-:Y:S01]  /*a4d0*/  HMMA.16816.F32 R72, R188.reuse, R170, R72 ;  /* 0x000000aabc48723c */ /* 0x040fe20000001848 */
[----:B------:R2:W4:Y:S02]  /*a4e0*/  LDSM.16.M88.4 R156, [R226+0x2000] ;  /* 0x00200000e29c783b */ /* 0x0005240000000200 */
[C---:B-1----:R-:W-:Y:S02]  /*a4f0*/  VIADD R222, R221.reuse, 0x1 ;  /* 0x00000001ddde7836 */ /* 0x042fe40000000000 */
[----:B------:R-:W-:Y:S03]  /*a500*/  VIADD R221, R221, 0xffffffff ;  /* 0xffffffffdddd7836 */ /* 0x000fe60000000000 */
[C---:B------:R-:W-:Y:S01]  /*a510*/  HMMA.16816.F32 R76, R188.reuse, R172, R76 ;  /* 0x000000acbc4c723c */ /* 0x040fe2000000184c */
[----:B------:R2:W4:Y:S02]  /*a520*/  LDSM.16.M88.4 R160, [R226+0x3000] ;  /* 0x00300000e2a0783b */ /* 0x0005240000000200 */
[----:B------:R-:W-:Y:S05]  /*a530*/  ISETP.GT.AND P0, PT, R222, -0x2, PT ;  /* 0xfffffffede00780c */ /* 0x000fea0003f04270 */
[C---:B------:R-:W-:Y:S01]  /*a540*/  HMMA.16816.F32 R80, R188.reuse, R174, R80 ;  /* 0x000000aebc50723c */ /* 0x040fe20000001850 */
[----:B------:R2:W4:Y:S07]  /*a550*/  LDSM.16.MT88.4 R136, [R225] ;  /* 0x00000000e188783b */ /* 0x00052e0000004200 */
[C---:B------:R-:W-:Y:S01]  /*a560*/  HMMA.16816.F32 R84, R188.reuse, R176, R84 ;  /* 0x000000b0bc54723c */ /* 0x040fe20000001854 */
[----:B------:R2:W4:Y:S07]  /*a570*/  LDSM.16.MT88.4 R144, [R224] ;  /* 0x00000000e090783b */ /* 0x00052e0000004200 */
[C---:B------:R-:W-:Y:S01]  /*a580*/  HMMA.16816.F32 R88, R188.reuse, R178, R88 ;  /* 0x000000b2bc58723c */ /* 0x040fe20000001858 */
[----:B------:R2:W4:Y:S07]  /*a590*/  LDSM.16.MT88.4 R140, [R223] ;  /* 0x00000000df8c783b */ /* 0x00052e0000004200 */
        /* <DEDUP_REMOVED lines=12> */
.L_x_3524:
        /* <DEDUP_REMOVED lines=15> */
.L_x_3542:
[----:B------:R-:W2:Y:S02]  /*a750*/  LDCU.64 UR4, c[0x0][0x480] ;  /* 0x00009000ff0477ac */ /* 0x000ea40008000a00 */
[----:B--2---:R-:W-:-:S04]  /*a760*/  UISETP.NE.U32.AND UP0, UPT, UR4, URZ, UPT ;  /* 0x000000ff0400728c */ /* 0x004fc8000bf05070 */
[----:B------:R-:W-:-:S09]  /*a770*/  UISETP.NE.AND.EX UP0, UPT, UR5, URZ, UPT, UP0 ;  /* 0x000000ff0500728c */ /* 0x000fd2000bf05300 */
[----:B------:R-:W-:Y:S05]  /*a780*/  BRA.U !UP0, `(.L_x_3544) ;  /* 0x00000001080c7547 */ /* 0x000fea000b800000 */
[----:B------:R-:W2:Y:S02]  /*a790*/  LDC.64 R2, c[0x0][0x480] ;  /* 0x00012000ff027b82 */ /* 0x000ea40000000a00 */
[----:B--2---:R2:W5:Y:S01]  /*a7a0*/  LDG.E R0, desc[UR36][R2.64] ;  /* 0x0000002402007981 */ /* 0x004562000c1e1900 */
[----:B------:R-:W-:Y:S05]  /*a7b0*/  BRA `(.L_x_3543) ;  /* 0x0000000000087947 */ /* 0x000fea0003800000 */
.L_x_3544:
[----:B------:R-:W2:Y:S02]  /*a7c0*/  LDCU UR4, c[0x0][0x478] ;  /* 0x00008f00ff0477ac */ /* 0x000ea40008000800 */
[----:B--2---:R-:W-:-:S07]  /*a7d0*/  MOV R0, UR4 ;  /* 0x0000000400007c02 */ /* 0x004fce0008000f00 */
.L_x_3543:
        /* <DEDUP_REMOVED lines=9> */
[----:B------:R4:W5:Y:S01]  /*a870*/  LD.E R162, desc[UR36][R162.64] ;  /* 0x00000024a2a27980 */ /* 0x000962000c101900 */
[----:B------:R-:W-:Y:S05]  /*a880*/  BRA `(.L_x_3546) ;  /* 0x0000000000247947 */ /* 0x000fea0003800000 */
.L_x_3545:
[----:B------:R-:W1:Y:S02]  /*a890*/  LDCU.64 UR4, c[0x0][0x488] ;  /* 0x00009100ff0477ac */ /* 0x000e640008000a00 */
[----:B-1----:R-:W-:-:S04]  /*a8a0*/  UISETP.NE.U32.AND UP0, UPT, UR4, URZ, UPT ;  /* 0x000000ff0400728c */ /* 0x002fc8000bf05070 */
[----:B------:R-:W-:-:S09]  /*a8b0*/  UISETP.NE.AND.EX UP0, UPT, UR5, URZ, UPT, UP0 ;  /* 0x000000ff0500728c */ /* 0x000fd2000bf05300 */
[----:B------:R-:W-:Y:S05]  /*a8c0*/  BRA.U !UP0, `(.L_x_3547) ;  /* 0x00000001080c7547 */ /* 0x000fea000b800000 */
[----:B----4-:R-:W1:Y:S02]  /*a8d0*/  LDC.64 R162, c[0x0][0x488] ;  /* 0x00012200ffa27b82 */ /* 0x010e640000000a00 */
[----:B-1----:R1:W5:Y:S01]  /*a8e0*/  LDG.E R162, desc[UR36][R162.64] ;  /* 0x00000024a2a27981 */ /* 0x002362000c1e1900 */
[----:B------:R-:W-:Y:S05]  /*a8f0*/  BRA `(.L_x_3546) ;  /* 0x0000000000087947 */ /* 0x000fea0003800000 */
.L_x_3547:
[----:B------:R-:W4:Y:S02]  /*a900*/  LDCU UR4, c[0x0][0x47c] ;  /* 0x00008f80ff0477ac */ /* 0x000f240008000800 */
[----:B----4-:R-:W-:-:S07]  /*a910*/  MOV R162, UR4 ;  /* 0x0000000400a27c02 */ /* 0x010fce0008000f00 */
.L_x_3546:
[----:B--2---:R-:W2:Y:S01]  /*a920*/  S2R R3, SR_CTAID.Y ;  /* 0x0000000000037919 */ /* 0x004ea20000002600 */
[----:B------:R-:W1:Y:S01]  /*a930*/  LDC.64 R138, c[0x0][0x398] ;  /* 0x0000e600ff8a7b82 */ /* 0x000e620000000a00 */
[----:B------:R-:W4:Y:S01]  /*a940*/  LDCU UR4, c[0x0][0x38c] ;  /* 0x00007180ff0477ac */ /* 0x000f220008000800 */
[----:B------:R-:W-:Y:S01]  /*a950*/  IMAD.MOV.U32 R133, RZ, RZ, -0x1 ;  /* 0xffffffffff857424 */ /* 0x000fe200078e00ff */
[----:B---3--:R-:W3:Y:S05]  /*a960*/  S2R R159, SR_CTAID.X ;  /* 0x00000000009f7919 */ /* 0x008eea0000002500 */
[----:B------:R-:W4:Y:S01]  /*a970*/  LDC.64 R156, c[0x0][0x3b0] ;  /* 0x0000ec00ff9c7b82 */ /* 0x000f220000000a00 */
[----:B-1----:R-:W-:-:S02]  /*a980*/  SHF.L.U32 R2, R133, R138, RZ ;  /* 0x0000008a85027219 */ /* 0x002fc400000006ff */
[----:B------:R-:W-:Y:S02]  /*a990*/  ISETP.NE.AND P0, PT, R139, RZ, PT ;  /* 0x000000ff8b00720c */ /* 0x000fe40003f05270 */
[----:B--2---:R-:W-:Y:S02]  /*a9a0*/  SHF.L.U32 R140, R3, R138, RZ ;  /* 0x0000008a038c7219 */ /* 0x004fe400000006ff */
        /* <DEDUP_REMOVED lines=30> */
.L_x_3548:
        /* <DEDUP_REMOVED lines=21> */
.L_x_3551:
        /* <DEDUP_REMOVED lines=17> */
.L_x_3550:
        /* <DEDUP_REMOVED lines=8> */
.L_x_3549:
[----:B------:R-:W3:Y:S01]  /*ae70*/  S2R R136, SR_TID.X ;  /* 0x0000000000887919 */ /* 0x000ee20000002100 */
[----:B------:R-:W3:Y:S01]  /*ae80*/  LDCU UR4, c[0x0][0x384] ;  /* 0x00007080ff0477ac */ /* 0x000ee20008000800 */
[----:B------:R-:W-:Y:S01]  /*ae90*/  SHF.R.U32.HI R216, RZ, 0x2, R216 ;  /* 0x00000002ffd87819 */ /* 0x000fe200000116d8 */
        /* <DEDUP_REMOVED lines=11> */
[----:B------:R-:W-:-:S04]  /*af50*/  LOP3.LUT R137, R136, 0x3c0, RZ, 0xc0, !PT ;  /* 0x000003c088897812 */ /* 0x000fc800078ec0ff */
        /* <DEDUP_REMOVED lines=9> */
[--C-:B------:R-:W-:Y:S02]  /*aff0*/  LOP3.LUT R142, R133, 0x1, R136.reuse, 0xf8, !PT ;  /* 0x00000001858e7812 */ /* 0x100fe400078ef888 */
[----:B------:R-:W-:Y:S01]  /*b000*/  ISETP.GE.AND P3, PT, R140, UR4, PT ;  /* 0x000000048c007c0c */ /* 0x000fe2000bf66270 */
[----:B------:R-:W2:Y:S01]  /*b010*/  LDCU.64 UR4, c[0x0][0x418] ;  /* 0x00008300ff0477ac */ /* 0x000ea20008000a00 */
[----:B------:R-:W-:Y:S02]  /*b020*/  LOP3.LUT R133, R137, R142, RZ, 0xfc, !PT ;  /* 0x0000008e89857212 */ /* 0x000fe400078efcff */
[----:B------:R-:W-:Y:S02]  /*b030*/  LOP3.LUT R142, R144, 0xfffffff0, RZ, 0xc0, !PT ;  /* 0xfffffff0908e7812 */ /* 0x000fe400078ec0ff */
[----:B------:R-:W-:Y:S02]  /*b040*/  LOP3.LUT R143, R145, 0x1fffffff, RZ, 0xc0, !PT ;  /* 0x1fffffff918f7812 */ /* 0x000fe400078ec0ff */
[----:B------:R-:W-:-:S02]  /*b050*/  LOP3.LUT R137, R137, 0x3, R136, 0xf8, !PT ;  /* 0x0000000389897812 */ /* 0x000fc400078ef888 */
[----:B-1----:R-:W-:Y:S01]  /*b060*/  ISETP.NE.AND.EX P0, PT, R3, RZ, !P3, P0 ;  /* 0x000000ff0300720c */ /* 0x002fe20005f05300 */
[--C-:B----4-:R-:W-:Y:S01]  /*b070*/  IMAD.WIDE.U32 R140, R159, UR10, R142.reuse ;  /* 0x0000000a9f8c7c25 */ /* 0x110fe2000f8e008e */
[----:B---3--:R-:W-:Y:S02]  /*b080*/  ISETP.GT.AND P6, PT, R132, 0x1, PT ;  /* 0x000000018400780c */ /* 0x008fe40003fc4270 */
[----:B------:R-:W-:Y:S01]  /*b090*/  ISETP.NE.AND.EX P5, PT, R135, RZ, !P3, P5 ;  /* 0x000000ff8700720c */ /* 0x000fe20005fa5350 */
[----:B--2---:R-:W-:Y:S01]  /*b0a0*/  IMAD.WIDE.U32 R142, R159, UR8, R142 ;  /* 0x000000089f8e7c25 */ /* 0x004fe2000f8e008e */
[----:B------:R-:W-:Y:S02]  /*b0b0*/  ISETP.EQ.AND P6, PT, R139, RZ, P6 ;  /* 0x000000ff8b00720c */ /* 0x000fe400037c2270 */
[----:B------:R-:W-:Y:S01]  /*b0c0*/  IADD3 R169, P2, PT, R134, R140, RZ ;  /* 0x0000008c86a97210 */ /* 0x000fe20007f5e0ff */
[----:B------:R-:W-:Y:S01]  /*b0d0*/  IMAD.IADD R158, R137, 0x1, R212 ;  /* 0x00000001899e7824 */ /* 0x000fe200078e02d4 */
[----:B------:R-:W-:Y:S01]  /*b0e0*/  IADD3 R166, P1, PT, R2, R142, RZ ;  /* 0x0000008e02a67210 */ /* 0x000fe20007f3e0ff */
[----:B------:R-:W-:-:S02]  /*b0f0*/  IMAD R142, R159, UR9, R143 ;  /* 0x000000099f8e7c24 */ /* 0x000fc4000f8e028f */
[----:B------:R-:W-:Y:S01]  /*b100*/  IMAD.IADD R212, R133, 0x1, R212 ;  /* 0x0000000185d47824 */ /* 0x000fe200078e02d4 */
[----:B------:R-:W-:Y:S01]  /*b110*/  MOV R133, UR7 ;  /* 0x0000000700857c02 */ /* 0x000fe20008000f00 */
[----:B------:R-:W-:Y:S01]  /*b120*/  IMAD R140, R159, UR11, R141 ;  /* 0x0000000b9f8c7c24 */ /* 0x000fe2000f8e028d */
[----:B------:R-:W-:Y:S01]  /*b130*/  LEA R158, R158, R215, 0x3 ;  /* 0x000000d79e9e7211 */ /* 0x000fe200078e18ff */
[----:B------:R-:W-:Y:S02]  /*b140*/  IMAD.X R167, R3, 0x1, R142, P1 ;  /* 0x0000000103a77824 */ /* 0x000fe400008e068e */
[----:B------:R-:W-:Y:S02]  /*b150*/  IMAD.U32 R132, RZ, RZ, UR6 ;  /* 0x00000006ff847e24 */ /* 0x000fe4000f8e00ff */
[----:B------:R-:W-:Y:S02]  /*b160*/  IMAD.U32 R2, RZ, RZ, UR4 ;  /* 0x00000004ff027e24 */ /* 0x000fe4000f8e00ff */
[----:B------:R-:W-:-:S02]  /*b170*/  IMAD.U32 R3, RZ, RZ, UR5 ;  /* 0x00000005ff037e24 */ /* 0x000fc4000f8e00ff */
        /* <DEDUP_REMOVED lines=9> */
.L_x_3555:
[----:B------:R-:W-:Y:S05]  /*b210*/  YIELD ;  /* 0x0000000000007946 */ /* 0x000fea0003800000 */
[----:B-1----:R-:W-:Y:S05]  /*b220*/  @P2 BRA `(.L_x_3554) ;  /* 0x0000000000082947 */ /* 0x002fea0003800000 */
[----:B------:R1:W2:Y:S04]  /*b230*/  LDG.E.STRONG.GPU R138, desc[UR36][R156.64] ;  /* 0x000000249c8a7981 */ /* 0x0002a8000c1ef900 */
[----:B--2---:R-:W-:Y:S01]  /*b240*/  CCTL.IVALL ;  /* 0x00000000ff00798f */ /* 0x004fe20002000000 */
.L_x_3554:
[----:B------:R-:W-:Y:S01]  /*b250*/  ISETP.NE.AND P1, PT, R138, UR5, PT ;  /* 0x000000058a007c0c */ /* 0x000fe2000bf25270 */
[----:B------:R-:W-:-:S12]  /*b260*/  WARPSYNC.ALL ;  /* 0x0000000000007948 */ /* 0x000fd80003800000 */
[----:B------:R-:W-:Y:S06]  /*b270*/  BAR.RED.AND.DEFER_BLOCKING 0x0, P1 ;  /* 0x0000000000007b1d */ /* 0x000fec0000814400 */
[----:B------:R-:W2:Y:S02]  /*b280*/  B2R.RESULT RZ, P1 ;  /* 0x0000000000ff731c */ /* 0x000ea40000024000 */
[----:B--2---:R-:W-:Y:S05]  /*b290*/  @P1 BRA `(.L_x_3555) ;  /* 0xfffffffc00dc1947 */ /* 0x004fea000383ffff */
.L_x_3553:
        /* <DEDUP_REMOVED lines=17> */
.L_x_3552:
        /* <DEDUP_REMOVED lines=733> */
.L_x_3556:
        /* <DEDUP_REMOVED lines=407> */
.L_x_3557:
        /* <DEDUP_REMOVED lines=19> */
.L_x_3475:
[----:B------:R-:W-:Y:S01]  /*fc20*/  IMAD.MOV.U32 R13, RZ, RZ, R2 ;  /* 0x000000ffff0d7224 */ /* 0x000fe200078e0002 */
[----:B------:R-:W-:Y:S01]  /*fc30*/  MOV R11, 0x1f ;  /* 0x0000001f000b7802 */ /* 0x000fe20000000f00 */
[----:B------:R-:W-:Y:S01]  /*fc40*/  IMAD.MOV.U32 R12, RZ, RZ, RZ ;  /* 0x000000ffff0c7224 */ /* 0x000fe200078e00ff */
[----:B------:R-:W-:-:S07]  /*fc50*/  MOV R15, 0xffffffff ;  /* 0xffffffff000f7802 */ /* 0x000fce0000000f00 */
[----:B-----5:R-:W-:Y:S05]  /*fc60*/  WARPSYNC.COLLECTIVE R15, `(.L_x_3558) ;  /* 0x000000000f087348 */ /* 0x020fea0003c00000 */
[----:B------:R1:W2:Y:S02]  /*fc70*/  SHFL.IDX P6, R14, R13, R12, R11 ;  /* 0x0000000c0d0e7389 */ /* 0x0002a400000c000b */
[----:B-12--5:R-:W-:Y:S05]  /*fc80*/  ENDCOLLECTIVE ;  /* 0x000000000000791b */ /* 0x026fea0003800000 */
.L_x_3558:
[----:B------:R-:W-:Y:S05]  /*fc90*/  BRA `(.L_x_3559) ;  /* 0xffffff0c00d47947 */ /* 0x000fea000383ffff */
.L_x_3560:
        /* <DEDUP_REMOVED lines=14> */
.L_x_4343:


//--------------------- .text._ZN7cutlass7Kernel2INS_4gemm6kernel20DefaultGemmUniversalINS_6half_tENS_6layout8RowMajorELNS_16ComplexTransformE0ELi8ES4_S6_LS7_0ELi8ES4_S6_fNS_4arch15OpClassTensorOpENS8_4Sm80ENS1_9GemmShapeILi128ELi128ELi32EEENSB_ILi64ELi64ELi32EEENSB_ILi16ELi8ELi16EEENS_8epilogue6thread17LinearCombinationIS4_Li8EffLNSG_9ScaleType4KindE0ELNS_15FloatRoundStyleE2ES4_EENS1_11threadblock30GemmIdentityThreadblockSwizzleILi8EEELi4ENS8_13OpMultiplyAddELNS1_23SharedMemoryClearOptionE0ELb0ELb0ELb0ENS5_31Tensor5DPermute02413ColumnMajorILi16ELi3ELi8EEENS5_9NoPermuteEST_vE10SelectBaseISO_vEEEEvNT_6ParamsE --------------------------
	.section	.text._ZN7cutlass7Kernel2INS_4gemm6kernel20DefaultGemmUniversalINS_6half_tENS_6layout8RowMajorELNS_16ComplexTransformE0ELi8ES4_S6_LS7_0ELi8ES4_S6_fNS_4arch15OpClassTensorOpENS8_4Sm80ENS1_9GemmShapeILi128ELi128ELi32EEENSB_ILi64ELi64ELi32EEENSB_ILi16ELi8ELi16EEENS_8epilogue6thread17LinearCombinationIS4_Li8EffLNSG_9ScaleType4KindE0ELNS_15FloatRoundStyleE2ES4_EENS1_11threadblock30GemmIdentityThreadblockSwizzleILi8EEELi4ENS8_13OpMultiplyAddELNS1_23SharedMemoryClearOptionE0ELb0ELb0ELb0ENS5_31Tensor5DPermute02413ColumnMajorILi16ELi3ELi8EEENS5_9NoPermuteEST_vE10SelectBaseISO_vEEEEvNT_6ParamsE,"ax",@progbits
	.align	128
.text._ZN7cutlass7Kernel2INS_4gemm6kernel20DefaultGemmUniversalINS_6half_tENS_6layout8RowMajorELNS_16ComplexTransformE0ELi8ES4_S6_LS7_0ELi8ES4_S6_fNS_4arch15OpClassTensorOpENS8_4Sm80ENS1_9GemmShapeILi128ELi128ELi32EEENSB_ILi64ELi64ELi32EEENSB_ILi16ELi8ELi16EEENS_8epilogue6thread17LinearCombinationIS4_Li8EffLNSG_9ScaleType4KindE0ELNS_15FloatRoundStyleE2ES4_EENS1_11threadblock30GemmIdentityThreadblockSwizzleILi8EEELi4ENS8_13OpMultiplyAddELNS1_23SharedMemoryClearOptionE0ELb0ELb0ELb0ENS5_31Tensor5DPermute02413ColumnMajorILi16ELi3ELi8EEENS5_9NoPermuteEST_vE10SelectBaseISO_vEEEEvNT_6ParamsE:
        .type           _ZN7cutlass7Kernel2INS_4gemm6kernel20DefaultGemmUniversalINS_6half_tENS_6layout8RowMajorELNS_16ComplexTransformE0ELi8ES4_S6_LS7_0ELi8ES4_S6_fNS_4arch15OpClassTensorOpENS8_4Sm80ENS1_9GemmShapeILi128ELi128ELi32EEENSB_ILi64ELi64ELi32EEENSB_ILi16ELi8ELi16EEENS_8epilogue6thread17LinearCombinationIS4_Li8EffLNSG_9ScaleType4KindE0ELNS_15FloatRoundStyleE2ES4_EENS1_11threadblock30GemmIdentityThreadblockSwizzleILi8EEELi4ENS8_13OpMultiplyAddELNS1_23SharedMemoryClearOptionE0ELb0ELb0ELb0ENS5_31Tensor5DPermute02413ColumnMajorILi16ELi3ELi8EEENS5_9NoPermuteEST_vE10SelectBaseISO_vEEEEvNT_6ParamsE,@function
        .size           _ZN7cutlass7Kernel2INS_4gemm6kernel20DefaultGemmUniversalINS_6half_tENS_6layout8RowMajorELNS_16ComplexTransformE0ELi8ES4_S6_LS7_0ELi8ES4_S6_fNS_4arch15OpClassTensorOpENS8_4Sm80ENS1_9GemmShapeILi128ELi128ELi32EEENSB_ILi64ELi64ELi32EEENSB_ILi16ELi8ELi16EEENS_8epilogue6thread17LinearCombinationIS4_Li8EffLNSG_9ScaleType4KindE0ELNS_15FloatRoundStyleE2ES4_EENS1_11threadblock30GemmIdentityThreadblockSwizzleILi8EEELi4ENS8_13OpMultiplyAddELNS1_23SharedMemoryClearOptionE0ELb0ELb0ELb0ENS5_31Tensor5DPermute02413ColumnMajorILi16ELi3ELi8EEENS5_9NoPermuteEST_vE10SelectBaseISO_vEEEEvNT_6ParamsE,(.L_x_4344 - _ZN7cutlass7Kernel2INS_4gemm6kernel20DefaultGemmUniversalINS_6half_tENS_6layout8RowMajorELNS_16ComplexTransformE0ELi8ES4_S6_LS7_0ELi8ES4_S6_fNS_4arch15OpClassTensorOpENS8_4Sm80ENS1_9GemmShapeILi128ELi128ELi32EEENSB_ILi64ELi64ELi32EEENSB_ILi16ELi8ELi16EEENS_8epilogue6thread17LinearCombinationIS4_Li8EffLNSG_9ScaleType4KindE0ELNS_15FloatRoundStyleE2ES4_EENS1_11threadblock30GemmIdentityThreadblockSwizzleILi8EEELi4ENS8_13OpMultiplyAddELNS1_23SharedMemoryClearOptionE0ELb0ELb0ELb0ENS5_31Tensor5DPermute02413ColumnMajorILi16ELi3ELi8EEENS5_9NoPermuteEST_vE10SelectBaseISO_vEEEEvNT_6ParamsE)
        .other          _ZN7cutlass7Kernel2INS_4gemm6kernel20DefaultGemmUniversalINS_6half_tENS_6layout8RowMajorELNS_16ComplexTransformE0ELi8ES4_S6_LS7_0ELi8ES4_S6_fNS_4arch15OpClassTensorOpENS8_4Sm80ENS1_9GemmShapeILi128ELi128ELi32EEENSB_ILi64ELi64ELi32EEENSB_ILi16ELi8ELi16EEENS_8epilogue6thread17LinearCombinationIS4_Li8EffLNSG_9ScaleType4KindE0ELNS_15FloatRoundStyleE2ES4_EENS1_11threadblock30GemmIdentityThreadblockSwizzleILi8EEELi4ENS8_13OpMultiplyAddELNS1_23SharedMemoryClearOptionE0ELb0ELb0ELb0ENS5_31Tensor5DPermute02413ColumnMajorILi16ELi3ELi8EEENS5_9NoPermuteEST_vE10SelectBaseISO_vEEEEvNT_6ParamsE,@"STO_CUDA_ENTRY STV_DEFAULT"
_ZN7cutlass7Kernel2INS_4gemm6kernel20DefaultGemmUniversalINS_6half_tENS_6layout8RowMajorELNS_16ComplexTransformE0ELi8ES4_S6_LS7_0ELi8ES4_S6_fNS_4arch15OpClassTensorOpENS8_4Sm80ENS1_9GemmShapeILi128ELi128ELi32EEENSB_ILi64ELi64ELi32EEENSB_ILi16ELi8ELi16EEENS_8epilogue6thread17LinearCombinationIS4_Li8EffLNSG_9ScaleType4KindE0ELNS_15FloatRoundStyleE2ES4_EENS1_11threadblock30GemmIdentityThreadblockSwizzleILi8EEELi4ENS8_13OpMultiplyAddELNS1_23SharedMemoryClearOptionE0ELb0ELb0ELb0ENS5_31Tensor5DPermute02413ColumnMajorILi16ELi3ELi8EEENS5_9NoPermuteEST_vE10SelectBaseISO_vEEEEvNT_6ParamsE:
        /* <DEDUP_REMOVED lines=37> */
.L_x_3561:
        /* <DEDUP_REMOVED lines=18> */
.L_x_3563:
[----:B------:R-:W1:Y:S08]  /*0370*/  LDC.64 R2, c[0x0][0x4a0] ;  /* 0x00012800ff027b82 */ /* 0x000e700000000a00 */
[----:B------:R-:W2:Y:S01]  /*0380*/  LDC.64 R4, c[0x0][0x4a8] ;  /* 0x00012a00ff047b82 */ /* 0x000ea20000000a00 */
[----:B-1----:R-:W-:-:S06]  /*0390*/  IMAD.WIDE.U32 R2, R204, 0x8, R2 ;  /* 0x00000008cc027825 */ /* 0x002fcc00078e0002 */
[----:B------:R-:W5:Y:S01]  /*03a0*/  LDG.E.64 R2, desc[UR40][R2.64] ;  /* 0x0000002802027981 */ /* 0x000f62000c1e1b00 */
[----:B--2---:R-:W-:-:S06]  /*03b0*/  IMAD.WIDE.U32 R4, R204, 0x8, R4 ;  /* 0x00000008cc047825 */ /* 0x004fcc00078e0004 */
[----:B------:R-:W5:Y:S02]  /*03c0*/  LDG.E.64 R4, desc[UR40][R4.64] ;  /* 0x0000002804047981 */ /* 0x000f64000c1e1b00 */
.L_x_3562:
[----:B------:R-:W2:Y:S01]  /*03d0*/  S2R R165, SR_TID.X ;  /* 0x0000000000a57919 */ /* 0x000ea20000002100 */
[----:B-1----:R-:W-:Y:S01]  /*03e0*/  IMAD.IADD R0, R18, 0x1, -R11 ;  /* 0x0000000112007824 */ /* 0x002fe200078e0a0b */
[----:B------:R-:W1:Y:S01]  /*03f0*/  LDCU.64 UR6, c[0x0][0x380] ;  /* 0x00007000ff0677ac */ /* 0x000e620008000a00 */
[----:B------:R-:W3:Y:S01]  /*0400*/  LDC.64 R206, c[0x0][0x3c0] ;  /* 0x0000f000ffce7b82 */ /* 0x000ee20000000a00 */
[----:B------:R-:W-:Y:S01]  /*0410*/  CS2R R118, SRZ ;  /* 0x0000000000767805 */ /* 0x000fe2000001ff00 */
[C---:B------:R-:W-:Y:S01]  /*0420*/  VIADD R10, R0.reuse, 0xffffffff ;  /* 0xffffffff000a7836 */ /* 0x040fe20000000000 */
[----:B------:R-:W-:Y:S01]  /*0430*/  SHF.R.S32.HI R15, RZ, 0x1f, R0 ;  /* 0x0000001fff0f7819 */ /* 0x000fe20000011400 */
[C---:B------:R-:W-:Y:S01]  /*0440*/  VIADD R6, R0.reuse, 0xffffffdf ;  /* 0xffffffdf00067836 */ /* 0x040fe20000000000 */
[----:B------:R-:W4:Y:S01]  /*0450*/  LDCU.64 UR8, c[0x0][0x3d8] ;  /* 0x00007b00ff0877ac */ /* 0x000f220008000a00 */
[----:B------:R-:W-:Y:S01]  /*0460*/  VIADD R12, R0, 0x3e ;  /* 0x0000003e000c7836 */ /* 0x000fe20000000000 */
[----:B------:R-:W-:Y:S01]  /*0470*/  ISETP.GE.U32.AND P3, PT, R10, 0x20, PT ;  /* 0x000000200a00780c */ /* 0x000fe20003f66070 */
[----:B------:R-:W3:Y:S01]  /*0480*/  S2UR UR11, SR_CgaCtaId ;  /* 0x00000000000b79c3 */ /* 0x000ee20000008800 */
[----:B------:R-:W-:Y:S01]  /*0490*/  ISETP.GE.U32.AND P1, PT, R6, 0x20, PT ;  /* 0x000000200600780c */ /* 0x000fe20003f26070 */
[----:B------:R-:W3:Y:S01]  /*04a0*/  LDCU.64 UR4, c[0x0][0x3b8] ;  /* 0x00007700ff0477ac */ /* 0x000ee20008000a00 */
[----:B------:R-:W-:-:S02]  /*04b0*/  ISETP.GE.U32.AND P6, PT, R12, 0x3f, PT ;  /* 0x0000003f0c00780c */ /* 0x000fc40003fc6070 */
        /* <DEDUP_REMOVED lines=17> */
[--C-:B--2---:R-:W-:Y:S01]  /*05d0*/  SHF.R.U32.HI R14, RZ, 0x5, R165.reuse ;  /* 0x00000005ff0e7819 */ /* 0x104fe200000116a5 */
[C---:B------:R-:W-:Y:S01]  /*05e0*/  IMAD.SHL.U32 R167, R165.reuse, 0x10, RZ ;  /* 0x00000010a5a77824 */ /* 0x040fe200078e00ff */
[--C-:B------:R-:W-:Y:S01]  /*05f0*/  SHF.R.U32.HI R8, RZ, 0x3, R165.reuse ;  /* 0x00000003ff087819 */ /* 0x100fe200000116a5 */
[C---:B------:R-:W-:Y:S01]  /*0600*/  IMAD.SHL.U32 R30, R165.reuse, 0x8, RZ ;  /* 0x00000008a51e7824 */ /* 0x040fe200078e00ff */
[----:B------:R-:W-:Y:S01]  /*0610*/  SHF.R.U32.HI R26, RZ, 0x2, R165 ;  /* 0x00000002ff1a7819 */ /* 0x000fe200000116a5 */
[----:B------:R-:W2:Y:S01]  /*0620*/  SHFL.IDX PT, R7, R14, RZ, 0x1f ;  /* 0x00001fff0e077589 */ /* 0x000ea200000e0000 */
[----:B------:R-:W-:Y:S01]  /*0630*/  LOP3.LUT R13, R8, 0x3, RZ, 0xc0, !PT ;  /* 0x00000003080d7812 */ /* 0x000fe200078ec0ff */
[----:B------:R-:W-:Y:S01]  /*0640*/  IMAD.SHL.U32 R208, R165, 0x40, RZ ;  /* 0x00000040a5d07824 */ /* 0x000fe200078e00ff */
[----:B------:R-:W-:Y:S01]  /*0650*/  LOP3.LUT R6, R167, 0x40, RZ, 0xc, !PT ;  /* 0x00000040a7067812 */ /* 0x000fe200078e0cff */
[C---:B------:R-:W-:Y:S01]  /*0660*/  IMAD.SHL.U32 R166, R165.reuse, 0x100, RZ ;  /* 0x00000100a5a67824 */ /* 0x040fe200078e00ff */
[----:B------:R-:W-:Y:S01]  /*0670*/  LOP3.LUT R21, R30, 0x38, RZ, 0xc0, !PT ;  /* 0x000000381e157812 */ /* 0x000fe200078ec0ff */
[----:B------:R-:W-:Y:S01]  /*0680*/  IMAD R10, R14, 0x8, R13 ;  /* 0x000000080e0a7824 */ /* 0x000fe200078e020d */
[----:B------:R-:W-:-:S02]  /*0690*/  LOP3.LUT R13, R165, R8, RZ, 0x3c, !PT ;  /* 0x00000008a50d7212 */ /* 0x000fc400078e3cff */
[----:B------:R-:W-:Y:S02]  /*06a0*/  CS2R R106, SRZ ;  /* 0x00000000006a7805 */ /* 0x000fe4000001ff00 */
[----:B------:R-:W-:Y:S01]  /*06b0*/  LOP3.LUT R12, R165, 0x3, R8, 0x48, !PT ;  /* 0x00000003a50c7812 */ /* 0x000fe200078e4808 */
[----:B------:R-:W-:Y:S01]  /*06c0*/  IMAD R20, R20, 0x80, R21 ;  /* 0x0000008014147824 */ /* 0x000fe200078e0215 */
[----:B------:R-:W-:Y:S01]  /*06d0*/  LOP3.LUT R26, R26, 0x7, RZ, 0xc0, !PT ;  /* 0x000000071a1a7812 */ /* 0x000fe200078ec0ff */
[----:B------:R-:W-:Y:S01]  /*06e0*/  IMAD.SHL.U32 R13, R13, 0x10, RZ ;  /* 0x000000100d0d7824 */ /* 0x000fe200078e00ff */
[--C-:B------:R-:W-:Y:S02]  /*06f0*/  LOP3.LUT R12, R12, 0x4, R165.reuse, 0xf8, !PT ;  /* 0x000000040c0c7812 */ /* 0x100fe400078ef8a5 */
[----:B------:R-:W-:Y:S02]  /*0700*/  CS2R R104, SRZ ;  /* 0x0000000000687805 */ /* 0x000fe4000001ff00 */
[----:B------:R-:W-:-:S02]  /*0710*/  LOP3.LUT R26, R26, 0x3e0, R165, 0xf8, !PT ;  /* 0x000003e01a1a7812 */ /* 0x000fc400078ef8a5 */
[----:B------:R-:W-:Y:S02]  /*0720*/  CS2R R62, SRZ ;  /* 0x00000000003e7805 */ /* 0x000fe4000001ff00 */
[----:B------:R-:W-:Y:S02]  /*0730*/  LOP3.LUT R6, R6, 0x30, R13, 0xf8, !PT ;  /* 0x0000003006067812 */ /* 0x000fe400078ef80d */
[----:B------:R-:W-:Y:S02]  /*0740*/  CS2R R60, SRZ ;  /* 0x00000000003c7805 */ /* 0x000fe4000001ff00 */
[----:B------:R-:W-:Y:S01]  /*0750*/  SHF.R.S32.HI R21, RZ, 0x1f, R20 ;  /* 0x0000001fff157819 */ /* 0x000fe20000011414 */
[----:B------:R-:W-:Y:S01]  /*0760*/  IMAD R16, R9, 0x80, R26 ;  /* 0x0000008009107824 */ /* 0x000fe200078e021a */
[----:B------:R-:W-:Y:S02]  /*0770*/  LOP3.LUT R30, R30, 0x18, RZ, 0xc0, !PT ;  /* 0x000000181e1e7812 */ /* 0x000fe400078ec0ff */
[----:B------:R-:W-:-:S02]  /*0780*/  CS2R R42, SRZ ;  /* 0x00000000002a7805 */ /* 0x000fc4000001ff00 */
[----:B-1----:R-:W-:Y:S02]  /*0790*/  ISETP.GE.AND P4, PT, R20, UR7, PT ;  /* 0x0000000714007c0c */ /* 0x002fe4000bf86270 */
[----:B------:R-:W-:Y:S02]  /*07a0*/  CS2R R40, SRZ ;  /* 0x0000000000287805 */ /* 0x000fe4000001ff00 */
[----:B--2---:R-:W-:Y:S01]  /*07b0*/  R2UR UR10, R7 ;  /* 0x00000000070a72ca */ /* 0x004fe200000e0000 */
[----:B------:R-:W-:Y:S01]  /*07c0*/  IMAD.IADD R30, R30, 0x1, R11 ;  /* 0x000000011e1e7824 */ /* 0x000fe200078e020b */
[----:B------:R-:W-:Y:S02]  /*07d0*/  LEA.HI R7, R15, R0, RZ, 0x5 ;  /* 0x000000000f077211 */ /* 0x000fe400078f28ff */
[----:B------:R-:W-:Y:S02]  /*07e0*/  CS2R R130, SRZ ;  /* 0x0000000000827805 */ /* 0x000fe4000001ff00 */
[----:B------:R-:W-:-:S02]  /*07f0*/  SEL R15, RZ, 0x1, P4 ;  /* 0x00000001ff0f7807 */ /* 0x000fc40002000000 */
[----:B------:R-:W-:Y:S02]  /*0800*/  CS2R R128, SRZ ;  /* 0x0000000000807805 */ /* 0x000fe4000001ff00 */
[----:B------:R-:W-:Y:S01]  /*0810*/  LOP3.LUT R13, R7, 0xffffffe0, RZ, 0xc0, !PT ;  /* 0xffffffe0070d7812 */ /* 0x000fe200078ec0ff */
[----:B------:R-:W-:Y:S01]  /*0820*/  VIADD R7, R20, 0x40 ;  /* 0x0000004014077836 */ /* 0x000fe20000000000 */
[----:B------:R-:W-:Y:S02]  /*0830*/  SHF.R.S32.HI R31, RZ, 0x1f, R30 ;  /* 0x0000001fff1f7819 */ /* 0x000fe4000001141e */
[----:B------:R-:W-:Y:S02]  /*0840*/  CS2R R102, SRZ ;  /* 0x0000000000667805 */ /* 0x000fe4000001ff00 */
[----:B------:R-:W-:Y:S01]  /*0850*/  SHF.R.U32.HI R28, RZ, 0x1, R26 ;  /* 0x00000001ff1c7819 */ /* 0x000fe2000001161a */
[----:B------:R-:W-:Y:S01]  /*0860*/  IMAD.IADD R8, R0, 0x1, -R13 ;  /* 0x0000000100087824 */ /* 0x000fe200078e0a0d */
[----:B------:R-:W-:Y:S01]  /*0870*/  ISETP.GE.AND P2, PT, R7, UR7, PT ;  /* 0x0000000707007c0c */ /* 0x000fe2000bf46270 */
[----:B------:R-:W-:Y:S01]  /*0880*/  IMAD.SHL.U32 R13, R10, 0x100, RZ ;  /* 0x000001000a0d7824 */ /* 0x000fe200078e00ff */
[----:B------:R-:W-:Y:S01]  /*0890*/  LOP3.LUT R26, R26, 0x8, RZ, 0xfc, !PT ;  /* 0x000000081a1a7812 */ /* 0x000fe200078efcff */
[----:B------:R-:W-:Y:S01]  /*08a0*/  USHF.R.S32.HI UR38, URZ, 0x1f, UR10 ;  /* 0x0000001fff267899 */ /* 0x000fe2000801140a */
[----:B------:R-:W-:Y:S01]  /*08b0*/  ISETP.NE.AND P0, PT, R8, RZ, PT ;  /* 0x000000ff0800720c */ /* 0x000fe20003f05270 */
[----:B------:R-:W-:Y:S01]  /*08c0*/  IMAD R7, R12, 0x10, R13 ;  /* 0x000000100c077824 */ /* 0x000fe200078e020d */
[----:B------:R-:W-:Y:S01]  /*08d0*/  LOP3.LUT R6, R13, R6, RZ, 0xfc, !PT ;  /* 0x000000060d067212 */ /* 0x000fe200078efcff */
[----:B------:R-:W-:Y:S01]  /*08e0*/  IMAD.IADD R13, R10, 0x1, R11 ;  /* 0x000000010a0d7824 */ /* 0x000fe200078e020b */
[----:B------:R-:W-:Y:S01]  /*08f0*/  SEL R8, R8, 0x20, P0 ;  /* 0x0000002008087807 */ /* 0x000fe20000000000 */
[----:B------:R-:W-:Y:S01]  /*0900*/  ULEA.HI UR38, UR38, UR10, URZ, 0x2 ;  /* 0x0000000a26267291 */ /* 0x000fe2000f8f10ff */
[----:B------:R-:W-:Y:S01]  /*0910*/  SEL R12, RZ, 0x4, P4 ;  /* 0x00000004ff0c7807 */ /* 0x000fe20002000000 */
[----:B----4-:R-:W-:Y:S01]  /*0920*/  IMAD.WIDE.U32 R20, R13, UR8, R20 ;  /* 0x000000080d147c25 */ /* 0x010fe2000f8e0014 */
[----:B------:R-:W-:-:S02]  /*0930*/  SHF.R.S32.HI R14, RZ, 0x1f, R13 ;  /* 0x0000001fff0e7819 */ /* 0x000fc4000001140d */
[----:B------:R-:W-:Y:S02]  /*0940*/  CS2R R100, SRZ ;  /* 0x0000000000647805 */ /* 0x000fe4000001ff00 */
[----:B------:R-:W-:Y:S01]  /*0950*/  VIADDMNMX R18, R11, R8, R18, PT ;  /* 0x000000080b127246 */ /* 0x000fe20003800112 */
[----:B------:R-:W-:Y:S01]  /*0960*/  VIADD R11, R16, 0x8 ;  /* 0x00000008100b7836 */ /* 0x000fe20000000000 */
[----:B-----5:R-:W-:Y:S01]  /*0970*/  LEA R10, P0, R20, R4, 0x1 ;  /* 0x00000004140a7211 */ /* 0x020fe200078008ff */
[----:B------:R-:W-:Y:S01]  /*0980*/  IMAD R14, R14, UR8, RZ ;  /* 0x000000080e0e7c24 */ /* 0x000fe2000f8e02ff */
[C---:B------:R-:W-:Y:S01]  /*0990*/  ISETP.LT.AND P5, PT, R13.reuse, R18, !P4 ;  /* 0x000000120d00720c */ /* 0x040fe200067a1270 */
[C---:B------:R-:W-:Y:S01]  /*09a0*/  VIADD R25, R13.reuse, 0x4 ;  /* 0x000000040d197836 */ /* 0x040fe20000000000 */
[----:B------:R-:W-:Y:S01]  /*09b0*/  SEL R9, RZ, 0x2, P2 ;  /* 0x00000002ff097807 */ /* 0x000fe20001000000 */
[----:B------:R-:W-:Y:S01]  /*09c0*/  IMAD R14, R13, UR9, R14 ;  /* 0x000000090d0e7c24 */ /* 0x000fe2000f8e020e */
[----:B------:R-:W-:-:S02]  /*09d0*/  SEL R4, RZ, 0x1, !P5 ;  /* 0x00000001ff047807 */ /* 0x000fc40006800000 */
[----:B------:R-:W-:Y:S02]  /*09e0*/  CS2R R66, SRZ ;  /* 0x0000000000427805 */ /* 0x000fe4000001ff00 */
[----:B------:R-:W-:Y:S01]  /*09f0*/  ISETP.GE.AND P5, PT, R13, R18, PT ;  /* 0x000000120d00720c */ /* 0x000fe20003fa6270 */
[----:B------:R-:W-:Y:S01]  /*0a00*/  IMAD.IADD R14, R21, 0x1, R14 ;  /* 0x00000001150e7824 */ /* 0x000fe200078e020e */
[----:B------:R-:W-:Y:S02]  /*0a10*/  ISETP.GE.AND P4, PT, R11, UR6, PT ;  /* 0x000000060b007c0c */ /* 0x000fe4000bf86270 */
[----:B------:R-:W-:Y:S02]  /*0a20*/  CS2R R64, SRZ ;  /* 0x0000000000407805 */ /* 0x000fe4000001ff00 */
[----:B------:R-:W-:Y:S02]  /*0a30*/  SHF.R.U32.HI R26, RZ, 0x1, R26 ;  /* 0x00000001ff1a7819 */ /* 0x000fe4000001161a */
[----:B------:R-:W-:-:S02]  /*0a40*/  CS2R R38, SRZ ;  /* 0x0000000000267805 */ /* 0x000fc4000001ff00 */
[----:B------:R-:W-:Y:S01]  /*0a50*/  LEA.HI.X R11, R20, R5, R14, 0x1, P0 ;  /* 0x00000005140b7211 */ /* 0x000fe200000f0c0e */
[C---:B------:R-:W-:Y:S01]  /*0a60*/  VIADD R14, R16.reuse, 0x10 ;  /* 0x00000010100e7836 */ /* 0x040fe20000000000 */
[----:B------:R-:W-:Y:S02]  /*0a70*/  ISETP.GE.AND P0, PT, R16, UR6, PT ;  /* 0x0000000610007c0c */ /* 0x000fe4000bf06270 */
[----:B------:R-:W-:Y:S02]  /*0a80*/  CS2R R36, SRZ ;  /* 0x0000000000247805 */ /* 0x000fe4000001ff00 */
[----:B------:R-:W-:Y:S02]  /*0a90*/  SEL R5, R9, RZ, !P5 ;  /* 0x000000ff09057207 */ /* 0x000fe40006800000 */
[----:B------:R-:W-:Y:S02]  /*0aa0*/  CS2R R134, SRZ ;  /* 0x0000000000867805 */ /* 0x000fe4000001ff00 */
[----:B------:R-:W-:Y:S01]  /*0ab0*/  ISETP.GE.AND P5, PT, R30, R18, PT ;  /* 0x000000121e00720c */ /* 0x000fe20003fa6270 */
[----:B---3--:R-:W-:Y:S01]  /*0ac0*/  IMAD.WIDE.U32 R30, R16, UR4, R30 ;  /* 0x00000004101e7c25 */ /* 0x008fe2000f8e001e */
[----:B------:R-:W-:-:S02]  /*0ad0*/  SEL R19, RZ, 0x1, P0 ;  /* 0x00000001ff137807 */ /* 0x000fc40000000000 */
[----:B------:R-:W-:Y:S02]  /*0ae0*/  CS2R R132, SRZ ;  /* 0x0000000000847805 */ /* 0x000fe4000001ff00 */
[----:B------:R-:W-:Y:S01]  /*0af0*/  ISETP.GE.AND P0, PT, R14, UR6, PT ;  /* 0x000000060e007c0c */ /* 0x000fe2000bf06270 */
[C---:B------:R-:W-:Y:S01]  /*0b00*/  VIADD R14, R16.reuse, 0x18 ;  /* 0x00000018100e7836 */ /* 0x040fe20000000000 */
[----:B------:R-:W-:Y:S01]  /*0b10*/  SEL R24, RZ, 0x2, P5 ;  /* 0x00000002ff187807 */ /* 0x000fe20002800000 */
[----:B------:R-:W-:Y:S01]  /*0b20*/  IMAD R20, R16, UR5, R31 ;  /* 0x0000000510147c24 */ /* 0x000fe2000f8e021f */
[----:B------:R-:W-:Y:S01]  /*0b30*/  SEL R22, RZ, 0x2, P4 ;  /* 0x00000002ff167807 */ /* 0x000fe20002000000 */
[----:B------:R-:W1:Y:S01]  /*0b40*/  LDCU.64 UR4, c[0x0][0x3f0] ;  /* 0x00007e00ff0477ac */ /* 0x000e620008000a00 */
[----:B------:R-:W-:Y:S02]  /*0b50*/  SEL R24, R24, RZ, !P4 ;  /* 0x000000ff18187207 */ /* 0x000fe40006000000 */
[----:B------:R-:W-:-:S02]  /*0b60*/  CS2R R98, SRZ ;  /* 0x0000000000627805 */ /* 0x000fc4000001ff00 */
[----:B------:R-:W-:Y:S02]  /*0b70*/  ISETP.GE.AND P4, PT, R14, UR6, PT ;  /* 0x000000060e007c0c */ /* 0x000fe4000bf86270 */
[----:B------:R-:W-:Y:S02]  /*0b80*/  CS2R R96, SRZ ;  /* 0x0000000000607805 */ /* 0x000fe4000001ff00 */
[----:B------:R-:W-:Y:S02]  /*0b90*/  LOP3.LUT R14, R28, 0x3, R165, 0x48, !PT ;  /* 0x000000031c0e7812 */ /* 0x000fe400078e48a5 */
[----:B------:R-:W-:Y:S02]  /*0ba0*/  CS2R R70, SRZ ;  /* 0x0000000000467805 */ /* 0x000fe4000001ff00 */
[----:B------:R-:W-:Y:S02]  /*0bb0*/  SEL R21, RZ, 0x4, P5 ;  /* 0x00000004ff157807 */ /* 0x000fe40002800000 */
[----:B------:R-:W-:-:S02]  /*0bc0*/  CS2R R68, SRZ ;  /* 0x0000000000447805 */ /* 0x000fc4000001ff00 */
[----:B------:R-:W-:Y:S02]  /*0bd0*/  LOP3.LUT R23, R14, 0x4, R165, 0xf8, !PT ;  /* 0x000000040e177812 */ /* 0x000fe400078ef8a5 */
[----:B------:R-:W-:Y:S02]  /*0be0*/  CS2R R34, SRZ ;  /* 0x0000000000227805 */ /* 0x000fe4000001ff00 */
[----:B------:R-:W-:Y:S02]  /*0bf0*/  SEL R21, R21, RZ, !P0 ;  /* 0x000000ff15157207 */ /* 0x000fe40004000000 */
[----:B------:R-:W-:Y:S02]  /*0c00*/  CS2R R32, SRZ ;  /* 0x0000000000207805 */ /* 0x000fe4000001ff00 */
[----:B------:R-:W-:Y:S02]  /*0c10*/  SEL R17, RZ, 0x4, P0 ;  /* 0x00000004ff117807 */ /* 0x000fe40000000000 */
[----:B------:R-:W-:-:S02]  /*0c20*/  CS2R R138, SRZ ;  /* 0x00000000008a7805 */ /* 0x000fc4000001ff00 */
[----:B------:R-:W-:Y:S02]  /*0c30*/  LEA R14, P0, R30, R2, 0x1 ;  /* 0x000000021e0e7211 */ /* 0x000fe400078008ff */
[----:B------:R-:W-:Y:S02]  /*0c40*/  CS2R R136, SRZ ;  /* 0x0000000000887805 */ /* 0x000fe4000001ff00 */
[----:B------:R-:W-:Y:S01]  /*0c50*/  IADD3 R2, PT, PT, R12, R9, R15 ;  /* 0x000000090c027210 */ /* 0x000fe20007ffe00f */
[----:B------:R-:W-:Y:S01]  /*0c60*/  IMAD R9, R28, 0x20, R23 ;  /* 0x000000201c097824 */ /* 0x000fe200078e0217 */
[----:B------:R-:W-:Y:S01]  /*0c70*/  LEA.HI.X R15, R30, R3, R20, 0x1, P0 ;  /* 0x000000031e0f7211 */ /* 0x000fe200000f0c14 */
[----:B------:R-:W-:Y:S01]  /*0c80*/  IMAD.WIDE.U32 R28, R8, UR8, RZ ;  /* 0x00000008081c7c25 */ /* 0x000fe2000f8e00ff */
[----:B------:R-:W-:Y:S02]  /*0c90*/  SEL R3, RZ, 0x8, P5 ;  /* 0x00000008ff037807 */ /* 0x000fe40002800000 */
[----:B------:R-:W-:-:S02]  /*0ca0*/  CS2R R94, SRZ ;  /* 0x00000000005e7805 */ /* 0x000fc4000001ff00 */
[----:B------:R-:W-:Y:S01]  /*0cb0*/  ISETP.LT.AND P5, PT, R16, UR6, !P5 ;  /* 0x0000000610007c0c */ /* 0x000fe2000efa1270 */
[----:B------:R-:W1:Y:S01]  /*0cc0*/  LDCU.64 UR6, c[0x0][0x3e8] ;  /* 0x00007d00ff0677ac */ /* 0x000e620008000a00 */
[----:B------:R-:W-:Y:S02]  /*0cd0*/  SEL R16, R3, RZ, !P4 ;  /* 0x000000ff03107207 */ /* 0x000fe40006000000 */
[----:B------:R-:W-:Y:S02]  /*0ce0*/  CS2R R92, SRZ ;  /* 0x00000000005c7805 */ /* 0x000fe4000001ff00 */
[----:B------:R-:W-:Y:S02]  /*0cf0*/  SEL R13, RZ, 0x1, !P5 ;  /* 0x00000001ff0d7807 */ /* 0x000fe40006800000 */
[----:B------:R-:W-:Y:S02]  /*0d00*/  CS2R R74, SRZ ;  /* 0x00000000004a7805 */ /* 0x000fe4000001ff00 */
[----:B------:R-:W-:-:S02]  /*0d10*/  LOP3.LUT R20, R26, 0x3, R165, 0x48, !PT ;  /* 0x000000031a147812 */ /* 0x000fc400078e48a5 */
[----:B------:R-:W-:Y:S02]  /*0d20*/  CS2R R72, SRZ ;  /* 0x0000000000487805 */ /* 0x000fe4000001ff00 */
[----:B------:R-:W-:Y:S02]  /*0d30*/  IADD3 R13, PT, PT, R21, R24, R13 ;  /* 0x00000018150d7210 */ /* 0x000fe40007ffe00d */
[----:B------:R-:W-:Y:S02]  /*0d40*/  CS2R R30, SRZ ;  /* 0x00000000001e7805 */ /* 0x000fe4000001ff00 */
[----:B------:R-:W-:Y:S02]  /*0d50*/  ISETP.GE.AND P0, PT, R25, R18, PT ;  /* 0x000000121900720c */ /* 0x000fe40003f06270 */
[----:B------:R-:W-:Y:S02]  /*0d60*/  CS2R R142, SRZ ;  /* 0x00000000008e7805 */ /* 0x000fe4000001ff00 */
[----:B------:R-:W-:Y:S01]  /*0d70*/  LOP3.LUT R23, R20, 0x4, R165, 0xf8, !PT ;  /* 0x0000000414177812 */ /* 0x000fe200078ef8a5 */
[----:B------:R-:W-:Y:S01]  /*0d80*/  IMAD.IADD R13, R13, 0x1, R16 ;  /* 0x000000010d0d7824 */ /* 0x000fe200078e0210 */
[----:B------:R-:W-:-:S02]  /*0d90*/  SEL R3, RZ, 0x8, P2 ;  /* 0x00000008ff037807 */ /* 0x000fc40001000000 */
[----:B------:R-:W-:Y:S02]  /*0da0*/  CS2R R140, SRZ ;  /* 0x00000000008c7805 */ /* 0x000fe4000001ff00 */
[----:B------:R-:W-:Y:S01]  /*0db0*/  SEL R12, R12, RZ, !P0 ;  /* 0x000000ff0c0c7207 */ /* 0x000fe20004000000 */
[----:B------:R-:W-:Y:S01]  /*0dc0*/  IMAD R26, R26, 0x20, R23 ;  /* 0x000000201a1a7824 */ /* 0x000fe200078e0217 */
[----:B------:R-:W-:Y:S01]  /*0dd0*/  SEL R20, R13, RZ, P6 ;  /* 0x000000ff0d147207 */ /* 0x000fe20003000000 */
[----:B-1----:R-:W-:Y:S01]  /*0de0*/  UIADD3 UR4, UP0, UPT, UR6, -UR4, URZ ;  /* 0x8000000406047290 */ /* 0x002fe2000ff1e0ff */
[----:B------:R-:W-:Y:S01]  /*0df0*/  IADD3 R18, PT, PT, R17, R22, R19 ;  /* 0x0000001611127210 */ /* 0x000fe20007ffe013 */
[C---:B------:R-:W-:Y:S01]  /*0e00*/  IMAD.IADD R17, R3.reuse, 0x1, R2 ;  /* 0x0000000103117824 */ /* 0x040fe200078e0202 */
[----:B------:R-:W-:Y:S01]  /*0e10*/  SEL R19, R3, RZ, !P0 ;  /* 0x000000ff03137207 */ /* 0x000fe20004000000 */
[----:B------:R-:W-:Y:S01]  /*0e20*/  IMAD.SHL.U32 R3, R20, 0x10, RZ ;  /* 0x0000001014037824 */ /* 0x000fe200078e00ff */
[----:B------:R-:W-:Y:S01]  /*0e30*/  IADD3 R4, PT, PT, R12, R5, R4 ;  /* 0x000000050c047210 */ /* 0x000fe20007ffe004 */
[----:B------:R-:W-:Y:S01]  /*0e40*/  UIADD3.X UR5, UPT, UPT, UR7, ~UR5, URZ, UP0, !UPT ;  /* 0x8000000507057290 */ /* 0x000fe200087fe4ff */
[----:B------:R-:W-:Y:S01]  /*0e50*/  SHF.R.S32.HI R2, RZ, 0x1f, R8 ;  /* 0x0000001fff027819 */ /* 0x000fe20000011408 */
[----:B------:R-:W-:Y:S01]  /*0e60*/  IMAD.SHL.U32 R21, R20, 0x4, RZ ;  /* 0x0000000414157824 */ /* 0x000fe200078e00ff */
[----:B------:R-:W-:Y:S01]  /*0e70*/  LOP3.LUT P5, RZ, R3, 0x10, RZ, 0xc0, !PT ;  /* 0x0000001003ff7812 */ /* 0x000fe200078ac0ff */
[----:B------:R-:W-:Y:S01]  /*0e80*/  IMAD.IADD R19, R4, 0x1, R19 ;  /* 0x0000000104137824 */ /* 0x000fe200078e0213 */
[----:B------:R-:W-:Y:S01]  /*0e90*/  SEL R5, RZ, 0x8, P4 ;  /* 0x00000008ff057807 */ /* 0x000fe20002000000 */
[----:B------:R-:W-:Y:S01]  /*0ea0*/  IMAD.SHL.U32 R4, R20, 0x8, RZ ;  /* 0x0000000814047824 */ /* 0x000fe200078e00ff */
[-C--:B------:R-:W-:Y:S01]  /*0eb0*/  IADD3 R24, P2, PT, R14, R206.reuse, RZ ;  /* 0x000000ce0e187210 */ /* 0x080fe20007f5e0ff */
[----:B------:R-:W-:Y:S01]  /*0ec0*/  IMAD R3, R2, UR8, RZ ;  /* 0x0000000802037c24 */ /* 0x000fe2000f8e02ff */
[----:B------:R-:W-:Y:S01]  /*0ed0*/  SEL R19, R19, RZ, P6 ;  /* 0x000000ff13137207 */ /* 0x000fe20003000000 */
[----:B------:R-:W-:Y:S01]  /*0ee0*/  IMAD.IADD R18, R18, 0x1, R5 ;  /* 0x0000000112127824 */ /* 0x000fe200078e0205 */
[----:B------:R-:W-:Y:S01]  /*0ef0*/  LOP3.LUT P4, RZ, R4, 0x10, RZ, 0xc0, !PT ;  /* 0x0000001004ff7812 */ /* 0x000fe2000788c0ff */
[----:B------:R-:W-:Y:S01]  /*0f00*/  IMAD R12, R8, UR9, R3 ;  /* 0x00000009080c7c24 */ /* 0x000fe2000f8e0203 */
[----:B------:R-:W1:Y:S01]  /*0f10*/  LDC.64 R4, c[0x0][0x3d0] ;  /* 0x0000f400ff047b82 */ /* 0x000e620000000a00 */
[----:B------:R-:W-:Y:S01]  /*0f20*/  UMOV UR8, 0x400 ;  /* 0x0000040000087882 */ /* 0x000fe20000000000 */
[--C-:B------:R-:W-:Y:S01]  /*0f30*/  IMAD.X R25, R15, 0x1, R207.reuse, P2 ;  /* 0x000000010f197824 */ /* 0x100fe200010e06cf */
[----:B------:R-:W-:Y:S01]  /*0f40*/  IADD3 R22, P2, PT, R24, R206, RZ ;  /* 0x000000ce18167210 */ /* 0x000fe20007f5e0ff */
[----:B------:R-:W-:Y:S01]  /*0f50*/  IMAD.IADD R12, R29, 0x1, R12 ;  /* 0x000000011d0c7824 */ /* 0x000fe200078e020c */
[----:B------:R-:W-:Y:S01]  /*0f60*/  ULEA UR11, UR11, UR8, 0x18 ;  /* 0x000000080b0b7291 */ /* 0x000fe2000f8ec0ff */
[C---:B------:R-:W-:Y:S01]  /*0f70*/  LEA R16, P0, R28.reuse, UR4, 0x1 ;  /* 0x000000041c107c11 */ /* 0x040fe2000f8008ff */
[----:B------:R-:W-:Y:S01]  /*0f80*/  IMAD.SHL.U32 R13, R19, 0x10, RZ ;  /* 0x00000010130d7824 */ /* 0x000fe200078e00ff */
[----:B------:R-:W1:Y:S01]  /*0f90*/  LDC.64 R2, c[0x0][0x3c8] ;  /* 0x0000f200ff027b82 */ /* 0x000e620000000a00 */
[----:B------:R-:W-:Y:S01]  /*0fa0*/  IMAD.X R23, R25, 0x1, R207, P2 ;  /* 0x0000000119177824 */ /* 0x000fe200010e06cf */
[----:B------:R-:W-:Y:S01]  /*0fb0*/  LEA.HI.X R12, R28, UR5, R12, 0x1, P0 ;  /* 0x000000051c0c7c11 */ /* 0x000fe200080f0c0c */
[----:B------:R-:W-:Y:S01]  /*0fc0*/  IMAD.SHL.U32 R20, R20, 0x2, RZ ;  /* 0x0000000214147824 */ /* 0x000fe200078e00ff */
[----:B------:R-:W-:Y:S01]  /*0fd0*/  LOP3.LUT P0, RZ, R21, 0x10, RZ, 0xc0, !PT ;  /* 0x0000001015ff7812 */ /* 0x000fe2000780c0ff */
[----:B------:R-:W2:Y:S01]  /*0fe0*/  LDCU.64 UR4, c[0x0][0x3e0] ;  /* 0x00007c00ff0477ac */ /* 0x000ea20008000a00 */
[----:B------:R-:W-:Y:S01]  /*0ff0*/  LOP3.LUT P2, RZ, R13, 0x10, RZ, 0xc0, !PT ;  /* 0x000000100dff7812 */ /* 0x000fe2000784c0ff */
[----:B------:R-:W-:Y:S01]  /*1000*/  VIADD R7, R7, UR11 ;  /* 0x0000000b07077c36 */ /* 0x000fe20008000000 */
[----:B------:R-:W-:Y:S01]  /*1010*/  LEA R13, R9, UR11, 0x4 ;  /* 0x0000000b090d7c11 */ /* 0x000fe2000f8e20ff */
[----:B------:R-:W-:Y:S01]  /*1020*/  BAR.SYNC.DEFER_BLOCKING 0x0 ;  /* 0x0000000000007b1d */ /* 0x000fe20000010000 */
[----:B------:R-:W-:Y:S01]  /*1030*/  LEA R9, R26, UR11, 0x4 ;  /* 0x0000000b1a097c11 */ /* 0x000fe2000f8e20ff */
[----:B------:R-:W-:Y:S01]  /*1040*/  VIADD R6, R6, UR11 ;  /* 0x0000000b06067c36 */ /* 0x000fe20008000000 */
[----:B------:R-:W-:-:S02]  /*1050*/  SEL R17, R17, RZ, P3 ;  /* 0x000000ff11117207 */ /* 0x000fc40001800000 */
[----:B------:R-:W-:Y:S02]  /*1060*/  CS2R R90, SRZ ;  /* 0x00000000005a7805 */ /* 0x000fe4000001ff00 */
[----:B------:R-:W-:Y:S02]  /*1070*/  SEL R18, R18, RZ, P3 ;  /* 0x000000ff12127207 */ /* 0x000fe40001800000 */
[----:B------:R-:W-:Y:S02]  /*1080*/  CS2R R88, SRZ ;  /* 0x0000000000587805 */ /* 0x000fe4000001ff00 */
[----:B------:R-:W-:Y:S02]  /*1090*/  SEL R217, R17, RZ, P1 ;  /* 0x000000ff11d97207 */ /* 0x000fe40000800000 */
[----:B------:R-:W-:Y:S02]  /*10a0*/  CS2R R78, SRZ ;  /* 0x00000000004e7805 */ /* 0x000fe4000001ff00 */
        /* <DEDUP_REMOVED lines=8> */
[----:B------:R-:W-:Y:S02]  /*1130*/  LOP3.LUT R166, R166, 0xe00, RZ, 0xc0, !PT ;  /* 0x00000e00a6a67812 */ /* 0x000fe400078ec0ff */
[----:B------:R-:W-:Y:S02]  /*1140*/  CS2R R84, SRZ ;  /* 0x0000000000547805 */ /* 0x000fe4000001ff00 */
[----:B------:R-:W-:Y:S02]  /*1150*/  CS2R R82, SRZ ;  /* 0x0000000000527805 */ /* 0x000fe4000001ff00 */
[----:B------:R-:W-:Y:S01]  /*1160*/  CS2R R80, SRZ ;  /* 0x0000000000507805 */ /* 0x000fe2000001ff00 */
[----:B------:R-:W-:Y:S01]  /*1170*/  @!PT LDS RZ, [RZ] ;  /* 0x00000000fffff984 */ /* 0x000fe20000000800 */
[----:B------:R-:W-:Y:S01]  /*1180*/  @!PT LDS RZ, [RZ] ;  /* 0x00000000fffff984 */ /* 0x000fe20000000800 */
[----:B------:R-:W-:Y:S01]  /*1190*/  @!PT LDS RZ, [RZ] ;  /* 0x00000000fffff984 */ /* 0x000fe20000000800 */
[----:B------:R3:W-:Y:S01]  /*11a0*/  LDGSTS.E.BYPASS.LTC128B.128 [R13], desc[UR40][R14.64], P5 ;  /* 0x000000000e0d7fae */ /* 0x0007e2000a981a28 */
[----:B------:R-:W-:Y:S01]  /*11b0*/  LOP3.LUT P5, RZ, R20, 0x10, RZ, 0xc0, !PT ;  /* 0x0000001014ff7812 */ /* 0x000fe200078ac0ff */
[----:B------:R-:W-:-:S02]  /*11c0*/  IMAD.SHL.U32 R20, R19, 0x8, RZ ;  /* 0x0000000813147824 */ /* 0x000fc400078e00ff */
[----:B------:R4:W-:Y:S01]  /*11d0*/  LDGSTS.E.BYPASS.LTC128B.128 [R9], desc[UR40][R24.64], P4 ;  /* 0x0000000018097fae */ /* 0x0009e2000a181a28 */
[----:B------:R-:W-:-:S03]  /*11e0*/  IADD3 R26, P4, PT, R22, R206, RZ ;  /* 0x000000ce161a7210 */ /* 0x000fc60007f9e0ff */
        /* <DEDUP_REMOVED lines=17> */
[----:B---3--:R-:W-:Y:S01]  /*1300*/  IADD3 R14, P4, PT, R28, R26, RZ ;  /* 0x0000001a1c0e7210 */ /* 0x008fe20007f9e0ff */
[C---:B------:R-:W-:Y:S01]  /*1310*/  IMAD.SHL.U32 R5, R18.reuse, 0x10, RZ ;  /* 0x0000001012057824 */ /* 0x040fe200078e00ff */
[----:B------:R-:W-:Y:S01]  /*1320*/  LOP3.LUT P2, RZ, R19, 0x10, RZ, 0xc0, !PT ;  /* 0x0000001013ff7812 */ /* 0x000fe2000784c0ff */
[----:B------:R-:W-:Y:S01]  /*1330*/  IMAD.SHL.U32 R8, R18, 0x8, RZ ;  /* 0x0000000812087824 */ /* 0x000fe200078e00ff */
[----:B------:R-:W-:Y:S01]  /*1340*/  LOP3.LUT P6, RZ, R4, 0x10, RZ, 0xc0, !PT ;  /* 0x0000001004ff7812 */ /* 0x000fe200078cc0ff */
[----:B------:R-:W-:Y:S01]  /*1350*/  IMAD.X R15, R29, 0x1, R27, P4 ;  /* 0x000000011d0f7824 */ /* 0x000fe200020e061b */
[----:B------:R-:W-:-:S02]  /*1360*/  IADD3 R4, P3, PT, R16, R20, RZ ;  /* 0x0000001410047210 */ /* 0x000fc40007f7e0ff */
[----:B------:R-:W-:Y:S02]  /*1370*/  CS2R R28, SRZ ;  /* 0x00000000001c7805 */ /* 0x000fe4000001ff00 */
[----:B------:R-:W-:Y:S01]  /*1380*/  LOP3.LUT P4, RZ, R5, 0x10, RZ, 0xc0, !PT ;  /* 0x0000001005ff7812 */ /* 0x000fe2000788c0ff */
[----:B------:R-:W-:Y:S01]  /*1390*/  LDGSTS.E.BYPASS.LTC128B.128 [R6+0x8400], desc[UR40][R20.64], P5 ;  /* 0x0840000014067fae */ /* 0x000fe2000a981a28 */
[----:B------:R-:W-:Y:S01]  /*13a0*/  IMAD.X R5, R12, 0x1, R21, P3 ;  /* 0x000000010c057824 */ /* 0x000fe200018e0615 */
[----:B------:R-:W-:Y:S01]  /*13b0*/  LOP3.LUT P3, RZ, R8, 0x10, RZ, 0xc0, !PT ;  /* 0x0000001008ff7812 */ /* 0x000fe2000786c0ff */
[----:B------:R-:W-:Y:S01]  /*13c0*/  IMAD.SHL.U32 R8, R18, 0x2, RZ ;  /* 0x0000000212087824 */ /* 0x000fe200078e00ff */
[----:B------:R-:W-:Y:S01]  /*13d0*/  LDGSTS.E.BYPASS.LTC128B.128 [R6+0x8480], desc[UR40][R20.64+0x80], P2 ;  /* 0x0848008014067fae */ /* 0x000fe20009181a28 */
[-C--:B----4-:R-:W-:Y:S02]  /*13e0*/  IADD3 R24, P2, PT, R14, R206.reuse, RZ ;  /* 0x000000ce0e187210 */ /* 0x090fe40007f5e0ff */
[----:B-1----:R-:W-:Y:S01]  /*13f0*/  CS2R R26, SRZ ;  /* 0x00000000001a7805 */ /* 0x002fe2000001ff00 */
[----:B------:R-:W0:Y:S02]  /*1400*/  LDGDEPBAR ;  /* 0x00000000000079af */ /* 0x000e240000000000 */
[--C-:B------:R-:W-:Y:S01]  /*1410*/  IMAD.X R25, R15, 0x1, R207.reuse, P2 ;  /* 0x000000010f197824 */ /* 0x100fe200010e06cf */
[-C--:B------:R-:W-:Y:S01]  /*1420*/  IADD3 R22, P2, PT, R24, R206.reuse, RZ ;  /* 0x000000ce18167210 */ /* 0x080fe20007f5e0ff */
[----:B------:R-:W-:Y:S01]  /*1430*/  LDGSTS.E.BYPASS.LTC128B.128 [R13+0x80], desc[UR40][R14.64], P4 ;  /* 0x000800000e0d7fae */ /* 0x000fe2000a181a28 */
[----:B--2---:R-:W-:Y:S01]  /*1440*/  IMAD.SHL.U32 R10, R18, 0x4, RZ ;  /* 0x00000004120a7824 */ /* 0x004fe200078e00ff */
[----:B------:R-:W-:Y:S01]  /*1450*/  LOP3.LUT P4, RZ, R8, 0x10, RZ, 0xc0, !PT ;  /* 0x0000001008ff7812 */ /* 0x000fe2000788c0ff */
[----:B------:R-:W-:Y:S01]  /*1460*/  IMAD.SHL.U32 R8, R17, 0x4, RZ ;  /* 0x0000000411087824 */ /* 0x000fe200078e00ff */
[----:B------:R1:W-:Y:S01]  /*1470*/  LDGSTS.E.BYPASS.LTC128B.128 [R9+0x80], desc[UR40][R24.64], P3 ;  /* 0x0008000018097fae */ /* 0x0003e20009981a28 */
[----:B------:R-:W-:Y:S01]  /*1480*/  IMAD.X R23, R25, 0x1, R207, P2 ;  /* 0x0000000119177824 */ /* 0x000fe200010e06cf */
[----:B------:R-:W-:Y:S01]  /*1490*/  LOP3.LUT P5, RZ, R10, 0x10, RZ, 0xc0, !PT ;  /* 0x000000100aff7812 */ /* 0x000fe200078ac0ff */
[----:B------:R-:W-:Y:S01]  /*14a0*/  IMAD.SHL.U32 R10, R17, 0x2, RZ ;  /* 0x00000002110a7824 */ /* 0x000fe200078e00ff */
[----:B------:R-:W-:Y:S01]  /*14b0*/  LOP3.LUT P3, RZ, R8, 0x10, RZ, 0xc0, !PT ;  /* 0x0000001008ff7812 */ /* 0x000fe2000786c0ff */
[----:B------:R-:W-:Y:S01]  /*14c0*/  IMAD.SHL.U32 R8, R217, 0x10, RZ ;  /* 0x00000010d9087824 */ /* 0x000fe200078e00ff */
[----:B------:R-:W-:-:S02]  /*14d0*/  IADD3 R16, P2, PT, R22, R206, RZ ;  /* 0x000000ce16107210 */ /* 0x000fc40007f5e0ff */
[----:B------:R-:W-:-:S03]  /*14e0*/  CS2R R18, SRZ ;  /* 0x0000000000127805 */ /* 0x000fc6000001ff00 */
[----:B------:R-:W-:Y:S01]  /*14f0*/  IMAD.X R17, R23, 0x1, R207, P2 ;  /* 0x0000000117117824 */ /* 0x000fe200010e06cf */
[----:B------:R-:W-:Y:S02]  /*1500*/  LOP3.LUT P2, RZ, R10, 0x10, RZ, 0xc0, !PT ;  /* 0x000000100aff7812 */ /* 0x000fe4000784c0ff */
[----:B------:R-:W-:Y:S01]  /*1510*/  IADD3 R10, P1, PT, R4, UR4, RZ ;  /* 0x00000004040a7c10 */ /* 0x000fe2000ff3e0ff */
[----:B------:R-:W-:Y:S01]  /*1520*/  LDGSTS.E.BYPASS.LTC128B.128 [R13+0x1080], desc[UR40][R22.64], P5 ;  /* 0x01080000160d7fae */ /* 0x000fe2000a981a28 */
[----:B------:R-:W-:Y:S01]  /*1530*/  LOP3.LUT P5, RZ, R8, 0x10, RZ, 0xc0, !PT ;  /* 0x0000001008ff7812 */ /* 0x000fe200078ac0ff */
[----:B------:R-:W-:Y:S01]  /*1540*/  IMAD.SHL.U32 R8, R217, 0x8, RZ ;  /* 0x00000008d9087824 */ /* 0x000fe200078e00ff */
[----:B------:R-:W-:Y:S01]  /*1550*/  IADD3.X R11, PT, PT, R5, UR5, RZ, P1, !PT ;  /* 0x00000005050b7c10 */ /* 0x000fe20008ffe4ff */
[----:B------:R2:W-:Y:S01]  /*1560*/  LDGSTS.E.BYPASS.LTC128B.128 [R9+0x1080], desc[UR40][R16.64], P4 ;  /* 0x0108000010097fae */ /* 0x0005e2000a181a28 */
[----:B------:R-:W-:Y:S02]  /*1570*/  IADD3 R212, P1, PT, R16, R2, RZ ;  /* 0x0000000210d47210 */ /* 0x000fe40007f3e0ff */
[----:B------:R-:W-:Y:S01]  /*1580*/  LOP3.LUT P4, RZ, R8, 0x10, RZ, 0xc0, !PT ;  /* 0x0000001008ff7812 */ /* 0x000fe2000788c0ff */
[----:B------:R-:W-:Y:S01]  /*1590*/  IMAD.SHL.U32 R8, R216, 0x10, RZ ;  /* 0x00000010d8087824 */ /* 0x000fe200078e00ff */
[----:B------:R-:W-:Y:S01]  /*15a0*/  LDGSTS.E.BYPASS.LTC128B.128 [R7+0xa000], desc[UR40][R4.64], P0 ;  /* 0x0a00000004077fae */ /* 0x000fe20008181a28 */
[----:B------:R-:W-:Y:S01]  /*15b0*/  IMAD.X R213, R17, 0x1, R3, P1 ;  /* 0x0000000111d57824 */ /* 0x000fe200008e0603 */
[----:B-1----:R-:W-:-:S02]  /*15c0*/  CS2R R24, SRZ ;  /* 0x0000000000187805 */ /* 0x002fc4000001ff00 */
[----:B------:R-:W-:Y:S01]  /*15d0*/  LOP3.LUT P0, RZ, R8, 0x10, RZ, 0xc0, !PT ;  /* 0x0000001008ff7812 */ /* 0x000fe2000780c0ff */
[----:B------:R-:W-:Y:S01]  /*15e0*/  IMAD.SHL.U32 R8, R216, 0x8, RZ ;  /* 0x00000008d8087824 */ /* 0x000fe200078e00ff */
[----:B------:R1:W-:Y:S04]  /*15f0*/  LDGSTS.E.BYPASS.LTC128B.128 [R7+0xa080], desc[UR40][R4.64+0x80], P6 ;  /* 0x0a08008004077fae */ /* 0x0003e8000b181a28 */
[----:B------:R-:W-:Y:S01]  /*1600*/  LDGSTS.E.BYPASS.LTC128B.128 [R6+0xa400], desc[UR40][R10.64], P3 ;  /* 0x0a4000000a067fae */ /* 0x000fe20009981a28 */
[----:B------:R-:W-:Y:S01]  /*1610*/  LOP3.LUT P6, RZ, R8, 0x10, RZ, 0xc0, !PT ;  /* 0x0000001008ff7812 */ /* 0x000fe200078cc0ff */
[----:B------:R-:W-:Y:S02]  /*1620*/  IMAD.SHL.U32 R8, R216, 0x4, RZ ;  /* 0x00000004d8087824 */ /* 0x000fe400078e00ff */
[----:B------:R3:W-:Y:S03]  /*1630*/  LDGSTS.E.BYPASS.LTC128B.128 [R6+0xa480], desc[UR40][R10.64+0x80], P2 ;  /* 0x0a4800800a067fae */ /* 0x0007e60009181a28 */
[----:B------:R-:W-:Y:S01]  /*1640*/  LOP3.LUT P1, RZ, R8, 0x10, RZ, 0xc0, !PT ;  /* 0x0000001008ff7812 */ /* 0x000fe2000782c0ff */
[----:B------:R-:W0:Y:S01]  /*1650*/  LDGDEPBAR ;  /* 0x00000000000079af */ /* 0x000e220000000000 */
[----:B--2---:R-:W-:-:S03]  /*1660*/  IADD3 R16, P2, PT, R212, R206, RZ ;  /* 0x000000ced4107210 */ /* 0x004fc60007f5e0ff */
[----:B------:R-:W-:Y:S01]  /*1670*/  LDGSTS.E.BYPASS.LTC128B.128 [R13+0x100], desc[UR40][R212.64], P0 ;  /* 0x00100000d40d7fae */ /* 0x000fe20008181a28 */
[----:B------:R-:W-:Y:S01]  /*1680*/  IADD3 R14, P0, PT, R16, R206, RZ ;  /* 0x000000ce100e7210 */ /* 0x000fe20007f1e0ff */
[----:B------:R-:W-:-:S04]  /*1690*/  IMAD.X R17, R213, 0x1, R207, P2 ;  /* 0x00000001d5117824 */ /* 0x000fc800010e06cf */
[----:B------:R-:W-:Y:S01]  /*16a0*/  IMAD.X R15, R17, 0x1, R207, P0 ;  /* 0x00000001110f7824 */ /* 0x000fe200000e06cf */
[----:B------:R-:W-:Y:S01]  /*16b0*/  IADD3 R168, P0, PT, R10, UR6, RZ ;  /* 0x000000060aa87c10 */ /* 0x000fe2000ff1e0ff */
[C---:B-1----:R-:W-:Y:S01]  /*16c0*/  IMAD.SHL.U32 R4, R217.reuse, 0x2, RZ ;  /* 0x00000002d9047824 */ /* 0x042fe200078e00ff */
[----:B------:R1:W-:Y:S01]  /*16d0*/  LDGSTS.E.BYPASS.LTC128B.128 [R9+0x100], desc[UR40][R16.64], P6 ;  /* 0x0010000010097fae */ /* 0x0003e2000b181a28 */
[----:B------:R-:W-:Y:S01]  /*16e0*/  IMAD.SHL.U32 R5, R217, 0x4, RZ ;  /* 0x00000004d9057824 */ /* 0x000fe200078e00ff */
[----:B------:R-:W-:Y:S02]  /*16f0*/  IADD3.X R169, PT, PT, R11, UR7, RZ, P0, !PT ;  /* 0x000000070ba97c10 */ /* 0x000fe400087fe4ff */
[----:B------:R-:W-:Y:S01]  /*1700*/  LOP3.LUT P2, RZ, R4, 0x10, RZ, 0xc0, !PT ;  /* 0x0000001004ff7812 */ /* 0x000fe2000784c0ff */
[----:B------:R-:W-:Y:S01]  /*1710*/  IMAD.SHL.U32 R4, R216, 0x2, RZ ;  /* 0x00000002d8047824 */ /* 0x000fe200078e00ff */
[----:B------:R-:W-:Y:S01]  /*1720*/  LOP3.LUT P3, RZ, R5, 0x10, RZ, 0xc0, !PT ;  /* 0x0000001005ff7812 */ /* 0x000fe2000786c0ff */
[----:B------:R-:W-:Y:S01]  /*1730*/  VIADD R5, R0, 0x1f ;  /* 0x0000001f00057836 */ /* 0x000fe20000000000 */
[----:B---3--:R-:W-:Y:S01]  /*1740*/  SHF.R.U32.HI R11, RZ, 0x1, R165 ;  /* 0x00000001ff0b7819 */ /* 0x008fe200000116a5 */
[----:B------:R-:W-:Y:S01]  /*1750*/  LDGSTS.E.BYPASS.LTC128B.128 [R13+0x1100], desc[UR40][R14.64], P1 ;  /* 0x011000000e0d7fae */ /* 0x000fe20008981a28 */
[----:B------:R-:W-:-:S02]  /*1760*/  LOP3.LUT P6, RZ, R4, 0x10, RZ, 0xc0, !PT ;  /* 0x0000001004ff7812 */ /* 0x000fc400078cc0ff */
[----:B------:R-:W-:Y:S02]  /*1770*/  IADD3 R10, P0, PT, R14, R206, RZ ;  /* 0x000000ce0e0a7210 */ /* 0x000fe40007f1e0ff */
[----:B------:R-:W-:Y:S02]  /*1780*/  LOP3.LUT R0, R164, 0x3, R11, 0x78, !PT ;  /* 0x00000003a4007812 */ /* 0x000fe400078e780b */
[----:B------:R-:W-:Y:S01]  /*1790*/  SHF.R.S32.HI R218, RZ, 0x1f, R5 ;  /* 0x0000001fffda7819 */ /* 0x000fe20000011405 */
[----:B------:R-:W-:Y:S01]  /*17a0*/  IMAD.X R11, R15, 0x1, R207, P0 ;  /* 0x000000010f0b7824 */ /* 0x000fe200000e06cf */
[----:B------:R-:W-:Y:S01]  /*17b0*/  IADD3 R4, P0, PT, R168, UR4, RZ ;  /* 0x00000004a8047c10 */ /* 0x000fe2000ff1e0ff */
[----:B------:R-:W-:Y:S01]  /*17c0*/  ULOP3.LUT UR4, UR38, 0xfffc, URZ, 0xc0, !UPT ;  /* 0x0000fffc26047892 */ /* 0x000fe2000f8ec0ff */
[----:B------:R-:W-:Y:S01]  /*17d0*/  ISETP.GE.AND P1, PT, R5, 0x20, PT ;  /* 0x000000200500780c */ /* 0x000fe20003f26270 */
[----:B------:R-:W-:Y:S01]  /*17e0*/  IMAD R199, R0, 0x10, R199 ;  /* 0x0000001000c77824 */ /* 0x000fe200078e02c7 */
[----:B------:R-:W-:Y:S01]  /*17f0*/  LEA.HI R218, R218, R5, RZ, 0x5 ;  /* 0x00000005dada7211 */ /* 0x000fe200078f28ff */
[----:B------:R-:W-:Y:S01]  /*1800*/  LDGSTS.E.BYPASS.LTC128B.128 [R9+0x1100], desc[UR40][R10.64], P6 ;  /* 0x011000000a097fae */ /* 0x000fe2000b181a28 */
[----:B------:R-:W-:Y:S01]  /*1810*/  IADD3.X R5, PT, PT, R169, UR5, RZ, P0, !PT ;  /* 0x00000005a9057c10 */ /* 0x000fe200087fe4ff */
[----:B------:R-:W-:Y:S01]  /*1820*/  UIADD3 UR10, UPT, UPT, UR10, -UR4, URZ ;  /* 0x800000040a0a7290 */ /* 0x000fe2000fffe0ff */
[C---:B------:R-:W-:Y:S01]  /*1830*/  VIADD R0, R164.reuse, 0x2 ;  /* 0x00000002a4007836 */ /* 0x040fe20000000000 */
[----:B------:R-:W-:Y:S01]  /*1840*/  LDGSTS.E.BYPASS.LTC128B.128 [R7+0xc000], desc[UR40][R168.64], P5 ;  /* 0x0c000000a8077fae */ /* 0x000fe2000a981a28 */
[----:B------:R-:W-:Y:S01]  /*1850*/  USHF.R.S32.HI UR38, URZ, 0x2, UR38 ;  /* 0x00000002ff267899 */ /* 0x000fe20008011426 */
[--C-:B------:R-:W-:Y:S01]  /*1860*/  LOP3.LUT R164, R164, 0x3, R165.reuse, 0x78, !PT ;  /* 0x00000003a4a47812 */ /* 0x100fe200078e78a5 */
[----:B------:R-:W-:Y:S01]  /*1870*/  ULOP3.LUT UR36, UR10, 0x80, URZ, 0xc0, !UPT ;  /* 0x000000800a247892 */ /* 0x000fe2000f8ec0ff */
[----:B------:R-:W-:Y:S01]  /*1880*/  LDGSTS.E.BYPASS.LTC128B.128 [R7+0xc080], desc[UR40][R168.64+0x80], P4 ;  /* 0x0c080080a8077fae */ /* 0x000fe2000a181a28 */
[--C-:B------:R-:W-:Y:S01]  /*1890*/  LOP3.LUT R0, R0, 0x3, R165.reuse, 0x78, !PT ;  /* 0x0000000300007812 */ /* 0x100fe200078e78a5 */
[----:B------:R-:W-:Y:S01]  /*18a0*/  UIADD3 UR4, UPT, UPT, UR11, 0x8000, URZ ;  /* 0x000080000b047890 */ /* 0x000fe2000fffe0ff */
[C-C-:B------:R-:W-:Y:S01]  /*18b0*/  LOP3.LUT R8, R164.reuse, 0x4, R165.reuse, 0xf8, !PT ;  /* 0x00000004a4087812 */ /* 0x140fe200078ef8a5 */
[----:B------:R-:W-:Y:S01]  /*18c0*/  LDGSTS.E.BYPASS.LTC128B.128 [R6+0xc400], desc[UR40][R4.64], P3 ;  /* 0x0c40000004067fae */ /* 0x000fe20009981a28 */
[----:B------:R-:W-:Y:S01]  /*18d0*/  ULEA.HI UR36, UR36, UR10, URZ, 0x19 ;  /* 0x0000000a24247291 */ /* 0x000fe2000f8fc8ff */
[----:B------:R-:W-:-:S02]  /*18e0*/  LOP3.LUT R20, R164, 0x4, R165, 0xf4, !PT ;  /* 0x00000004a4147812 */ /* 0x000fc400078ef4a5 */
[----:B------:R2:W-:Y:S01]  /*18f0*/  LDGSTS.E.BYPASS.LTC128B.128 [R6+0xc480], desc[UR40][R4.64+0x80], P2 ;  /* 0x0c48008004067fae */ /* 0x0005e20009181a28 */
[----:B------:R-:W-:Y:S01]  /*1900*/  ULOP3.LUT UR6, UR36, 0xfffe, URZ, 0xc0, !UPT ;  /* 0x0000fffe24067892 */ /* 0x000fe2000f8ec0ff */
[C-C-:B------:R-:W-:Y:S01]  /*1910*/  LOP3.LUT R12, R0.reuse, 0x4, R165.reuse, 0xf8, !PT ;  /* 0x00000004000c7812 */ /* 0x140fe200078ef8a5 */
[----:B------:R-:W-:Y:S01]  /*1920*/  UPRMT UR36, UR36, 0x8880, URZ ;  /* 0x0000888024247896 */ /* 0x000fe200080000ff */
[----:B------:R-:W0:Y:S01]  /*1930*/  LDGDEPBAR ;  /* 0x00000000000079af */ /* 0x000e220000000000 */
[----:B------:R-:W-:Y:S01]  /*1940*/  UIADD3 UR6, UPT, UPT, URZ, -UR6, URZ ;  /* 0x80000006ff067290 */ /* 0x000fe2000fffe0ff */
[----:B------:R-:W-:Y:S01]  /*1950*/  LOP3.LUT R148, R0, 0x4, R165, 0xf4, !PT ;  /* 0x0000000400947812 */ /* 0x000fe200078ef4a5 */
[----:B------:R-:W-:Y:S01]  /*1960*/  USHF.R.S32.HI UR36, URZ, 0x1, UR36 ;  /* 0x00000001ff247899 */ /* 0x000fe20008011424 */
[--C-:B------:R-:W-:Y:S01]  /*1970*/  LOP3.LUT R8, R8, 0xf0, R167.reuse, 0xf8, !PT ;  /* 0x000000f008087812 */ /* 0x100fe200078ef8a7 */
[----:B------:R-:W-:Y:S01]  /*1980*/  UPRMT UR6, UR6, 0x7710, URZ ;  /* 0x0000771006067896 */ /* 0x000fe200080000ff */
[--C-:B------:R-:W-:Y:S01]  /*1990*/  LOP3.LUT R20, R20, 0xf0, R167.reuse, 0xf8, !PT ;  /* 0x000000f014147812 */ /* 0x100fe200078ef8a7 */
        /* <DEDUP_REMOVED lines=13> */
[----:B------:R-:W-:Y:S01]  /*1a70*/  LEA.HI.SX32 R218, R218, 0xfffffffd, 0x1b ;  /* 0xfffffffddada7811 */ /* 0x000fe200078fdaff */
[----:B------:R-:W-:-:S02]  /*1a80*/  USHF.L.U32 UR5, UR5, 0x3, URZ ;  /* 0x0000000305057899 */ /* 0x000fc400080006ff */
[----:B------:R-:W-:Y:S01]  /*1a90*/  UPRMT UR37, UR37, 0x8880, URZ ;  /* 0x0000888025257896 */ /* 0x000fe200080000ff */
[----:B------:R-:W-:-:S04]  /*1aa0*/  DEPBAR.LE SB0, 0x2 ;  /* 0x000080800000791a */ /* 0x000fc80000000000 */
[----:B------:R-:W-:Y:S01]  /*1ab0*/  BAR.SYNC.DEFER_BLOCKING 0x0 ;  /* 0x0000000000007b1d */ /* 0x000fe20000010000 */
[----:B------:R-:W-:-:S06]  /*1ac0*/  ULEA UR5, UR5, UR11, 0x4 ;  /* 0x0000000b05057291 */ /* 0x000fcc000f8e20ff */
[----:B-1----:R-:W-:-:S05]  /*1ad0*/  IADD3 R16, PT, PT, R166, UR5, R199 ;  /* 0x00000005a6107c10 */ /* 0x002fca000fffe0c7 */
[----:B--2---:R-:W1:Y:S04]  /*1ae0*/  LDSM.16.M88.4 R4, [R16] ;  /* 0x000000001004783b */ /* 0x004e680000000200 */
        /* <DEDUP_REMOVED lines=10> */
[----:B------:R-:W-:Y:S01]  /*1b90*/  MOV R170, 0x400 ;  /* 0x0000040000aa7802 */ /* 0x000fe20000000f00 */
[----:B------:R-:W-:Y:S01]  /*1ba0*/  IMAD.IADD R199, R166, 0x1, R199 ;  /* 0x00000001a6c77824 */ /* 0x000fe200078e02c7 */
[----:B------:R-:W-:Y:S01]  /*1bb0*/  LEA R119, P0, R206, R2, 0x1 ;  /* 0x00000002ce777211 */ /* 0x000fe200078008ff */
[----:B------:R-:W1:Y:S01]  /*1bc0*/  LDC.64 R202, c[0x0][0x3e0] ;  /* 0x0000f800ffca7b82 */ /* 0x000e620000000a00 */
[----:B------:R-:W-:Y:S01]  /*1bd0*/  LOP3.LUT R208, R208, 0xf800, RZ, 0xc0, !PT ;  /* 0x0000f800d0d07812 */ /* 0x000fe200078ec0ff */
[----:B------:R-:W-:Y:S01]  /*1be0*/  IMAD.MOV.U32 R211, RZ, RZ, R213 ;  /* 0x000000ffffd37224 */ /* 0x000fe200078e00d5 */
[----:B------:R-:W-:Y:S01]  /*1bf0*/  LEA.HI.X R2, R206, R3, R207, 0x1, P0 ;  /* 0x00000003ce027211 */ /* 0x000fe200000f0ccf */
[----:B------:R-:W-:Y:S01]  /*1c00*/  IMAD.SHL.U32 R3, R165, 0x20, RZ ;  /* 0x00000020a5037824 */ /* 0x000fe200078e00ff */
[----:B------:R-:W-:Y:S01]  /*1c10*/  IADD3 R206, P0, PT, R119, R206, RZ ;  /* 0x000000ce77ce7210 */ /* 0x000fe20007f1e0ff */
[----:B------:R-:W-:Y:S01]  /*1c20*/  IMAD.MOV.U32 R215, RZ, RZ, R168 ;  /* 0x000000ffffd77224 */ /* 0x000fe200078e00a8 */
[----:B------:R-:W-:Y:S01]  /*1c30*/  SHF.R.U32.HI R176, RZ, 0x3, R165 ;  /* 0x00000003ffb07819 */ /* 0x000fe200000116a5 */
[----:B------:R-:W1:Y:S01]  /*1c40*/  LDC.64 R200, c[0x0][0x3e8] ;  /* 0x0000fa00ffc87b82 */ /* 0x000e620000000a00 */
[----:B------:R-:W-:Y:S01]  /*1c50*/  LOP3.LUT R208, R208, 0x300, R3, 0xf8, !PT ;  /* 0x00000300d0d07812 */ /* 0x000fe200078ef803 */
[----:B------:R-:W-:Y:S01]  /*1c60*/  IMAD.X R205, R2, 0x1, R207, P0 ;  /* 0x0000000102cd7824 */ /* 0x000fe200000e06cf */
[----:B------:R-:W-:Y:S01]  /*1c70*/  LOP3.LUT R176, R165, R176, RZ, 0x3c, !PT ;  /* 0x000000b0a5b07212 */ /* 0x000fe200078e3cff */
[----:B------:R-:W-:Y:S01]  /*1c80*/  IMAD.MOV.U32 R214, RZ, RZ, R169 ;  /* 0x000000ffffd67224 */ /* 0x000fe200078e00a9 */
[C-C-:B------:R-:W-:Y:S01]  /*1c90*/  LOP3.LUT R166, R164.reuse, 0x4, R165.reuse, 0xf8, !PT ;  /* 0x00000004a4a67812 */ /* 0x140fe200078ef8a5 */
[----:B------:R-:W-:Y:S01]  /*1ca0*/  UMOV UR16, 0x180 ;  /* 0x0000018000107882 */ /* 0x000fe20000000000 */
[--C-:B------:R-:W-:Y:S01]  /*1cb0*/  LOP3.LUT R2, R164, 0x4, R165.reuse, 0xf4, !PT ;  /* 0x00000004a4027812 */ /* 0x100fe200078ef4a5 */
[----:B------:R-:W-:Y:S01]  /*1cc0*/  UMOV UR15, 0x6000 ;  /* 0x00006000000f7882 */ /* 0x000fe20000000000 */
[C-C-:B------:R-:W-:Y:S01]  /*1cd0*/  LOP3.LUT R164, R0.reuse, 0x4, R165.reuse, 0xf8, !PT ;  /* 0x0000000400a47812 */ /* 0x140fe200078ef8a5 */
[----:B------:R-:W-:Y:S01]  /*1ce0*/  UMOV UR14, 0x3 ;  /* 0x00000003000e7882 */ /* 0x000fe20000000000 */
[----:B------:R-:W-:Y:S01]  /*1cf0*/  LOP3.LUT R0, R0, 0x4, R165, 0xf4, !PT ;  /* 0x0000000400007812 */ /* 0x000fe200078ef4a5 */
[----:B------:R-:W1:Y:S01]  /*1d00*/  LDCU.64 UR6, c[0x0][0x3c0] ;  /* 0x00007800ff0677ac */ /* 0x000e620008000a00 */
[C---:B------:R-:W-:Y:S01]  /*1d10*/  LOP3.LUT R178, R176.reuse, 0x3, RZ, 0xc0, !PT ;  /* 0x00000003b0b27812 */ /* 0x040fe200078ec0ff */
[----:B------:R-:W-:Y:S01]  /*1d20*/  IMAD.SHL.U32 R176, R176, 0x10, RZ ;  /* 0x00000010b0b07824 */ /* 0x000fe200078e00ff */
[--C-:B------:R-:W-:Y:S01]  /*1d30*/  LOP3.LUT R166, R166, 0xf0, R167.reuse, 0xf8, !PT ;  /* 0x000000f0a6a67812 */ /* 0x100fe200078ef8a7 */
[----:B------:R-:W-:Y:S01]  /*1d40*/  UMOV UR11, URZ ;  /* 0x000000ff000b7c82 */ /* 0x000fe20008000000 */
[--C-:B------:R-:W-:Y:S01]  /*1d50*/  LOP3.LUT R2, R2, 0xf0, R167.reuse, 0xf8, !PT ;  /* 0x000000f002027812 */ /* 0x100fe200078ef8a7 */
[----:B------:R-:W-:Y:S01]  /*1d60*/  UMOV UR8, 0xffffa000 ;  /* 0xffffa00000087882 */ /* 0x000fe20000000000 */
[----:B------:R-:W-:-:S02]  /*1d70*/  LOP3.LUT R164, R164, 0xf0, R167, 0xf8, !PT ;  /* 0x000000f0a4a47812 */ /* 0x000fc400078ef8a7 */
[----:B----4-:R-:W-:Y:S02]  /*1d80*/  LEA R197, R197, R170, 0x18 ;  /* 0x000000aac5c57211 */ /* 0x010fe400078ec0ff */
[----:B------:R-:W-:Y:S02]  /*1d90*/  SHF.R.U32.HI R170, RZ, 0x2, R165 ;  /* 0x00000002ffaa7819 */ /* 0x000fe400000116a5 */
[----:B------:R-:W-:Y:S02]  /*1da0*/  LOP3.LUT R0, R0, 0xf0, R167, 0xf8, !PT ;  /* 0x000000f000007812 */ /* 0x000fe400078ef8a7 */
[----:B------:R-:W-:Y:S02]  /*1db0*/  LOP3.LUT R170, R170, 0x7, RZ, 0xc0, !PT ;  /* 0x00000007aaaa7812 */ /* 0x000fe400078ec0ff */
[----:B------:R-:W-:Y:S02]  /*1dc0*/  LOP3.LUT R119, R167, 0x40, RZ, 0xc, !PT ;  /* 0x00000040a7777812 */ /* 0x000fe400078e0cff */
[----:B------:R-:W-:-:S02]  /*1dd0*/  LOP3.LUT R3, R170, 0x3e0, R165, 0xf8, !PT ;  /* 0x000003e0aa037812 */ /* 0x000fc400078ef8a5 */
[----:B------:R-:W-:Y:S02]  /*1de0*/  LOP3.LUT R167, R178, 0x4, R165, 0xf8, !PT ;  /* 0x00000004b2a77812 */ /* 0x000fe400078ef8a5 */
[----:B------:R-:W-:Y:S02]  /*1df0*/  LOP3.LUT R170, R3, 0x8, RZ, 0xfc, !PT ;  /* 0x0000000803aa7812 */ /* 0x000fe400078efcff */
[----:B------:R-:W-:Y:S01]  /*1e00*/  SHF.R.U32.HI R3, RZ, 0x1, R3 ;  /* 0x00000001ff037819 */ /* 0x000fe20000011603 */
[----:B------:R-:W-:Y:S01]  /*1e10*/  IMAD R210, R167, 0x10, R208 ;  /* 0x00000010a7d27824 */ /* 0x000fe200078e02d0 */
[----:B------:R-:W-:Y:S02]  /*1e20*/  SHF.R.U32.HI R170, RZ, 0x1, R170 ;  /* 0x00000001ffaa7819 */ /* 0x000fe400000116aa */
[--C-:B------:R-:W-:Y:S02]  /*1e30*/  LOP3.LUT R172, R3, 0x3, R165.reuse, 0x48, !PT ;  /* 0x0000000303ac7812 */ /* 0x100fe400078e48a5 */
[----:B------:R-:W-:-:S02]  /*1e40*/  LOP3.LUT R174, R170, 0x3, R165, 0x48, !PT ;  /* 0x00000003aaae7812 */ /* 0x000fc400078e48a5 */
[--C-:B------:R-:W-:Y:S02]  /*1e50*/  LOP3.LUT R172, R172, 0x4, R165.reuse, 0xf8, !PT ;  /* 0x00000004acac7812 */ /* 0x100fe400078ef8a5 */
[----:B------:R-:W-:Y:S02]  /*1e60*/  LOP3.LUT R165, R174, 0x4, R165, 0xf8, !PT ;  /* 0x00000004aea57812 */ /* 0x000fe400078ef8a5 */
[----:B------:R-:W-:Y:S01]  /*1e70*/  LOP3.LUT R119, R119, 0x30, R176, 0xf8, !PT ;  /* 0x0000003077777812 */ /* 0x000fe200078ef8b0 */
[----:B------:R-:W-:Y:S01]  /*1e80*/  IMAD R172, R3, 0x20, R172 ;  /* 0x0000002003ac7824 */ /* 0x000fe200078e02ac */
[----:B------:R-:W-:Y:S01]  /*1e90*/  ISETP.NE.AND P0, PT, R218, RZ, PT ;  /* 0x000000ffda00720c */ /* 0x000fe20003f05270 */
[----:B------:R-:W-:Y:S01]  /*1ea0*/  IMAD R170, R170, 0x20, R165 ;  /* 0x00000020aaaa7824 */ /* 0x000fe200078e02a5 */
[----:B------:R-:W-:Y:S01]  /*1eb0*/  LOP3.LUT R208, R208, R119, RZ, 0xfc, !PT ;  /* 0x00000077d0d07212 */ /* 0x000fe200078efcff */
[--C-:B------:R-:W-:Y:S01]  /*1ec0*/  IMAD.U32 R209, R172, 0x10, R197.reuse ;  /* 0x00000010acd17824 */ /* 0x100fe200078e00c5 */
[----:B------:R-:W-:Y:S01]  /*1ed0*/  LOP3.LUT R198, R199, 0x20, RZ, 0x3c, !PT ;  /* 0x00000020c7c67812 */ /* 0x000fe200078e3cff */
[----:B------:R-:W-:Y:S01]  /*1ee0*/  IMAD.U32 R207, R170, 0x10, R197 ;  /* 0x00000010aacf7824 */ /* 0x000fe200078e00c5 */
[----:B------:R-:W-:Y:S01]  /*1ef0*/  SEL R217, R217, RZ, P0 ;  /* 0x000000ffd9d97207 */ /* 0x000fe20000000000 */
[----:B------:R-:W-:Y:S01]  /*1f00*/  VIADD R197, R197, 0x8000 ;  /* 0x00008000c5c57836 */ /* 0x000fe20000000000 */
[----:B------:R-:W-:Y:S01]  /*1f10*/  SEL R216, R216, RZ, P0 ;  /* 0x000000ffd8d87207 */ /* 0x000fe20000000000 */
[----:B------:R-:W-:-:S02]  /*1f20*/  IMAD.MOV.U32 R119, RZ, RZ, RZ ;  /* 0x000000ffff777224 */ /* 0x000fc400078e00ff */
[--C-:B------:R-:W-:Y:S02]  /*1f30*/  IMAD R196, R166, 0x10, R197.reuse ;  /* 0x00000010a6c47824 */ /* 0x100fe400078e02c5 */
[--C-:B------:R-:W-:Y:S02]  /*1f40*/  IMAD R3, R164, 0x10, R197.reuse ;  /* 0x00000010a4037824 */ /* 0x100fe400078e02c5 */
[--C-:B------:R-:W-:Y:S02]  /*1f50*/  IMAD R2, R2, 0x10, R197.reuse ;  /* 0x0000001002027824 */ /* 0x100fe400078e02c5 */
[----:B-1----:R-:W-:-:S07]  /*1f60*/  IMAD R0, R0, 0x10, R197 ;  /* 0x0000001000007824 */ /* 0x002fce00078e02c5 */
.L_x_3565:
[C---:B--2---:R-:W-:Y:S01]  /*1f70*/  HMMA.16816.F32 R16, R4.reuse, R8, R16 ;  /* 0x000000080410723c */ /* 0x044fe20000001810 */
        /* <DEDUP_REMOVED lines=9> */
[----:B------:R-:W-:Y:S01]  /*2010*/  IADD3 R228, PT, PT, R197, UR15, R210 ;  /* 0x0000000fc5e47c10 */ /* 0x000fe2000fffe0d2 */
[----:B------:R-:W-:Y:S01]  /*2020*/  VIADD R221, R3, UR4 ;  /* 0x0000000403dd7c36 */ /* 0x000fe20008000000 */
[-C--:B------:R-:W-:Y:S01]  /*2030*/  IADD3 R215, P2, P1, R215, R202.reuse, R200 ;  /* 0x000000cad7d77210 */ /* 0x080fe2000795e0c8 */
[----:B------:R-:W-:Y:S01]  /*2040*/  USEL UR10, UR8, 0x2000, !UP0 ;  /* 0x00002000080a7887 */ /* 0x000fe2000c000000 */
[----:B------:R-:W-:Y:S01]  /*2050*/  VIADD R220, R2, UR4 ;  /* 0x0000000402dc7c36 */ /* 0x000fe20008000000 */
[C---:B------:R-:W-:Y:S01]  /*2060*/  HMMA.16816.F32 R28, R4.reuse, R12, R28 ;  /* 0x0000000c041c723c */ /* 0x040fe2000000181c */
[----:B------:R-:W2:Y:S01]  /*2070*/  LDSM.16.MT88.4 R172, [R3+UR4+0x1000] ;  /* 0x0010000403ac783b */ /* 0x000ea20008004200 */
[----:B------:R-:W-:Y:S01]  /*2080*/  UIADD3 UR14, UPT, UPT, UR14, 0x1, URZ ;  /* 0x000000010e0e7890 */ /* 0x000fe2000fffe0ff */
[----:B------:R-:W-:Y:S01]  /*2090*/  VIADD R219, R0, UR4 ;  /* 0x0000000400db7c36 */ /* 0x000fe20008000000 */
[----:B------:R-:W-:Y:S01]  /*20a0*/  IADD3.X R214, PT, PT, R214, R203, R201, P2, P1 ;  /* 0x000000cbd6d67210 */ /* 0x000fe200017e24c9 */
[----:B------:R-:W-:Y:S01]  /*20b0*/  @P6 IMAD.MOV.U32 R236, RZ, RZ, R215 ;  /* 0x000000ffffec6224 */ /* 0x000fe200078e00d7 */
[----:B------:R-:W-:Y:S01]  /*20c0*/  @UP0 UIADD3 UR9, UPT, UPT, UR5, 0x80, URZ ;  /* 0x0000008005090890 */ /* 0x000fe2000fffe0ff */
[----:B------:R-:W-:Y:S01]  /*20d0*/  LOP3.LUT P2, RZ, R216, 0x1, RZ, 0xc0, !PT ;  /* 0x00000001d8ff7812 */ /* 0x000fe2000784c0ff */
[C---:B------:R-:W-:Y:S01]  /*20e0*/  HMMA.16816.F32 R32, R4.reuse, R14, R32 ;  /* 0x0000000e0420723c */ /* 0x040fe20000001820 */
[----:B------:R-:W2:Y:S01]  /*20f0*/  LDSM.16.MT88.4 R176, [R2+UR4+0x1000] ;  /* 0x0010000402b0783b */ /* 0x000ea20008004200 */
[----:B------:R-:W-:Y:S01]  /*2100*/  UISETP.NE.AND UP1, UPT, UR14, 0x4, UPT ;  /* 0x000000040e00788c */ /* 0x000fe2000bf25270 */
[----:B------:R-:W-:Y:S01]  /*2110*/  IADD3 R226, P1, PT, R212, UR6, RZ ;  /* 0x00000006d4e27c10 */ /* 0x000fe2000ff3e0ff */
[----:B------:R-:W-:Y:S01]  /*2120*/  @P6 IMAD.MOV.U32 R237, RZ, RZ, R214 ;  /* 0x000000ffffed6224 */ /* 0x000fe200078e00d6 */
[--C-:B------:R-:W-:Y:S01]  /*2130*/  SHF.R.U32.HI R213, RZ, 0x1, R216.reuse ;  /* 0x00000001ffd57819 */ /* 0x100fe200000116d8 */
[----:B------:R-:W-:Y:S01]  /*2140*/  IMAD.X R211, R211, 0x1, R205, P0 ;  /* 0x00000001d3d37824 */ /* 0x000fe200000e06cd */
[----:B------:R-:W-:Y:S01]  /*2150*/  SHF.R.U32.HI R225, RZ, 0x1, R217 ;  /* 0x00000001ffe17819 */ /* 0x000fe200000116d9 */
[C---:B------:R-:W-:Y:S01]  /*2160*/  HMMA.16816.F32 R36, R4.reuse, R20, R36 ;  /* 0x000000140424723c */ /* 0x040fe20000001824 */
[----:B------:R-:W2:Y:S01]  /*2170*/  LDSM.16.MT88.4 R180, [R0+UR4+0x1000] ;  /* 0x0010000400b4783b */ /* 0x000ea20008004200 */
[----:B------:R-:W-:Y:S01]  /*2180*/  UIADD3 UR13, UPT, UPT, UR15, -0x6000, URZ ;  /* 0xffffa0000f0d7890 */ /* 0x000fe2000fffe0ff */
[----:B------:R-:W-:Y:S01]  /*2190*/  LOP3.LUT P0, RZ, R213, 0x1, RZ, 0xc0, !PT ;  /* 0x00000001d5ff7812 */ /* 0x000fe2000780c0ff */
[----:B------:R-:W-:Y:S01]  /*21a0*/  @P2 IMAD.MOV.U32 R213, RZ, RZ, R211 ;  /* 0x000000ffffd52224 */ /* 0x000fe200078e00d3 */
[----:B------:R-:W-:Y:S01]  /*21b0*/  LOP3.LUT P5, RZ, R225, 0x1, RZ, 0xc0, !PT ;  /* 0x00000001e1ff7812 */ /* 0x000fe200078ac0ff */
[----:B------:R-:W-:Y:S01]  /*21c0*/  VIADD R225, R209, UR16 ;  /* 0x00000010d1e17c36 */ /* 0x000fe20008000000 */
[----:B------:R-:W-:Y:S01]  /*21d0*/  IADD3.X R227, PT, PT, R211, UR7, RZ, P1, !PT ;  /* 0x00000007d3e37c10 */ /* 0x000fe20008ffe4ff */
[C---:B------:R-:W-:Y:S01]  /*21e0*/  HMMA.16816.F32 R40, R4.reuse, R22, R40 ;  /* 0x000000160428723c */ /* 0x040fe20000001828 */
[----:B------:R-:W2:Y:S01]  /*21f0*/  LDSM.16.M88.4 R184, [R198+UR5+0x1000] ;  /* 0x00100005c6b8783b */ /* 0x000ea20008000200 */
[----:B------:R-:W-:Y:S01]  /*2200*/  UIADD3 UR12, UPT, UPT, UR16, -0x180, URZ ;  /* 0xfffffe80100c7890 */ /* 0x000fe2000fffe0ff */
[--C-:B------:R-:W-:Y:S01]  /*2210*/  SHF.R.U32.HI R223, RZ, 0x3, R216.reuse ;  /* 0x00000003ffdf7819 */ /* 0x100fe200000116d8 */
[----:B------:R-:W-:Y:S01]  /*2220*/  @UP1 UIADD3 UR13, UPT, UPT, UR15, 0x2000, URZ ;  /* 0x000020000f0d1890 */ /* 0x000fe2000fffe0ff */
[----:B------:R-:W-:Y:S01]  /*2230*/  SHF.R.U32.HI R224, RZ, 0x2, R216 ;  /* 0x00000002ffe07819 */ /* 0x000fe200000116d8 */
[----:B------:R-:W-:Y:S01]  /*2240*/  @UP1 UIADD3 UR12, UPT, UPT, UR16, 0x80, URZ ;  /* 0x00000080100c1890 */ /* 0x000fe2000fffe0ff */
[----:B------:R-:W-:Y:S01]  /*2250*/  LOP3.LUT P3, RZ, R223, 0x1, RZ, 0xc0, !PT ;  /* 0x00000001dfff7812 */ /* 0x000fe2000786c0ff */
[C---:B------:R-:W-:Y:S01]  /*2260*/  HMMA.16816.F32 R44, R4.reuse, R148, R44 ;  /* 0x00000094042c723c */ /* 0x040fe2000000182c */
[----:B------:R-:W1:Y:S01]  /*2270*/  LDSM.16.M88.4 R188, [R198+UR5+0x2000] ;  /* 0x00200005c6bc783b */ /* 0x000e620008000200 */
[----:B------:R-:W-:Y:S01]  /*2280*/  USEL UR14, UR14, URZ, UP1 ;  /* 0x000000ff0e0e7287 */ /* 0x000fe20008800000 */
[----:B------:R-:W-:Y:S01]  /*2290*/  LOP3.LUT P4, RZ, R224, 0x1, RZ, 0xc0, !PT ;  /* 0x00000001e0ff7812 */ /* 0x000fe2000788c0ff */
[----:B------:R-:W-:Y:S01]  /*22a0*/  USEL UR11, UR11, URZ, UP0 ;  /* 0x000000ff0b0b7287 */ /* 0x000fe20008000000 */
[--C-:B------:R-:W-:Y:S01]  /*22b0*/  SHF.R.U32.HI R223, RZ, 0x2, R217.reuse ;  /* 0x00000002ffdf7819 */ /* 0x100fe200000116d9 */
[----:B------:R-:W-:Y:S01]  /*22c0*/  UIADD3 UR4, UPT, UPT, UR10, UR4, URZ ;  /* 0x000000040a047290 */ /* 0x000fe2000fffe0ff */
[----:B------:R-:W-:Y:S01]  /*22d0*/  SHF.R.U32.HI R224, RZ, 0x3, R217 ;  /* 0x00000003ffe07819 */ /* 0x000fe200000116d9 */
[-C--:B------:R-:W-:Y:S01]  /*22e0*/  HMMA.16816.F32 R48, R4, R150.reuse, R48 ;  /* 0x000000960430723c */ /* 0x080fe20000001830 */
[----:B------:R-:W1:Y:S01]  /*22f0*/  LDSM.16.M88.4 R192, [R198+UR5+0x3000] ;  /* 0x00300005c6c0783b */ /* 0x000e620008000200 */
[----:B------:R-:W-:Y:S01]  /*2300*/  UMOV UR5, UR9 ;  /* 0x0000000900057c82 */ /* 0x000fe20008000000 */
[----:B------:R-:W-:Y:S05]  /*2310*/  LOP3.LUT P1, RZ, R224, 0x1, RZ, 0xc0, !PT ;  /* 0x00000001e0ff7812 */ /* 0x000fea000782c0ff */
[C---:B------:R-:W-:Y:S01]  /*2320*/  HMMA.16816.F32 R52, R152.reuse, R150, R52 ;  /* 0x000000969834723c */ /* 0x040fe20000001834 */
[----:B------:R-:W-:Y:S01]  /*2330*/  @!PT LDS RZ, [RZ] ;  /* 0x00000000fffff984 */ /* 0x000fe20000000800 */
[----:B------:R-:W-:Y:S01]  /*2340*/  @!PT LDS RZ, [RZ] ;  /* 0x00000000fffff984 */ /* 0x000fe20000000800 */
[----:B------:R-:W-:Y:S01]  /*2350*/  @!PT LDS RZ, [RZ] ;  /* 0x00000000fffff984 */ /* 0x000fe20000000800 */
[----:B------:R4:W-:Y:S03]  /*2360*/  @P2 LDGSTS.E.BYPASS.LTC128B.128 [R225], desc[UR40][R212.64] ;  /* 0x00000000d4e12fae */ /* 0x0009e6000b981a28 */
[----:B------:R-:W-:Y:S01]  /*2370*/  LOP3.LUT P2, RZ, R223, 0x1, RZ, 0xc0, !PT ;  /* 0x00000001dfff7812 */ /* 0x000fe2000784c0ff */
[----:B------:R-:W-:Y:S01]  /*2380*/  VIADD R223, R207, UR16 ;  /* 0x00000010cfdf7c36 */ /* 0x000fe20008000000 */
[----:B------:R-:W-:Y:S02]  /*2390*/  UMOV UR16, UR12 ;  /* 0x0000000c00107c82 */ /* 0x000fe40008000000 */
[C---:B------:R-:W-:Y:S02]  /*23a0*/  HMMA.16816.F32 R56, R152.reuse, R148, R56 ;  /* 0x000000949838723c */ /* 0x040fe40000001838 */
[----:B------:R5:W-:Y:S01]  /*23b0*/  @P0 LDGSTS.E.BYPASS.LTC128B.128 [R223], desc[UR40][R226.64] ;  /* 0x00000000e2df0fae */ /* 0x000be2000b981a28 */
[----:B------:R-:W-:Y:S04]  /*23c0*/  IADD3 R230, P0, PT, R226, UR6, RZ ;  /* 0x00000006e2e67c10 */ /* 0x000fe8000ff1e0ff */
[----:B------:R-:W-:Y:S01]  /*23d0*/  IADD3.X R231, PT, PT, R227, UR7, RZ, P0, !PT ;  /* 0x00000007e3e77c10 */ /* 0x000fe200087fe4ff */
[C---:B------:R-:W-:Y:S02]  /*23e0*/  HMMA.16816.F32 R60, R152.reuse, R22, R60 ;  /* 0x00000016983c723c */ /* 0x040fe4000000183c */
[----:B------:R-:W-:Y:S01]  /*23f0*/  @P6 LDGSTS.E.BYPASS.LTC128B.128 [R228], desc[UR40][R236.64] ;  /* 0x00000000ece46fae */ /* 0x000fe2000b981a28 */
[----:B------:R-:W-:Y:S04]  /*2400*/  IADD3 R232, P0, PT, R230, UR6, RZ ;  /* 0x00000006e6e87c10 */ /* 0x000fe8000ff1e0ff */
[----:B------:R-:W-:Y:S01]  /*2410*/  IADD3.X R233, PT, PT, R231, UR7, RZ, P0, !PT ;  /* 0x00000007e7e97c10 */ /* 0x000fe200087fe4ff */
[C---:B------:R-:W-:Y:S03]  /*2420*/  HMMA.16816.F32 R64, R152.reuse, R20, R64 ;  /* 0x000000149840723c */ /* 0x040fe60000001840 */
[----:B----4-:R-:W-:Y:S01]  /*2430*/  IADD3 R213, PT, PT, R197, UR15, R208 ;  /* 0x0000000fc5d57c10 */ /* 0x010fe2000fffe0d0 */
[----:B------:R-:W-:Y:S04]  /*2440*/  UMOV UR15, UR13 ;  /* 0x0000000d000f7c82 */ /* 0x000fe80008000000 */
[C---:B------:R-:W-:Y:S03]  /*2450*/  HMMA.16816.F32 R68, R152.reuse, R14, R68 ;  /* 0x0000000e9844723c */ /* 0x040fe60000001844 */
[----:B-----5:R-:W-:Y:S02]  /*2460*/  @P5 IMAD.MOV.U32 R226, RZ, RZ, R215 ;  /* 0x000000ffffe25224 */ /* 0x020fe400078e00d7 */
[----:B------:R-:W-:Y:S03]  /*2470*/  @P5 IMAD.MOV.U32 R227, RZ, RZ, R214 ;  /* 0x000000ffffe35224 */ /* 0x000fe600078e00d6 */
[C---:B------:R-:W-:Y:S02]  /*2480*/  HMMA.16816.F32 R72, R152.reuse, R12, R72 ;  /* 0x0000000c9848723c */ /* 0x040fe40000001848 */
[----:B------:R-:W-:Y:S01]  /*2490*/  @P5 LDGSTS.E.BYPASS.LTC128B.128 [R228+0x80], desc[UR40][R226.64+0x80] ;  /* 0x00080080e2e45fae */ /* 0x000fe2000b981a28 */
[----:B------:R-:W-:Y:S05]  /*24a0*/  IADD3 R234, P5, PT, R215, R202, RZ ;  /* 0x000000cad7ea7210 */ /* 0x000fea0007fbe0ff */
[C---:B------:R-:W-:Y:S03]  /*24b0*/  HMMA.16816.F32 R76, R152.reuse, R10, R76 ;  /* 0x0000000a984c723c */ /* 0x040fe6000000184c */
[----:B------:R-:W-:Y:S01]  /*24c0*/  IMAD.X R235, R214, 0x1, R203, P5 ;  /* 0x00000001d6eb7824 */ /* 0x000fe200028e06cb */
[----:B------:R-:W-:Y:S04]  /*24d0*/  @P4 LDGSTS.E.BYPASS.LTC128B.128 [R225+0x1000], desc[UR40][R230.64] ;  /* 0x01000000e6e14fae */ /* 0x000fe8000b981a28 */
[-C--:B------:R-:W-:Y:S04]  /*24e0*/  HMMA.16816.F32 R80, R152, R8.reuse, R80 ;  /* 0x000000089850723c */ /* 0x080fe80000001850 */
[----:B------:R-:W-:Y:S04]  /*24f0*/  @P3 LDGSTS.E.BYPASS.LTC128B.128 [R223+0x1000], desc[UR40][R232.64] ;  /* 0x01000000e8df3fae */ /* 0x000fe8000b981a28 */
[C---:B---3--:R-:W-:Y:S04]  /*2500*/  HMMA.16816.F32 R84, R156.reuse, R8, R84 ;  /* 0x000000089c54723c */ /* 0x048fe80000001854 */
[----:B------:R-:W-:Y:S04]  /*2510*/  @P2 LDGSTS.E.BYPASS.LTC128B.128 [R213+0x400], desc[UR40][R234.64] ;  /* 0x00400000ead52fae */ /* 0x000fe8000b981a28 */
[C---:B------:R-:W-:Y:S04]  /*2520*/  HMMA.16816.F32 R88, R156.reuse, R10, R88 ;  /* 0x0000000a9c58723c */ /* 0x040fe80000001858 */
[----:B------:R3:W-:Y:S04]  /*2530*/  @P1 LDGSTS.E.BYPASS.LTC128B.128 [R213+0x480], desc[UR40][R234.64+0x80] ;  /* 0x00480080ead51fae */ /* 0x0007e8000b981a28 */
[C---:B------:R-:W-:Y:S04]  /*2540*/  HMMA.16816.F32 R92, R156.reuse, R12, R92 ;  /* 0x0000000c9c5c723c */ /* 0x040fe8000000185c */
[----:B------:R-:W0:Y:S04]  /*2550*/  LDGDEPBAR ;  /* 0x00000000000079af */ /* 0x000e280000000000 */
[C---:B------:R-:W-:Y:S08]  /*2560*/  HMMA.16816.F32 R96, R156.reuse, R14, R96 ;  /* 0x0000000e9c60723c */ /* 0x040ff00000001860 */
[C---:B------:R-:W-:Y:S03]  /*2570*/  HMMA.16816.F32 R100, R156.reuse, R20, R100 ;  /* 0x000000149c64723c */ /* 0x040fe60000001864 */
[----:B---3--:R-:W-:Y:S05]  /*2580*/  VIADD R213, R218, 0xffffffff ;  /* 0xffffffffdad57836 */ /* 0x008fea0000000000 */
[C---:B------:R-:W-:Y:S01]  /*2590*/  HMMA.16816.F32 R104, R156.reuse, R22, R104 ;  /* 0x000000169c68723c */ /* 0x040fe20000001868 */
[----:B------:R-:W-:Y:S07]  /*25a0*/  DEPBAR.LE SB0, 0x2 ;  /* 0x000080800000791a */ /* 0x000fee0000000000 */
[C---:B------:R-:W-:Y:S01]  /*25b0*/  HMMA.16816.F32 R108, R156.reuse, R148, R108 ;  /* 0x000000949c6c723c */ /* 0x040fe2000000186c */
[----:B------:R-:W-:Y:S04]  /*25c0*/  BAR.SYNC.DEFER_BLOCKING 0x0 ;  /* 0x0000000000007b1d */ /* 0x000fe80000010000 */
[----:B------:R-:W-:Y:S03]  /*25d0*/  ISETP.NE.AND P0, PT, R213, RZ, PT ;  /* 0x000000ffd500720c */ /* 0x000fe60003f05270 */
[-C--:B------:R-:W-:Y:S03]  /*25e0*/  HMMA.16816.F32 R112, R156, R150.reuse, R112 ;  /* 0x000000969c70723c */ /* 0x080fe60000001870 */
[----:B------:R-:W-:Y:S02]  /*25f0*/  SEL R216, R216, RZ, P0 ;  /* 0x000000ffd8d87207 */ /* 0x000fe40000000000 */
[----:B------:R-:W-:Y:S02]  /*2600*/  SEL R217, R217, RZ, P0 ;  /* 0x000000ffd9d97207 */ /* 0x000fe40000000000 */
[----:B------:R-:W-:Y:S01]  /*2610*/  ISETP.GT.AND P0, PT, R218, -0x2, PT ;  /* 0xfffffffeda00780c */ /* 0x000fe20003f04270 */
[C---:B------:R-:W-:Y:S04]  /*2620*/  HMMA.16816.F32 R116, R160.reuse, R150, R116 ;  /* 0x00000096a074723c */ /* 0x040fe80000001874 */
[----:B------:R-:W-:Y:S04]  /*2630*/  IMAD.MOV.U32 R218, RZ, RZ, R213 ;  /* 0x000000ffffda7224 */ /* 0x000fe800078e00d5 */
        /* <DEDUP_REMOVED lines=23> */
[----:B------:R4:W2:Y:S07]  /*27b0*/  LDSM.16.MT88.4 R8, [R222+UR10] ;  /* 0x0000000ade08783b */ /* 0x0008ae0008004200 */
[C---:B-1----:R-:W-:Y:S01]  /*27c0*/  HMMA.16816.F32 R84, R188.reuse, R168, R84 ;  /* 0x000000a8bc54723c */ /* 0x042fe20000001854 */
[----:B------:R4:W2:Y:S07]  /*27d0*/  LDSM.16.MT88.4 R12, [R221+UR10] ;  /* 0x0000000add0c783b */ /* 0x0008ae0008004200 */
[C---:B------:R-:W-:Y:S01]  /*27e0*/  HMMA.16816.F32 R88, R188.reuse, R170, R88 ;  /* 0x000000aabc58723c */ /* 0x040fe20000001858 */
[----:B------:R4:W2:Y:S07]  /*27f0*/  LDSM.16.MT88.4 R20, [R220+UR10] ;  /* 0x0000000adc14783b */ /* 0x0008ae0008004200 */
[C---:B------:R-:W-:Y:S01]  /*2800*/  HMMA.16816.F32 R92, R188.reuse, R172, R92 ;  /* 0x000000acbc5c723c */ /* 0x040fe2000000185c */
[----:B------:R4:W2:Y:S07]  /*2810*/  LDSM.16.MT88.4 R148, [R219+UR10] ;  /* 0x0000000adb94783b */ /* 0x0008ae0008004200 */
[C---:B------:R-:W-:Y:S01]  /*2820*/  HMMA.16816.F32 R96, R188.reuse, R174, R96 ;  /* 0x000000aebc60723c */ /* 0x040fe20000001860 */
[----:B------:R4:W2:Y:S07]  /*2830*/  LDSM.16.M88.4 R4, [R199+UR9] ;  /* 0x00000009c704783b */ /* 0x0008ae0008000200 */
[C---:B------:R-:W-:Y:S01]  /*2840*/  HMMA.16816.F32 R100, R188.reuse, R176, R100 ;  /* 0x000000b0bc64723c */ /* 0x040fe20000001864 */
[----:B------:R4:W2:Y:S07]  /*2850*/  LDSM.16.M88.4 R152, [R199+UR9+0x1000] ;  /* 0x00100009c798783b */ /* 0x0008ae0008000200 */
[C---:B------:R-:W-:Y:S01]  /*2860*/  HMMA.16816.F32 R104, R188.reuse, R178, R104 ;  /* 0x000000b2bc68723c */ /* 0x040fe20000001868 */
[----:B------:R4:W2:Y:S07]  /*2870*/  LDSM.16.M88.4 R156, [R199+UR9+0x2000] ;  /* 0x00200009c79c783b */ /* 0x0008ae0008000200 */
[C---:B------:R-:W-:Y:S01]  /*2880*/  HMMA.16816.F32 R108, R188.reuse, R180, R108 ;  /* 0x000000b4bc6c723c */ /* 0x040fe2000000186c */
[----:B------:R4:W2:Y:S07]  /*2890*/  LDSM.16.M88.4 R160, [R199+UR9+0x3000] ;  /* 0x00300009c7a0783b */ /* 0x0008ae0008000200 */
        /* <DEDUP_REMOVED lines=11> */
.L_x_3564:
        /* <DEDUP_REMOVED lines=15> */
.L_x_3566:
[----:B------:R-:W5:Y:S02]  /*2a40*/  LDCU.64 UR4, c[0x0][0x480] ;  /* 0x00009000ff0477ac */ /* 0x000f640008000a00 */
[----:B-----5:R-:W-:-:S04]  /*2a50*/  UISETP.NE.U32.AND UP0, UPT, UR4, URZ, UPT ;  /* 0x000000ff0400728c */ /* 0x020fc8000bf05070 */
[----:B------:R-:W-:-:S09]  /*2a60*/  UISETP.NE.AND.EX UP0, UPT, UR5, URZ, UPT, UP0 ;  /* 0x000000ff0500728c */ /* 0x000fd2000bf05300 */
[----:B------:R-:W-:Y:S05]  /*2a70*/  BRA.U !UP0, `(.L_x_3568) ;  /* 0x00000001080c7547 */ /* 0x000fea000b800000 */
[----:B-12---:R-:W1:Y:S02]  /*2a80*/  LDC.64 R160, c[0x0][0x480] ;  /* 0x00012000ffa07b82 */ /* 0x006e640000000a00 */
[----:B-1----:R2:W5:Y:S01]  /*2a90*/  LDG.E R160, desc[UR40][R160.64] ;  /* 0x00000028a0a07981 */ /* 0x002562000c1e1900 */
[----:B------:R-:W-:Y:S05]  /*2aa0*/  BRA `(.L_x_3567) ;  /* 0x0000000000087947 */ /* 0x000fea0003800000 */
.L_x_3568:
[----:B------:R-:W1:Y:S02]  /*2ab0*/  LDCU UR4, c[0x0][0x478] ;  /* 0x00008f00ff0477ac */ /* 0x000e640008000800 */
[----:B-12---:R-:W-:-:S07]  /*2ac0*/  MOV R160, UR4 ;  /* 0x0000000400a07c02 */ /* 0x006fce0008000f00 */
.L_x_3567:
        /* <DEDUP_REMOVED lines=11> */
.L_x_3569:
[----:B------:R-:W3:Y:S02]  /*2b80*/  LDCU.64 UR4, c[0x0][0x488] ;  /* 0x00009100ff0477ac */ /* 0x000ee40008000a00 */
[----:B---3--:R-:W-:-:S04]  /*2b90*/  UISETP.NE.U32.AND UP0, UPT, UR4, URZ, UPT ;  /* 0x000000ff0400728c */ /* 0x008fc8000bf05070 */
[----:B------:R-:W-:-:S09]  /*2ba0*/  UISETP.NE.AND.EX UP0, UPT, UR5, URZ, UPT, UP0 ;  /* 0x000000ff0500728c */ /* 0x000fd2000bf05300 */
[----:B------:R-:W-:Y:S05]  /*2bb0*/  BRA.U !UP0, `(.L_x_3571) ;  /* 0x00000001080c7547 */ /* 0x000fea000b800000 */
[----:B------:R-:W3:Y:S02]  /*2bc0*/  LDC.64 R168, c[0x0][0x488] ;  /* 0x00012200ffa87b82 */ /* 0x000ee40000000a00 */
[----:B---3--:R3:W5:Y:S01]  /*2bd0*/  LDG.E R168, desc[UR40][R168.64] ;  /* 0x00000028a8a87981 */ /* 0x008762000c1e1900 */
[----:B------:R-:W-:Y:S05]  /*2be0*/  BRA `(.L_x_3570) ;  /* 0x0000000000087947 */ /* 0x000fea0003800000 */
.L_x_3571:
[----:B------:R-:W3:Y:S02]  /*2bf0*/  LDCU UR4, c[0x0][0x47c] ;  /* 0x00008f80ff0477ac */ /* 0x000ee40008000800 */
[----:B---3--:R-:W-:-:S07]  /*2c00*/  MOV R168, UR4 ;  /* 0x0000000400a87c02 */ /* 0x008fce0008000f00 */
.L_x_3570:
[----:B------:R-:W1:Y:S01]  /*2c10*/  S2UR UR6, SR_CTAID.Y ;  /* 0x00000000000679c3 */ /* 0x000e620000002600 */
[----:B------:R-:W2:Y:S01]  /*2c20*/  LDCU.64 UR4, c[0x0][0x398] ;  /* 0x00007300ff0477ac */ /* 0x000ea20008000a00 */
[----:B------:R-:W-:-:S06]  /*2c30*/  MOV R3, 0xffffffff ;  /* 0xffffffff00037802 */ /* 0x000fcc0000000f00 */
        /* <DEDUP_REMOVED lines=36> */
.L_x_3572:
        /* <DEDUP_REMOVED lines=21> */
.L_x_3575:
        /* <DEDUP_REMOVED lines=17> */
.L_x_3574:
        /* <DEDUP_REMOVED lines=8> */
.L_x_3573:
        /* <DEDUP_REMOVED lines=19> */
.L_x_3576:
        /* <DEDUP_REMOVED lines=24> */
.L_x_3577:
        /* <DEDUP_REMOVED lines=42> */
.L_x_3578:
        /* <DEDUP_REMOVED lines=18> */
.L_x_3579:
        /* <DEDUP_REMOVED lines=19> */
[C---:B-1----:R-:W-:Y:S01]  /*3900*/  LOP3.LUT R3, R6.reuse, 0x1f, RZ, 0xc0, !PT ;  /* 0x0000001f06037812 */ /* 0x042fe200078ec0ff */
[----:B----4-:R-:W-:Y:S01]  /*3910*/  UISETP.GE.AND UP0, UPT, UR12, 0x2, UPT ;  /* 0x000000020c00788c */ /* 0x010fe2000bf06270 */
[----:B------:R-:W-:Y:S01]  /*3920*/  LOP3.LUT R5, R6, 0x2, RZ, 0xc, !PT ;  /* 0x0000000206057812 */ /* 0x000fe200078e0cff */
[----:B------:R-:W-:Y:S01]  /*3930*/  UIMAD UR10, UR10, 0x44, UR11 ;  /* 0x000000440a0a78a4 */ /* 0x000fe2000f8e020b */
[----:B------:R-:W-:Y:S01]  /*3940*/  SHF.R.U32.HI R3, RZ, 0x2, R3 ;  /* 0x00000002ff037819 */ /* 0x000fe20000011603 */
        /* <DEDUP_REMOVED lines=38> */
.L_x_3583:
[----:B------:R-:W-:Y:S05]  /*3bb0*/  YIELD ;  /* 0x0000000000007946 */ /* 0x000fea0003800000 */
[----:B-1----:R-:W-:Y:S05]  /*3bc0*/  @P2 BRA `(.L_x_3582) ;  /* 0x0000000000082947 */ /* 0x002fea0003800000 */
[----:B------:R1:W2:Y:S04]  /*3bd0*/  LDG.E.STRONG.GPU R149, desc[UR40][R162.64] ;  /* 0x00000028a2957981 */ /* 0x0002a8000c1ef900 */
[----:B--2---:R-:W-:Y:S01]  /*3be0*/  CCTL.IVALL ;  /* 0x00000000ff00798f */ /* 0x004fe20002000000 */
.L_x_3582:
[----:B------:R-:W-:Y:S01]  /*3bf0*/  ISETP.NE.AND P1, PT, R149, R2, PT ;  /* 0x000000029500720c */ /* 0x000fe20003f25270 */
[----:B------:R-:W-:-:S12]  /*3c00*/  WARPSYNC.ALL ;  /* 0x0000000000007948 */ /* 0x000fd80003800000 */
[----:B------:R-:W-:Y:S06]  /*3c10*/  BAR.RED.AND.DEFER_BLOCKING 0x0, P1 ;  /* 0x0000000000007b1d */ /* 0x000fec0000814400 */
[----:B------:R-:W2:Y:S02]  /*3c20*/  B2R.RESULT RZ, P1 ;  /* 0x0000000000ff731c */ /* 0x000ea40000024000 */
[----:B--2---:R-:W-:Y:S05]  /*3c30*/  @P1 BRA `(.L_x_3583) ;  /* 0xfffffffc00dc1947 */ /* 0x004fea000383ffff */
.L_x_3581:
        /* <DEDUP_REMOVED lines=11> */
.L_x_3580:
        /* <DEDUP_REMOVED lines=28> */
[----:B------:R-:W-:Y:S02]  /*3eb0*/  IADD3 R174, P1, PT, R4, R171, RZ ;  /* 0x000000ab04ae7210 */ /* 0x000fe40007f3e0ff */
[----:B------:R-:W-:Y:S02]  /*3ec0*/  ISETP.LT.AND P2, PT, R13, R158, P6 ;  /* 0x0000009e0d00720c */ /* 0x000fe40003741270 */
[----:B------:R-:W-:Y:S02]  /*3ed0*/  IADD3.X R175, PT, PT, R5, R172, RZ, P1, !PT ;  /* 0x000000ac05af7210 */ /* 0x000fe40000ffe4ff */
[----:B------:R-:W-:-:S09]  /*3ee0*/  CS2R R4, SRZ ;  /* 0x0000000000047805 */ /* 0x000fd2000001ff00 */
[----:B------:R-:W5:Y:S01]  /*3ef0*/  @P2 LDG.E.LTC128B.128 R4, desc[UR40][R174.64] ;  /* 0x00000028ae042981 */ /* 0x000f62000c1e1d20 */
[-C--:B------:R-:W-:Y:S01]  /*3f00*/  IABS R14, R165.reuse ;  /* 0x000000a5000e7213 */ /* 0x080fe20000000000 */
[----:B------:R-:W-:Y:S05]  /*3f10*/  WARPSYNC.ALL ;  /* 0x0000000000007948 */ /* 0x000fea0003800000 */
[----:B------:R-:W1:Y:S01]  /*3f20*/  I2F.RP R23, R14 ;  /* 0x0000000e00177306 */ /* 0x000e620000209400 */
[----:B------:R-:W4:Y:S01]  /*3f30*/  S2R R159, SR_TID.X ;  /* 0x00000000009f7919 */ /* 0x000f220000002100 */
        /* <DEDUP_REMOVED lines=9> */
[----:B----4-:R-:W-:Y:S02]  /*3fd0*/  SHF.L.U32 R149, R159, 0x1, RZ ;  /* 0x000000019f957819 */ /* 0x010fe400000006ff */
        /* <DEDUP_REMOVED lines=61> */
[----:B------:R-:W5:Y:S01]  /*43b0*/  LDS.128 R20, [R170+0x440] ;  /* 0x00044000aa147984 */ /* 0x000f620000000c00 */
        /* <DEDUP_REMOVED lines=12> */
[----:B----4-:R-:W-:Y:S02]  /*4480*/  HADD2.F32 R33, -RZ, R8.H0_H0 ;  /* 0x20000008ff217230 */ /* 0x010fe40000004100 */
        /* <DEDUP_REMOVED lines=16> */
[--C-:B-----5:R-:W-:Y:S02]  /*4590*/  HADD2.F32 R41, -RZ, R4.reuse.H0_H0 ;  /* 0x20000004ff297230 */ /* 0x120fe40000004100 */
        /* <DEDUP_REMOVED lines=874> */
.L_x_3584:
[----:B------:R-:W-:Y:S01]  /*7c40*/  IABS R5, R165 ;  /* 0x000000a500057213 */ /* 0x000fe20000000000 */
[----:B------:R-:W2:Y:S01]  /*7c50*/  S2R R159, SR_TID.X ;  /* 0x00000000009f7919 */ /* 0x000ea20000002100 */
[----:B------:R-:W-:Y:S01]  /*7c60*/  IABS R4, R148 ;  /* 0x0000009400047213 */ /* 0x000fe20000000000 */
[----:B------:R-:W-:Y:S05]  /*7c70*/  WARPSYNC.ALL ;  /* 0x0000000000007948 */ /* 0x000fea0003800000 */
[----:B------:R-:W3:Y:S01]  /*7c80*/  I2F.RP R8, R5 ;  /* 0x0000000500087306 */ /* 0x000ee20000209400 */
[----:B------:R-:W-:Y:S07]  /*7c90*/  BAR.SYNC.DEFER_BLOCKING 0x0 ;  /* 0x0000000000007b1d */ /* 0x000fee0000010000 */
[----:B---3--:R-:W3:Y:S01]  /*7ca0*/  MUFU.RCP R6, R8 ;  /* 0x0000000800067308 */ /* 0x008ee20000001000 */
[----:B------:R5:W-:Y:S04]  /*7cb0*/  STS.64 [R0], R16 ;  /* 0x0000001000007388 */ /* 0x000be80000000a00 */
[----:B------:R-:W-:Y:S01]  /*7cc0*/  STS.64 [R0+0x20], R24 ;  /* 0x0000201800007388 */ /* 0x000fe20000000a00 */
[----:B---3--:R-:W-:-:S03]  /*7cd0*/  VIADD R6, R6, 0xffffffe ;  /* 0x0ffffffe06067836 */ /* 0x008fc60000000000 */
[----:B------:R-:W-:Y:S01]  /*7ce0*/  STS.64 [R0+0x40], R28 ;  /* 0x0000401c00007388 */ /* 0x000fe20000000a00 */
[----:B------:R-:W4:Y:S03]  /*7cf0*/  F2I.FTZ.U32.TRUNC.NTZ R7, R6 ;  /* 0x0000000600077305 */ /* 0x000f26000021f000 */
[----:B------:R3:W-:Y:S04]  /*7d00*/  STS.64 [R0+0x60], R32 ;  /* 0x0000602000007388 */ /* 0x0007e80000000a00 */
[----:B------:R3:W-:Y:S04]  /*7d10*/  STS.64 [R167+0x80], R36 ;  /* 0x00008024a7007388 */ /* 0x0007e80000000a00 */
[----:B------:R3:W-:Y:S04]  /*7d20*/  STS.64 [R167+0xa0], R40 ;  /* 0x0000a028a7007388 */ /* 0x0007e80000000a00 */
[----:B------:R-:W-:Y:S01]  /*7d30*/  STS.64 [R167+0xc0], R44 ;  /* 0x0000c02ca7007388 */ /* 0x000fe20000000a00 */
[----:B----4-:R-:W-:Y:S01]  /*7d40*/  IMAD.MOV R2, RZ, RZ, -R7 ;  /* 0x000000ffff027224 */ /* 0x010fe200078e0a07 */
[----:B------:R-:W-:-:S02]  /*7d50*/  MOV R6, RZ ;  /* 0x000000ff00067202 */ /* 0x000fc40000000f00 */
[----:B------:R-:W-:Y:S01]  /*7d60*/  STS.64 [R167+0xe0], R48 ;  /* 0x0000e030a7007388 */ /* 0x000fe20000000a00 */
[----:B-----5:R-:W-:Y:S02]  /*7d70*/  VIADD R17, R161, 0x2 ;  /* 0x00000002a1117836 */ /* 0x020fe40000000000 */
[----:B-1----:R-:W-:Y:S01]  /*7d80*/  IMAD R3, R2, R5, RZ ;  /* 0x0000000502037224 */ /* 0x002fe200078e02ff */
[----:B------:R-:W-:Y:S01]  /*7d90*/  IABS R2, R165 ;  /* 0x000000a500027213 */ /* 0x000fe20000000000 */
[----:B------:R-:W-:-:S04]  /*7da0*/  IMAD.HI.U32 R16, R17, -0x55555555, RZ ;  /* 0xaaaaaaab11107827 */ /* 0x000fc800078e00ff */
[----:B------:R-:W-:Y:S01]  /*7db0*/  IMAD.HI.U32 R3, R7, R3, R6 ;  /* 0x0000000307037227 */ /* 0x000fe200078e0006 */
[----:B--2---:R-:W-:Y:S02]  /*7dc0*/  SHF.R.U32.HI R7, RZ, 0x4, R159 ;  /* 0x00000004ff077819 */ /* 0x004fe4000001169f */
[----:B---3--:R-:W-:Y:S01]  /*7dd0*/  SHF.R.U32.HI R32, RZ, 0x1, R16 ;  /* 0x00000001ff207819 */ /* 0x008fe20000011610 */
[----:B------:R-:W-:Y:S01]  /*7de0*/  IMAD.MOV R2, RZ, RZ, -R2 ;  /* 0x000000ffff027224 */ /* 0x000fe200078e0a02 */
[----:B------:R-:W-:Y:S01]  /*7df0*/  LOP3.LUT R7, R7, 0x1, RZ, 0xc0, !PT ;  /* 0x0000000107077812 */ /* 0x000fe200078ec0ff */
[----:B------:R-:W-:-:S04]  /*7e00*/  IMAD.HI.U32 R3, R3, R4, RZ ;  /* 0x0000000403037227 */ /* 0x000fc800078e00ff */
[----:B------:R-:W-:Y:S01]  /*7e10*/  IMAD R2, R3, R2, R4 ;  /* 0x0000000203027224 */ /* 0x000fe200078e0204 */
[----:B------:R-:W-:Y:S01]  /*7e20*/  LOP3.LUT R4, R148, R165, RZ, 0x3c, !PT ;  /* 0x000000a594047212 */ /* 0x000fe200078e3cff */
[----:B------:R-:W-:Y:S01]  /*7e30*/  IMAD.HI.U32 R37, R161, -0x55555555, RZ ;  /* 0xaaaaaaaba1257827 */ /* 0x000fe200078e00ff */
        /* <DEDUP_REMOVED lines=636> */
.L_x_3585:
        /* <DEDUP_REMOVED lines=22> */
.L_x_3586:
        /* <DEDUP_REMOVED lines=10> */
.L_x_4344:


//--------------------- .text._ZN7cutlass7Kernel2INS_4gemm6kernel20DefaultGemmUniversalINS_6half_tENS_6layout8RowMajorELNS_16ComplexTransformE0ELi8ES4_S6_LS7_0ELi8ES4_S6_fNS_4arch15OpClassTensorOpENS8_4Sm80ENS1_9GemmShapeILi128ELi128ELi32EEENSB_ILi64ELi64ELi32EEENSB_ILi16ELi8ELi16EEENS_8epilogue6thread17LinearCombinationIS4_Li8EffLNSG_9ScaleType4KindE0ELNS_15FloatRoundStyleE2ES4_EENS1_11threadblock30GemmIdentityThreadblockSwizzleILi8EEELi4ENS8_13OpMultiplyAddELNS1_23SharedMemoryClearOptionE0ELb0ELb0ELb0ENS5_31Tensor5DPermute02413ColumnMajorILi16ELi3ELi8EEENS5_37Tensor4DPermute0213ColumnMajorInverseILi8ELi4EEENS5_9NoPermuteEvE10SelectBaseISO_vEEEEvNT_6ParamsE --------------------------
	.section	.text._ZN7cutlass7Kernel2INS_4gemm6kernel20DefaultGemmUniversalINS_6half_tENS_6layout8RowMajorELNS_16ComplexTransformE0ELi8ES4_S6_LS7_0ELi8ES4_S6_fNS_4arch15OpClassTensorOpENS8_4Sm80ENS1_9GemmShapeILi128ELi128ELi32EEENSB_ILi64ELi64ELi32EEENSB_ILi16ELi8ELi16EEENS_8epilogue6thread17LinearCombinationIS4_Li8EffLNSG_9ScaleType4KindE0ELNS_15FloatRoundStyleE2ES4_EENS1_11threadblock30GemmIdentityThreadblockSwizzleILi8EEELi4ENS8_13OpMultiplyAddELNS1_23SharedMemoryClearOptionE0ELb0ELb0ELb0ENS5_31Tensor5DPermute02413ColumnMajorILi16ELi3ELi8EEENS5_37Tensor4DPermute0213ColumnMajorInverseILi8ELi4EEENS5_9NoPermuteEvE10SelectBaseISO_vEEEEvNT_6ParamsE,"ax",@progbits
	.align	128
.text._ZN7cutlass7Kernel2INS_4gemm6kernel20DefaultGemmUniversalINS_6half_tENS_6layout8RowMajorELNS_16ComplexTransformE0ELi8ES4_S6_LS7_0ELi8ES4_S6_fNS_4arch15OpClassTensorOpENS8_4Sm80ENS1_9GemmShapeILi128ELi128ELi32EEENSB_ILi64ELi64ELi32EEENSB_ILi16ELi8ELi16EEENS_8epilogue6thread17LinearCombinationIS4_Li8EffLNSG_9ScaleType4KindE0ELNS_15FloatRoundStyleE2ES4_EENS1_11threadblock30GemmIdentityThreadblockSwizzleILi8EEELi4ENS8_13OpMultiplyAddELNS1_23SharedMemoryClearOptionE0ELb0ELb0ELb0ENS5_31Tensor5DPermute02413ColumnMajorILi16ELi3ELi8EEENS5_37Tensor4DPermute0213ColumnMajorInverseILi8ELi4EEENS5_9NoPermuteEvE10SelectBaseISO_vEEEEvNT_6ParamsE:
        .type           _ZN7cutlass7Kernel2INS_4gemm6kernel20DefaultGemmUniversalINS_6half_tENS_6layout8RowMajorELNS_16ComplexTransformE0ELi8ES4_S6_LS7_0ELi8ES4_S6_fNS_4arch15OpClassTensorOpENS8_4Sm80ENS1_9GemmShapeILi128ELi128ELi32EEENSB_ILi64ELi64ELi32EEENSB_ILi16ELi8ELi16EEENS_8epilogue6thread17LinearCombinationIS4_Li8EffLNSG_9ScaleType4KindE0ELNS_15FloatRoundStyleE2ES4_EENS1_11threadblock30GemmIdentityThreadblockSwizzleILi8EEELi4ENS8_13OpMultiplyAddELNS1_23SharedMemoryClearOptionE0ELb0ELb0ELb0ENS5_31Tensor5DPermute02413ColumnMajorILi16ELi3ELi8EEENS5_37Tensor4DPermute0213ColumnMajorInverseILi8ELi4EEENS5_9NoPermuteEvE10SelectBaseISO_vEEEEvNT_6ParamsE,@function
        .size           _ZN7cutlass7Kernel2INS_4gemm6kernel20DefaultGemmUniversalINS_6half_tENS_6layout8RowMajorELNS_16ComplexTransformE0ELi8ES4_S6_LS7_0ELi8ES4_S6_fNS_4arch15OpClassTensorOpENS8_4Sm80ENS1_9GemmShapeILi128ELi128ELi32EEENSB_ILi64ELi64ELi32EEENSB_ILi16ELi8ELi16EEENS_8epilogue6thread17LinearCombinationIS4_Li8EffLNSG_9ScaleType4KindE0ELNS_15FloatRoundStyleE2ES4_EENS1_11threadblock30GemmIdentityThreadblockSwizzleILi8EEELi4ENS8_13OpMultiplyAddELNS1_23SharedMemoryClearOptionE0ELb0ELb0ELb0ENS5_31Tensor5DPermute02413ColumnMajorILi16ELi3ELi8EEENS5_37Tensor4DPermute0213ColumnMajorInverseILi8ELi4EEENS5_9NoPermuteEvE10SelectBaseISO_vEEEEvNT_6ParamsE,(.L_x_4345 - _ZN7cutlass7Kernel2INS_4gemm6kernel20DefaultGemmUniversalINS_6half_tENS_6layout8RowMajorELNS_16ComplexTransformE0ELi8ES4_S6_LS7_0ELi8ES4_S6_fNS_4arch15OpClassTensorOpENS8_4Sm80ENS1_9GemmShapeILi128ELi128ELi32EEENSB_ILi64ELi64ELi32EEENSB_ILi16ELi8ELi16EEENS_8epilogue6thread17LinearCombinationIS4_Li8EffLNSG_9ScaleType4KindE0ELNS_15FloatRoundStyleE2ES4_EENS1_11threadblock30GemmIdentityThreadblockSwizzleILi8EEELi4ENS8_13OpMultiplyAddELNS1_23SharedMemoryClearOptionE0ELb0ELb0ELb0ENS5_31Tensor5DPermute02413ColumnMajorILi16ELi3ELi8EEENS5_37Tensor4DPermute0213ColumnMajorInverseILi8ELi4EEENS5_9NoPermuteEvE10SelectBaseISO_vEEEEvNT_6ParamsE)
        .other          _ZN7cutlass7Kernel2INS_4gemm6kernel20DefaultGemmUniversalINS_6half_tENS_6layout8RowMajorELNS_16ComplexTransformE0ELi8ES4_S6_LS7_0ELi8ES4_S6_fNS_4arch15OpClassTensorOpENS8_4Sm80ENS1_9GemmShapeILi128ELi128ELi32EEENSB_ILi64ELi64ELi32EEENSB_ILi16ELi8ELi16EEENS_8epilogue6thread17LinearCombinationIS4_Li8EffLNSG_9ScaleType4KindE0ELNS_15FloatRoundStyleE2ES4_EENS1_11threadblock30GemmIdentityThreadblockSwizzleILi8EEELi4ENS8_13OpMultiplyAddELNS1_23SharedMemoryClearOptionE0ELb0ELb0ELb0ENS5_31Tensor5DPermute02413ColumnMajorILi16ELi3ELi8EEENS5_37Tensor4DPermute0213ColumnMajorInverseILi8ELi4EEENS5_9NoPermuteEvE10SelectBaseISO_vEEEEvNT_6ParamsE,@"STO_CUDA_ENTRY STV_DEFAULT"
_ZN7cutlass7Kernel2INS_4gemm6kernel20DefaultGemmUniversalINS_6half_tENS_6layout8RowMajorELNS_16ComplexTransformE0ELi8ES4_S6_LS7_0ELi8ES4_S6_fNS_4arch15OpClassTensorOpENS8_4Sm80ENS1_9GemmShapeILi128ELi128ELi32EEENSB_ILi64ELi64ELi32EEENSB_ILi16ELi8ELi16EEENS_8epilogue6thread17LinearCombinationIS4_Li8EffLNSG_9ScaleType4KindE0ELNS_15FloatRoundStyleE2ES4_EENS1_11threadblock30GemmIdentityThreadblockSwizzleILi8EEELi4ENS8_13OpMultiplyAddELNS1_23SharedMemoryClearOptionE0ELb0ELb0ELb0ENS5_31Tensor5DPermute02413ColumnMajorILi16ELi3ELi8EEENS5_37Tensor4DPermute0213ColumnMajorInverseILi8ELi4EEENS5_9NoPermuteEvE10SelectBaseISO_vEEEEvNT_6ParamsE:
        /* <DEDUP_REMOVED lines=37> */
.L_x_3587:
        /* <DEDUP_REMOVED lines=18> */
.L_x_3589:
[----:B------:R-:W1:Y:S08]  /*0370*/  LDC.64 R202, c[0x0][0x4a0] ;  /* 0x00012800ffca7b82 */ /* 0x000e700000000a00 */
[----:B------:R-:W2:Y:S01]  /*0380*/  LDC.64 R16, c[0x0][0x4a8] ;  /* 0x00012a00ff107b82 */ /* 0x000ea20000000a00 */
[----:B-1----:R-:W-:-:S06]  /*0390*/  IMAD.WIDE.U32 R202, R201, 0x8, R202 ;  /* 0x00000008c9ca7825 */ /* 0x002fcc00078e00ca */
[----:B------:R-:W5:Y:S01]  /*03a0*/  LDG.E.64 R202, desc[UR36][R202.64] ;  /* 0x00000024caca7981 */ /* 0x000f62000c1e1b00 */
[----:B--2---:R-:W-:-:S06]  /*03b0*/  IMAD.WIDE.U32 R16, R201, 0x8, R16 ;  /* 0x00000008c9107825 */ /* 0x004fcc00078e0010 */
[----:B------:R-:W5:Y:S02]  /*03c0*/  LDG.E.64 R16, desc[UR36][R16.64] ;  /* 0x0000002410107981 */ /* 0x000f64000c1e1b00 */
.L_x_3588:
        /* <DEDUP_REMOVED lines=19> */
.L_x_3590:
        /* <DEDUP_REMOVED lines=20> */
.L_x_3591:
[----:B------:R-:W-:Y:S01]  /*0640*/  IMAD.IADD R20, R27, 0x1, -R214 ;  /* 0x000000011b147824 */ /* 0x000fe200078e0ad6 */
[----:B------:R-:W1:Y:S01]  /*0650*/  LDC.64 R4, c[0x0][0x380] ;  /* 0x0000e000ff047b82 */ /* 0x000e620000000a00 */
[--C-:B--2---:R-:W-:Y:S01]  /*0660*/  SHF.R.U32.HI R3, RZ, 0x3, R2.reuse ;  /* 0x00000003ff037819 */ /* 0x104fe20000011602 */
[----:B------:R-:W-:Y:S01]  /*0670*/  IMAD.SHL.U32 R28, R2, 0x8, RZ ;  /* 0x00000008021c7824 */ /* 0x000fe200078e00ff */
[----:B------:R-:W-:Y:S01]  /*0680*/  SHF.R.U32.HI R13, RZ, 0x5, R2 ;  /* 0x00000005ff0d7819 */ /* 0x000fe20000011602 */
[----:B------:R-:W-:Y:S01]  /*0690*/  UMOV UR4, 0xffffffff ;  /* 0xffffffff00047882 */ /* 0x000fe20000000000 */
[----:B------:R-:W-:Y:S02]  /*06a0*/  SHF.R.S32.HI R7, RZ, 0x1f, R20 ;  /* 0x0000001fff077819 */ /* 0x000fe40000011414 */
[----:B------:R-:W-:Y:S02]  /*06b0*/  LOP3.LUT R10, R3, 0x3, RZ, 0xc0, !PT ;  /* 0x00000003030a7812 */ /* 0x000fe400078ec0ff */
[----:B------:R-:W-:-:S02]  /*06c0*/  LEA.HI R7, R7, R20, RZ, 0x5 ;  /* 0x0000001407077211 */ /* 0x000fc400078f28ff */
[----:B------:R-:W-:Y:S01]  /*06d0*/  LOP3.LUT R15, R28, 0x38, RZ, 0xc0, !PT ;  /* 0x000000381c0f7812 */ /* 0x000fe200078ec0ff */
[----:B------:R-:W-:Y:S01]  /*06e0*/  IMAD R10, R13, 0x8, R10 ;  /* 0x000000080d0a7824 */ /* 0x000fe200078e020a */
[----:B------:R-:W-:Y:S02]  /*06f0*/  LOP3.LUT R7, R7, 0xffffffe0, RZ, 0xc0, !PT ;  /* 0xffffffe007077812 */ /* 0x000fe400078ec0ff */
[----:B------:R-:W-:Y:S01]  /*0700*/  SHF.R.U32.HI R8, RZ, 0x2, R2 ;  /* 0x00000002ff087819 */ /* 0x000fe20000011602 */
[----:B------:R-:W-:Y:S01]  /*0710*/  IMAD R14, R18, 0x80, R15 ;  /* 0x00000080120e7824 */ /* 0x000fe200078e020f */
[----:B------:R-:W-:Y:S01]  /*0720*/  LOP3.LUT R9, R28, 0x18, RZ, 0xc0, !PT ;  /* 0x000000181c097812 */ /* 0x000fe200078ec0ff */
[----:B------:R-:W-:Y:S01]  /*0730*/  IMAD.IADD R0, R20, 0x1, -R7 ;  /* 0x0000000114007824 */ /* 0x000fe200078e0a07 */
[----:B------:R-:W-:Y:S01]  /*0740*/  LOP3.LUT R8, R8, 0x7, RZ, 0xc0, !PT ;  /* 0x0000000708087812 */ /* 0x000fe200078ec0ff */
[----:B------:R-:W-:Y:S01]  /*0750*/  IMAD.IADD R11, R10, 0x1, R214 ;  /* 0x000000010a0b7824 */ /* 0x000fe200078e02d6 */
[----:B------:R-:W-:Y:S01]  /*0760*/  SHF.R.S32.HI R15, RZ, 0x1f, R14 ;  /* 0x0000001fff0f7819 */ /* 0x000fe2000001140e */
[----:B------:R-:W-:Y:S01]  /*0770*/  VIADD R6, R14, 0x40 ;  /* 0x000000400e067836 */ /* 0x000fe20000000000 */
[----:B------:R-:W-:Y:S01]  /*0780*/  ISETP.NE.AND P0, PT, R0, RZ, PT ;  /* 0x000000ff0000720c */ /* 0x000fe20003f05270 */
[----:B------:R-:W-:Y:S01]  /*0790*/  VIADD R7, R11, 0x4 ;  /* 0x000000040b077836 */ /* 0x000fe20000000000 */
[----:B------:R-:W-:-:S02]  /*07a0*/  SHF.R.S32.HI R32, RZ, 0x1f, R27 ;  /* 0x0000001fff207819 */ /* 0x000fc4000001141b */
[----:B------:R-:W-:Y:S02]  /*07b0*/  SEL R18, R0, 0x20, P0 ;  /* 0x0000002000127807 */ /* 0x000fe40000000000 */
[-C--:B-1----:R-:W-:Y:S02]  /*07c0*/  ISETP.GE.AND P5, PT, R6, R5.reuse, PT ;  /* 0x000000050600720c */ /* 0x082fe40003fa6270 */
[----:B------:R-:W-:Y:S01]  /*07d0*/  VIADDMNMX R12, R214, R18, R27, PT ;  /* 0x00000012d60c7246 */ /* 0x000fe2000380011b */
[----:B------:R-:W-:Y:S01]  /*07e0*/  IMAD.IADD R214, R9, 0x1, R214 ;  /* 0x0000000109d67824 */ /* 0x000fe200078e02d6 */
[----:B------:R-:W-:Y:S02]  /*07f0*/  LOP3.LUT R0, R8, 0x3e0, R2, 0xf8, !PT ;  /* 0x000003e008007812 */ /* 0x000fe400078ef802 */
[-C--:B------:R-:W-:Y:S02]  /*0800*/  ISETP.GE.AND P4, PT, R7, R12.reuse, PT ;  /* 0x0000000c0700720c */ /* 0x080fe40003f86270 */
[----:B------:R-:W1:Y:S01]  /*0810*/  LDC.64 R6, c[0x0][0x3d8] ;  /* 0x0000f600ff067b82 */ /* 0x000e620000000a00 */
[----:B------:R-:W-:Y:S01]  /*0820*/  ISETP.GE.AND P0, PT, R14, R5, PT ;  /* 0x000000050e00720c */ /* 0x000fe20003f06270 */
[----:B------:R-:W-:Y:S01]  /*0830*/  IMAD R23, R23, 0x80, R0 ;  /* 0x0000008017177824 */ /* 0x000fe200078e0200 */
[----:B------:R-:W-:-:S02]  /*0840*/  ISETP.GE.AND P1, PT, R11, R12, PT ;  /* 0x0000000c0b00720c */ /* 0x000fc40003f26270 */
[-C--:B------:R-:W-:Y:S01]  /*0850*/  ISETP.LT.AND P2, PT, R11, R12.reuse, !P0 ;  /* 0x0000000c0b00720c */ /* 0x080fe20004741270 */
[C---:B------:R-:W-:Y:S01]  /*0860*/  VIADD R21, R23.reuse, 0x8 ;  /* 0x0000000817157836 */ /* 0x040fe20000000000 */
[----:B------:R-:W-:Y:S01]  /*0870*/  SEL R25, RZ, 0x2, P5 ;  /* 0x00000002ff197807 */ /* 0x000fe20002800000 */
[----:B------:R-:W-:Y:S01]  /*0880*/  VIADD R19, R23, 0x10 ;  /* 0x0000001017137836 */ /* 0x000fe20000000000 */
[----:B------:R-:W-:Y:S01]  /*0890*/  ISETP.GE.AND P6, PT, R214, R12, PT ;  /* 0x0000000cd600720c */ /* 0x000fe20003fc6270 */
[----:B------:R-:W2:Y:S01]  /*08a0*/  LDC R5, c[0x0][0x3b8] ;  /* 0x0000ee00ff057b82 */ /* 0x000ea20000000800 */
[----:B------:R-:W-:Y:S02]  /*08b0*/  SEL R30, RZ, 0x1, !P2 ;  /* 0x00000001ff1e7807 */ /* 0x000fe40005000000 */
[----:B------:R-:W-:Y:S02]  /*08c0*/  SEL R26, R25, RZ, !P1 ;  /* 0x000000ff191a7207 */ /* 0x000fe40004800000 */
[----:B------:R-:W-:-:S02]  /*08d0*/  ISETP.GE.AND P3, PT, R21, R4, PT ;  /* 0x000000041500720c */ /* 0x000fc40003f66270 */
[-C--:B------:R-:W-:Y:S02]  /*08e0*/  ISETP.GE.AND P2, PT, R19, R4.reuse, PT ;  /* 0x000000041300720c */ /* 0x080fe40003f46270 */
[----:B------:R-:W-:Y:S02]  /*08f0*/  SEL R12, RZ, 0x2, P6 ;  /* 0x00000002ff0c7807 */ /* 0x000fe40003000000 */
[----:B------:R-:W-:Y:S02]  /*0900*/  SEL R35, RZ, 0x4, P6 ;  /* 0x00000004ff237807 */ /* 0x000fe40003000000 */
[----:B------:R-:W-:Y:S01]  /*0910*/  ISETP.LT.AND P1, PT, R23, R4, !P6 ;  /* 0x000000041700720c */ /* 0x000fe20007721270 */
[----:B-1----:R-:W-:Y:S01]  /*0920*/  IMAD.WIDE.U32 R14, R11, R6, R14 ;  /* 0x000000060b0e7225 */ /* 0x002fe200078e000e */
[----:B------:R-:W-:Y:S02]  /*0930*/  SHF.R.S32.HI R9, RZ, 0x1f, R11 ;  /* 0x0000001fff097819 */ /* 0x000fe4000001140b */
[----:B------:R-:W-:-:S02]  /*0940*/  SEL R12, R12, RZ, !P3 ;  /* 0x000000ff0c0c7207 */ /* 0x000fc40005800000 */
[----:B------:R-:W-:Y:S02]  /*0950*/  SEL R35, R35, RZ, !P2 ;  /* 0x000000ff23237207 */ /* 0x000fe40005000000 */
[----:B------:R-:W-:Y:S02]  /*0960*/  SEL R22, RZ, 0x1, !P1 ;  /* 0x00000001ff167807 */ /* 0x000fe40004800000 */
[----:B------:R-:W-:Y:S02]  /*0970*/  SEL R24, RZ, 0x4, P0 ;  /* 0x00000004ff187807 */ /* 0x000fe40000000000 */
[----:B------:R-:W-:Y:S01]  /*0980*/  IADD3 R35, PT, PT, R35, R12, R22 ;  /* 0x0000000c23237210 */ /* 0x000fe20007ffe016 */
[----:B------:R-:W-:Y:S01]  /*0990*/  IMAD R12, R9, R6, RZ ;  /* 0x00000006090c7224 */ /* 0x000fe200078e02ff */
[----:B------:R-:W-:Y:S01]  /*09a0*/  SEL R29, R24, RZ, !P4 ;  /* 0x000000ff181d7207 */ /* 0x000fe20006000000 */
[----:B------:R-:W-:Y:S01]  /*09b0*/  VIADD R9, R23, 0x18 ;  /* 0x0000001817097836 */ /* 0x000fe20000000000 */
[----:B------:R-:W-:Y:S01]  /*09c0*/  SEL R22, RZ, 0x8, P5 ;  /* 0x00000008ff167807 */ /* 0x000fe20002800000 */
[----:B------:R-:W-:Y:S01]  /*09d0*/  IMAD R11, R11, R7, R12 ;  /* 0x000000070b0b7224 */ /* 0x000fe200078e020c */
[----:B------:R-:W-:-:S02]  /*09e0*/  SEL R12, RZ, 0x8, P6 ;  /* 0x00000008ff0c7807 */ /* 0x000fc40003000000 */
[----:B------:R-:W-:Y:S02]  /*09f0*/  ISETP.GE.AND P1, PT, R9, R4, PT ;  /* 0x000000040900720c */ /* 0x000fe40003f26270 */
[----:B------:R-:W-:Y:S02]  /*0a00*/  IADD3 R29, PT, PT, R29, R26, R30 ;  /* 0x0000001a1d1d7210 */ /* 0x000fe40007ffe01e */
[----:B-----5:R-:W-:Y:S02]  /*0a10*/  LEA R26, P5, R14, R16, 0x1 ;  /* 0x000000100e1a7211 */ /* 0x020fe400078a08ff */
[----:B------:R-:W-:Y:S01]  /*0a20*/  SEL R16, R12, RZ, !P1 ;  /* 0x000000ff0c107207 */ /* 0x000fe20004800000 */
[----:B------:R-:W-:Y:S01]  /*0a30*/  IMAD.IADD R12, R15, 0x1, R11 ;  /* 0x000000010f0c7824 */ /* 0x000fe200078e020b */
[----:B------:R-:W-:Y:S02]  /*0a40*/  SEL R30, R22, RZ, !P4 ;  /* 0x000000ff161e7207 */ /* 0x000fe40006000000 */
[----:B------:R-:W-:Y:S01]  /*0a50*/  LEA.HI R207, R32, R27, RZ, 0x2 ;  /* 0x0000001b20cf7211 */ /* 0x000fe200078f10ff */
[----:B------:R-:W-:Y:S01]  /*0a60*/  IMAD.IADD R35, R35, 0x1, R16 ;  /* 0x0000000123237824 */ /* 0x000fe200078e0210 */
[----:B------:R-:W-:Y:S01]  /*0a70*/  LEA.HI.X R27, R14, R17, R12, 0x1, P5 ;  /* 0x000000110e1b7211 */ /* 0x000fe200028f0c0c */
[----:B------:R-:W-:Y:S01]  /*0a80*/  IMAD.IADD R29, R29, 0x1, R30 ;  /* 0x000000011d1d7824 */ /* 0x000fe200078e021e */
[----:B------:R-:W-:Y:S01]  /*0a90*/  SHF.R.S32.HI R207, RZ, 0x2, R207 ;  /* 0x00000002ffcf7819 */ /* 0x000fe200000114cf */
[----:B--2---:R-:W-:Y:S01]  /*0aa0*/  IMAD.SHL.U32 R16, R5, 0x2, RZ ;  /* 0x0000000205107824 */ /* 0x004fe200078e00ff */
[----:B------:R-:W-:Y:S06]  /*0ab0*/  BRA.DIV UR4, `(.L_x_3592) ;  /* 0x000000ce04707947 */ /* 0x000fec000b800000 */
[----:B------:R1:W2:Y:S02]  /*0ac0*/  SHFL.IDX PT, R14, R13, RZ, 0x1f ;  /* 0x00001fff0d0e7589 */ /* 0x0002a400000e0000 */
.L_x_3648:
[----:B--2---:R-:W-:Y:S01]  /*0ad0*/  SHF.R.S32.HI R5, RZ, 0x1f, R14 ;  /* 0x0000001fff057819 */ /* 0x004fe2000001140e */
[----:B------:R-:W-:Y:S01]  /*0ae0*/  VIADD R11, R20, 0x3e ;  /* 0x0000003e140b7836 */ /* 0x000fe20000000000 */
[----:B------:R-:W2:Y:S01]  /*0af0*/  S2R R17, SR_CgaCtaId ;  /* 0x0000000000117919 */ /* 0x000ea20000008800 */
[----:B------:R-:W-:Y:S01]  /*0b00*/  IMAD.SHL.U32 R10, R10, 0x80, RZ ;  /* 0x000000800a0a7824 */ /* 0x000fe200078e00ff */
[----:B------:R-:W-:Y:S01]  /*0b10*/  LEA.HI R206, R5, R14, RZ, 0x2 ;  /* 0x0000000e05ce7211 */ /* 0x000fe200078f10ff */
[C---:B------:R-:W-:Y:S01]  /*0b20*/  IMAD.SHL.U32 R164, R2.reuse, 0x10, RZ ;  /* 0x0000001002a47824 */ /* 0x040fe200078e00ff */
[----:B------:R-:W-:Y:S01]  /*0b30*/  LOP3.LUT R5, R2, 0x3, R3, 0x48, !PT ;  /* 0x0000000302057812 */ /* 0x000fe200078e4803 */
[----:B------:R-:W-:Y:S01]  /*0b40*/  BSSY.RECONVERGENT B0, `(.L_x_3593) ;  /* 0x0000068000007945 */ /* 0x000fe20003800200 */
[----:B------:R-:W-:Y:S01]  /*0b50*/  LOP3.LUT R205, R206, 0xfffc, RZ, 0xc0, !PT ;  /* 0x0000fffccecd7812 */ /* 0x000fe200078ec0ff */
[----:B------:R-:W-:Y:S01]  /*0b60*/  IMAD.MOV.U32 R32, RZ, RZ, RZ ;  /* 0x000000ffff207224 */ /* 0x000fe200078e00ff */
[----:B------:R-:W-:-:S02]  /*0b70*/  ISETP.GE.U32.AND P4, PT, R11, 0x3f, PT ;  /* 0x0000003f0b00780c */ /* 0x000fc40003f86070 */
[----:B------:R-:W-:Y:S01]  /*0b80*/  LOP3.LUT R11, R2, R3, RZ, 0x3c, !PT ;  /* 0x00000003020b7212 */ /* 0x000fe200078e3cff */
[----:B------:R-:W-:Y:S01]  /*0b90*/  IMAD.IADD R205, R14, 0x1, -R205 ;  /* 0x000000010ecd7824 */ /* 0x000fe200078e0acd */
[----:B------:R-:W-:Y:S02]  /*0ba0*/  LOP3.LUT R5, R5, 0x4, R2, 0xf8, !PT ;  /* 0x0000000405057812 */ /* 0x000fe400078ef802 */
[----:B------:R-:W-:Y:S01]  /*0bb0*/  LOP3.LUT R28, R28, 0x20, RZ, 0xc, !PT ;  /* 0x000000201c1c7812 */ /* 0x000fe200078e0cff */
[----:B------:R-:W-:Y:S01]  /*0bc0*/  IMAD.SHL.U32 R3, R11, 0x8, RZ ;  /* 0x000000080b037824 */ /* 0x000fe200078e00ff */
[----:B------:R-:W-:Y:S01]  /*0bd0*/  LOP3.LUT R204, R205, 0x80, RZ, 0xc0, !PT ;  /* 0x00000080cdcc7812 */ /* 0x000fe200078ec0ff */
[----:B------:R-:W-:Y:S01]  /*0be0*/  IMAD R30, R5, 0x8, R10 ;  /* 0x00000008051e7824 */ /* 0x000fe200078e020a */
[----:B------:R-:W-:Y:S02]  /*0bf0*/  SHF.R.U32.HI R11, RZ, 0x1, R0 ;  /* 0x00000001ff0b7819 */ /* 0x000fe40000011600 */
[----:B------:R-:W-:-:S02]  /*0c00*/  LEA.HI R204, R204, R205, RZ, 0x19 ;  /* 0x000000cdcccc7211 */ /* 0x000fc400078fc8ff */
[----:B------:R-:W-:Y:S02]  /*0c10*/  LOP3.LUT R5, R0, 0x8, RZ, 0xfc, !PT ;  /* 0x0000000800057812 */ /* 0x000fe400078efcff */
[----:B------:R-:W-:Y:S02]  /*0c20*/  LOP3.LUT R0, R204, 0xfffe, RZ, 0xc0, !PT ;  /* 0x0000fffecc007812 */ /* 0x000fe400078ec0ff */
[----:B------:R-:W-:Y:S02]  /*0c30*/  LOP3.LUT R3, R28, 0x18, R3, 0xf8, !PT ;  /* 0x000000181c037812 */ /* 0x000fe400078ef803 */
[----:B------:R-:W-:Y:S01]  /*0c40*/  LOP3.LUT R15, R11, 0x3, R2, 0x48, !PT ;  /* 0x000000030b0f7812 */ /* 0x000fe200078e4802 */
[----:B------:R-:W-:Y:S01]  /*0c50*/  IMAD.MOV R0, RZ, RZ, -R0 ;  /* 0x000000ffff007224 */ /* 0x000fe200078e0a00 */
[----:B------:R-:W-:Y:S02]  /*0c60*/  LOP3.LUT R169, R2, 0x1f, RZ, 0xc0, !PT ;  /* 0x0000001f02a97812 */ /* 0x000fe400078ec0ff */
[----:B------:R-:W-:Y:S01]  /*0c70*/  LOP3.LUT R28, R10, 0x200, R3, 0xfe, !PT ;  /* 0x000002000a1c7812 */ /* 0x000fe200078efe03 */
[----:B------:R-:W-:Y:S01]  /*0c80*/  IMAD.SHL.U32 R3, R2, 0x40, RZ ;  /* 0x0000004002037824 */ /* 0x000fe200078e00ff */
[----:B------:R-:W-:-:S02]  /*0c90*/  PRMT R0, R0, 0x7710, RZ ;  /* 0x0000771000007816 */ /* 0x000fc400000000ff */
[--C-:B------:R-:W-:Y:S02]  /*0ca0*/  LOP3.LUT R36, R15, 0x4, R2.reuse, 0xf8, !PT ;  /* 0x000000040f247812 */ /* 0x100fe400078ef802 */
[----:B------:R-:W-:Y:S01]  /*0cb0*/  SHF.R.U32.HI R10, RZ, 0x1, R2 ;  /* 0x00000001ff0a7819 */ /* 0x000fe20000011602 */
[----:B------:R-:W-:Y:S01]  /*0cc0*/  IMAD.IADD R205, R205, 0x1, R0 ;  /* 0x00000001cdcd7824 */ /* 0x000fe200078e0200 */
[----:B------:R-:W-:Y:S01]  /*0cd0*/  SHF.R.U32.HI R169, RZ, 0x4, R169 ;  /* 0x00000004ffa97819 */ /* 0x000fe200000116a9 */
[----:B------:R-:W-:Y:S01]  /*0ce0*/  IMAD R36, R11, 0x20, R36 ;  /* 0x000000200b247824 */ /* 0x000fe200078e0224 */
[----:B------:R-:W-:Y:S01]  /*0cf0*/  SEL R35, R35, RZ, P4 ;  /* 0x000000ff23237207 */ /* 0x000fe20002000000 */
[----:B------:R-:W-:Y:S01]  /*0d00*/  IMAD.SHL.U32 R0, R2, 0x100, RZ ;  /* 0x0000010002007824 */ /* 0x000fe200078e00ff */
[----:B------:R-:W-:Y:S01]  /*0d10*/  PRMT R204, R204, 0x8880, RZ ;  /* 0x00008880cccc7816 */ /* 0x000fe200000000ff */
[----:B------:R-:W-:Y:S01]  /*0d20*/  VIADD R11, R169, 0x2 ;  /* 0x00000002a90b7836 */ /* 0x000fe20000000000 */
[----:B------:R-:W-:-:S02]  /*0d30*/  SEL R29, R29, RZ, P4 ;  /* 0x000000ff1d1d7207 */ /* 0x000fc40002000000 */
[----:B------:R-:W-:Y:S02]  /*0d40*/  LOP3.LUT R3, R3, 0x40, RZ, 0xc0, !PT ;  /* 0x0000004003037812 */ /* 0x000fe400078ec0ff */
[----:B------:R-:W-:Y:S02]  /*0d50*/  LOP3.LUT R10, R169, 0x3, R10, 0x78, !PT ;  /* 0x00000003a90a7812 */ /* 0x000fe400078e780a */
[----:B------:R-:W-:Y:S02]  /*0d60*/  LOP3.LUT P4, R15, R35, 0x1, RZ, 0xc0, !PT ;  /* 0x00000001230f7812 */ /* 0x000fe4000788c0ff */
[----:B------:R-:W-:Y:S01]  /*0d70*/  SHF.R.U32.HI R5, RZ, 0x1, R5 ;  /* 0x00000001ff057819 */ /* 0x000fe20000011605 */
[----:B------:R-:W-:Y:S01]  /*0d80*/  IMAD R3, R10, 0x10, R3 ;  /* 0x000000100a037824 */ /* 0x000fe200078e0203 */
[----:B------:R-:W-:Y:S01]  /*0d90*/  SHF.R.S32.HI R206, RZ, 0x2, R206 ;  /* 0x00000002ffce7819 */ /* 0x000fe200000114ce */
[----:B------:R-:W-:Y:S01]  /*0da0*/  VIADD R10, R20, 0x1f ;  /* 0x0000001f140a7836 */ /* 0x000fe20000000000 */
[----:B------:R-:W-:-:S02]  /*0db0*/  SHF.R.S32.HI R204, RZ, 0x1, R204 ;  /* 0x00000001ffcc7819 */ /* 0x000fc400000114cc */
[----:B------:R-:W-:Y:S02]  /*0dc0*/  PRMT R33, R205, 0x8880, RZ ;  /* 0x00008880cd217816 */ /* 0x000fe400000000ff */
[----:B-1----:R-:W-:Y:S02]  /*0dd0*/  LOP3.LUT R13, R5, 0x3, R2, 0x48, !PT ;  /* 0x00000003050d7812 */ /* 0x002fe400078e4802 */
[----:B------:R-:W-:Y:S01]  /*0de0*/  MOV R12, 0x400 ;  /* 0x00000400000c7802 */ /* 0x000fe20000000f00 */
[----:B------:R-:W-:Y:S01]  /*0df0*/  IMAD R198, R33, 0x80, R206 ;  /* 0x0000008021c67824 */ /* 0x000fe200078e02ce */
[--C-:B------:R-:W-:Y:S02]  /*0e00*/  LOP3.LUT R11, R11, 0x3, R2.reuse, 0x78, !PT ;  /* 0x000000030b0b7812 */ /* 0x100fe400078e7802 */
[----:B------:R-:W-:Y:S01]  /*0e10*/  PRMT R204, R204, 0x9910, RZ ;  /* 0x00009910cccc7816 */ /* 0x000fe200000000ff */
[----:B------:R-:W-:Y:S01]  /*0e20*/  IMAD.SHL.U32 R198, R198, 0x8, RZ ;  /* 0x00000008c6c67824 */ /* 0x000fe200078e00ff */
[----:B------:R-:W-:-:S02]  /*0e30*/  LOP3.LUT R165, R169, 0x3, R2, 0x78, !PT ;  /* 0x00000003a9a57812 */ /* 0x000fc400078e7802 */
[----:B------:R-:W-:Y:S01]  /*0e40*/  LOP3.LUT R34, R13, 0x4, R2, 0xf8, !PT ;  /* 0x000000040d227812 */ /* 0x000fe200078ef802 */
[----:B------:R-:W-:Y:S01]  /*0e50*/  IMAD R199, R206, 0x40, R204 ;  /* 0x00000040cec77824 */ /* 0x000fe200078e02cc */
[----:B--2---:R-:W-:Y:S02]  /*0e60*/  LEA R17, R17, R12, 0x18 ;  /* 0x0000000c11117211 */ /* 0x004fe400078ec0ff */
[----:B------:R-:W-:Y:S01]  /*0e70*/  LOP3.LUT R31, R11, 0x4, R2, 0xf8, !PT ;  /* 0x000000040b1f7812 */ /* 0x000fe200078ef802 */
[----:B------:R-:W-:Y:S01]  /*0e80*/  IMAD R34, R5, 0x20, R34 ;  /* 0x0000002005227824 */ /* 0x000fe200078e0222 */
[----:B------:R-:W-:Y:S01]  /*0e90*/  LOP3.LUT R164, R164, 0xf0, RZ, 0xc0, !PT ;  /* 0x000000f0a4a47812 */ /* 0x000fe200078ec0ff */
[----:B------:R-:W-:Y:S01]  /*0ea0*/  IMAD.MOV.U32 R5, RZ, RZ, RZ ;  /* 0x000000ffff057224 */ /* 0x000fe200078e00ff */
[----:B------:R-:W-:Y:S01]  /*0eb0*/  SHF.R.S32.HI R213, RZ, 0x1f, R10 ;  /* 0x0000001fffd57819 */ /* 0x000fe2000001140a */
[----:B------:R-:W-:Y:S01]  /*0ec0*/  IMAD.SHL.U32 R199, R199, 0x80, RZ ;  /* 0x00000080c7c77824 */ /* 0x000fe200078e00ff */
[C-C-:B------:R-:W-:Y:S01]  /*0ed0*/  LOP3.LUT R37, R165.reuse, 0x4, R2.reuse, 0xf8, !PT ;  /* 0x00000004a5257812 */ /* 0x140fe200078ef802 */
[----:B------:R-:W-:Y:S01]  /*0ee0*/  IMAD R198, R198, 0x10, R17 ;  /* 0x00000010c6c67824 */ /* 0x000fe200078e0211 */
[----:B------:R-:W-:-:S02]  /*0ef0*/  LOP3.LUT R13, R165, 0x4, R2, 0xf4, !PT ;  /* 0x00000004a50d7812 */ /* 0x000fc400078ef402 */
[----:B------:R-:W-:Y:S02]  /*0f00*/  LOP3.LUT R11, R11, 0x4, R2, 0xf4, !PT ;  /* 0x000000040b0b7812 */ /* 0x000fe400078ef402 */
[----:B------:R-:W-:Y:S02]  /*0f10*/  LOP3.LUT R205, R205, 0xffff, RZ, 0xc0, !PT ;  /* 0x0000ffffcdcd7812 */ /* 0x000fe400078ec0ff */
[----:B------:R-:W-:Y:S02]  /*0f20*/  LOP3.LUT R0, R0, 0xe00, RZ, 0xc0, !PT ;  /* 0x00000e0000007812 */ /* 0x000fe400078ec0ff */
[----:B------:R-:W-:Y:S02]  /*0f30*/  LEA.HI R213, R213, R10, RZ, 0x5 ;  /* 0x0000000ad5d57211 */ /* 0x000fe400078f28ff */
[C---:B------:R-:W-:Y:S02]  /*0f40*/  LOP3.LUT R14, R164.reuse, R37, RZ, 0xfc, !PT ;  /* 0x00000025a40e7212 */ /* 0x040fe400078efcff */
[----:B------:R-:W-:-:S02]  /*0f50*/  LOP3.LUT R13, R164, R13, RZ, 0xfc, !PT ;  /* 0x0000000da40d7212 */ /* 0x000fc400078efcff */
[C---:B------:R-:W-:Y:S02]  /*0f60*/  LOP3.LUT R12, R164.reuse, R31, RZ, 0xfc, !PT ;  /* 0x0000001fa40c7212 */ /* 0x040fe400078efcff */
[----:B------:R-:W-:Y:S02]  /*0f70*/  PRMT R205, R205, 0x8880, RZ ;  /* 0x00008880cdcd7816 */ /* 0x000fe400000000ff */
[----:B------:R-:W-:Y:S01]  /*0f80*/  LOP3.LUT R148, R164, R11, RZ, 0xfc, !PT ;  /* 0x0000000ba4947212 */ /* 0x000fe200078efcff */
[----:B------:R-:W-:Y:S06]  /*0f90*/  @!P4 BRA `(.L_x_3594) ;  /* 0x000000000088c947 */ /* 0x000fec0003800000 */
[-C--:B------:R-:W-:Y:S01]  /*0fa0*/  IABS R32, R207.reuse ;  /* 0x000000cf00207213 */ /* 0x080fe20000000000 */
[----:B------:R-:W-:Y:S01]  /*0fb0*/  IMAD.MOV.U32 R38, RZ, RZ, RZ ;  /* 0x000000ffff267224 */ /* 0x000fe200078e00ff */
[----:B------:R-:W-:Y:S02]  /*0fc0*/  IABS R11, R214 ;  /* 0x000000d6000b7213 */ /* 0x000fe40000000000 */
[----:B------:R-:W1:Y:S01]  /*0fd0*/  I2F.RP R33, R32 ;  /* 0x0000002000217306 */ /* 0x000e620000209400 */
        /* <DEDUP_REMOVED lines=28> */
[----:B------:R-:W-:-:S04]  /*11a0*/  LEA R32, P4, R38, R202, 0x1 ;  /* 0x000000ca26207211 */ /* 0x000fc800078808ff */
[----:B------:R-:W-:-:S09]  /*11b0*/  LEA.HI.X R5, R38, R203, R39, 0x1, P4 ;  /* 0x000000cb26057211 */ /* 0x000fd200020f0c27 */
.L_x_3594:
[----:B------:R-:W-:Y:S05]  /*11c0*/  BSYNC.RECONVERGENT B0 ;  /* 0x0000000000007941 */ /* 0x000fea0003800200 */
.L_x_3593:
[----:B------:R-:W-:Y:S01]  /*11d0*/  IMAD.SHL.U32 R15, R15, 0x10, RZ ;  /* 0x000000100f0f7824 */ /* 0x000fe200078e00ff */
[----:B------:R-:W-:Y:S01]  /*11e0*/  BSSY.RECONVERGENT B0, `(.L_x_3595) ;  /* 0x000002f000007945 */ /* 0x000fe20003800200 */
[----:B------:R-:W-:Y:S02]  /*11f0*/  IMAD.MOV.U32 R37, RZ, RZ, R5 ;  /* 0x000000ffff257224 */ /* 0x000fe400078e0005 */
[----:B------:R-:W-:Y:S01]  /*1200*/  IMAD.MOV.U32 R5, RZ, RZ, RZ ;  /* 0x000000ffff057224 */ /* 0x000fe200078e00ff */
[----:B------:R-:W-:Y:S01]  /*1210*/  ISETP.NE.U32.AND P4, PT, R15, RZ, PT ;  /* 0x000000ff0f00720c */ /* 0x000fe20003f85070 */
[----:B------:R-:W-:Y:S01]  /*1220*/  IMAD R15, R36, 0x10, R17 ;  /* 0x00000010240f7824 */ /* 0x000fe200078e0211 */
[----:B------:R-:W-:Y:S02]  /*1230*/  MOV R36, R32 ;  /* 0x0000002000247202 */ /* 0x000fe40000000f00 */
[----:B------:R-:W-:-:S09]  /*1240*/  MOV R32, RZ ;  /* 0x000000ff00207202 */ /* 0x000fd20000000f00 */
[----:B------:R-:W-:Y:S01]  /*1250*/  @!PT LDS RZ, [RZ] ;  /* 0x00000000fffff984 */ /* 0x000fe20000000800 */
[----:B------:R-:W-:Y:S01]  /*1260*/  @!PT LDS RZ, [RZ] ;  /* 0x00000000fffff984 */ /* 0x000fe20000000800 */
[----:B------:R-:W-:Y:S01]  /*1270*/  @!PT LDS RZ, [RZ] ;  /* 0x00000000fffff984 */ /* 0x000fe20000000800 */
[----:B------:R1:W-:Y:S01]  /*1280*/  LDGSTS.E.BYPASS.LTC128B.128 [R15], desc[UR36][R36.64], P4 ;  /* 0x00000000240f7fae */ /* 0x0003e2000a181a24 */
[----:B------:R-:W-:-:S13]  /*1290*/  LOP3.LUT P4, R33, R35, 0x2, RZ, 0xc0, !PT ;  /* 0x0000000223217812 */ /* 0x000fda000788c0ff */
[----:B------:R-:W-:Y:S05]  /*12a0*/  @!P4 BRA `(.L_x_3596) ;  /* 0x000000000088c947 */ /* 0x000fea0003800000 */
[-C--:B------:R-:W-:Y:S01]  /*12b0*/  IABS R32, R207.reuse ;  /* 0x000000cf00207213 */ /* 0x080fe20000000000 */
[----:B-1----:R-:W-:Y:S01]  /*12c0*/  IMAD.MOV.U32 R36, RZ, RZ, RZ ;  /* 0x000000ffff247224 */ /* 0x002fe200078e00ff */
        /* <DEDUP_REMOVED lines=32> */
.L_x_3596:
[----:B------:R-:W-:Y:S05]  /*14d0*/  BSYNC.RECONVERGENT B0 ;  /* 0x0000000000007941 */ /* 0x000fea0003800200 */
.L_x_3595:
[----:B------:R-:W-:Y:S01]  /*14e0*/  IMAD.SHL.U32 R33, R33, 0x8, RZ ;  /* 0x0000000821217824 */ /* 0x000fe200078e00ff */
[----:B-1----:R-:W-:Y:S01]  /*14f0*/  MOV R36, R32 ;  /* 0x0000002000247202 */ /* 0x002fe20000000f00 */
[----:B------:R-:W-:Y:S01]  /*1500*/  IMAD R11, R34, 0x10, R17 ;  /* 0x00000010220b7824 */ /* 0x000fe200078e0211 */
[----:B------:R-:W-:Y:S01]  /*1510*/  BSSY.RECONVERGENT B0, `(.L_x_3597) ;  /* 0x000002d000007945 */ /* 0x000fe20003800200 */
[----:B------:R-:W-:Y:S01]  /*1520*/  IMAD.MOV.U32 R37, RZ, RZ, R5 ;  /* 0x000000ffff257224 */ /* 0x000fe200078e0005 */
[----:B------:R-:W-:Y:S01]  /*1530*/  ISETP.NE.U32.AND P4, PT, R33, RZ, PT ;  /* 0x000000ff2100720c */ /* 0x000fe20003f85070 */
[----:B------:R-:W-:Y:S01]  /*1540*/  IMAD.MOV.U32 R5, RZ, RZ, RZ ;  /* 0x000000ffff057224 */ /* 0x000fe200078e00ff */
[----:B------:R-:W-:-:S11]  /*1550*/  MOV R32, RZ ;  /* 0x000000ff00207202 */ /* 0x000fd60000000f00 */
        /* <DEDUP_REMOVED lines=40> */
.L_x_3598:
[----:B------:R-:W-:Y:S05]  /*17e0*/  BSYNC.RECONVERGENT B0 ;  /* 0x0000000000007941 */ /* 0x000fea0003800200 */
.L_x_3597:
        /* <DEDUP_REMOVED lines=47> */
.L_x_3600:
[----:B------:R-:W-:Y:S05]  /*1ae0*/  BSYNC.RECONVERGENT B0 ;  /* 0x0000000000007941 */ /* 0x000fea0003800200 */
.L_x_3599:
[----:B------:R-:W-:Y:S01]  /*1af0*/  IMAD.SHL.U32 R35, R35, 0x2, RZ ;  /* 0x0000000223237824 */ /* 0x000fe200078e00ff */
[----:B------:R-:W-:Y:S01]  /*1b00*/  ISETP.GE.AND P6, PT, R23, R4, PT ;  /* 0x000000041700720c */ /* 0x000fe20003fc6270 */
[----:B------:R-:W-:Y:S01]  /*1b10*/  IMAD.SHL.U32 R33, R29, 0x10, RZ ;  /* 0x000000101d217824 */ /* 0x000fe200078e00ff */
[----:B------:R-:W2:Y:S01]  /*1b20*/  LDC.64 R4, c[0x0][0x3e0] ;  /* 0x0000f800ff047b82 */ /* 0x000ea20000000a00 */
[----:B-1----:R-:W-:Y:S01]  /*1b30*/  IMAD.MOV.U32 R36, RZ, RZ, R32 ;  /* 0x000000ffff247224 */ /* 0x002fe200078e0020 */
[----:B------:R-:W-:Y:S01]  /*1b40*/  ISETP.NE.U32.AND P4, PT, R35, RZ, PT ;  /* 0x000000ff2300720c */ /* 0x000fe20003f85070 */
[----:B------:R-:W-:Y:S01]  /*1b50*/  IMAD.MOV.U32 R37, RZ, RZ, R31 ;  /* 0x000000ffff257224 */ /* 0x000fe200078e001f */
[----:B------:R-:W-:Y:S01]  /*1b60*/  LOP3.LUT P5, RZ, R33, 0x10, RZ, 0xc0, !PT ;  /* 0x0000001021ff7812 */ /* 0x000fe200078ac0ff */
[C---:B------:R-:W-:Y:S01]  /*1b70*/  IMAD.SHL.U32 R33, R29.reuse, 0x8, RZ ;  /* 0x000000081d217824 */ /* 0x040fe200078e00ff */
[----:B------:R-:W1:Y:S01]  /*1b80*/  LDCU.64 UR4, c[0x0][0x3f0] ;  /* 0x00007e00ff0477ac */ /* 0x000e620008000a00 */
[C---:B------:R-:W-:Y:S01]  /*1b90*/  IMAD.SHL.U32 R32, R29.reuse, 0x4, RZ ;  /* 0x000000041d207824 */ /* 0x040fe200078e00ff */
[----:B------:R-:W1:Y:S01]  /*1ba0*/  LDC.64 R166, c[0x0][0x3e8] ;  /* 0x0000fa00ffa67b82 */ /* 0x000e620000000a00 */
[----:B------:R-:W-:Y:S01]  /*1bb0*/  SEL R31, RZ, 0x2, P3 ;  /* 0x00000002ff1f7807 */ /* 0x000fe20001800000 */
[----:B------:R-:W-:Y:S01]  /*1bc0*/  IMAD.IADD R214, R18, 0x1, R214 ;  /* 0x0000000112d67824 */ /* 0x000fe200078e02d6 */
[----:B------:R-:W-:Y:S01]  /*1bd0*/  SEL R34, RZ, 0x4, P2 ;  /* 0x00000004ff227807 */ /* 0x000fe20001000000 */
[----:B------:R-:W-:Y:S01]  /*1be0*/  BSSY.RECONVERGENT B0, `(.L_x_3601) ;  /* 0x0000050000007945 */ /* 0x000fe20003800200 */
[----:B------:R-:W-:Y:S01]  /*1bf0*/  LOP3.LUT P3, RZ, R32, 0x10, RZ, 0xc0, !PT ;  /* 0x0000001020ff7812 */ /* 0x000fe2000786c0ff */
[----:B------:R-:W-:Y:S01]  /*1c00*/  IMAD.SHL.U32 R32, R29, 0x2, RZ ;  /* 0x000000021d207824 */ /* 0x000fe200078e00ff */
[----:B------:R-:W-:Y:S01]  /*1c10*/  @!PT LDS RZ, [RZ] ;  /* 0x00000000fffff984 */ /* 0x000fe20000000800 */
[----:B------:R-:W-:Y:S01]  /*1c20*/  @!PT LDS RZ, [RZ] ;  /* 0x00000000fffff984 */ /* 0x000fe20000000800 */
[----:B------:R-:W-:Y:S01]  /*1c30*/  @!PT LDS RZ, [RZ] ;  /* 0x00000000fffff984 */ /* 0x000fe20000000800 */
[----:B------:R3:W-:Y:S01]  /*1c40*/  LDGSTS.E.BYPASS.LTC128B.128 [R11+0x1000], desc[UR36][R36.64], P4 ;  /* 0x01000000240b7fae */ /* 0x0007e2000a181a24 */
[----:B------:R-:W-:-:S02]  /*1c50*/  LOP3.LUT P4, RZ, R33, 0x10, RZ, 0xc0, !PT ;  /* 0x0000001021ff7812 */ /* 0x000fc4000788c0ff */
[----:B------:R-:W-:Y:S02]  /*1c60*/  SEL R33, RZ, 0x1, P6 ;  /* 0x00000001ff217807 */ /* 0x000fe40003000000 */
[----:B------:R-:W-:Y:S02]  /*1c70*/  SHF.R.S32.HI R29, RZ, 0x1f, R18 ;  /* 0x0000001fff1d7819 */ /* 0x000fe40000011412 */
[----:B------:R-:W-:Y:S01]  /*1c80*/  IADD3 R31, PT, PT, R34, R31, R33 ;  /* 0x0000001f221f7210 */ /* 0x000fe20007ffe021 */
[----:B------:R-:W-:Y:S01]  /*1c90*/  IMAD R33, R30, 0x2, R17 ;  /* 0x000000021e217824 */ /* 0x000fe200078e0211 */
[----:B------:R-:W-:Y:S01]  /*1ca0*/  SEL R34, RZ, 0x8, P1 ;  /* 0x00000008ff227807 */ /* 0x000fe20000800000 */
[----:B------:R-:W-:Y:S01]  /*1cb0*/  IMAD R29, R29, R6, RZ ;  /* 0x000000061d1d7224 */ /* 0x000fe200078e02ff */
[----:B------:R-:W-:Y:S01]  /*1cc0*/  LOP3.LUT P2, RZ, R32, 0x10, RZ, 0xc0, !PT ;  /* 0x0000001020ff7812 */ /* 0x000fe2000784c0ff */
[----:B------:R-:W-:Y:S01]  /*1cd0*/  VIADD R32, R20, 0xffffffff ;  /* 0xffffffff14207836 */ /* 0x000fe20000000000 */
[----:B------:R-:W-:Y:S01]  /*1ce0*/  LDGSTS.E.BYPASS.LTC128B.128 [R33+0x8000], desc[UR36][R26.64], P5 ;  /* 0x080000001a217fae */ /* 0x000fe2000a981a24 */
[----:B------:R-:W-:Y:S01]  /*1cf0*/  IMAD.IADD R31, R31, 0x1, R34 ;  /* 0x000000011f1f7824 */ /* 0x000fe200078e0222 */
[----:B--2---:R-:W-:Y:S01]  /*1d00*/  IADD3 R34, P1, PT, R26, R4, RZ ;  /* 0x000000041a227210 */ /* 0x004fe20007f3e0ff */
[----:B------:R-:W-:Y:S01]  /*1d10*/  IMAD R29, R18, R7, R29 ;  /* 0x00000007121d7224 */ /* 0x000fe200078e021d */
[----:B------:R-:W-:Y:S01]  /*1d20*/  ISETP.GE.U32.AND P6, PT, R32, 0x20, PT ;  /* 0x000000202000780c */ /* 0x000fe20003fc6070 */
[----:B------:R2:W-:Y:S01]  /*1d30*/  LDGSTS.E.BYPASS.LTC128B.128 [R33+0x8080], desc[UR36][R26.64+0x80], P4 ;  /* 0x080800801a217fae */ /* 0x0005e2000a181a24 */
[----:B------:R-:W-:-:S02]  /*1d40*/  IMAD R7, R28, 0x2, R17 ;  /* 0x000000021c077824 */ /* 0x000fc400078e0211 */
[----:B------:R-:W-:Y:S01]  /*1d50*/  IMAD.X R35, R27, 0x1, R5, P1 ;  /* 0x000000011b237824 */ /* 0x000fe200008e0605 */
[----:B------:R-:W-:Y:S01]  /*1d60*/  SEL R31, R31, RZ, P6 ;  /* 0x000000ff1f1f7207 */ /* 0x000fe20003000000 */
[----:B------:R-:W-:-:S03]  /*1d70*/  VIADD R17, R17, 0x8000 ;  /* 0x0000800011117836 */ /* 0x000fc60000000000 */
[----:B------:R-:W-:Y:S01]  /*1d80*/  LDGSTS.E.BYPASS.LTC128B.128 [R7+0x8000], desc[UR36][R34.64], P3 ;  /* 0x0800000022077fae */ /* 0x000fe20009981a24 */
[----:B---3--:R-:W-:Y:S01]  /*1d90*/  IMAD.WIDE.U32 R36, R18, R6, RZ ;  /* 0x0000000612247225 */ /* 0x008fe200078e00ff */
[----:B-1----:R-:W-:Y:S02]  /*1da0*/  IADD3 R6, P1, PT, R166, -UR4, RZ ;  /* 0x80000004a6067c10 */ /* 0x002fe4000ff3e0ff */
[----:B------:R-:W-:Y:S01]  /*1db0*/  SEL R18, RZ, 0x1, P0 ;  /* 0x00000001ff127807 */ /* 0x000fe20000000000 */
[----:B------:R-:W-:Y:S01]  /*1dc0*/  IMAD.IADD R29, R37, 0x1, R29 ;  /* 0x00000001251d7824 */ /* 0x000fe200078e021d */
[----:B------:R-:W-:Y:S01]  /*1dd0*/  LEA R39, P0, R36, R6, 0x1 ;  /* 0x0000000624277211 */ /* 0x000fe200078008ff */
[----:B------:R1:W-:Y:S01]  /*1de0*/  LDGSTS.E.BYPASS.LTC128B.128 [R7+0x8080], desc[UR36][R34.64+0x80], P2 ;  /* 0x0808008022077fae */ /* 0x0003e20009181a24 */
[----:B------:R-:W-:Y:S01]  /*1df0*/  IADD3 R25, PT, PT, R24, R25, R18 ;  /* 0x0000001918197210 */ /* 0x000fe20007ffe012 */
[----:B------:R-:W-:Y:S02]  /*1e00*/  IMAD R28, R28, 0x2, R17 ;  /* 0x000000021c1c7824 */ /* 0x000fe400078e0211 */
[----:B------:R-:W0:Y:S02]  /*1e10*/  LDGDEPBAR ;  /* 0x00000000000079af */ /* 0x000e240000000000 */
[----:B------:R-:W-:-:S05]  /*1e20*/  IMAD.IADD R22, R22, 0x1, R25 ;  /* 0x0000000116167824 */ /* 0x000fca00078e0219 */
[----:B------:R-:W-:Y:S02]  /*1e30*/  SEL R22, R22, RZ, P6 ;  /* 0x000000ff16167207 */ /* 0x000fe40003000000 */
[----:B--2---:R-:W-:Y:S02]  /*1e40*/  IADD3.X R27, PT, PT, R167, ~UR5, RZ, P1, !PT ;  /* 0x80000005a71b7c10 */ /* 0x004fe40008ffe4ff */
[----:B------:R-:W-:Y:S02]  /*1e50*/  IADD3 R24, P1, PT, R39, R34, RZ ;  /* 0x0000002227187210 */ /* 0x000fe40007f3e0ff */
[----:B------:R-:W-:Y:S02]  /*1e60*/  LEA.HI.X R27, R36, R27, R29, 0x1, P0 ;  /* 0x0000001b241b7211 */ /* 0x000fe400000f0c1d */
[----:B------:R-:W-:-:S03]  /*1e70*/  LOP3.LUT P0, R6, R31, 0x1, RZ, 0xc0, !PT ;  /* 0x000000011f067812 */ /* 0x000fc6000780c0ff */
[----:B------:R-:W-:Y:S01]  /*1e80*/  IMAD.X R25, R27, 0x1, R35, P1 ;  /* 0x000000011b197824 */ /* 0x000fe200008e0623 */
[----:B------:R-:W-:Y:S01]  /*1e90*/  CS2R R26, SRZ ;  /* 0x00000000001a7805 */ /* 0x000fe2000001ff00 */
[----:B-1----:R-:W-:-:S08]  /*1ea0*/  IMAD R7, R30, 0x2, R17 ;  /* 0x000000021e077824 */ /* 0x002fd000078e0211 */
        /* <DEDUP_REMOVED lines=33> */
[----:B------:R-:W-:-:S04]  /*20c0*/  LEA R26, P0, R32, R202, 0x1 ;  /* 0x000000ca201a7211 */ /* 0x000fc800078008ff */
[----:B------:R-:W-:-:S09]  /*20d0*/  LEA.HI.X R27, R32, R203, R33, 0x1, P0 ;  /* 0x000000cb201b7211 */ /* 0x000fd200000f0c21 */
.L_x_3602:
[----:B------:R-:W-:Y:S05]  /*20e0*/  BSYNC.RECONVERGENT B0 ;  /* 0x0000000000007941 */ /* 0x000fea0003800200 */
.L_x_3601:
        /* <DEDUP_REMOVED lines=46> */
.L_x_3604:
[----:B------:R-:W-:Y:S05]  /*23d0*/  BSYNC.RECONVERGENT B0 ;  /* 0x0000000000007941 */ /* 0x000fea0003800200 */
.L_x_3603:
        /* <DEDUP_REMOVED lines=46> */
.L_x_3606:
[----:B------:R-:W-:Y:S05]  /*26c0*/  BSYNC.RECONVERGENT B0 ;  /* 0x0000000000007941 */ /* 0x000fea0003800200 */
.L_x_3605:
[----:B------:R-:W-:Y:S01]  /*26d0*/  IMAD.SHL.U32 R29, R29, 0x4, RZ ;  /* 0x000000041d1d7824 */ /* 0x000fe200078e00ff */
[----:B------:R-:W-:Y:S01]  /*26e0*/  BSSY.RECONVERGENT B0, `(.L_x_3607) ;  /* 0x000002c000007945 */ /* 0x000fe20003800200 */
[----:B------:R-:W-:-:S03]  /*26f0*/  MOV R6, RZ ;  /* 0x000000ff00067202 */ /* 0x000fc60000000f00 */
[----:B------:R-:W-:-:S13]  /*2700*/  ISETP.NE.U32.AND P0, PT, R29, RZ, PT ;  /* 0x000000ff1d00720c */ /* 0x000fda0003f05070 */
        /* <DEDUP_REMOVED lines=41> */
.L_x_3608:
[----:B------:R-:W-:Y:S05]  /*29a0*/  BSYNC.RECONVERGENT B0 ;  /* 0x0000000000007941 */ /* 0x000fea0003800200 */
.L_x_3607:
[C---:B------:R-:W-:Y:S01]  /*29b0*/  IMAD.SHL.U32 R26, R22.reuse, 0x10, RZ ;  /* 0x00000010161a7824 */ /* 0x040fe200078e00ff */
[----:B-1----:R-:W-:Y:S01]  /*29c0*/  MOV R33, R27 ;  /* 0x0000001b00217202 */ /* 0x002fe20000000f00 */
        /* <DEDUP_REMOVED lines=12> */
[----:B------:R-:W-:Y:S01]  /*2a90*/  VIADD R30, R214, 0x20 ;  /* 0x00000020d61e7836 */ /* 0x000fe20000000000 */
        /* <DEDUP_REMOVED lines=50> */
[----:B------:R-:W-:-:S04]  /*2dc0*/  LEA R6, P0, R22, R202, 0x1 ;  /* 0x000000ca16067211 */ /* 0x000fc800078008ff */
[----:B------:R-:W-:-:S09]  /*2dd0*/  LEA.HI.X R31, R22, R203, R23, 0x1, P0 ;  /* 0x000000cb161f7211 */ /* 0x000fd200000f0c17 */
.L_x_3610:
[----:B------:R-:W-:Y:S05]  /*2de0*/  BSYNC.RECONVERGENT B0 ;  /* 0x0000000000007941 */ /* 0x000fea0003800200 */
.L_x_3609:
[----:B------:R-:W-:Y:S01]  /*2df0*/  IMAD.SHL.U32 R29, R29, 0x10, RZ ;  /* 0x000000101d1d7824 */ /* 0x000fe200078e00ff */
[----:B------:R-:W-:Y:S01]  /*2e00*/  BSSY.RECONVERGENT B0, `(.L_x_3611) ;  /* 0x000002d000007945 */ /* 0x000fe20003800200 */
[----:B-1----:R-:W-:Y:S01]  /*2e10*/  IMAD.MOV.U32 R32, RZ, RZ, R6 ;  /* 0x000000ffff207224 */ /* 0x002fe200078e0006 */
[----:B------:R-:W-:Y:S01]  /*2e20*/  CS2R R24, SRZ ;  /* 0x0000000000187805 */ /* 0x000fe2000001ff00 */
        /* <DEDUP_REMOVED lines=12> */
[----:B------:R-:W-:Y:S02]  /*2ef0*/  SHF.R.U32.HI R21, RZ, 0x1, R21 ;  /* 0x00000001ff157819 */ /* 0x000fe40000011615 */
[----:B------:R-:W-:-:S03]  /*2f00*/  IADD3 R6, PT, PT, RZ, -R6, RZ ;  /* 0x80000006ff067210 */ /* 0x000fc60007ffe0ff */
        /* <DEDUP_REMOVED lines=28> */
.L_x_3612:
[----:B------:R-:W-:Y:S05]  /*30d0*/  BSYNC.RECONVERGENT B0 ;  /* 0x0000000000007941 */ /* 0x000fea0003800200 */
.L_x_3611:
        /* <DEDUP_REMOVED lines=31> */
[----:B------:R-:W-:-:S07]  /*32d0*/  ISETP.GE.AND P1, PT, R6, RZ, PT ;  /* 0x000000ff0600720c */ /* 0x000fce0003f26270 */
[----:B------:R-:W-:-:S06]  /*32e0*/  @P2 IADD3 R25, PT, PT, R25, 0x1, RZ ;  /* 0x0000000119192810 */ /* 0x000fcc0007ffe0ff */
        /* <DEDUP_REMOVED lines=11> */
.L_x_3614:
[----:B------:R-:W-:Y:S05]  /*33a0*/  BSYNC.RECONVERGENT B0 ;  /* 0x0000000000007941 */ /* 0x000fea0003800200 */
.L_x_3613:
        /* <DEDUP_REMOVED lines=12> */
[----:B------:R-:W3:Y:S01]  /*3470*/  I2F.RP R21, R20 ;  /* 0x0000001400157306 */ /* 0x000ee20000209400 */
[----:B-1----:R-:W-:Y:S02]  /*3480*/  IABS R15, R207 ;  /* 0x000000cf000f7213 */ /* 0x002fe40000000000 */
[----:B------:R-:W-:Y:S02]  /*3490*/  SHF.R.U32.HI R9, RZ, 0x1, R9 ;  /* 0x00000001ff097819 */ /* 0x000fe40000011609 */
[----:B------:R-:W-:-:S03]  /*34a0*/  IADD3 R15, PT, PT, RZ, -R15, RZ ;  /* 0x8000000fff0f7210 */ /* 0x000fc60007ffe0ff */
        /* <DEDUP_REMOVED lines=28> */
.L_x_3616:
[----:B------:R-:W-:Y:S05]  /*3670*/  BSYNC.RECONVERGENT B0 ;  /* 0x0000000000007941 */ /* 0x000fea0003800200 */
.L_x_3615:
[----:B------:R-:W-:Y:S01]  /*3680*/  IMAD.SHL.U32 R8, R6, 0x2, RZ ;  /* 0x0000000206087824 */ /* 0x000fe200078e00ff */
[----:B------:R-:W-:Y:S01]  /*3690*/  IADD3 R166, P0, PT, R26, R166, RZ ;  /* 0x000000a61aa67210 */ /* 0x000fe20007f1e0ff */
[----:B------:R-:W-:Y:S01]  /*36a0*/  IMAD.SHL.U32 R6, R216, 0x10, RZ ;  /* 0x00000010d8067824 */ /* 0x000fe200078e00ff */
[----:B------:R-:W-:Y:S01]  /*36b0*/  ISETP.GE.AND P1, PT, R10, 0x20, PT ;  /* 0x000000200a00780c */ /* 0x000fe20003f26270 */
[----:B-1-3--:R-:W-:Y:S01]  /*36c0*/  IMAD.SHL.U32 R15, R216, 0x8, RZ ;  /* 0x00000008d80f7824 */ /* 0x00afe200078e00ff */
        /* <DEDUP_REMOVED lines=13> */
[----:B------:R-:W-:Y:S01]  /*37a0*/  @!PT LDS RZ, [RZ] ;  /* 0x00000000fffff984 */ /* 0x000fe20000000800 */
[----:B------:R-:W-:Y:S01]  /*37b0*/  @!PT LDS RZ, [RZ] ;  /* 0x00000000fffff984 */ /* 0x000fe20000000800 */
[----:B------:R-:W-:Y:S01]  /*37c0*/  @!PT LDS RZ, [RZ] ;  /* 0x00000000fffff984 */ /* 0x000fe20000000800 */
[----:B------:R1:W-:Y:S01]  /*37d0*/  LDGSTS.E.BYPASS.LTC128B.128 [R11+0x1100], desc[UR36][R18.64], P6 ;  /* 0x01100000120b7fae */ /* 0x0003e2000b181a24 */
[----:B------:R-:W-:Y:S01]  /*37e0*/  IMAD R148, R148, 0x10, R17 ;  /* 0x0000001094947824 */ /* 0x000fe200078e0211 */
[----:B------:R-:W-:Y:S01]  /*37f0*/  LEA.HI.SX32 R213, R213, 0xfffffffd, 0x1b ;  /* 0xfffffffdd5d57811 */ /* 0x000fe200078fdaff */
[----:B------:R-:W-:Y:S01]  /*3800*/  IMAD.X R5, R167, 0x1, R5, P0 ;  /* 0x00000001a7057824 */ /* 0x000fe200000e0605 */
[----:B------:R1:W-:Y:S01]  /*3810*/  LDGSTS.E.BYPASS.LTC128B.128 [R7+0x4000], desc[UR36][R166.64], P5 ;  /* 0x04000000a6077fae */ /* 0x0003e2000a981a24 */
[C---:B------:R-:W-:Y:S01]  /*3820*/  IMAD.IADD R8, R199.reuse, 0x1, R8 ;  /* 0x00000001c7087824 */ /* 0x040fe200078e0208 */
[----:B------:R-:W-:Y:S01]  /*3830*/  CS2R R118, SRZ ;  /* 0x0000000000767805 */ /* 0x000fe2000001ff00 */
[C---:B------:R-:W-:Y:S01]  /*3840*/  IMAD.IADD R12, R199.reuse, 0x1, R12 ;  /* 0x00000001c70c7824 */ /* 0x040fe200078e020c */
[----:B------:R1:W-:Y:S01]  /*3850*/  LDGSTS.E.BYPASS.LTC128B.128 [R7+0x4080], desc[UR36][R166.64+0x80], P4 ;  /* 0x04080080a6077fae */ /* 0x0003e2000a181a24 */
[C---:B------:R-:W-:Y:S01]  /*3860*/  IMAD.IADD R20, R199.reuse, 0x1, R20 ;  /* 0x00000001c7147824 */ /* 0x040fe200078e0214 */
[----:B------:R-:W-:Y:S01]  /*3870*/  CS2R R116, SRZ ;  /* 0x0000000000747805 */ /* 0x000fe2000001ff00 */
[----:B------:R-:W-:Y:S01]  /*3880*/  IMAD.IADD R148, R199, 0x1, R148 ;  /* 0x00000001c7947824 */ /* 0x000fe200078e0294 */
[----:B------:R1:W-:Y:S01]  /*3890*/  LDGSTS.E.BYPASS.LTC128B.128 [R28+0x4000], desc[UR36][R4.64], P3 ;  /* 0x04000000041c7fae */ /* 0x0003e20009981a24 */
[----:B------:R-:W-:-:S02]  /*38a0*/  CS2R R114, SRZ ;  /* 0x0000000000727805 */ /* 0x000fc4000001ff00 */
[----:B------:R-:W-:Y:S02]  /*38b0*/  CS2R R112, SRZ ;  /* 0x0000000000707805 */ /* 0x000fe4000001ff00 */
[----:B------:R-:W-:Y:S01]  /*38c0*/  CS2R R54, SRZ ;  /* 0x0000000000367805 */ /* 0x000fe2000001ff00 */
[----:B------:R1:W-:Y:S01]  /*38d0*/  LDGSTS.E.BYPASS.LTC128B.128 [R28+0x4080], desc[UR36][R4.64+0x80], P2 ;  /* 0x04080080041c7fae */ /* 0x0003e20009181a24 */
[----:B------:R-:W-:Y:S02]  /*38e0*/  CS2R R52, SRZ ;  /* 0x0000000000347805 */ /* 0x000fe4000001ff00 */
[----:B------:R-:W-:Y:S02]  /*38f0*/  CS2R R50, SRZ ;  /* 0x0000000000327805 */ /* 0x000fe4000001ff00 */
[----:B------:R-:W-:Y:S01]  /*3900*/  CS2R R48, SRZ ;  /* 0x0000000000307805 */ /* 0x000fe2000001ff00 */
[----:B------:R-:W0:Y:S01]  /*3910*/  LDGDEPBAR ;  /* 0x00000000000079af */ /* 0x000e220000000000 */
        /* <DEDUP_REMOVED lines=51> */
[----:B--2---:R-:W-:Y:S02]  /*3c50*/  CS2R R24, SRZ ;  /* 0x0000000000187805 */ /* 0x004fe4000001ff00 */
        /* <DEDUP_REMOVED lines=18> */
[----:B------:R-:W5:Y:S01]  /*3d80*/  LDCU UR4, c[0x0][0x3b8] ;  /* 0x00007700ff0477ac */ /* 0x000f620008000800 */
[----:B------:R-:W-:Y:S01]  /*3d90*/  IMAD.IADD R0, R0, 0x1, R3 ;  /* 0x0000000100007824 */ /* 0x000fe200078e0203 */
[----:B------:R-:W-:Y:S01]  /*3da0*/  LOP3.LUT R169, R165, 0x4, R2, 0xf8, !PT ;  /* 0x00000004a5a97812 */ /* 0x000fe200078ef802 */
[----:B------:R-:W-:Y:S01]  /*3db0*/  IMAD.MOV.U32 R211, RZ, RZ, R166 ;  /* 0x000000ffffd37224 */ /* 0x000fe200078e00a6 */
[--C-:B------:R-:W-:Y:S01]  /*3dc0*/  LOP3.LUT R119, R119, 0x3, R2.reuse, 0x78, !PT ;  /* 0x0000000377777812 */ /* 0x100fe200078e7802 */
[----:B------:R-:W-:Y:S01]  /*3dd0*/  UMOV UR5, 0x400 ;  /* 0x0000040000057882 */ /* 0x000fe20000000000 */
[--C-:B------:R-:W-:Y:S01]  /*3de0*/  LOP3.LUT R165, R165, 0x4, R2.reuse, 0xf4, !PT ;  /* 0x00000004a5a57812 */ /* 0x100fe200078ef402 */
[----:B------:R-:W-:Y:S01]  /*3df0*/  IMAD.MOV.U32 R210, RZ, RZ, R167 ;  /* 0x000000ffffd27224 */ /* 0x000fe200078e00a7 */
[C-C-:B------:R-:W-:Y:S01]  /*3e00*/  LOP3.LUT R3, R119.reuse, 0x4, R2.reuse, 0xf8, !PT ;  /* 0x0000000477037812 */ /* 0x140fe200078ef802 */
[----:B------:R-:W-:Y:S01]  /*3e10*/  VIADD R214, R214, 0x40 ;  /* 0x00000040d6d67836 */ /* 0x000fe20000000000 */
[----:B------:R-:W-:Y:S01]  /*3e20*/  LOP3.LUT R119, R119, 0x4, R2, 0xf4, !PT ;  /* 0x0000000477777812 */ /* 0x000fe200078ef402 */
[----:B------:R-:W-:Y:S01]  /*3e30*/  IMAD.MOV.U32 R212, RZ, RZ, RZ ;  /* 0x000000ffffd47224 */ /* 0x000fe200078e00ff */
[C---:B------:R-:W-:Y:S01]  /*3e40*/  LOP3.LUT R196, R164.reuse, R169, RZ, 0xfc, !PT ;  /* 0x000000a9a4c47212 */ /* 0x040fe200078efcff */
[----:B------:R-:W-:Y:S01]  /*3e50*/  UMOV UR12, 0x180 ;  /* 0x00000180000c7882 */ /* 0x000fe20000000000 */
[C---:B------:R-:W-:Y:S01]  /*3e60*/  LOP3.LUT R2, R164.reuse, R165, RZ, 0xfc, !PT ;  /* 0x000000a5a4027212 */ /* 0x040fe200078efcff */
[----:B------:R-:W-:Y:S01]  /*3e70*/  UMOV UR11, 0x6000 ;  /* 0x00006000000b7882 */ /* 0x000fe20000000000 */
[C---:B------:R-:W-:Y:S01]  /*3e80*/  LOP3.LUT R3, R164.reuse, R3, RZ, 0xfc, !PT ;  /* 0x00000003a4037212 */ /* 0x040fe200078efcff */
[----:B------:R-:W-:Y:S01]  /*3e90*/  UMOV UR10, 0x3 ;  /* 0x00000003000a7882 */ /* 0x000fe20000000000 */
[----:B------:R-:W-:Y:S01]  /*3ea0*/  LOP3.LUT R164, R164, R119, RZ, 0xfc, !PT ;  /* 0x00000077a4a47212 */ /* 0x000fe200078efcff */
[----:B------:R-:W-:Y:S01]  /*3eb0*/  IMAD.MOV.U32 R119, RZ, RZ, RZ ;  /* 0x000000ffff777224 */ /* 0x000fe200078e00ff */
[----:B------:R-:W-:Y:S01]  /*3ec0*/  ISETP.NE.AND P0, PT, R213, RZ, PT ;  /* 0x000000ffd500720c */ /* 0x000fe20003f05270 */
[----:B-----5:R-:W-:Y:S01]  /*3ed0*/  USHF.L.U32 UR7, UR4, 0x1, URZ ;  /* 0x0000000104077899 */ /* 0x020fe200080006ff */
[----:B------:R-:W-:Y:S01]  /*3ee0*/  LOP3.LUT R197, R0, 0x20, RZ, 0x3c, !PT ;  /* 0x0000002000c57812 */ /* 0x000fe200078e3cff */
[----:B----4-:R-:W-:Y:S01]  /*3ef0*/  ULEA UR8, UR8, UR5, 0x18 ;  /* 0x0000000508087291 */ /* 0x010fe2000f8ec0ff */
[----:B------:R-:W-:Y:S01]  /*3f00*/  SEL R216, R216, RZ, P0 ;  /* 0x000000ffd8d87207 */ /* 0x000fe20000000000 */
[----:B------:R-:W-:Y:S01]  /*3f10*/  USHF.L.U32 UR6, UR4, 0x1, URZ ;  /* 0x0000000104067899 */ /* 0x000fe200080006ff */
[----:B------:R-:W-:Y:S01]  /*3f20*/  SEL R215, R215, RZ, P0 ;  /* 0x000000ffd7d77207 */ /* 0x000fe20000000000 */
[----:B------:R-:W-:-:S02]  /*3f30*/  UIADD3 UR8, UPT, UPT, UR8, 0x8000, URZ ;  /* 0x0000800008087890 */ /* 0x000fc4000fffe0ff */
[----:B------:R-:W-:Y:S02]  /*3f40*/  USHF.L.U32 UR5, UR4, 0x1, URZ ;  /* 0x0000000104057899 */ /* 0x000fe400080006ff */
[----:B------:R-:W-:Y:S02]  /*3f50*/  USHF.L.U32 UR4, UR4, 0x1, URZ ;  /* 0x0000000104047899 */ /* 0x000fe400080006ff */
[----:B------:R-:W-:Y:S02]  /*3f60*/  LEA R196, R196, UR8, 0x4 ;  /* 0x00000008c4c47c11 */ /* 0x000fe4000f8e20ff */
[----:B------:R-:W-:Y:S02]  /*3f70*/  LEA R2, R2, UR8, 0x4 ;  /* 0x0000000802027c11 */ /* 0x000fe4000f8e20ff */
[----:B------:R-:W-:Y:S02]  /*3f80*/  LEA R3, R3, UR8, 0x4 ;  /* 0x0000000803037c11 */ /* 0x000fe4000f8e20ff */
[----:B------:R-:W-:-:S07]  /*3f90*/  LEA R0, R164, UR8, 0x4 ;  /* 0x00000008a4007c11 */ /* 0x000fce000f8e20ff */
.L_x_3626:
[C---:B-1----:R-:W-:Y:S01]  /*3fa0*/  HMMA.16816.F32 R16, R4.reuse, R8, R16 ;  /* 0x000000080410723c */ /* 0x042fe20000001810 */
[----:B------:R-:W-:Y:S04]  /*3fb0*/  BSSY.RECONVERGENT B0, `(.L_x_3618) ;  /* 0x000005d000007945 */ /* 0x000fe80003800200 */
[--C-:B------:R-:W-:Y:S01]  /*3fc0*/  IMAD.IADD R168, R196, 0x1, R199.reuse ;  /* 0x00000001c4a87824 */ /* 0x100fe200078e02c7 */
[-C--:B------:R-:W-:Y:S01]  /*3fd0*/  IADD3 R172, PT, PT, R3, R199.reuse, RZ ;  /* 0x000000c703ac7210 */ /* 0x080fe20007ffe0ff */
[----:B------:R-:W-:Y:S01]  /*3fe0*/  IMAD.IADD R176, R2, 0x1, R199 ;  /* 0x0000000102b07824 */ /* 0x000fe200078e02c7 */
[C---:B------:R-:W-:Y:S03]  /*3ff0*/  HMMA.16816.F32 R24, R4.reuse, R10, R24 ;  /* 0x0000000a0418723c */ /* 0x040fe60000001818 */
[----:B------:R-:W1:Y:S01]  /*4000*/  LDSM.16.MT88.4 R168, [R168+0x1000] ;  /* 0x00100000a8a8783b */ /* 0x000e620000004200 */
[----:B------:R-:W-:Y:S01]  /*4010*/  IADD3 R180, PT, PT, R0, R199, RZ ;  /* 0x000000c700b47210 */ /* 0x000fe20007ffe0ff */
[----:B------:R-:W-:Y:S01]  /*4020*/  IMAD.IADD R200, R197, 0x1, R198 ;  /* 0x00000001c5c87824 */ /* 0x000fe200078e02c6 */
[----:B----4-:R-:W-:Y:S02]  /*4030*/  LOP3.LUT R208, R215, 0x1, RZ, 0xc0, !PT ;  /* 0x00000001d7d07812 */ /* 0x010fe400078ec0ff */
[C---:B------:R-:W-:Y:S03]  /*4040*/  HMMA.16816.F32 R28, R4.reuse, R12, R28 ;  /* 0x0000000c041c723c */ /* 0x040fe6000000181c */
[----:B------:R4:W1:Y:S01]  /*4050*/  LDSM.16.M88.4 R164, [R200] ;  /* 0x00000000c8a4783b */ /* 0x0008620000000200 */
[----:B------:R-:W-:Y:S02]  /*4060*/  ISETP.NE.U32.AND P0, PT, R208, 0x1, PT ;  /* 0x00000001d000780c */ /* 0x000fe40003f05070 */
[----:B------:R-:W-:Y:S02]  /*4070*/  CS2R R208, SRZ ;  /* 0x0000000000d07805 */ /* 0x000fe4000001ff00 */
        /* <DEDUP_REMOVED lines=48> */
[----:B------:R-:W-:Y:S02]  /*4380*/  IMAD.HI.U32 R7, R7, R3, R6 ;  /* 0x0000000307077227 */ /* 0x000fe400078e0006 */
[----:B------:R-:W2:Y:S04]  /*4390*/  S2R R3, SR_TID.X ;  /* 0x0000000000037919 */ /* 0x000ea80000002100 */
[----:B------:R-:W-:Y:S04]  /*43a0*/  IMAD.HI.U32 R4, R7, R2, RZ ;  /* 0x0000000207047227 */ /* 0x000fe800078e00ff */
[----:B------:R-:W-:Y:S02]  /*43b0*/  IMAD R2, R4, R0, R2 ;  /* 0x0000000004027224 */ /* 0x000fe400078e0202 */
[----:B------:R-:W3:Y:S03]  /*43c0*/  S2R R0, SR_CTAID.X ;  /* 0x0000000000007919 */ /* 0x000ee60000002500 */
[----:B------:R-:W-:Y:S11]  /*43d0*/  ISETP.GT.U32.AND P0, PT, R5, R2, PT ;  /* 0x000000020500720c */ /* 0x000ff60003f04070 */
[----:B------:R-:W-:Y:S02]  /*43e0*/  @!UPT UIADD3 URZ, UPT, UPT, URZ, URZ, URZ ;  /* 0x000000fffffff290 */ /* 0x000fe4000fffe0ff */
[----:B------:R-:W-:Y:S02]  /*43f0*/  @!P0 IMAD.IADD R2, R2, 0x1, -R5 ;  /* 0x0000000102028824 */ /* 0x000fe400078e0a05 */
[----:B------:R-:W-:Y:S01]  /*4400*/  @!P0 VIADD R4, R4, 0x1 ;  /* 0x0000000104048836 */ /* 0x000fe20000000000 */
[C---:B------:R-:W-:Y:S02]  /*4410*/  ISETP.NE.AND P0, PT, R207.reuse, RZ, PT ;  /* 0x000000ffcf00720c */ /* 0x040fe40003f05270 */
[----:B------:R-:W-:Y:S02]  /*4420*/  ISETP.GE.U32.AND P2, PT, R2, R5, PT ;  /* 0x000000050200720c */ /* 0x000fe40003f46070 */
[-C--:B------:R-:W-:Y:S01]  /*4430*/  LOP3.LUT R2, R214, R207.reuse, RZ, 0x3c, !PT ;  /* 0x000000cfd6027212 */ /* 0x080fe200078e3cff */
[----:B------:R-:W3:Y:S03]  /*4440*/  LDC R5, c[0x0][0x398] ;  /* 0x0000e600ff057b82 */ /* 0x000ee60000000800 */
[----:B------:R-:W-:Y:S02]  /*4450*/  ISETP.GE.AND P1, PT, R2, RZ, PT ;  /* 0x000000ff0200720c */ /* 0x000fe40003f26270 */
[--C-:B--2---:R-:W-:Y:S04]  /*4460*/  SHF.R.U32.HI R2, RZ, 0x2, R3.reuse ;  /* 0x00000002ff027819 */ /* 0x104fe80000011603 */
[----:B------:R-:W-:Y:S01]  /*4470*/  LOP3.LUT R2, R2, 0x7, RZ, 0xc0, !PT ;  /* 0x0000000702027812 */ /* 0x000fe200078ec0ff */
[----:B------:R-:W-:Y:S03]  /*4480*/  @P2 VIADD R4, R4, 0x1 ;  /* 0x0000000104042836 */ /* 0x000fe60000000000 */
[----:B------:R-:W-:Y:S03]  /*4490*/  LOP3.LUT R3, R2, 0x3e0, R3, 0xf8, !PT ;  /* 0x000003e002037812 */ /* 0x000fe600078ef803 */
[----:B------:R-:W-:Y:S01]  /*44a0*/  @!P1 IMAD.MOV R4, RZ, RZ, -R4 ;  /* 0x000000ffff049224 */ /* 0x000fe200078e0a04 */
[----:B------:R-:W-:Y:S02]  /*44b0*/  @!P0 LOP3.LUT R4, RZ, R207, RZ, 0x33, !PT ;  /* 0x000000cfff048212 */ /* 0x000fe400078e33ff */
[----:B---3--:R-:W-:Y:S03]  /*44c0*/  SHF.R.U32.HI R0, RZ, R5, R0 ;  /* 0x00000005ff007219 */ /* 0x008fe60000011600 */
[----:B------:R-:W-:Y:S02]  /*44d0*/  IMAD.MOV R5, RZ, RZ, -R4 ;  /* 0x000000ffff057224 */ /* 0x000fe400078e0a04 */
[----:B------:R-:W-:Y:S02]  /*44e0*/  IMAD R0, R0, 0x80, R3 ;  /* 0x0000008000007824 */ /* 0x000fe400078e0203 */
[C---:B------:R-:W-:Y:S03]  /*44f0*/  IMAD R5, R207.reuse, R5, R214 ;  /* 0x00000005cf057224 */ /* 0x040fe600078e02d6 */
[----:B------:R-:W-:Y:S01]  /*4500*/  SHF.R.U32.HI R0, RZ, 0x1, R0 ;  /* 0x00000001ff007819 */ /* 0x000fe20000011600 */
[----:B------:R-:W-:Y:S03]  /*4510*/  IMAD R6, R207, R2, R5 ;  /* 0x00000002cf067224 */ /* 0x000fe600078e0205 */
[----:B------:R-:W-:Y:S02]  /*4520*/  LOP3.LUT R3, R0, 0x3ffffff0, RZ, 0xc0, !PT ;  /* 0x3ffffff000037812 */ /* 0x000fe400078ec0ff */
[----:B------:R-:W-:Y:S03]  /*4530*/  SHF.R.S32.HI R7, RZ, 0x1f, R6 ;  /* 0x0000001fff077819 */ /* 0x000fe60000011406 */
[----:B------:R-:W-:Y:S04]  /*4540*/  IMAD.IADD R3, R3, 0x1, R4 ;  /* 0x0000000103037824 */ /* 0x000fe800078e0204 */
[----:B------:R-:W-:Y:S03]  /*4550*/  IMAD.WIDE R6, R3, UR7, R6 ;  /* 0x0000000703067c25 */ /* 0x000fe6000f8e0206 */
[C---:B------:R-:W-:Y:S04]  /*4560*/  LEA R208, P0, R6.reuse, R202, 0x1 ;  /* 0x000000ca06d07211 */ /* 0x040fe800078008ff */
[----:B------:R-:W-:Y:S09]  /*4570*/  LEA.HI.X R209, R6, R203, R7, 0x1, P0 ;  /* 0x000000cb06d17211 */ /* 0x000ff200000f0c07 */
.L_x_3619:
[----:B------:R-:W-:Y:S05]  /*4580*/  BSYNC.RECONVERGENT B0 ;  /* 0x0000000000007941 */ /* 0x000fea0003800200 */
.L_x_3618:
[----:B------:R-:W-:Y:S01]  /*4590*/  MOV R4, 0x400 ;  /* 0x0000040000047802 */ /* 0x000fe20000000f00 */
[----:B------:R-:W2:Y:S01]  /*45a0*/  S2R R217, SR_TID.X ;  /* 0x0000000000d97919 */ /* 0x000ea20000002100 */
[----:B------:R-:W-:Y:S01]  /*45b0*/  R2P PR, R215, 0x3 ;  /* 0x00000003d7007804 */ /* 0x000fe20000000000 */
[----:B------:R-:W-:Y:S01]  /*45c0*/  BSSY.RECONVERGENT B0, `(.L_x_3620) ;  /* 0x000003e000007945 */ /* 0x000fe20003800200 */
[----:B------:R-:W-:Y:S01]  /*45d0*/  CS2R R6, SRZ ;  /* 0x0000000000067805 */ /* 0x000fe2000001ff00 */
        /* <DEDUP_REMOVED lines=40> */
[----:B---3--:R-:W-:Y:S02]  /*4860*/  SHF.R.U32.HI R0, RZ, R0, R3 ;  /* 0x00000000ff007219 */ /* 0x008fe40000011603 */
[----:B------:R-:W-:Y:S02]  /*4870*/  ISETP.GE.AND P1, PT, R2, RZ, PT ;  /* 0x000000ff0200720c */ /* 0x000fe40003f26270 */
[--C-:B------:R-:W-:Y:S04]  /*4880*/  SHF.R.U32.HI R2, RZ, 0x2, R217.reuse ;  /* 0x00000002ff027819 */ /* 0x100fe800000116d9 */
[----:B------:R-:W-:Y:S02]  /*4890*/  LOP3.LUT R2, R2, 0x7, RZ, 0xc0, !PT ;  /* 0x0000000702027812 */ /* 0x000fe400078ec0ff */
[----:B------:R-:W-:Y:S02]  /*48a0*/  @P2 IADD3 R9, PT, PT, R9, 0x1, RZ ;  /* 0x0000000109092810 */ /* 0x000fe40007ffe0ff */
[----:B------:R-:W-:Y:S03]  /*48b0*/  LOP3.LUT R3, R2, 0x3e0, R217, 0xf8, !PT ;  /* 0x000003e002037812 */ /* 0x000fe600078ef8d9 */
[----:B------:R-:W-:Y:S01]  /*48c0*/  @!P1 IMAD.MOV R9, RZ, RZ, -R9 ;  /* 0x000000ffff099224 */ /* 0x000fe200078e0a09 */
[----:B------:R-:W-:Y:S01]  /*48d0*/  @!P0 LOP3.LUT R9, RZ, R207, RZ, 0x33, !PT ;  /* 0x000000cfff098212 */ /* 0x000fe200078e33ff */
[----:B------:R-:W-:Y:S04]  /*48e0*/  IMAD R0, R0, 0x80, R3 ;  /* 0x0000008000007824 */ /* 0x000fe800078e0203 */
[----:B------:R-:W-:Y:S01]  /*48f0*/  IMAD.MOV R3, RZ, RZ, -R9 ;  /* 0x000000ffff037224 */ /* 0x000fe200078e0a09 */
[----:B------:R-:W-:Y:S03]  /*4900*/  IADD3 R0, PT, PT, R0, 0x8, RZ ;  /* 0x0000000800007810 */ /* 0x000fe60007ffe0ff */
[C---:B------:R-:W-:Y:S01]  /*4910*/  IMAD R3, R207.reuse, R3, R214 ;  /* 0x00000003cf037224 */ /* 0x040fe200078e02d6 */
[----:B------:R-:W-:Y:S03]  /*4920*/  SHF.R.U32.HI R0, RZ, 0x1, R0 ;  /* 0x00000001ff007819 */ /* 0x000fe60000011600 */
[----:B------:R-:W-:Y:S01]  /*4930*/  IMAD R2, R207, R2, R3 ;  /* 0x00000002cf027224 */ /* 0x000fe200078e0203 */
[----:B------:R-:W-:Y:S04]  /*4940*/  LOP3.LUT R0, R0, 0x3ffffff4, RZ, 0xc0, !PT ;  /* 0x3ffffff400007812 */ /* 0x000fe800078ec0ff */
[--C-:B------:R-:W-:Y:S01]  /*4950*/  SHF.R.S32.HI R3, RZ, 0x1f, R2.reuse ;  /* 0x0000001fff037819 */ /* 0x100fe20000011402 */
[----:B------:R-:W-:Y:S04]  /*4960*/  IMAD.IADD R9, R0, 0x1, R9 ;  /* 0x0000000100097824 */ /* 0x000fe800078e0209 */
[----:B------:R-:W-:Y:S03]  /*4970*/  IMAD.WIDE R2, R9, UR6, R2 ;  /* 0x0000000609027c25 */ /* 0x000fe6000f8e0202 */
[C---:B------:R-:W-:Y:S04]  /*4980*/  LEA R6, P0, R2.reuse, R202, 0x1 ;  /* 0x000000ca02067211 */ /* 0x040fe800078008ff */
[----:B------:R-:W-:Y:S09]  /*4990*/  LEA.HI.X R7, R2, R203, R3, 0x1, P0 ;  /* 0x000000cb02077211 */ /* 0x000ff200000f0c03 */
.L_x_3621:
[----:B------:R-:W-:Y:S05]  /*49a0*/  BSYNC.RECONVERGENT B0 ;  /* 0x0000000000007941 */ /* 0x000fea0003800200 */
.L_x_3620:
[----:B------:R-:W-:Y:S01]  /*49b0*/  SHF.R.U32.HI R4, RZ, 0x2, R217 ;  /* 0x00000002ff047819 */ /* 0x000fe200000116d9 */
[----:B--2---:R-:W2:Y:S01]  /*49c0*/  LDC.64 R208, c[0x0][0x3e0] ;  /* 0x0000f800ffd07b82 */ /* 0x004ea20000000a00 */
[----:B------:R-:W-:Y:S01]  /*49d0*/  SHF.R.U32.HI R8, RZ, 0x1, R215 ;  /* 0x00000001ff087819 */ /* 0x000fe200000116d7 */
[C---:B----4-:R-:W-:Y:S01]  /*49e0*/  IMAD.SHL.U32 R200, R217.reuse, 0x40, RZ ;  /* 0x00000040d9c87824 */ /* 0x050fe200078e00ff */
[----:B------:R-:W-:Y:S01]  /*49f0*/  LOP3.LUT R0, R4, 0x6, RZ, 0xc0, !PT ;  /* 0x0000000604007812 */ /* 0x000fe200078ec0ff */
[----:B------:R-:W-:Y:S01]  /*4a00*/  IMAD.SHL.U32 R9, R217, 0x20, RZ ;  /* 0x00000020d9097824 */ /* 0x000fe200078e00ff */
[----:B------:R-:W-:Y:S03]  /*4a10*/  LOP3.LUT P4, RZ, R8, 0x1, RZ, 0xc0, !PT ;  /* 0x0000000108ff7812 */ /* 0x000fe6000788c0ff */
[----:B------:R-:W2:Y:S01]  /*4a20*/  LDC.64 R2, c[0x0][0x3e8] ;  /* 0x0000fa00ff027b82 */ /* 0x000ea20000000a00 */
[--C-:B------:R-:W-:Y:S01]  /*4a30*/  LOP3.LUT R11, R0, 0x3e0, R217.reuse, 0xf8, !PT ;  /* 0x000003e0000b7812 */ /* 0x100fe200078ef8d9 */
[----:B------:R-:W-:Y:S01]  /*4a40*/  BSSY.RECONVERGENT B0, `(.L_x_3622) ;  /* 0x000004d000007945 */ /* 0x000fe20003800200 */
[----:B------:R-:W-:Y:S02]  /*4a50*/  SHF.R.U32.HI R218, RZ, 0x3, R217 ;  /* 0x00000003ffda7819 */ /* 0x000fe400000116d9 */
[----:B------:R-:W-:Y:S02]  /*4a60*/  LOP3.LUT R11, R11, 0x8, RZ, 0xfc, !PT ;  /* 0x000000080b0b7812 */ /* 0x000fe400078efcff */
[----:B------:R-:W-:Y:S02]  /*4a70*/  SHF.R.U32.HI R0, RZ, 0x1, R216 ;  /* 0x00000001ff007819 */ /* 0x000fe400000116d8 */
[----:B------:R-:W-:Y:S02]  /*4a80*/  SHF.R.U32.HI R11, RZ, 0x1, R11 ;  /* 0x00000001ff0b7819 */ /* 0x000fe4000001160b */
[----:B------:R-:W-:Y:S02]  /*4a90*/  LOP3.LUT R218, R217, R218, RZ, 0x3c, !PT ;  /* 0x000000dad9da7212 */ /* 0x000fe400078e3cff */
[C-C-:B------:R-:W-:Y:S02]  /*4aa0*/  LOP3.LUT R10, R11.reuse, 0x3, R217.reuse, 0x48, !PT ;  /* 0x000000030b0a7812 */ /* 0x140fe400078e48d9 */
        /* <DEDUP_REMOVED lines=50> */
[-C--:B------:R-:W-:Y:S02]  /*4dd0*/  LOP3.LUT R2, R214, R207.reuse, RZ, 0x3c, !PT ;  /* 0x000000cfd6027212 */ /* 0x080fe400078e3cff */
[----:B--2---:R-:W-:Y:S02]  /*4de0*/  SHF.R.U32.HI R0, RZ, R0, R3 ;  /* 0x00000000ff007219 */ /* 0x004fe40000011603 */
[----:B------:R-:W-:Y:S02]  /*4df0*/  ISETP.GE.AND P1, PT, R2, RZ, PT ;  /* 0x000000ff0200720c */ /* 0x000fe40003f26270 */
[----:B------:R-:W-:Y:S04]  /*4e00*/  LOP3.LUT R2, R4, 0x7, RZ, 0xc0, !PT ;  /* 0x0000000704027812 */ /* 0x000fe800078ec0ff */
[----:B------:R-:W-:Y:S02]  /*4e10*/  LOP3.LUT R3, R2, 0x3e0, R217, 0xf8, !PT ;  /* 0x000003e002037812 */ /* 0x000fe400078ef8d9 */
[----:B------:R-:W-:Y:S03]  /*4e20*/  @P2 IADD3 R9, PT, PT, R9, 0x1, RZ ;  /* 0x0000000109092810 */ /* 0x000fe60007ffe0ff */
[----:B------:R-:W-:Y:S02]  /*4e30*/  IMAD R0, R0, 0x80, R3 ;  /* 0x0000008000007824 */ /* 0x000fe400078e0203 */
[----:B------:R-:W-:Y:S01]  /*4e40*/  @!P1 IMAD.MOV R9, RZ, RZ, -R9 ;  /* 0x000000ffff099224 */ /* 0x000fe200078e0a09 */
[----:B------:R-:W-:Y:S02]  /*4e50*/  @!P0 LOP3.LUT R9, RZ, R207, RZ, 0x33, !PT ;  /* 0x000000cfff098212 */ /* 0x000fe400078e33ff */
[----:B------:R-:W-:Y:S03]  /*4e60*/  IADD3 R0, PT, PT, R0, 0x10, RZ ;  /* 0x0000001000007810 */ /* 0x000fe60007ffe0ff */
[----:B------:R-:W-:Y:S01]  /*4e70*/  IMAD.MOV R3, RZ, RZ, -R9 ;  /* 0x000000ffff037224 */ /* 0x000fe200078e0a09 */
[----:B------:R-:W-:Y:S03]  /*4e80*/  SHF.R.U32.HI R0, RZ, 0x1, R0 ;  /* 0x00000001ff007819 */ /* 0x000fe60000011600 */
[C---:B------:R-:W-:Y:S01]  /*4e90*/  IMAD R3, R207.reuse, R3, R214 ;  /* 0x00000003cf037224 */ /* 0x040fe200078e02d6 */
[----:B------:R-:W-:Y:S03]  /*4ea0*/  LOP3.LUT R0, R0, 0x3ffffff8, RZ, 0xc0, !PT ;  /* 0x3ffffff800007812 */ /* 0x000fe600078ec0ff */
[----:B------:R-:W-:Y:S02]  /*4eb0*/  IMAD R2, R207, R2, R3 ;  /* 0x00000002cf027224 */ /* 0x000fe400078e0203 */
[----:B------:R-:W-:Y:S03]  /*4ec0*/  IMAD.IADD R9, R0, 0x1, R9 ;  /* 0x0000000100097824 */ /* 0x000fe600078e0209 */
[--C-:B------:R-:W-:Y:S03]  /*4ed0*/  SHF.R.S32.HI R3, RZ, 0x1f, R2.reuse ;  /* 0x0000001fff037819 */ /* 0x100fe60000011402 */
[----:B------:R-:W-:Y:S03]  /*4ee0*/  IMAD.WIDE R2, R9, UR5, R2 ;  /* 0x0000000509027c25 */ /* 0x000fe6000f8e0202 */
[C---:B------:R-:W-:Y:S04]  /*4ef0*/  LEA R0, P0, R2.reuse, R202, 0x1 ;  /* 0x000000ca02007211 */ /* 0x040fe800078008ff */
[----:B------:R-:W-:Y:S09]  /*4f00*/  LEA.HI.X R3, R2, R203, R3, 0x1, P0 ;  /* 0x000000cb02037211 */ /* 0x000ff200000f0c03 */
.L_x_3623:
[----:B------:R-:W-:Y:S05]  /*4f10*/  BSYNC.RECONVERGENT B0 ;  /* 0x0000000000007941 */ /* 0x000fea0003800200 */
.L_x_3622:
[----:B---3--:R-:W-:Y:S01]  /*4f20*/  IMAD.MOV.U32 R2, RZ, RZ, R0 ;  /* 0x000000ffff027224 */ /* 0x008fe200078e0000 */
        /* <DEDUP_REMOVED lines=39> */
[----:B------:R-:W-:Y:S05]  /*51a0*/  LOP3.LUT R3, R4, 0x3e0, R217, 0xf8, !PT ;  /* 0x000003e004037812 */ /* 0x000fea00078ef8d9 */
[----:B------:R-:W-:Y:S01]  /*51b0*/  @P2 IADD3 R7, PT, PT, R7, 0x1, RZ ;  /* 0x0000000107072810 */ /* 0x000fe20007ffe0ff */
[----:B------:R-:W-:Y:S05]  /*51c0*/  IMAD R0, R0, 0x80, R3 ;  /* 0x0000008000007824 */ /* 0x000fea00078e0203 */
[----:B------:R-:W-:Y:S01]  /*51d0*/  IADD3 R0, PT, PT, R0, 0x18, RZ ;  /* 0x0000001800007810 */ /* 0x000fe20007ffe0ff */
[----:B------:R-:W-:Y:S01]  /*51e0*/  @!P1 IMAD.MOV R7, RZ, RZ, -R7 ;  /* 0x000000ffff079224 */ /* 0x000fe200078e0a07 */
[----:B------:R-:W-:Y:S02]  /*51f0*/  @!P0 LOP3.LUT R7, RZ, R207, RZ, 0x33, !PT ;  /* 0x000000cfff078212 */ /* 0x000fe400078e33ff */
[----:B------:R-:W-:Y:S03]  /*5200*/  SHF.R.U32.HI R0, RZ, 0x1, R0 ;  /* 0x00000001ff007819 */ /* 0x000fe60000011600 */
[--C-:B------:R-:W-:Y:S01]  /*5210*/  IMAD.MOV R2, RZ, RZ, -R7.reuse ;  /* 0x000000ffff027224 */ /* 0x100fe200078e0a07 */
[----:B------:R-:W-:Y:S03]  /*5220*/  LOP3.LUT R0, R0, 0x3ffffffc, RZ, 0xc0, !PT ;  /* 0x3ffffffc00007812 */ /* 0x000fe600078ec0ff */
[C---:B------:R-:W-:Y:S02]  /*5230*/  IMAD R2, R207.reuse, R2, R214 ;  /* 0x00000002cf027224 */ /* 0x040fe400078e02d6 */
[----:B------:R-:W-:Y:S02]  /*5240*/  IMAD.IADD R7, R0, 0x1, R7 ;  /* 0x0000000100077824 */ /* 0x000fe400078e0207 */
[----:B------:R-:W-:Y:S05]  /*5250*/  IMAD R2, R207, R4, R2 ;  /* 0x00000004cf027224 */ /* 0x000fea00078e0202 */
[--C-:B------:R-:W-:Y:S03]  /*5260*/  SHF.R.S32.HI R3, RZ, 0x1f, R2.reuse ;  /* 0x0000001fff037819 */ /* 0x100fe60000011402 */
[----:B------:R-:W-:Y:S03]  /*5270*/  IMAD.WIDE R2, R7, UR4, R2 ;  /* 0x0000000407027c25 */ /* 0x000fe6000f8e0202 */
[C---:B------:R-:W-:Y:S04]  /*5280*/  LEA R224, P0, R2.reuse, R202, 0x1 ;  /* 0x000000ca02e07211 */ /* 0x040fe800078008ff */
[----:B------:R-:W-:Y:S09]  /*5290*/  LEA.HI.X R223, R2, R203, R3, 0x1, P0 ;  /* 0x000000cb02df7211 */ /* 0x000ff200000f0c03 */
.L_x_3625:
[----:B------:R-:W-:Y:S05]  /*52a0*/  BSYNC.RECONVERGENT B0 ;  /* 0x0000000000007941 */ /* 0x000fea0003800200 */
.L_x_3624:
        /* <DEDUP_REMOVED lines=18> */
[----:B------:R-:W-:Y:S01]  /*53d0*/  IMAD.MOV.U32 R225, RZ, RZ, R223 ;  /* 0x000000ffffe17224 */ /* 0x000fe200078e00df */
[----:B------:R-:W-:Y:S01]  /*53e0*/  LOP3.LUT P1, RZ, R218, 0x1, RZ, 0xc0, !PT ;  /* 0x00000001daff7812 */ /* 0x000fe2000782c0ff */
[C---:B------:R-:W-:Y:S01]  /*53f0*/  HMMA.16816.F32 R32, R164.reuse, R174, R32 ;  /* 0x000000aea420723c */ /* 0x040fe20000001820 */
[----:B------:R-:W-:Y:S02]  /*5400*/  @UP0 UIADD3 UR9, UPT, UPT, UR11, 0x2000, URZ ;  /* 0x000020000b090890 */ /* 0x000fe4000fffe0ff */
[----:B------:R-:W-:Y:S01]  /*5410*/  @!PT LDS RZ, [RZ] ;  /* 0x00000000fffff984 */ /* 0x000fe20000000800 */
[----:B------:R-:W-:Y:S01]  /*5420*/  @!PT LDS RZ, [RZ] ;  /* 0x00000000fffff984 */ /* 0x000fe20000000800 */
[----:B------:R-:W-:Y:S01]  /*5430*/  @!PT LDS RZ, [RZ] ;  /* 0x00000000fffff984 */ /* 0x000fe20000000800 */
[----:B--2---:R2:W-:Y:S01]  /*5440*/  @P3 LDGSTS.E.BYPASS.LTC128B.128 [R221+0x1000], desc[UR36][R224.64] ;  /* 0x01000000e0dd3fae */ /* 0x0045e2000b981a24 */
[----:B------:R-:W-:Y:S01]  /*5450*/  IADD3 R218, P0, PT, R211, R208, RZ ;  /* 0x000000d0d3da7210 */ /* 0x000fe20007f1e0ff */
[----:B------:R-:W-:Y:S01]  /*5460*/  VIADD R208, R219, 0x8000 ;  /* 0x00008000dbd07836 */ /* 0x000fe20000000000 */
[----:B------:R-:W-:Y:S01]  /*5470*/  LOP3.LUT R227, R220, R227, RZ, 0xfc, !PT ;  /* 0x000000e3dce37212 */ /* 0x000fe200078efcff */
[----:B------:R-:W-:Y:S01]  /*5480*/  @UP0 UIADD3 UR8, UPT, UPT, UR12, 0x80, URZ ;  /* 0x000000800c080890 */ /* 0x000fe2000fffe0ff */
[C---:B------:R-:W-:Y:S01]  /*5490*/  HMMA.16816.F32 R36, R164.reuse, R176, R36 ;  /* 0x000000b0a424723c */ /* 0x040fe20000001824 */
[----:B------:R-:W-:Y:S02]  /*54a0*/  USEL UR10, UR10, URZ, UP0 ;  /* 0x000000ff0a0a7287 */ /* 0x000fe40008000000 */
[----:B------:R-:W-:Y:S01]  /*54b0*/  IMAD.X R219, R210, 0x1, R209, P0 ;  /* 0x00000001d2db7824 */ /* 0x000fe200000e06d1 */
[----:B------:R-:W-:Y:S01]  /*54c0*/  IADD3 R223, PT, PT, R208, UR11, R227 ;  /* 0x0000000bd0df7c10 */ /* 0x000fe2000fffe0e3 */
[----:B------:R-:W-:Y:S01]  /*54d0*/  VIADD R209, R198, 0xfffffe80 ;  /* 0xfffffe80c6d17836 */ /* 0x000fe20000000000 */
[----:B------:R-:W-:Y:S01]  /*54e0*/  ISETP.NE.AND P0, PT, R212, 0x4, PT ;  /* 0x00000004d400780c */ /* 0x000fe20003f05270 */
[----:B------:R-:W-:Y:S01]  /*54f0*/  UMOV UR11, UR9 ;  /* 0x00000009000b7c82 */ /* 0x000fe20008000000 */
[C---:B------:R-:W-:Y:S01]  /*5500*/  HMMA.16816.F32 R40, R164.reuse, R178, R40 ;  /* 0x000000b2a428723c */ /* 0x040fe20000001828 */
[----:B------:R-:W-:Y:S01]  /*5510*/  @P2 LDGSTS.E.BYPASS.LTC128B.128 [R223+0x400], desc[UR36][R218.64] ;  /* 0x00400000dadf2fae */ /* 0x000fe2000b981a24 */
[----:B------:R-:W-:Y:S01]  /*5520*/  UMOV UR12, UR8 ;  /* 0x00000008000c7c82 */ /* 0x000fe20008000000 */
[C---:B------:R-:W-:Y:S02]  /*5530*/  LOP3.LUT R220, R217.reuse, 0x1f, RZ, 0xc0, !PT ;  /* 0x0000001fd9dc7812 */ /* 0x040fe400078ec0ff */
[----:B------:R-:W-:Y:S02]  /*5540*/  SHF.R.U32.HI R229, RZ, 0x1, R217 ;  /* 0x00000001ffe57819 */ /* 0x000fe400000116d9 */
[----:B------:R-:W-:Y:S01]  /*5550*/  LOP3.LUT R227, R200, 0x40, RZ, 0xc0, !PT ;  /* 0x00000040c8e37812 */ /* 0x000fe200078ec0ff */
[C---:B------:R-:W-:Y:S01]  /*5560*/  HMMA.16816.F32 R44, R164.reuse, R180, R44 ;  /* 0x000000b4a42c723c */ /* 0x040fe2000000182c */
[----:B------:R1:W-:Y:S02]  /*5570*/  @P1 LDGSTS.E.BYPASS.LTC128B.128 [R223+0x480], desc[UR36][R218.64+0x80] ;  /* 0x00480080dadf1fae */ /* 0x0003e4000b981a24 */
[----:B------:R-:W-:Y:S01]  /*5580*/  @P0 VIADD R209, R198, 0x80 ;  /* 0x00000080c6d10836 */ /* 0x000fe20000000000 */
[----:B------:R-:W-:Y:S01]  /*5590*/  SHF.R.U32.HI R220, RZ, 0x4, R220 ;  /* 0x00000004ffdc7819 */ /* 0x000fe200000116dc */
[----:B--2---:R-:W-:Y:S01]  /*55a0*/  IMAD.SHL.U32 R224, R217, 0x100, RZ ;  /* 0x00000100d9e07824 */ /* 0x004fe200078e00ff */
[----:B------:R-:W-:Y:S02]  /*55b0*/  SEL R212, R212, RZ, P0 ;  /* 0x000000ffd4d47207 */ /* 0x000fe40000000000 */
[-C--:B------:R-:W-:Y:S01]  /*55c0*/  HMMA.16816.F32 R48, R164, R182.reuse, R48 ;  /* 0x000000b6a430723c */ /* 0x080fe20000001830 */
[----:B------:R-:W0:Y:S02]  /*55d0*/  LDGDEPBAR ;  /* 0x00000000000079af */ /* 0x000e240000000000 */
[----:B------:R-:W-:Y:S01]  /*55e0*/  IMAD.MOV.U32 R198, RZ, RZ, R209 ;  /* 0x000000ffffc67224 */ /* 0x000fe200078e00d1 */
[----:B------:R-:W-:Y:S01]  /*55f0*/  LOP3.LUT R200, R220, 0x3, R229, 0x78, !PT ;  /* 0x00000003dcc87812 */ /* 0x000fe200078e78e5 */
[C---:B------:R-:W-:Y:S02]  /*5600*/  VIADD R221, R199.reuse, 0xffffa000 ;  /* 0xffffa000c7dd7836 */ /* 0x040fe40000000000 */
[----:B------:R-:W-:Y:S01]  /*5610*/  @P0 VIADD R221, R199, 0x2000 ;  /* 0x00002000c7dd0836 */ /* 0x000fe20000000000 */
[C---:B------:R-:W-:Y:S04]  /*5620*/  HMMA.16816.F32 R52, R184.reuse, R182, R52 ;  /* 0x000000b6b834723c */ /* 0x040fe80000001834 */
[C---:B------:R-:W-:Y:S01]  /*5630*/  ISETP.GT.AND P0, PT, R213.reuse, -0x2, PT ;  /* 0xfffffffed500780c */ /* 0x040fe20003f04270 */
[----:B------:R-:W-:Y:S03]  /*5640*/  IMAD.MOV.U32 R199, RZ, RZ, R221 ;  /* 0x000000ffffc77224 */ /* 0x000fe600078e00dd */
[C---:B------:R-:W-:Y:S03]  /*5650*/  HMMA.16816.F32 R56, R184.reuse, R180, R56 ;  /* 0x000000b4b838723c */ /* 0x040fe60000001838 */
[----:B-1----:R-:W-:Y:S01]  /*5660*/  IMAD R218, R200, 0x10, R227 ;  /* 0x00000010c8da7824 */ /* 0x002fe200078e02e3 */
[----:B------:R-:W-:Y:S01]  /*5670*/  LOP3.LUT R219, R224, 0xe00, RZ, 0xc0, !PT ;  /* 0x00000e00e0db7812 */ /* 0x000fe200078ec0ff */
[----:B------:R-:W-:Y:S03]  /*5680*/  VIADD R200, R213, 0xffffffff ;  /* 0xffffffffd5c87836 */ /* 0x000fe60000000000 */
[C---:B------:R-:W-:Y:S01]  /*5690*/  HMMA.16816.F32 R60, R184.reuse, R178, R60 ;  /* 0x000000b2b83c723c */ /* 0x040fe2000000183c */
[----:B------:R-:W-:Y:S04]  /*56a0*/  DEPBAR.LE SB0, 0x2 ;  /* 0x000080800000791a */ /* 0x000fe80000000000 */
[----:B------:R-:W-:Y:S01]  /*56b0*/  BAR.SYNC.DEFER_BLOCKING 0x0 ;  /* 0x0000000000007b1d */ /* 0x000fe20000010000 */
[----:B------:R-:W-:Y:S01]  /*56c0*/  IADD3 R219, PT, PT, R209, R219, R218 ;  /* 0x000000dbd1db7210 */ /* 0x000fe20007ffe0da */
[----:B------:R-:W-:Y:S01]  /*56d0*/  VIADD R218, R220, 0x2 ;  /* 0x00000002dcda7836 */ /* 0x000fe20000000000 */
[C---:B------:R-:W-:Y:S05]  /*56e0*/  HMMA.16816.F32 R64, R184.reuse, R176, R64 ;  /* 0x000000b0b840723c */ /* 0x040fea0000001840 */
[--C-:B------:R-:W-:Y:S01]  /*56f0*/  LOP3.LUT R218, R218, 0x3, R217.reuse, 0x78, !PT ;  /* 0x00000003dada7812 */ /* 0x100fe200078e78d9 */
[----:B------:R-:W-:Y:S01]  /*5700*/  IMAD.MOV.U32 R213, RZ, RZ, R200 ;  /* 0x000000ffffd57224 */ /* 0x000fe200078e00c8 */
[--C-:B------:R-:W-:Y:S01]  /*5710*/  LOP3.LUT R220, R220, 0x3, R217.reuse, 0x78, !PT ;  /* 0x00000003dcdc7812 */ /* 0x100fe200078e78d9 */
[C---:B------:R-:W-:Y:S03]  /*5720*/  HMMA.16816.F32 R68, R184.reuse, R174, R68 ;  /* 0x000000aeb844723c */ /* 0x040fe60000001844 */
[--C-:B------:R-:W-:Y:S02]  /*5730*/  LOP3.LUT R223, R218, 0x4, R217.reuse, 0xf8, !PT ;  /* 0x00000004dadf7812 */ /* 0x100fe400078ef8d9 */
[C-C-:B------:R-:W-:Y:S02]  /*5740*/  LOP3.LUT R227, R220.reuse, 0x4, R217.reuse, 0xf8, !PT ;  /* 0x00000004dce37812 */ /* 0x140fe400078ef8d9 */
[--C-:B------:R-:W-:Y:S01]  /*5750*/  LOP3.LUT R225, R220, 0x4, R217.reuse, 0xf4, !PT ;  /* 0x00000004dce17812 */ /* 0x100fe200078ef4d9 */
[C---:B------:R-:W-:Y:S03]  /*5760*/  HMMA.16816.F32 R72, R184.reuse, R172, R72 ;  /* 0x000000acb848723c */ /* 0x040fe60000001848 */
[----:B------:R-:W-:Y:S02]  /*5770*/  LOP3.LUT R217, R218, 0x4, R217, 0xf4, !PT ;  /* 0x00000004dad97812 */ /* 0x000fe400078ef4d9 */
[--C-:B------:R-:W-:Y:S02]  /*5780*/  LOP3.LUT R227, R227, 0xf0, R222.reuse, 0xf8, !PT ;  /* 0x000000f0e3e37812 */ /* 0x100fe400078ef8de */
[----:B------:R-:W-:Y:S01]  /*5790*/  LOP3.LUT R217, R217, 0xf0, R222, 0xf8, !PT ;  /* 0x000000f0d9d97812 */ /* 0x000fe200078ef8de */
[C---:B------:R-:W-:Y:S03]  /*57a0*/  HMMA.16816.F32 R76, R184.reuse, R170, R76 ;  /* 0x000000aab84c723c */ /* 0x040fe6000000184c */
[----:B------:R-:W-:Y:S01]  /*57b0*/  IMAD R196, R227, 0x10, R208 ;  /* 0x00000010e3c47824 */ /* 0x000fe200078e02d0 */
[----:B------:R-:W-:Y:S01]  /*57c0*/  LOP3.LUT R225, R225, 0xf0, R222, 0xf8, !PT ;  /* 0x000000f0e1e17812 */ /* 0x000fe200078ef8de */
[----:B------:R-:W-:Y:S01]  /*57d0*/  IMAD R0, R217, 0x10, R208 ;  /* 0x00000010d9007824 */ /* 0x000fe200078e02d0 */
[----:B------:R-:W-:Y:S01]  /*57e0*/  LOP3.LUT R223, R223, 0xf0, R222, 0xf8, !PT ;  /* 0x000000f0dfdf7812 */ /* 0x000fe200078ef8de */
[--C-:B------:R-:W-:Y:S01]  /*57f0*/  IMAD.IADD R218, R196, 0x1, R221.reuse ;  /* 0x00000001c4da7824 */ /* 0x100fe200078e02dd */
[-C--:B------:R-:W-:Y:S01]  /*5800*/  HMMA.16816.F32 R80, R184, R168.reuse, R80 ;  /* 0x000000a8b850723c */ /* 0x080fe20000001850 */
[----:B------:R4:W1:Y:S02]  /*5810*/  LDSM.16.M88.4 R4, [R219] ;  /* 0x00000000db04783b */ /* 0x0008640000000200 */
[--C-:B------:R-:W-:Y:S01]  /*5820*/  IMAD R2, R225, 0x10, R208.reuse ;  /* 0x00000010e1027824 */ /* 0x100fe200078e02d0 */
[----:B------:R-:W-:Y:S01]  /*5830*/  ISETP.NE.AND P1, PT, R200, RZ, PT ;  /* 0x000000ffc800720c */ /* 0x000fe20003f25270 */
[----:B------:R-:W-:Y:S02]  /*5840*/  IMAD R3, R223, 0x10, R208 ;  /* 0x00000010df037824 */ /* 0x000fe400078e02d0 */
[--C-:B------:R-:W-:Y:S01]  /*5850*/  IMAD.IADD R217, R2, 0x1, R221.reuse ;  /* 0x0000000102d97824 */ /* 0x100fe200078e02dd */
[C---:B------:R-:W-:Y:S01]  /*5860*/  HMMA.16816.F32 R84, R188.reuse, R168, R84 ;  /* 0x000000a8bc54723c */ /* 0x040fe20000001854 */
[----:B------:R4:W1:Y:S03]  /*5870*/  LDSM.16.M88.4 R152, [R219+0x1000] ;  /* 0x00100000db98783b */ /* 0x0008660000000200 */
[--C-:B------:R-:W-:Y:S01]  /*5880*/  IMAD.IADD R209, R3, 0x1, R221.reuse ;  /* 0x0000000103d17824 */ /* 0x100fe200078e02dd */
[----:B------:R-:W-:Y:S01]  /*5890*/  SEL R215, R215, RZ, P1 ;  /* 0x000000ffd7d77207 */ /* 0x000fe20000800000 */
[----:B------:R-:W-:Y:S01]  /*58a0*/  IMAD.IADD R208, R0, 0x1, R221 ;  /* 0x0000000100d07824 */ /* 0x000fe200078e02dd */
[----:B------:R-:W-:Y:S01]  /*58b0*/  SEL R216, R216, RZ, P1 ;  /* 0x000000ffd8d87207 */ /* 0x000fe20000800000 */
        /* <DEDUP_REMOVED lines=23> */
.L_x_3617:
        /* <DEDUP_REMOVED lines=8> */
[----:B-1----:R-:W1:Y:S02]  /*5ab0*/  LDC.64 R160, c[0x0][0x490] ;  /* 0x00012400ffa07b82 */ /* 0x002e640000000a00 */
[----:B-1----:R-:W5:Y:S02]  /*5ac0*/  LDG.E.64 R160, desc[UR36][R160.64] ;  /* 0x00000024a0a07981 */ /* 0x002f64000c1e1b00 */
[----:B-----5:R-:W-:-:S04]  /*5ad0*/  ISETP.NE.U32.AND P0, PT, R160, RZ, PT ;  /* 0x000000ffa000720c */ /* 0x020fc80003f05070 */
[----:B------:R-:W-:-:S13]  /*5ae0*/  ISETP.NE.AND.EX P0, PT, R161, RZ, PT, P0 ;  /* 0x000000ffa100720c */ /* 0x000fda0003f05300 */
[----:B------:R-:W-:Y:S05]  /*5af0*/  @!P0 BRA `(.L_x_3627) ;  /* 0x0000000000088947 */ /* 0x000fea0003800000 */
[----:B------:R1:W5:Y:S01]  /*5b00*/  LD.E R160, desc[UR36][R160.64] ;  /* 0x00000024a0a07980 */ /* 0x000362000c101900 */
[----:B------:R-:W-:Y:S05]  /*5b10*/  BRA `(.L_x_3628) ;  /* 0x0000000000247947 */ /* 0x000fea0003800000 */
.L_x_3627:
[----:B------:R-:W5:Y:S02]  /*5b20*/  LDCU.64 UR4, c[0x0][0x480] ;  /* 0x00009000ff0477ac */ /* 0x000f640008000a00 */
[----:B-----5:R-:W-:-:S04]  /*5b30*/  UISETP.NE.U32.AND UP0, UPT, UR4, URZ, UPT ;  /* 0x000000ff0400728c */ /* 0x020fc8000bf05070 */
[----:B------:R-:W-:-:S09]  /*5b40*/  UISETP.NE.AND.EX UP0, UPT, UR5, URZ, UPT, UP0 ;  /* 0x000000ff0500728c */ /* 0x000fd2000bf05300 */
[----:B------:R-:W-:Y:S05]  /*5b50*/  BRA.U !UP0, `(.L_x_3629) ;  /* 0x00000001080c7547 */ /* 0x000fea000b800000 */
[----:B-1----:R-:W1:Y:S02]  /*5b60*/  LDC.64 R160, c[0x0][0x480] ;  /* 0x00012000ffa07b82 */ /* 0x002e640000000a00 */
[----:B-1----:R1:W5:Y:S01]  /*5b70*/  LDG.E R160, desc[UR36][R160.64] ;  /* 0x00000024a0a07981 */ /* 0x002362000c1e1900 */
[----:B------:R-:W-:Y:S05]  /*5b80*/  BRA `(.L_x_3628) ;  /* 0x0000000000087947 */ /* 0x000fea0003800000 */
.L_x_3629:
[----:B------:R-:W1:Y:S02]  /*5b90*/  LDCU UR4, c[0x0][0x478] ;  /* 0x00008f00ff0477ac */ /* 0x000e640008000800 */
[----:B-1----:R-:W-:-:S07]  /*5ba0*/  MOV R160, UR4 ;  /* 0x0000000400a07c02 */ /* 0x002fce0008000f00 */
.L_x_3628:
        /* <DEDUP_REMOVED lines=11> */
.L_x_3630:
[----:B------:R-:W2:Y:S02]  /*5c60*/  LDCU.64 UR4, c[0x0][0x488] ;  /* 0x00009100ff0477ac */ /* 0x000ea40008000a00 */
[----:B--2---:R-:W-:-:S04]  /*5c70*/  UISETP.NE.U32.AND UP0, UPT, UR4, URZ, UPT ;  /* 0x000000ff0400728c */ /* 0x004fc8000bf05070 */
[----:B------:R-:W-:-:S09]  /*5c80*/  UISETP.NE.AND.EX UP0, UPT, UR5, URZ, UPT, UP0 ;  /* 0x000000ff0500728c */ /* 0x000fd2000bf05300 */
[----:B------:R-:W-:Y:S05]  /*5c90*/  BRA.U !UP0, `(.L_x_3632) ;  /* 0x00000001080c7547 */ /* 0x000fea000b800000 */
[----:B------:R-:W2:Y:S02]  /*5ca0*/  LDC.64 R2, c[0x0][0x488] ;  /* 0x00012200ff027b82 */ /* 0x000ea40000000a00 */
[----:B--2---:R2:W5:Y:S01]  /*5cb0*/  LDG.E R169, desc[UR36][R2.64] ;  /* 0x0000002402a97981 */ /* 0x004562000c1e1900 */
[----:B------:R-:W-:Y:S05]  /*5cc0*/  BRA `(.L_x_3631) ;  /* 0x0000000000087947 */ /* 0x000fea0003800000 */
.L_x_3632:
[----:B------:R-:W2:Y:S02]  /*5cd0*/  LDCU UR4, c[0x0][0x47c] ;  /* 0x00008f80ff0477ac */ /* 0x000ea40008000800 */
[----:B--2---:R-:W-:-:S07]  /*5ce0*/  MOV R169, UR4 ;  /* 0x0000000400a97c02 */ /* 0x004fce0008000f00 */
.L_x_3631:
[----:B------:R-:W1:Y:S01]  /*5cf0*/  S2UR UR6, SR_CTAID.Y ;  /* 0x00000000000679c3 */ /* 0x000e620000002600 */
[----:B------:R-:W3:Y:S01]  /*5d00*/  LDCU.64 UR4, c[0x0][0x398] ;  /* 0x00007300ff0477ac */ /* 0x000ee20008000a00 */
[----:B--2---:R-:W-:-:S06]  /*5d10*/  MOV R3, 0xffffffff ;  /* 0xffffffff00037802 */ /* 0x004fcc0000000f00 */
[----:B------:R-:W2:Y:S08]  /*5d20*/  S2UR UR7, SR_CTAID.X ;  /* 0x00000000000779c3 */ /* 0x000eb00000002500 */
[----:B------:R-:W4:Y:S01]  /*5d30*/  LDC R0, c[0x0][0x38c] ;  /* 0x0000e300ff007b82 */ /* 0x000f220000000800 */
[----:B---3--:R-:W-:Y:S01]  /*5d40*/  SHF.L.U32 R3, R3, UR4, RZ ;  /* 0x0000000403037c19 */ /* 0x008fe200080006ff */
[----:B------:R-:W-:-:S06]  /*5d50*/  UISETP.NE.AND UP0, UPT, UR5, URZ, UPT ;  /* 0x000000ff0500728c */ /* 0x000fcc000bf05270 */
[----:B------:R-:W3:Y:S01]  /*5d60*/  LDC.64 R162, c[0x0][0x3b0] ;  /* 0x0000ec00ffa27b82 */ /* 0x000ee20000000a00 */
[----:B-1----:R-:W-:Y:S01]  /*5d70*/  USHF.L.U32 UR6, UR6, UR4, URZ ;  /* 0x0000000406067299 */ /* 0x002fe200080006ff */
[----:B--2---:R-:W-:Y:S01]  /*5d80*/  LOP3.LUT R3, R3, UR7, RZ, 0xc, !PT ;  /* 0x0000000703037c12 */ /* 0x004fe2000f8e0cff */
[----:B------:R-:W-:-:S04]  /*5d90*/  USHF.R.U32.HI UR4, URZ, UR4, UR7 ;  /* 0x00000004ff047299 */ /* 0x000fc80008011607 */
[----:B------:R-:W-:-:S05]  /*5da0*/  IADD3 R3, PT, PT, R3, UR6, RZ ;  /* 0x0000000603037c10 */ /* 0x000fca000fffe0ff */
[----:B----4-:R-:W-:-:S04]  /*5db0*/  IMAD R3, R3, R0, UR4 ;  /* 0x0000000403037e24 */ /* 0x010fc8000f8e0200 */
        /* <DEDUP_REMOVED lines=26> */
.L_x_3633:
        /* <DEDUP_REMOVED lines=21> */
.L_x_3636:
        /* <DEDUP_REMOVED lines=17> */
.L_x_3635:
        /* <DEDUP_REMOVED lines=8> */
.L_x_3634:
        /* <DEDUP_REMOVED lines=19> */
.L_x_3637:
        /* <DEDUP_REMOVED lines=24> */
.L_x_3638:
        /* <DEDUP_REMOVED lines=42> */
.L_x_3639:
        /* <DEDUP_REMOVED lines=18> */
.L_x_3640:
        /* <DEDUP_REMOVED lines=23> */
[C---:B-1----:R-:W-:Y:S01]  /*6a20*/  IMAD.SHL.U32 R3, R6.reuse, 0x2, RZ ;  /* 0x0000000206037824 */ /* 0x042fe200078e00ff */
[----:B------:R-:W-:Y:S01]  /*6a30*/  SHF.R.U32.HI R2, RZ, 0x2, R6 ;  /* 0x00000002ff027819 */ /* 0x000fe20000011606 */
[----:B---3--:R-:W-:Y:S01]  /*6a40*/  ULEA UR10, UR10, UR12, 0x18 ;  /* 0x0000000c0a0a7291 */ /* 0x008fe2000f8ec0ff */
[----:B------:R-:W-:-:S02]  /*6a50*/  LOP3.LUT R5, R6, 0x1f, RZ, 0xc0, !PT ;  /* 0x0000001f06057812 */ /* 0x000fc400078ec0ff */
[----:B------:R-:W-:Y:S02]  /*6a60*/  LOP3.LUT R3, R3, 0x1e, RZ, 0xc0, !PT ;  /* 0x0000001e03037812 */ /* 0x000fe400078ec0ff */
[----:B------:R-:W-:Y:S02]  /*6a70*/  SHF.R.U32.HI R0, RZ, 0x3, R6 ;  /* 0x00000003ff007819 */ /* 0x000fe40000011606 */
[----:B------:R-:W-:Y:S02]  /*6a80*/  LOP3.LUT R2, R3, 0x1, R2, 0xf8, !PT ;  /* 0x0000000103027812 */ /* 0x000fe400078ef802 */
[----:B------:R-:W-:Y:S02]  /*6a90*/  SHF.R.U32.HI R3, RZ, 0x4, R6 ;  /* 0x00000004ff037819 */ /* 0x000fe40000011606 */
[----:B------:R-:W-:Y:S02]  /*6aa0*/  SHF.R.U32.HI R5, RZ, 0x2, R5 ;  /* 0x00000002ff057819 */ /* 0x000fe40000011605 */
[----:B------:R-:W-:-:S02]  /*6ab0*/  LOP3.LUT R3, R3, 0x1, RZ, 0xc0, !PT ;  /* 0x0000000103037812 */ /* 0x000fc400078ec0ff */
[----:B------:R-:W-:Y:S01]  /*6ac0*/  LOP3.LUT R7, R6, 0x2, RZ, 0xc, !PT ;  /* 0x0000000206077812 */ /* 0x000fe200078e0cff */
[----:B------:R-:W-:Y:S01]  /*6ad0*/  IMAD R5, R5, 0x44, RZ ;  /* 0x0000004405057824 */ /* 0x000fe200078e02ff */
[----:B------:R-:W-:Y:S02]  /*6ae0*/  LOP3.LUT R3, R3, 0x70, R0, 0xf8, !PT ;  /* 0x0000007003037812 */ /* 0x000fe400078ef800 */
[----:B------:R-:W-:Y:S02]  /*6af0*/  LOP3.LUT R4, R7, 0x1, R6, 0xf8, !PT ;  /* 0x0000000107047812 */ /* 0x000fe400078ef806 */
[----:B------:R-:W-:Y:S02]  /*6b00*/  LOP3.LUT R3, R3, 0x8, R0, 0xf8, !PT ;  /* 0x0000000803037812 */ /* 0x000fe400078ef800 */
[----:B------:R-:W-:Y:S02]  /*6b10*/  LOP3.LUT R164, R5, 0x3, R6, 0xf8, !PT ;  /* 0x0000000305a47812 */ /* 0x000fe400078ef806 */
[----:B------:R-:W-:-:S02]  /*6b20*/  LOP3.LUT R3, R3, 0x4, R0, 0xf8, !PT ;  /* 0x0000000403037812 */ /* 0x000fc400078ef800 */
[----:B------:R-:W-:Y:S01]  /*6b30*/  LOP3.LUT R4, R5, R4, RZ, 0xfc, !PT ;  /* 0x0000000405047212 */ /* 0x000fe200078efcff */
[--C-:B------:R-:W-:Y:S01]  /*6b40*/  IMAD.IADD R164, R164, 0x1, R9.reuse ;  /* 0x00000001a4a47824 */ /* 0x100fe200078e0209 */
[----:B------:R-:W-:Y:S01]  /*6b50*/  ISETP.GE.AND P0, PT, R148, UR11, PT ;  /* 0x0000000b94007c0c */ /* 0x000fe2000bf06270 */
[----:B------:R-:W-:Y:S02]  /*6b60*/  IMAD R0, R3, 0x22, R2 ;  /* 0x0000002203007824 */ /* 0x000fe400078e0202 */
[----:B------:R-:W-:Y:S01]  /*6b70*/  IMAD.IADD R9, R4, 0x1, R9 ;  /* 0x0000000104097824 */ /* 0x000fe200078e0209 */
[----:B------:R-:W-:Y:S01]  /*6b80*/  ISETP.NE.AND.EX P0, PT, R157, RZ, !P0, P1 ;  /* 0x000000ff9d00720c */ /* 0x000fe20004705310 */
[----:B------:R-:W-:Y:S01]  /*6b90*/  IMAD.U32 R4, RZ, RZ, UR6 ;  /* 0x00000006ff047e24 */ /* 0x000fe2000f8e00ff */
[----:B------:R-:W-:Y:S01]  /*6ba0*/  LEA R164, R164, UR10, 0x3 ;  /* 0x0000000aa4a47c11 */ /* 0x000fe2000f8e18ff */
[----:B------:R-:W-:Y:S01]  /*6bb0*/  IMAD.U32 R5, RZ, RZ, UR7 ;  /* 0x00000007ff057e24 */ /* 0x000fe2000f8e00ff */
[----:B------:R-:W-:Y:S01]  /*6bc0*/  LEA R0, R0, UR10, 0x4 ;  /* 0x0000000a00007c11 */ /* 0x000fe2000f8e20ff */
[----:B--2---:R-:W-:-:S02]  /*6bd0*/  IMAD.U32 R2, RZ, RZ, UR4 ;  /* 0x00000004ff027e24 */ /* 0x004fc4000f8e00ff */
[----:B------:R-:W-:Y:S01]  /*6be0*/  IMAD.U32 R3, RZ, RZ, UR5 ;  /* 0x00000005ff037e24 */ /* 0x000fe2000f8e00ff */
        /* <DEDUP_REMOVED lines=22> */
.L_x_3644:
[----:B------:R-:W-:Y:S05]  /*6d50*/  YIELD ;  /* 0x0000000000007946 */ /* 0x000fea0003800000 */
[----:B-1----:R-:W-:Y:S05]  /*6d60*/  @P2 BRA `(.L_x_3643) ;  /* 0x0000000000082947 */ /* 0x002fea0003800000 */
[----:B------:R1:W2:Y:S04]  /*6d70*/  LDG.E.STRONG.GPU R149, desc[UR36][R162.64] ;  /* 0x00000024a2957981 */ /* 0x0002a8000c1ef900 */
[----:B--2---:R-:W-:Y:S01]  /*6d80*/  CCTL.IVALL ;  /* 0x00000000ff00798f */ /* 0x004fe20002000000 */
.L_x_3643:
[----:B------:R-:W-:Y:S01]  /*6d90*/  ISETP.NE.AND P1, PT, R149, R2, PT ;  /* 0x000000029500720c */ /* 0x000fe20003f25270 */
[----:B------:R-:W-:-:S12]  /*6da0*/  WARPSYNC.ALL ;  /* 0x0000000000007948 */ /* 0x000fd80003800000 */
[----:B------:R-:W-:Y:S06]  /*6db0*/  BAR.RED.AND.DEFER_BLOCKING 0x0, P1 ;  /* 0x0000000000007b1d */ /* 0x000fec0000814400 */
[----:B------:R-:W2:Y:S02]  /*6dc0*/  B2R.RESULT RZ, P1 ;  /* 0x0000000000ff731c */ /* 0x000ea40000024000 */
[----:B--2---:R-:W-:Y:S05]  /*6dd0*/  @P1 BRA `(.L_x_3644) ;  /* 0xfffffffc00dc1947 */ /* 0x004fea000383ffff */
.L_x_3642:
        /* <DEDUP_REMOVED lines=11> */
.L_x_3641:
        /* <DEDUP_REMOVED lines=1009> */
.L_x_3645:
        /* <DEDUP_REMOVED lines=664> */
.L_x_3646:
        /* <DEDUP_REMOVED lines=22> */
.L_x_3592:
[----:B------:R-:W-:Y:S02]  /*d880*/  MOV R12, RZ ;  /* 0x000000ff000c7202 */ /* 0x000fe40000000f00 */
[----:B------:R-:W-:Y:S02]  /*d890*/  MOV R11, 0x1f ;  /* 0x0000001f000b7802 */ /* 0x000fe40000000f00 */
[----:B------:R-:W-:-:S07]  /*d8a0*/  MOV R15, 0xffffffff ;  /* 0xffffffff000f7802 */ /* 0x000fce0000000f00 */
[----:B------:R-:W-:Y:S05]  /*d8b0*/  WARPSYNC.COLLECTIVE R15, `(.L_x_3647) ;  /* 0x000000000f087348 */ /* 0x000fea0003c00000 */
[----:B------:R1:W2:Y:S02]  /*d8c0*/  SHFL.IDX P6, R14, R13, R12, R11 ;  /* 0x0000000c0d0e7389 */ /* 0x0002a400000c000b */
[----:B-12---:R-:W-:Y:S05]  /*d8d0*/  ENDCOLLECTIVE ;  /* 0x000000000000791b */ /* 0x006fea0003800000 */
.L_x_3647:
[----:B------:R-:W-:Y:S05]  /*d8e0*/  BRA `(.L_x_3648) ;  /* 0xffffff3000787947 */ /* 0x000fea000383ffff */
.L_x_3649:
        /* <DEDUP_REMOVED lines=9> */
.L_x_4345:


//--------------------- .text._ZN7cutlass7Kernel2INS_4gemm6kernel20DefaultGemmUniversalINS_6half_tENS_6layout8RowMajorELNS_16ComplexTransformE0ELi8ES4_S6_LS7_0ELi8ES4_S6_fNS_4arch15OpClassTensorOpENS8_4Sm80ENS1_9GemmShapeILi128ELi128ELi32EEENSB_ILi64ELi64ELi32EEENSB_ILi16ELi8ELi16EEENS_8epilogue6thread17LinearCombinationIS4_Li8EffLNSG_9ScaleType4KindE0ELNS_15FloatRoundStyleE2ES4_EENS1_11threadblock30GemmIdentityThreadblockSwizzleILi8EEELi4ENS8_13OpMultiplyAddELNS1_23SharedMemoryClearOptionE0ELb0ELb0ELb0ENS5_9NoPermuteENS5_37Tensor4DPermute0213ColumnMajorInverseILi8ELi4EEESR_vE10SelectBaseISO_vEEEEvNT_6ParamsE --------------------------
	.section	.text._ZN7cutlass7Kernel2INS_4gemm6kernel20DefaultGemmUniversalINS_6half_tENS_6layout8RowMajorELNS_16ComplexTransformE0ELi8ES4_S6_LS7_0ELi8ES4_S6_fNS_4arch15OpClassTensorOpENS8_4Sm80ENS1_9GemmShapeILi128ELi128ELi32EEENSB_ILi64ELi64ELi32EEENSB_ILi16ELi8ELi16EEENS_8epilogue6thread17LinearCombinationIS4_Li8EffLNSG_9ScaleType4KindE0ELNS_15FloatRoundStyleE2ES4_EENS1_11threadblock30GemmIdentityThreadblockSwizzleILi8EEELi4ENS8_13OpMultiplyAddELNS1_23SharedMemoryClearOptionE0ELb0ELb0ELb0ENS5_9NoPermuteENS5_37Tensor4DPermute0213ColumnMajorInverseILi8ELi4EEESR_vE10SelectBaseISO_vEEEEvNT_6ParamsE,"ax",@progbits
	.align	128
.text._ZN7cutlass7Kernel2INS_4gemm6kernel20DefaultGemmUniversalINS_6half_tENS_6layout8RowMajorELNS_16ComplexTransformE0ELi8ES4_S6_LS7_0ELi8ES4_S6_fNS_4arch15OpClassTensorOpENS8_4Sm80ENS1_9GemmShapeILi128ELi128ELi32EEENSB_ILi64ELi64ELi32EEENSB_ILi16ELi8ELi16EEENS_8epilogue6thread17LinearCombinationIS4_Li8EffLNSG_9ScaleType4KindE0ELNS_15FloatRoundStyleE2ES4_EENS1_11threadblock30GemmIdentityThreadblockSwizzleILi8EEELi4ENS8_13OpMultiplyAddELNS1_23SharedMemoryClearOptionE0ELb0ELb0ELb0ENS5_9NoPermuteENS5_37Tensor4DPermute0213ColumnMajorInverseILi8ELi4EEESR_vE10SelectBaseISO_vEEEEvNT_6ParamsE:
        .type           _ZN7cutlass7Kernel2INS_4gemm6kernel20DefaultGemmUniversalINS_6half_tENS_6layout8RowMajorELNS_16ComplexTransformE0ELi8ES4_S6_LS7_0ELi8ES4_S6_fNS_4arch15OpClassTensorOpENS8_4Sm80ENS1_9GemmShapeILi128ELi128ELi32EEENSB_ILi64ELi64ELi32EEENSB_ILi16ELi8ELi16EEENS_8epilogue6thread17LinearCombinationIS4_Li8EffLNSG_9ScaleType4KindE0ELNS_15FloatRoundStyleE2ES4_EENS1_11threadblock30GemmIdentityThreadblockSwizzleILi8EEELi4ENS8_13OpMultiplyAddELNS1_23SharedMemoryClearOptionE0ELb0ELb0ELb0ENS5_9NoPermuteENS5_37Tensor4DPermute0213ColumnMajorInverseILi8ELi4EEESR_vE10SelectBaseISO_vEEEEvNT_6ParamsE,@function
        .size           _ZN7cutlass7Kernel2INS_4gemm6kernel20DefaultGemmUniversalINS_6half_tENS_6layout8RowMajorELNS_16ComplexTransformE0ELi8ES4_S6_LS7_0ELi8ES4_S6_fNS_4arch15OpClassTensorOpENS8_4Sm80ENS1_9GemmShapeILi128ELi128ELi32EEENSB_ILi64ELi64ELi32EEENSB_ILi16ELi8ELi16EEENS_8epilogue6thread17LinearCombinationIS4_Li8EffLNSG_9ScaleType4KindE0ELNS_15FloatRoundStyleE2ES4_EENS1_11threadblock30GemmIdentityThreadblockSwizzleILi8EEELi4ENS8_13OpMultiplyAddELNS1_23SharedMemoryClearOptionE0ELb0ELb0ELb0ENS5_9NoPermuteENS5_37Tensor4DPermute0213ColumnMajorInverseILi8ELi4EEESR_vE10SelectBaseISO_vEEEEvNT_6ParamsE,(.L_x_4346 - _ZN7cutlass7Kernel2INS_4gemm6kernel20DefaultGemmUniversalINS_6half_tENS_6layout8RowMajorELNS_16ComplexTransformE0ELi8ES4_S6_LS7_0ELi8ES4_S6_fNS_4arch15OpClassTensorOpENS8_4Sm80ENS1_9GemmShapeILi128ELi128ELi32EEENSB_ILi64ELi64ELi32EEENSB_ILi16ELi8ELi16EEENS_8epilogue6thread17LinearCombinationIS4_Li8EffLNSG_9ScaleType4KindE0ELNS_15FloatRoundStyleE2ES4_EENS1_11threadblock30GemmIdentityThreadblockSwizzleILi8EEELi4ENS8_13OpMultiplyAddELNS1_23SharedMemoryClearOptionE0ELb0ELb0ELb0ENS5_9NoPermuteENS5_37Tensor4DPermute0213ColumnMajorInverseILi8ELi4EEESR_vE10SelectBaseISO_vEEEEvNT_6ParamsE)
        .other          _ZN7cutlass7Kernel2INS_4gemm6kernel20DefaultGemmUniversalINS_6half_tENS_6layout8RowMajorELNS_16ComplexTransformE0ELi8ES4_S6_LS7_0ELi8ES4_S6_fNS_4arch15OpClassTensorOpENS8_4Sm80ENS1_9GemmShapeILi128ELi128ELi32EEENSB_ILi64ELi64ELi32EEENSB_ILi16ELi8ELi16EEENS_8epilogue6thread17LinearCombinationIS4_Li8EffLNSG_9ScaleType4KindE0ELNS_15FloatRoundStyleE2ES4_EENS1_11threadblock30GemmIdentityThreadblockSwizzleILi8EEELi4ENS8_13OpMultiplyAddELNS1_23SharedMemoryClearOptionE0ELb0ELb0ELb0ENS5_9NoPermuteENS5_37Tensor4DPermute0213ColumnMajorInverseILi8ELi4EEESR_vE10SelectBaseISO_vEEEEvNT_6ParamsE,@"STO_CUDA_ENTRY STV_DEFAULT"
_ZN7cutlass7Kernel2INS_4gemm6kernel20DefaultGemmUniversalINS_6half_tENS_6layout8RowMajorELNS_16ComplexTransformE0ELi8ES4_S6_LS7_0ELi8ES4_S6_fNS_4arch15OpClassTensorOpENS8_4Sm80ENS1_9GemmShapeILi128ELi128ELi32EEENSB_ILi64ELi64ELi32EEENSB_ILi16ELi8ELi16EEENS_8epilogue6thread17LinearCombinationIS4_Li8EffLNSG_9ScaleType4KindE0ELNS_15FloatRoundStyleE2ES4_EENS1_11threadblock30GemmIdentityThreadblockSwizzleILi8EEELi4ENS8_13OpMultiplyAddELNS1_23SharedMemoryClearOptionE0ELb0ELb0ELb0ENS5_9NoPermuteENS5_37Tensor4DPermute0213ColumnMajorInverseILi8ELi4EEESR_vE10SelectBaseISO_vEEEEvNT_6ParamsE:
        /* <DEDUP_REMOVED lines=37> */
.L_x_3650:
        /* <DEDUP_REMOVED lines=18> */
.L_x_3652:
[----:B------:R-:W1:Y:S08]  /*0370*/  LDC.64 R202, c[0x0][0x4a0] ;  /* 0x00012800ffca7b82 */ /* 0x000e700000000a00 */
[----:B------:R-:W2:Y:S01]  /*0380*/  LDC.64 R16, c[0x0][0x4a8] ;  /* 0x00012a00ff107b82 */ /* 0x000ea20000000a00 */
[----:B-1----:R-:W-:-:S06]  /*0390*/  IMAD.WIDE.U32 R202, R201, 0x8, R202 ;  /* 0x00000008c9ca7825 */ /* 0x002fcc00078e00ca */
[----:B------:R-:W5:Y:S01]  /*03a0*/  LDG.E.64 R202, desc[UR36][R202.64] ;  /* 0x00000024caca7981 */ /* 0x000f62000c1e1b00 */
[----:B--2---:R-:W-:-:S06]  /*03b0*/  IMAD.WIDE.U32 R16, R201, 0x8, R16 ;  /* 0x00000008c9107825 */ /* 0x004fcc00078e0010 */
[----:B------:R-:W5:Y:S02]  /*03c0*/  LDG.E.64 R16, desc[UR36][R16.64] ;  /* 0x0000002410107981 */ /* 0x000f64000c1e1b00 */
.L_x_3651:
        /* <DEDUP_REMOVED lines=19> */
.L_x_3653:
        /* <DEDUP_REMOVED lines=20> */
.L_x_3654:
[----:B------:R-:W-:Y:S01]  /*0640*/  IMAD.IADD R18, R29, 0x1, -R2 ;  /* 0x000000011d127824 */ /* 0x000fe200078e0a02 */
[--C-:B--2---:R-:W-:Y:S01]  /*0650*/  SHF.R.U32.HI R200, RZ, 0x3, R165.reuse ;  /* 0x00000003ffc87819 */ /* 0x104fe200000116a5 */
[----:B------:R-:W1:Y:S01]  /*0660*/  LDC.64 R4, c[0x0][0x380] ;  /* 0x0000e000ff047b82 */ /* 0x000e620000000a00 */
[----:B------:R-:W-:Y:S01]  /*0670*/  SHF.R.U32.HI R13, RZ, 0x5, R165 ;  /* 0x00000005ff0d7819 */ /* 0x000fe200000116a5 */
[----:B------:R-:W-:Y:S01]  /*0680*/  IMAD.SHL.U32 R8, R165, 0x8, RZ ;  /* 0x00000008a5087824 */ /* 0x000fe200078e00ff */
[----:B------:R-:W-:Y:S01]  /*0690*/  SHF.R.S32.HI R3, RZ, 0x1f, R18 ;  /* 0x0000001fff037819 */ /* 0x000fe20000011412 */
[----:B------:R-:W-:Y:S01]  /*06a0*/  UMOV UR4, 0xffffffff ;  /* 0xffffffff00047882 */ /* 0x000fe20000000000 */
[----:B------:R-:W-:Y:S02]  /*06b0*/  LOP3.LUT R0, R200, 0x3, RZ, 0xc0, !PT ;  /* 0x00000003c8007812 */ /* 0x000fe400078ec0ff */
[----:B------:R-:W-:Y:S02]  /*06c0*/  LEA.HI R3, R3, R18, RZ, 0x5 ;  /* 0x0000001203037211 */ /* 0x000fe400078f28ff */
[----:B------:R-:W-:-:S02]  /*06d0*/  LOP3.LUT R14, R8, 0x38, RZ, 0xc0, !PT ;  /* 0x00000038080e7812 */ /* 0x000fc400078ec0ff */
[----:B------:R-:W-:Y:S02]  /*06e0*/  LOP3.LUT R3, R3, 0xffffffe0, RZ, 0xc0, !PT ;  /* 0xffffffe003037812 */ /* 0x000fe400078ec0ff */
[----:B------:R-:W-:Y:S01]  /*06f0*/  SHF.R.U32.HI R9, RZ, 0x2, R165 ;  /* 0x00000002ff097819 */ /* 0x000fe200000116a5 */
[----:B------:R-:W-:Y:S01]  /*0700*/  IMAD R14, R19, 0x80, R14 ;  /* 0x00000080130e7824 */ /* 0x000fe200078e020e */
[----:B------:R-:W-:Y:S01]  /*0710*/  LOP3.LUT R215, R8, 0x18, RZ, 0xc0, !PT ;  /* 0x0000001808d77812 */ /* 0x000fe200078ec0ff */
[----:B------:R-:W-:Y:S01]  /*0720*/  IMAD.IADD R10, R18, 0x1, -R3 ;  /* 0x00000001120a7824 */ /* 0x000fe200078e0a03 */
[----:B------:R-:W-:Y:S01]  /*0730*/  LOP3.LUT R9, R9, 0x7, RZ, 0xc0, !PT ;  /* 0x0000000709097812 */ /* 0x000fe200078ec0ff */
[----:B------:R-:W-:Y:S01]  /*0740*/  IMAD R3, R13, 0x8, R0 ;  /* 0x000000080d037824 */ /* 0x000fe200078e0200 */
[----:B------:R-:W-:Y:S01]  /*0750*/  SHF.R.S32.HI R15, RZ, 0x1f, R14 ;  /* 0x0000001fff0f7819 */ /* 0x000fe2000001140e */
[--C-:B------:R-:W-:Y:S01]  /*0760*/  IMAD.IADD R215, R215, 0x1, R2.reuse ;  /* 0x00000001d7d77824 */ /* 0x100fe200078e0202 */
[----:B------:R-:W-:Y:S01]  /*0770*/  ISETP.NE.AND P0, PT, R10, RZ, PT ;  /* 0x000000ff0a00720c */ /* 0x000fe20003f05270 */
[----:B------:R-:W-:Y:S01]  /*0780*/  IMAD.IADD R33, R3, 0x1, R2 ;  /* 0x0000000103217824 */ /* 0x000fe200078e0202 */
[----:B------:R-:W-:-:S02]  /*0790*/  LOP3.LUT R0, R9, 0x3e0, R165, 0xf8, !PT ;  /* 0x000003e009007812 */ /* 0x000fc400078ef8a5 */
[----:B------:R-:W-:Y:S01]  /*07a0*/  SEL R10, R10, 0x20, P0 ;  /* 0x000000200a0a7807 */ /* 0x000fe20000000000 */
[----:B------:R-:W-:Y:S01]  /*07b0*/  VIADD R7, R33, 0x4 ;  /* 0x0000000421077836 */ /* 0x000fe20000000000 */
[-C--:B-1----:R-:W-:Y:S01]  /*07c0*/  ISETP.GE.AND P0, PT, R14, R5.reuse, PT ;  /* 0x000000050e00720c */ /* 0x082fe20003f06270 */
[----:B------:R-:W-:Y:S01]  /*07d0*/  IMAD R25, R25, 0x80, R0 ;  /* 0x0000008019197824 */ /* 0x000fe200078e0200 */
[----:B------:R-:W-:Y:S01]  /*07e0*/  VIADDMNMX R12, R2, R10, R29, PT ;  /* 0x0000000a020c7246 */ /* 0x000fe2000380011d */
[----:B------:R-:W-:Y:S01]  /*07f0*/  VIADD R2, R14, 0x40 ;  /* 0x000000400e027836 */ /* 0x000fe20000000000 */
[----:B------:R-:W-:Y:S01]  /*0800*/  SHF.R.S32.HI R11, RZ, 0x1f, R33 ;  /* 0x0000001fff0b7819 */ /* 0x000fe20000011421 */
[----:B------:R-:W-:Y:S01]  /*0810*/  VIADD R23, R25, 0x8 ;  /* 0x0000000819177836 */ /* 0x000fe20000000000 */
[----:B------:R-:W-:Y:S01]  /*0820*/  ISETP.GE.AND P4, PT, R7, R12, PT ;  /* 0x0000000c0700720c */ /* 0x000fe20003f86270 */
[----:B------:R-:W-:Y:S01]  /*0830*/  VIADD R21, R25, 0x10 ;  /* 0x0000001019157836 */ /* 0x000fe20000000000 */
[----:B------:R-:W1:Y:S01]  /*0840*/  LDC.64 R6, c[0x0][0x3d8] ;  /* 0x0000f600ff067b82 */ /* 0x000e620000000a00 */
[----:B------:R-:W-:-:S02]  /*0850*/  ISETP.GE.AND P5, PT, R2, R5, PT ;  /* 0x000000050200720c */ /* 0x000fc40003fa6270 */
[CC--:B------:R-:W-:Y:S02]  /*0860*/  ISETP.GE.AND P1, PT, R33.reuse, R12.reuse, PT ;  /* 0x0000000c2100720c */ /* 0x0c0fe40003f26270 */
[-C--:B------:R-:W-:Y:S02]  /*0870*/  ISETP.LT.AND P2, PT, R33, R12.reuse, !P0 ;  /* 0x0000000c2100720c */ /* 0x080fe40004741270 */
[----:B------:R-:W-:Y:S01]  /*0880*/  SEL R27, RZ, 0x2, P5 ;  /* 0x00000002ff1b7807 */ /* 0x000fe20002800000 */
[----:B------:R-:W2:Y:S01]  /*0890*/  LDC R5, c[0x0][0x3b8] ;  /* 0x0000ee00ff057b82 */ /* 0x000ea20000000800 */
[----:B------:R-:W-:Y:S02]  /*08a0*/  ISETP.GE.AND P6, PT, R215, R12, PT ;  /* 0x0000000cd700720c */ /* 0x000fe40003fc6270 */
[----:B------:R-:W-:Y:S02]  /*08b0*/  SEL R20, RZ, 0x1, !P2 ;  /* 0x00000001ff147807 */ /* 0x000fe40005000000 */
[----:B------:R-:W-:-:S02]  /*08c0*/  SEL R35, R27, RZ, !P1 ;  /* 0x000000ff1b237207 */ /* 0x000fc40004800000 */
[-C--:B------:R-:W-:Y:S02]  /*08d0*/  ISETP.GE.AND P3, PT, R23, R4.reuse, PT ;  /* 0x000000041700720c */ /* 0x080fe40003f66270 */
[-C--:B------:R-:W-:Y:S02]  /*08e0*/  ISETP.GE.AND P2, PT, R21, R4.reuse, PT ;  /* 0x000000041500720c */ /* 0x080fe40003f46270 */
[----:B------:R-:W-:Y:S02]  /*08f0*/  SEL R12, RZ, 0x2, P6 ;  /* 0x00000002ff0c7807 */ /* 0x000fe40003000000 */
[----:B------:R-:W-:Y:S02]  /*0900*/  SEL R31, RZ, 0x4, P6 ;  /* 0x00000004ff1f7807 */ /* 0x000fe40003000000 */
[----:B------:R-:W-:Y:S01]  /*0910*/  ISETP.LT.AND P1, PT, R25, R4, !P6 ;  /* 0x000000041900720c */ /* 0x000fe20007721270 */
[----:B-1----:R-:W-:Y:S01]  /*0920*/  IMAD.WIDE.U32 R14, R33, R6, R14 ;  /* 0x00000006210e7225 */ /* 0x002fe200078e000e */
        /* <DEDUP_REMOVED lines=8> */
[----:B------:R-:W-:Y:S01]  /*09b0*/  SHF.R.S32.HI R204, RZ, 0x1f, R29 ;  /* 0x0000001fffcc7819 */ /* 0x000fe2000001141d */
[----:B------:R-:W-:Y:S01]  /*09c0*/  IMAD R33, R33, R7, R12 ;  /* 0x0000000721217224 */ /* 0x000fe200078e020c */
[----:B------:R-:W-:-:S02]  /*09d0*/  IADD3 R2, PT, PT, R2, R35, R20 ;  /* 0x0000002302027210 */ /* 0x000fc40007ffe014 */
[----:B------:R-:W-:Y:S02]  /*09e0*/  ISETP.GE.AND P1, PT, R19, R4, PT ;  /* 0x000000041300720c */ /* 0x000fe40003f26270 */
[----:B------:R-:W-:Y:S02]  /*09f0*/  SEL R12, RZ, 0x8, P6 ;  /* 0x00000008ff0c7807 */ /* 0x000fe40003000000 */
[----:B------:R-:W-:Y:S02]  /*0a00*/  SEL R20, RZ, 0x8, P5 ;  /* 0x00000008ff147807 */ /* 0x000fe40002800000 */
[----:B-----5:R-:W-:Y:S02]  /*0a10*/  LEA R28, P5, R14, R16, 0x1 ;  /* 0x000000100e1c7211 */ /* 0x020fe400078a08ff */
[----:B------:R-:W-:Y:S01]  /*0a20*/  SEL R16, R12, RZ, !P1 ;  /* 0x000000ff0c107207 */ /* 0x000fe20004800000 */
[----:B------:R-:W-:Y:S01]  /*0a30*/  IMAD.IADD R12, R15, 0x1, R33 ;  /* 0x000000010f0c7824 */ /* 0x000fe200078e0221 */
[----:B------:R-:W-:-:S02]  /*0a40*/  SEL R11, R20, RZ, !P4 ;  /* 0x000000ff140b7207 */ /* 0x000fc40006000000 */
[----:B------:R-:W-:Y:S01]  /*0a50*/  LEA.HI R204, R204, R29, RZ, 0x2 ;  /* 0x0000001dcccc7211 */ /* 0x000fe200078f10ff */
[----:B------:R-:W-:Y:S01]  /*0a60*/  IMAD.IADD R31, R31, 0x1, R16 ;  /* 0x000000011f1f7824 */ /* 0x000fe200078e0210 */
[----:B------:R-:W-:Y:S01]  /*0a70*/  LEA.HI.X R29, R14, R17, R12, 0x1, P5 ;  /* 0x000000110e1d7211 */ /* 0x000fe200028f0c0c */
[----:B------:R-:W-:Y:S01]  /*0a80*/  IMAD.IADD R2, R2, 0x1, R11 ;  /* 0x0000000102027824 */ /* 0x000fe200078e020b */
[----:B------:R-:W-:Y:S01]  /*0a90*/  LOP3.LUT R208, R165, 0x3, RZ, 0xc0, !PT ;  /* 0x00000003a5d07812 */ /* 0x000fe200078ec0ff */
[----:B--2---:R-:W-:Y:S01]  /*0aa0*/  IMAD.SHL.U32 R16, R5, 0x2, RZ ;  /* 0x0000000205107824 */ /* 0x004fe200078e00ff */
[----:B------:R-:W-:Y:S01]  /*0ab0*/  SHF.R.S32.HI R204, RZ, 0x2, R204 ;  /* 0x00000002ffcc7819 */ /* 0x000fe200000114cc */
[----:B------:R-:W-:Y:S06]  /*0ac0*/  BRA.DIV UR4, `(.L_x_3655) ;  /* 0x000000a6048c7947 */ /* 0x000fec000b800000 */
[----:B------:R1:W2:Y:S02]  /*0ad0*/  SHFL.IDX PT, R14, R13, RZ, 0x1f ;  /* 0x00001fff0d0e7589 */ /* 0x0002a400000e0000 */
.L_x_3707:
[----:B--2---:R-:W-:Y:S01]  /*0ae0*/  SHF.R.S32.HI R207, RZ, 0x1f, R14 ;  /* 0x0000001fffcf7819 */ /* 0x004fe2000001140e */
[----:B------:R-:W-:Y:S01]  /*0af0*/  IMAD.SHL.U32 R3, R3, 0x80, RZ ;  /* 0x0000008003037824 */ /* 0x000fe200078e00ff */
[----:B------:R-:W-:Y:S01]  /*0b00*/  LOP3.LUT R5, R165, R200, RZ, 0x3c, !PT ;  /* 0x000000c8a5057212 */ /* 0x000fe200078e3cff */
[----:B------:R-:W2:Y:S01]  /*0b10*/  S2UR UR4, SR_CgaCtaId ;  /* 0x00000000000479c3 */ /* 0x000ea20000008800 */
[----:B------:R-:W-:Y:S01]  /*0b20*/  LEA.HI R207, R207, R14, RZ, 0x2 ;  /* 0x0000000ecfcf7211 */ /* 0x000fe200078f10ff */
[----:B------:R-:W-:Y:S01]  /*0b30*/  UMOV UR5, 0x400 ;  /* 0x0000040000057882 */ /* 0x000fe20000000000 */
[----:B-1----:R-:W-:Y:S01]  /*0b40*/  LOP3.LUT R13, R8, 0x20, RZ, 0xc, !PT ;  /* 0x00000020080d7812 */ /* 0x002fe200078e0cff */
[----:B------:R-:W-:Y:S01]  /*0b50*/  IMAD.SHL.U32 R8, R5, 0x8, RZ ;  /* 0x0000000805087824 */ /* 0x000fe200078e00ff */
[----:B------:R-:W-:Y:S01]  /*0b60*/  LOP3.LUT R11, R207, 0xfffc, RZ, 0xc0, !PT ;  /* 0x0000fffccf0b7812 */ /* 0x000fe200078ec0ff */
[----:B------:R-:W-:Y:S01]  /*0b70*/  IMAD.SHL.U32 R164, R165, 0x10, RZ ;  /* 0x00000010a5a47824 */ /* 0x000fe200078e00ff */
[----:B------:R-:W-:Y:S01]  /*0b80*/  LOP3.LUT R24, R5, 0x3, RZ, 0xc0, !PT ;  /* 0x0000000305187812 */ /* 0x000fe200078ec0ff */
[----:B------:R-:W-:Y:S01]  /*0b90*/  VIADD R5, R18, 0x3e ;  /* 0x0000003e12057836 */ /* 0x000fe20000000000 */
[----:B------:R-:W-:Y:S01]  /*0ba0*/  LOP3.LUT R8, R13, 0x18, R8, 0xf8, !PT ;  /* 0x000000180d087812 */ /* 0x000fe200078ef808 */
[----:B------:R-:W-:Y:S01]  /*0bb0*/  IMAD.IADD R206, R14, 0x1, -R11 ;  /* 0x000000010ece7824 */ /* 0x000fe200078e0a0b */
[----:B------:R-:W-:Y:S01]  /*0bc0*/  LOP3.LUT R24, R24, 0x4, R165, 0xf8, !PT ;  /* 0x0000000418187812 */ /* 0x000fe200078ef8a5 */
[----:B------:R-:W-:Y:S01]  /*0bd0*/  BSSY.RECONVERGENT B0, `(.L_x_3656) ;  /* 0x0000061000007945 */ /* 0x000fe20003800200 */
[----:B------:R-:W-:Y:S01]  /*0be0*/  LOP3.LUT R210, R165, 0x1f, RZ, 0xc0, !PT ;  /* 0x0000001fa5d27812 */ /* 0x000fe200078ec0ff */
[----:B------:R-:W-:Y:S01]  /*0bf0*/  IMAD.MOV.U32 R32, RZ, RZ, RZ ;  /* 0x000000ffff207224 */ /* 0x000fe200078e00ff */
[----:B------:R-:W-:Y:S01]  /*0c00*/  LOP3.LUT R205, R206, 0x80, RZ, 0xc0, !PT ;  /* 0x00000080cecd7812 */ /* 0x000fe200078ec0ff */
[----:B------:R-:W-:Y:S01]  /*0c10*/  IMAD R24, R24, 0x8, R3 ;  /* 0x0000000818187824 */ /* 0x000fe200078e0203 */
[----:B------:R-:W-:Y:S01]  /*0c20*/  LOP3.LUT R14, R3, 0x200, R8, 0xfe, !PT ;  /* 0x00000200030e7812 */ /* 0x000fe200078efe08 */
[----:B------:R-:W-:Y:S01]  /*0c30*/  IMAD.SHL.U32 R3, R165, 0x40, RZ ;  /* 0x00000040a5037824 */ /* 0x000fe200078e00ff */
[----:B------:R-:W-:-:S02]  /*0c40*/  LEA.HI R205, R205, R206, RZ, 0x19 ;  /* 0x000000cecdcd7211 */ /* 0x000fc400078fc8ff */
[----:B------:R-:W-:Y:S02]  /*0c50*/  ISETP.GE.U32.AND P4, PT, R5, 0x3f, PT ;  /* 0x0000003f0500780c */ /* 0x000fe40003f86070 */
[----:B------:R-:W-:Y:S01]  /*0c60*/  SHF.R.U32.HI R8, RZ, 0x1, R165 ;  /* 0x00000001ff087819 */ /* 0x000fe200000116a5 */
[----:B--2---:R-:W-:Y:S01]  /*0c70*/  ULEA UR4, UR4, UR5, 0x18 ;  /* 0x0000000504047291 */ /* 0x004fe2000f8ec0ff */
[----:B------:R-:W-:Y:S02]  /*0c80*/  LOP3.LUT R5, R205, 0xfffe, RZ, 0xc0, !PT ;  /* 0x0000fffecd057812 */ /* 0x000fe400078ec0ff */
[----:B------:R-:W-:Y:S02]  /*0c90*/  SHF.R.U32.HI R169, RZ, 0x4, R210 ;  /* 0x00000004ffa97819 */ /* 0x000fe400000116d2 */
[----:B------:R-:W-:Y:S01]  /*0ca0*/  SHF.R.U32.HI R26, RZ, 0x1, R0 ;  /* 0x00000001ff1a7819 */ /* 0x000fe20000011600 */
[----:B------:R-:W-:Y:S01]  /*0cb0*/  IMAD.MOV R5, RZ, RZ, -R5 ;  /* 0x000000ffff057224 */ /* 0x000fe200078e0a05 */
[----:B------:R-:W-:Y:S01]  /*0cc0*/  LOP3.LUT R3, R3, 0x40, RZ, 0xc0, !PT ;  /* 0x0000004003037812 */ /* 0x000fe200078ec0ff */
[----:B------:R-:W-:Y:S01]  /*0cd0*/  IMAD.U32 R209, RZ, RZ, UR4 ;  /* 0x00000004ffd17e24 */ /* 0x000fe2000f8e00ff */
[----:B------:R-:W-:-:S02]  /*0ce0*/  LOP3.LUT R8, R169, 0x3, R8, 0x78, !PT ;  /* 0x00000003a9087812 */ /* 0x000fc400078e7808 */
[----:B------:R-:W-:Y:S02]  /*0cf0*/  LOP3.LUT R12, R26, 0x3, R165, 0x48, !PT ;  /* 0x000000031a0c7812 */ /* 0x000fe400078e48a5 */
[----:B------:R-:W-:Y:S01]  /*0d00*/  LOP3.LUT R0, R0, 0x8, RZ, 0xfc, !PT ;  /* 0x0000000800007812 */ /* 0x000fe200078efcff */
[----:B------:R-:W-:Y:S01]  /*0d10*/  IMAD R3, R8, 0x10, R3 ;  /* 0x0000001008037824 */ /* 0x000fe200078e0203 */
[----:B------:R-:W-:Y:S01]  /*0d20*/  LOP3.LUT R11, R12, 0x4, R165, 0xf8, !PT ;  /* 0x000000040c0b7812 */ /* 0x000fe200078ef8a5 */
[----:B------:R-:W-:Y:S01]  /*0d30*/  VIADD R8, R18, 0x1f ;  /* 0x0000001f12087836 */ /* 0x000fe20000000000 */
[----:B------:R-:W-:Y:S02]  /*0d40*/  PRMT R5, R5, 0x7710, RZ ;  /* 0x0000771005057816 */ /* 0x000fe400000000ff */
[----:B------:R-:W-:Y:S01]  /*0d50*/  SHF.R.U32.HI R0, RZ, 0x1, R0 ;  /* 0x00000001ff007819 */ /* 0x000fe20000011600 */
[----:B------:R-:W-:Y:S01]  /*0d60*/  IMAD R26, R26, 0x20, R11 ;  /* 0x000000201a1a7824 */ /* 0x000fe200078e020b */
[----:B------:R-:W-:Y:S01]  /*0d70*/  SEL R31, R31, RZ, P4 ;  /* 0x000000ff1f1f7207 */ /* 0x000fe20002000000 */
[----:B------:R-:W-:Y:S01]  /*0d80*/  IMAD.IADD R206, R206, 0x1, R5 ;  /* 0x00000001cece7824 */ /* 0x000fe200078e0205 */
[----:B------:R-:W-:Y:S01]  /*0d90*/  SHF.R.S32.HI R11, RZ, 0x1f, R8 ;  /* 0x0000001fff0b7819 */ /* 0x000fe20000011408 */
[----:B------:R-:W-:Y:S01]  /*0da0*/  IMAD.MOV.U32 R5, RZ, RZ, RZ ;  /* 0x000000ffff057224 */ /* 0x000fe200078e00ff */
[----:B------:R-:W-:-:S02]  /*0db0*/  PRMT R205, R205, 0x8880, RZ ;  /* 0x00008880cdcd7816 */ /* 0x000fc400000000ff */
[----:B------:R-:W-:Y:S02]  /*0dc0*/  SEL R13, R2, RZ, P4 ;  /* 0x000000ff020d7207 */ /* 0x000fe40002000000 */
[----:B------:R-:W-:Y:S02]  /*0dd0*/  LOP3.LUT R30, R0, 0x3, R165, 0x48, !PT ;  /* 0x00000003001e7812 */ /* 0x000fe400078e48a5 */
[----:B------:R-:W-:Y:S02]  /*0de0*/  LOP3.LUT P4, R12, R31, 0x1, RZ, 0xc0, !PT ;  /* 0x000000011f0c7812 */ /* 0x000fe4000788c0ff */
[----:B------:R-:W-:Y:S01]  /*0df0*/  LEA.HI R216, R11, R8, RZ, 0x5 ;  /* 0x000000080bd87211 */ /* 0x000fe200078f28ff */
[----:B------:R-:W-:Y:S01]  /*0e00*/  VIADD R11, R169, 0x2 ;  /* 0x00000002a90b7836 */ /* 0x000fe20000000000 */
        /* <DEDUP_REMOVED lines=20> */
[----:B------:R-:W-:Y:S02]  /*0f50*/  LOP3.LUT R0, R0, 0xe00, RZ, 0xc0, !PT ;  /* 0x00000e0000007812 */ /* 0x000fe400078ec0ff */
[C---:B------:R-:W-:Y:S02]  /*0f60*/  LOP3.LUT R136, R164.reuse, R33, RZ, 0xfc, !PT ;  /* 0x00000021a4887212 */ /* 0x040fe400078efcff */
[C---:B------:R-:W-:Y:S02]  /*0f70*/  LOP3.LUT R144, R164.reuse, R17, RZ, 0xfc, !PT ;  /* 0x00000011a4907212 */ /* 0x040fe400078efcff */
[----:B------:R-:W-:Y:S02]  /*0f80*/  LOP3.LUT R140, R164, R15, RZ, 0xfc, !PT ;  /* 0x0000000fa48c7212 */ /* 0x000fe400078efcff */
[----:B------:R-:W-:-:S02]  /*0f90*/  PRMT R206, R206, 0x8880, RZ ;  /* 0x00008880cece7816 */ /* 0x000fc400000000ff */
[----:B------:R-:W-:Y:S01]  /*0fa0*/  LOP3.LUT R148, R164, R11, RZ, 0xfc, !PT ;  /* 0x0000000ba4947212 */ /* 0x000fe200078efcff */
        /* <DEDUP_REMOVED lines=35> */
.L_x_3657:
[----:B------:R-:W-:Y:S05]  /*11e0*/  BSYNC.RECONVERGENT B0 ;  /* 0x0000000000007941 */ /* 0x000fea0003800200 */
.L_x_3656:
        /* <DEDUP_REMOVED lines=48> */
.L_x_3659:
[----:B------:R-:W-:Y:S05]  /*14f0*/  BSYNC.RECONVERGENT B0 ;  /* 0x0000000000007941 */ /* 0x000fea0003800200 */
.L_x_3658:
[----:B------:R-:W-:Y:S01]  /*1500*/  IMAD.SHL.U32 R26, R26, 0x8, RZ ;  /* 0x000000081a1a7824 */ /* 0x000fe200078e00ff */
[----:B------:R-:W-:Y:S01]  /*1510*/  LEA R11, R30, R209, 0x4 ;  /* 0x000000d11e0b7211 */ /* 0x000fe200078e20ff */
        /* <DEDUP_REMOVED lines=8> */
[----:B------:R2:W-:Y:S01]  /*15a0*/  LDGSTS.E.BYPASS.LTC128B.128 [R11], desc[UR36][R32.64], P4 ;  /* 0x00000000200b7fae */ /* 0x0005e2000a181a24 */
[----:B------:R-:W-:-:S13]  /*15b0*/  LOP3.LUT P4, R30, R31, 0x4, RZ, 0xc0, !PT ;  /* 0x000000041f1e7812 */ /* 0x000fda000788c0ff */
[----:B------:R-:W-:Y:S05]  /*15c0*/  @!P4 BRA `(.L_x_3661) ;  /* 0x000000000088c947 */ /* 0x000fea0003800000 */
[-C--:B------:R-:W-:Y:S01]  /*15d0*/  IABS R26, R204.reuse ;  /* 0x000000cc001a7213 */ /* 0x080fe20000000000 */
[----:B--2---:R-:W-:Y:S01]  /*15e0*/  IMAD.MOV.U32 R32, RZ, RZ, RZ ;  /* 0x000000ffff207224 */ /* 0x004fe200078e00ff */
        /* <DEDUP_REMOVED lines=32> */
.L_x_3661:
[----:B------:R-:W-:Y:S05]  /*17f0*/  BSYNC.RECONVERGENT B0 ;  /* 0x0000000000007941 */ /* 0x000fea0003800200 */
.L_x_3660:
        /* <DEDUP_REMOVED lines=14> */
[----:B--2---:R-:W-:Y:S01]  /*18e0*/  IMAD.MOV.U32 R32, RZ, RZ, RZ ;  /* 0x000000ffff207224 */ /* 0x004fe200078e00ff */
[----:B------:R-:W-:Y:S02]  /*18f0*/  IABS R15, R215 ;  /* 0x000000d7000f7213 */ /* 0x000fe40000000000 */
[----:B------:R-:W2:Y:S01]  /*1900*/  I2F.RP R30, R26 ;  /* 0x0000001a001e7306 */ /* 0x000ea20000209400 */
[----:B------:R-:W-:-:S04]  /*1910*/  IABS R5, R204 ;  /* 0x000000cc00057213 */ /* 0x000fc80000000000 */
[----:B------:R-:W-:-:S03]  /*1920*/  IADD3 R5, PT, PT, RZ, -R5, RZ ;  /* 0x80000005ff057210 */ /* 0x000fc60007ffe0ff */
        /* <DEDUP_REMOVED lines=21> */
[----:B-1----:R-:W-:-:S04]  /*1a80*/  IMAD.MOV R34, RZ, RZ, -R32 ;  /* 0x000000ffff227224 */ /* 0x002fc800078e0a20 */
[----:B------:R-:W-:-:S04]  /*1a90*/  IMAD R34, R204, R34, R215 ;  /* 0x00000022cc227224 */ /* 0x000fc800078e02d7 */
[----:B------:R-:W-:-:S05]  /*1aa0*/  IMAD R34, R204, R9, R34 ;  /* 0x00000009cc227224 */ /* 0x000fca00078e0222 */
[----:B------:R-:W-:-:S03]  /*1ab0*/  SHF.R.S32.HI R35, RZ, 0x1f, R34 ;  /* 0x0000001fff237819 */ /* 0x000fc60000011422 */
[----:B------:R-:W-:-:S03]  /*1ac0*/  IMAD.WIDE R34, R16, R5, R34 ;  /* 0x0000000510227225 */ /* 0x000fc600078e0222 */
[----:B------:R-:W-:-:S04]  /*1ad0*/  LEA R26, P4, R34, R202, 0x1 ;  /* 0x000000ca221a7211 */ /* 0x000fc800078808ff */
[----:B------:R-:W-:-:S09]  /*1ae0*/  LEA.HI.X R15, R34, R203, R35, 0x1, P4 ;  /* 0x000000cb220f7211 */ /* 0x000fd200020f0c23 */
.L_x_3663:
[----:B------:R-:W-:Y:S05]  /*1af0*/  BSYNC.RECONVERGENT B0 ;  /* 0x0000000000007941 */ /* 0x000fea0003800200 */
.L_x_3662:
[----:B------:R-:W-:Y:S01]  /*1b00*/  IMAD.SHL.U32 R31, R31, 0x2, RZ ;  /* 0x000000021f1f7824 */ /* 0x000fe200078e00ff */
[----:B------:R-:W-:Y:S01]  /*1b10*/  ISETP.GE.AND P6, PT, R25, R4, PT ;  /* 0x000000041900720c */ /* 0x000fe20003fc6270 */
[----:B------:R-:W-:Y:S01]  /*1b20*/  IMAD.SHL.U32 R17, R13, 0x10, RZ ;  /* 0x000000100d117824 */ /* 0x000fe200078e00ff */
[----:B------:R-:W3:Y:S01]  /*1b30*/  LDC.64 R4, c[0x0][0x3e0] ;  /* 0x0000f800ff047b82 */ /* 0x000ee20000000a00 */
[----:B--2---:R-:W-:Y:S01]  /*1b40*/  IMAD.MOV.U32 R32, RZ, RZ, R26 ;  /* 0x000000ffff207224 */ /* 0x004fe200078e001a */
[----:B------:R-:W-:Y:S01]  /*1b50*/  ISETP.NE.U32.AND P4, PT, R31, RZ, PT ;  /* 0x000000ff1f00720c */ /* 0x000fe20003f85070 */
[----:B------:R-:W-:Y:S01]  /*1b60*/  IMAD.MOV.U32 R33, RZ, RZ, R15 ;  /* 0x000000ffff217224 */ /* 0x000fe200078e000f */
[----:B------:R-:W-:Y:S01]  /*1b70*/  LOP3.LUT P5, RZ, R17, 0x10, RZ, 0xc0, !PT ;  /* 0x0000001011ff7812 */ /* 0x000fe200078ac0ff */
[C---:B------:R-:W-:Y:S01]  /*1b80*/  IMAD.SHL.U32 R17, R13.reuse, 0x4, RZ ;  /* 0x000000040d117824 */ /* 0x040fe200078e00ff */
[----:B------:R-:W2:Y:S01]  /*1b90*/  LDCU.64 UR4, c[0x0][0x3f0] ;  /* 0x00007e00ff0477ac */ /* 0x000ea20008000a00 */
[----:B------:R-:W-:Y:S01]  /*1ba0*/  IMAD.SHL.U32 R30, R13, 0x8, RZ ;  /* 0x000000080d1e7824 */ /* 0x000fe200078e00ff */
[----:B------:R-:W2:Y:S01]  /*1bb0*/  LDC.64 R166, c[0x0][0x3e8] ;  /* 0x0000fa00ffa67b82 */ /* 0x000ea20000000a00 */
[----:B------:R-:W-:Y:S01]  /*1bc0*/  SEL R15, RZ, 0x2, P3 ;  /* 0x00000002ff0f7807 */ /* 0x000fe20001800000 */
[----:B------:R-:W-:Y:S01]  /*1bd0*/  IMAD.IADD R215, R10, 0x1, R215 ;  /* 0x000000010ad77824 */ /* 0x000fe200078e02d7 */
[----:B------:R-:W-:Y:S01]  /*1be0*/  LOP3.LUT P3, RZ, R17, 0x10, RZ, 0xc0, !PT ;  /* 0x0000001011ff7812 */ /* 0x000fe2000786c0ff */
[----:B------:R-:W-:Y:S01]  /*1bf0*/  IMAD.SHL.U32 R17, R13, 0x2, RZ ;  /* 0x000000020d117824 */ /* 0x000fe200078e00ff */
[----:B------:R-:W-:Y:S01]  /*1c00*/  SEL R26, RZ, 0x4, P2 ;  /* 0x00000004ff1a7807 */ /* 0x000fe20001000000 */
[----:B------:R-:W-:Y:S01]  /*1c10*/  BSSY.RECONVERGENT B0, `(.L_x_3664) ;  /* 0x000004f000007945 */ /* 0x000fe20003800200 */
[----:B------:R-:W-:Y:S01]  /*1c20*/  @!PT LDS RZ, [RZ] ;  /* 0x00000000fffff984 */ /* 0x000fe20000000800 */
[----:B------:R-:W-:Y:S01]  /*1c30*/  @!PT LDS RZ, [RZ] ;  /* 0x00000000fffff984 */ /* 0x000fe20000000800 */
[----:B------:R-:W-:Y:S01]  /*1c40*/  @!PT LDS RZ, [RZ] ;  /* 0x00000000fffff984 */ /* 0x000fe20000000800 */
[----:B------:R4:W-:Y:S01]  /*1c50*/  LDGSTS.E.BYPASS.LTC128B.128 [R11+0x1000], desc[UR36][R32.64], P4 ;  /* 0x01000000200b7fae */ /* 0x0009e2000a181a24 */
[----:B------:R-:W-:-:S02]  /*1c60*/  LOP3.LUT P4, RZ, R30, 0x10, RZ, 0xc0, !PT ;  /* 0x000000101eff7812 */ /* 0x000fc4000788c0ff */
[----:B------:R-:W-:Y:S02]  /*1c70*/  SEL R30, RZ, 0x1, P6 ;  /* 0x00000001ff1e7807 */ /* 0x000fe40003000000 */
[----:B------:R-:W-:Y:S02]  /*1c80*/  SHF.R.S32.HI R13, RZ, 0x1f, R10 ;  /* 0x0000001fff0d7819 */ /* 0x000fe4000001140a */
[----:B------:R-:W-:Y:S01]  /*1c90*/  LOP3.LUT P2, RZ, R17, 0x10, RZ, 0xc0, !PT ;  /* 0x0000001011ff7812 */ /* 0x000fe2000784c0ff */
[----:B------:R-:W-:Y:S01]  /*1ca0*/  VIADD R17, R18, 0xffffffff ;  /* 0xffffffff12117836 */ /* 0x000fe20000000000 */
[----:B------:R-:W-:Y:S01]  /*1cb0*/  IADD3 R15, PT, PT, R26, R15, R30 ;  /* 0x0000000f1a0f7210 */ /* 0x000fe20007ffe01e */
[----:B------:R-:W-:Y:S01]  /*1cc0*/  IMAD R13, R13, R6, RZ ;  /* 0x000000060d0d7224 */ /* 0x000fe200078e02ff */
[----:B------:R-:W-:Y:S02]  /*1cd0*/  SEL R26, RZ, 0x8, P1 ;  /* 0x00000008ff1a7807 */ /* 0x000fe40000800000 */
[----:B---3--:R-:W-:Y:S01]  /*1ce0*/  IADD3 R30, P1, PT, R28, R4, RZ ;  /* 0x000000041c1e7210 */ /* 0x008fe20007f3e0ff */
[----:B------:R-:W-:Y:S01]  /*1cf0*/  IMAD R13, R10, R7, R13 ;  /* 0x000000070a0d7224 */ /* 0x000fe200078e020d */
[----:B------:R-:W-:Y:S01]  /*1d00*/  ISETP.GE.U32.AND P6, PT, R17, 0x20, PT ;  /* 0x000000201100780c */ /* 0x000fe20003fc6070 */
[----:B------:R-:W-:-:S02]  /*1d10*/  IMAD R17, R24, 0x2, R209 ;  /* 0x0000000218117824 */ /* 0x000fc400078e02d1 */
[----:B------:R-:W-:Y:S02]  /*1d20*/  IMAD.X R31, R29, 0x1, R5, P1 ;  /* 0x000000011d1f7824 */ /* 0x000fe400008e0605 */
[----:B------:R-:W-:Y:S01]  /*1d30*/  IMAD.IADD R15, R15, 0x1, R26 ;  /* 0x000000010f0f7824 */ /* 0x000fe200078e021a */
[----:B------:R-:W-:Y:S01]  /*1d40*/  LDGSTS.E.BYPASS.LTC128B.128 [R17+0x8000], desc[UR36][R28.64], P5 ;  /* 0x080000001c117fae */ /* 0x000fe2000a981a24 */
[----:B------:R-:W-:-:S03]  /*1d50*/  IMAD R7, R14, 0x2, R209 ;  /* 0x000000020e077824 */ /* 0x000fc600078e02d1 */
[----:B------:R3:W-:Y:S01]  /*1d60*/  LDGSTS.E.BYPASS.LTC128B.128 [R17+0x8080], desc[UR36][R28.64+0x80], P4 ;  /* 0x080800801c117fae */ /* 0x0007e2000a181a24 */
[----:B------:R-:W-:Y:S01]  /*1d70*/  SEL R15, R15, RZ, P6 ;  /* 0x000000ff0f0f7207 */ /* 0x000fe20003000000 */
[----:B----4-:R-:W-:Y:S01]  /*1d80*/  IMAD.WIDE.U32 R32, R10, R6, RZ ;  /* 0x000000060a207225 */ /* 0x010fe200078e00ff */
[----:B--2---:R-:W-:Y:S01]  /*1d90*/  IADD3 R6, P1, PT, R166, -UR4, RZ ;  /* 0x80000004a6067c10 */ /* 0x004fe2000ff3e0ff */
[----:B------:R-:W-:Y:S01]  /*1da0*/  LDGSTS.E.BYPASS.LTC128B.128 [R7+0x8000], desc[UR36][R30.64], P3 ;  /* 0x080000001e077fae */ /* 0x000fe20009981a24 */
[----:B------:R-:W-:Y:S01]  /*1db0*/  SEL R10, RZ, 0x1, P0 ;  /* 0x00000001ff0a7807 */ /* 0x000fe20000000000 */
[----:B------:R-:W-:Y:S01]  /*1dc0*/  IMAD.IADD R13, R33, 0x1, R13 ;  /* 0x00000001210d7824 */ /* 0x000fe200078e020d */
[----:B-1----:R-:W-:Y:S01]  /*1dd0*/  LEA R35, P0, R32, R6, 0x1 ;  /* 0x0000000620237211 */ /* 0x002fe200078008ff */
[----:B------:R1:W-:Y:S01]  /*1de0*/  LDGSTS.E.BYPASS.LTC128B.128 [R7+0x8080], desc[UR36][R30.64+0x80], P2 ;  /* 0x080800801e077fae */ /* 0x0003e20009181a24 */
[----:B------:R-:W-:Y:S01]  /*1df0*/  IADD3 R27, PT, PT, R22, R27, R10 ;  /* 0x0000001b161b7210 */ /* 0x000fe20007ffe00a */
[----:B------:R-:W-:-:S02]  /*1e00*/  IMAD.MOV.U32 R10, RZ, RZ, RZ ;  /* 0x000000ffff0a7224 */ /* 0x000fc400078e00ff */
[----:B------:R-:W0:Y:S02]  /*1e10*/  LDGDEPBAR ;  /* 0x00000000000079af */ /* 0x000e240000000000 */
[----:B------:R-:W-:-:S05]  /*1e20*/  IMAD.IADD R218, R20, 0x1, R27 ;  /* 0x0000000114da7824 */ /* 0x000fca00078e021b */
[----:B------:R-:W-:Y:S02]  /*1e30*/  SEL R218, R218, RZ, P6 ;  /* 0x000000ffdada7207 */ /* 0x000fe40003000000 */
[----:B---3--:R-:W-:Y:S02]  /*1e40*/  IADD3.X R17, PT, PT, R167, ~UR5, RZ, P1, !PT ;  /* 0x80000005a7117c10 */ /* 0x008fe40008ffe4ff */
[----:B------:R-:W-:Y:S02]  /*1e50*/  IADD3 R26, P1, PT, R35, R30, RZ ;  /* 0x0000001e231a7210 */ /* 0x000fe40007f3e0ff */
[----:B------:R-:W-:Y:S01]  /*1e60*/  LEA.HI.X R13, R32, R17, R13, 0x1, P0 ;  /* 0x00000011200d7211 */ /* 0x000fe200000f0c0d */
[----:B------:R-:W-:Y:S01]  /*1e70*/  IMAD.MOV.U32 R17, RZ, RZ, RZ ;  /* 0x000000ffff117224 */ /* 0x000fe200078e00ff */
[----:B------:R-:W-:Y:S01]  /*1e80*/  LOP3.LUT P0, R6, R15, 0x1, RZ, 0xc0, !PT ;  /* 0x000000010f067812 */ /* 0x000fe2000780c0ff */
[----:B-1----:R-:W-:Y:S02]  /*1e90*/  VIADD R7, R209, 0x8000 ;  /* 0x00008000d1077836 */ /* 0x002fe40000000000 */
[----:B------:R-:W-:-:S02]  /*1ea0*/  IMAD.X R27, R13, 0x1, R31, P1 ;  /* 0x000000010d1b7824 */ /* 0x000fc400008e061f */
[--C-:B------:R-:W-:Y:S02]  /*1eb0*/  IMAD R13, R24, 0x2, R7.reuse ;  /* 0x00000002180d7824 */ /* 0x100fe400078e0207 */
[----:B------:R-:W-:-:S06]  /*1ec0*/  IMAD R14, R14, 0x2, R7 ;  /* 0x000000020e0e7824 */ /* 0x000fcc00078e0207 */
        /* <DEDUP_REMOVED lines=35> */
.L_x_3665:
[----:B------:R-:W-:Y:S05]  /*2100*/  BSYNC.RECONVERGENT B0 ;  /* 0x0000000000007941 */ /* 0x000fea0003800200 */
.L_x_3664:
        /* <DEDUP_REMOVED lines=47> */
.L_x_3667:
[----:B------:R-:W-:Y:S05]  /*2400*/  BSYNC.RECONVERGENT B0 ;  /* 0x0000000000007941 */ /* 0x000fea0003800200 */
.L_x_3666:
        /* <DEDUP_REMOVED lines=47> */
.L_x_3669:
[----:B------:R-:W-:Y:S05]  /*2700*/  BSYNC.RECONVERGENT B0 ;  /* 0x0000000000007941 */ /* 0x000fea0003800200 */
.L_x_3668:
        /* <DEDUP_REMOVED lines=47> */
.L_x_3671:
[----:B------:R-:W-:Y:S05]  /*2a00*/  BSYNC.RECONVERGENT B0 ;  /* 0x0000000000007941 */ /* 0x000fea0003800200 */
.L_x_3670:
[----:B------:R-:W-:Y:S01]  /*2a10*/  IMAD.SHL.U32 R20, R218, 0x10, RZ ;  /* 0x00000010da147824 */ /* 0x000fe200078e00ff */
[----:B-1----:R-:W-:Y:S01]  /*2a20*/  IADD3 R28, P0, PT, R26, R4, RZ ;  /* 0x000000041a1c7210 */ /* 0x002fe20007f1e0ff */
        /* <DEDUP_REMOVED lines=10> */
[----:B------:R-:W-:Y:S01]  /*2ad0*/  IMAD.X R29, R27, 0x1, R5, P0 ;  /* 0x000000011b1d7824 */ /* 0x000fe200000e0605 */
[----:B------:R-:W-:Y:S01]  /*2ae0*/  LOP3.LUT P1, RZ, R10, 0x10, RZ, 0xc0, !PT ;  /* 0x000000100aff7812 */ /* 0x000fe2000782c0ff */
[----:B------:R-:W-:Y:S01]  /*2af0*/  VIADD R18, R18, 0xffffffdf ;  /* 0xffffffdf12127836 */ /* 0x000fe20000000000 */
[----:B------:R-:W-:Y:S01]  /*2b00*/  BSSY.RECONVERGENT B0, `(.L_x_3672) ;  /* 0x0000034000007945 */ /* 0x000fe20003800200 */
[----:B------:R-:W-:-:S06]  /*2b10*/  MOV R6, RZ ;  /* 0x000000ff00067202 */ /* 0x000fcc0000000f00 */
        /* <DEDUP_REMOVED lines=14> */
[----:B-1----:R-:W-:-:S12]  /*2c00*/  VIADD R31, R215, 0x20 ;  /* 0x00000020d71f7836 */ /* 0x002fd80000000000 */
[----:B------:R-:W-:Y:S05]  /*2c10*/  @!P0 BRA `(.L_x_3673) ;  /* 0x0000000000888947 */ /* 0x000fea0003800000 */
[----:B------:R-:W-:Y:S02]  /*2c20*/  IABS R17, R204 ;  /* 0x000000cc00117213 */ /* 0x000fe40000000000 */
[----:B------:R-:W-:Y:S02]  /*2c30*/  IABS R10, R31 ;  /* 0x0000001f000a7213 */ /* 0x000fe40000000000 */
[----:B------:R-:W2:Y:S01]  /*2c40*/  I2F.RP R20, R17 ;  /* 0x0000001100147306 */ /* 0x000ea20000209400 */
[----:B------:R-:W-:-:S07]  /*2c50*/  SHF.R.U32.HI R25, RZ, 0x1, R25 ;  /* 0x00000001ff197819 */ /* 0x000fce0000011619 */
[----:B--2---:R-:W1:Y:S02]  /*2c60*/  MUFU.RCP R26, R20 ;  /* 0x00000014001a7308 */ /* 0x004e640000001000 */
        /* <DEDUP_REMOVED lines=29> */
.L_x_3673:
[----:B------:R-:W-:Y:S05]  /*2e40*/  BSYNC.RECONVERGENT B0 ;  /* 0x0000000000007941 */ /* 0x000fea0003800200 */
.L_x_3672:
        /* <DEDUP_REMOVED lines=16> */
[----:B------:R-:W-:-:S07]  /*2f50*/  SHF.R.U32.HI R23, RZ, 0x1, R23 ;  /* 0x00000001ff177819 */ /* 0x000fce0000011617 */
        /* <DEDUP_REMOVED lines=30> */
.L_x_3675:
[----:B------:R-:W-:Y:S05]  /*3140*/  BSYNC.RECONVERGENT B0 ;  /* 0x0000000000007941 */ /* 0x000fea0003800200 */
.L_x_3674:
        /* <DEDUP_REMOVED lines=16> */
[----:B------:R-:W-:-:S07]  /*3250*/  SHF.R.U32.HI R21, RZ, 0x1, R21 ;  /* 0x00000001ff157819 */ /* 0x000fce0000011615 */
[----:B---3--:R-:W3:Y:S02]  /*3260*/  MUFU.RCP R22, R20 ;  /* 0x0000001400167308 */ /* 0x008ee40000001000 */
[----:B---3--:R-:W-:-:S06]  /*3270*/  VIADD R22, R22, 0xffffffe ;  /* 0x0ffffffe16167836 */ /* 0x008fcc0000000000 */
[----:B------:R-:W3:Y:S02]  /*3280*/  F2I.FTZ.U32.TRUNC.NTZ R23, R22 ;  /* 0x0000001600177305 */ /* 0x000ee4000021f000 */
[----:B---3--:R-:W-:Y:S02]  /*3290*/  IMAD.MOV R6, RZ, RZ, -R23 ;  /* 0x000000ffff067224 */ /* 0x008fe400078e0a17 */
        /* <DEDUP_REMOVED lines=26> */
.L_x_3677:
[----:B------:R-:W-:Y:S05]  /*3440*/  BSYNC.RECONVERGENT B0 ;  /* 0x0000000000007941 */ /* 0x000fea0003800200 */
.L_x_3676:
        /* <DEDUP_REMOVED lines=14> */
[----:B-1--4-:R-:W-:Y:S02]  /*3530*/  IABS R12, R31 ;  /* 0x0000001f000c7213 */ /* 0x012fe40000000000 */
        /* <DEDUP_REMOVED lines=32> */
.L_x_3679:
[----:B------:R-:W-:Y:S05]  /*3740*/  BSYNC.RECONVERGENT B0 ;  /* 0x0000000000007941 */ /* 0x000fea0003800200 */
.L_x_3678:
[----:B------:R-:W-:Y:S01]  /*3750*/  IMAD.SHL.U32 R10, R10, 0x2, RZ ;  /* 0x000000020a0a7824 */ /* 0x000fe200078e00ff */
[----:B------:R-:W-:Y:S01]  /*3760*/  IADD3 R166, P0, PT, R28, R166, RZ ;  /* 0x000000a61ca67210 */ /* 0x000fe20007f1e0ff */
[----:B------:R-:W-:Y:S01]  /*3770*/  IMAD.SHL.U32 R9, R218, 0x10, RZ ;  /* 0x00000010da097824 */ /* 0x000fe200078e00ff */
[----:B------:R-:W-:Y:S01]  /*3780*/  ISETP.GE.AND P1, PT, R8, 0x20, PT ;  /* 0x000000200800780c */ /* 0x000fe20003f26270 */
[----:B------:R-:W-:Y:S01]  /*3790*/  IMAD.SHL.U32 R16, R218, 0x8, RZ ;  /* 0x00000008da107824 */ /* 0x000fe200078e00ff */
[----:B------:R-:W-:Y:S01]  /*37a0*/  ISETP.NE.U32.AND P6, PT, R10, RZ, PT ;  /* 0x000000ff0a00720c */ /* 0x000fe20003fc5070 */
[C---:B-1--4-:R-:W-:Y:S01]  /*37b0*/  IMAD.SHL.U32 R12, R218.reuse, 0x4, RZ ;  /* 0x00000004da0c7824 */ /* 0x052fe200078e00ff */
        /* <DEDUP_REMOVED lines=58> */
[----:B---3--:R-:W-:Y:S02]  /*3b60*/  CS2R R22, SRZ ;  /* 0x0000000000167805 */ /* 0x008fe4000001ff00 */
        /* <DEDUP_REMOVED lines=49> */
[C-C-:B------:R-:W-:Y:S01]  /*3e80*/  LOP3.LUT R103, R2.reuse, 0x4, R165.reuse, 0xf4, !PT ;  /* 0x0000000402677812 */ /* 0x140fe200078ef4a5 */
[----:B------:R-:W-:Y:S01]  /*3e90*/  IMAD.MOV.U32 R213, RZ, RZ, R166 ;  /* 0x000000ffffd57224 */ /* 0x000fe200078e00a6 */
[----:B------:R-:W-:Y:S01]  /*3ea0*/  LOP3.LUT R208, R169, R208, RZ, 0x3c, !PT ;  /* 0x000000d0a9d07212 */ /* 0x000fe200078e3cff */
[----:B------:R-:W-:Y:S01]  /*3eb0*/  UMOV UR7, 0x400 ;  /* 0x0000040000077882 */ /* 0x000fe20000000000 */
[----:B------:R-:W2:Y:S01]  /*3ec0*/  S2UR UR4, SR_CgaCtaId ;  /* 0x00000000000479c3 */ /* 0x000ea20000008800 */
[--C-:B------:R-:W-:Y:S01]  /*3ed0*/  LOP3.LUT R169, R2, 0x4, R165.reuse, 0xf8, !PT ;  /* 0x0000000402a97812 */ /* 0x100fe200078ef8a5 */
[----:B------:R-:W-:Y:S01]  /*3ee0*/  UMOV UR6, 0x400 ;  /* 0x0000040000067882 */ /* 0x000fe20000000000 */
[C---:B------:R-:W-:Y:S01]  /*3ef0*/  LOP3.LUT R3, R208.reuse, 0x4, R165, 0xf8, !PT ;  /* 0x00000004d0037812 */ /* 0x040fe200078ef8a5 */
[----:B------:R-:W-:Y:S01]  /*3f00*/  IMAD.MOV.U32 R212, RZ, RZ, R167 ;  /* 0x000000ffffd47224 */ /* 0x000fe200078e00a7 */
[----:B------:R-:W-:Y:S01]  /*3f10*/  LOP3.LUT R165, R208, 0x4, R165, 0xf4, !PT ;  /* 0x00000004d0a57812 */ /* 0x000fe200078ef4a5 */
[----:B------:R-:W-:Y:S01]  /*3f20*/  VIADD R215, R215, 0x40 ;  /* 0x00000040d7d77836 */ /* 0x000fe20000000000 */
[C---:B------:R-:W-:Y:S01]  /*3f30*/  LOP3.LUT R196, R164.reuse, R169, RZ, 0xfc, !PT ;  /* 0x000000a9a4c47212 */ /* 0x040fe200078efcff */
[----:B------:R-:W-:Y:S01]  /*3f40*/  IMAD.MOV.U32 R214, RZ, RZ, RZ ;  /* 0x000000ffffd67224 */ /* 0x000fe200078e00ff */
[C---:B------:R-:W-:Y:S01]  /*3f50*/  LOP3.LUT R2, R164.reuse, R103, RZ, 0xfc, !PT ;  /* 0x00000067a4027212 */ /* 0x040fe200078efcff */
[----:B------:R-:W-:Y:S01]  /*3f60*/  IMAD.MOV.U32 R103, RZ, RZ, RZ ;  /* 0x000000ffff677224 */ /* 0x000fe200078e00ff */
[C---:B------:R-:W-:Y:S01]  /*3f70*/  LOP3.LUT R3, R164.reuse, R3, RZ, 0xfc, !PT ;  /* 0x00000003a4037212 */ /* 0x040fe200078efcff */
[----:B-----5:R-:W-:Y:S01]  /*3f80*/  USHF.L.U32 UR8, UR5, 0x1, URZ ;  /* 0x0000000105087899 */ /* 0x020fe200080006ff */
[----:B------:R-:W-:Y:S01]  /*3f90*/  LOP3.LUT R164, R164, R165, RZ, 0xfc, !PT ;  /* 0x000000a5a4a47212 */ /* 0x000fe200078efcff */
[----:B------:R-:W-:Y:S01]  /*3fa0*/  UMOV UR13, 0x180 ;  /* 0x00000180000d7882 */ /* 0x000fe20000000000 */
[----:B------:R-:W-:Y:S01]  /*3fb0*/  ISETP.NE.AND P0, PT, R216, RZ, PT ;  /* 0x000000ffd800720c */ /* 0x000fe20003f05270 */
[----:B----4-:R-:W-:Y:S01]  /*3fc0*/  ULEA UR9, UR9, UR7, 0x18 ;  /* 0x0000000709097291 */ /* 0x010fe2000f8ec0ff */
[----:B------:R-:W-:Y:S01]  /*3fd0*/  LOP3.LUT R197, R0, 0x20, RZ, 0x3c, !PT ;  /* 0x0000002000c57812 */ /* 0x000fe200078e3cff */
[----:B------:R-:W-:Y:S01]  /*3fe0*/  USHF.L.U32 UR7, UR5, 0x1, URZ ;  /* 0x0000000105077899 */ /* 0x000fe200080006ff */
[----:B------:R-:W-:Y:S01]  /*3ff0*/  SEL R218, R218, RZ, P0 ;  /* 0x000000ffdada7207 */ /* 0x000fe20000000000 */
[----:B------:R-:W-:Y:S01]  /*4000*/  UIADD3 UR9, UPT, UPT, UR9, 0x8000, URZ ;  /* 0x0000800009097890 */ /* 0x000fe2000fffe0ff */
[----:B------:R-:W-:Y:S01]  /*4010*/  SEL R217, R217, RZ, P0 ;  /* 0x000000ffd9d97207 */ /* 0x000fe20000000000 */
[----:B------:R-:W-:Y:S01]  /*4020*/  UMOV UR12, 0x6000 ;  /* 0x00006000000c7882 */ /* 0x000fe20000000000 */
[----:B------:R-:W-:Y:S01]  /*4030*/  UMOV UR11, 0x3 ;  /* 0x00000003000b7882 */ /* 0x000fe20000000000 */
[----:B--2---:R-:W-:-:S02]  /*4040*/  ULEA UR4, UR4, UR6, 0x18 ;  /* 0x0000000604047291 */ /* 0x004fc4000f8ec0ff */
[----:B------:R-:W-:Y:S01]  /*4050*/  LEA R196, R196, UR9, 0x4 ;  /* 0x00000009c4c47c11 */ /* 0x000fe2000f8e20ff */
[----:B------:R-:W-:Y:S01]  /*4060*/  USHF.L.U32 UR6, UR5, 0x1, URZ ;  /* 0x0000000105067899 */ /* 0x000fe200080006ff */
[----:B------:R-:W-:Y:S01]  /*4070*/  LEA R2, R2, UR9, 0x4 ;  /* 0x0000000902027c11 */ /* 0x000fe2000f8e20ff */
[----:B------:R-:W-:Y:S01]  /*4080*/  USHF.L.U32 UR5, UR5, 0x1, URZ ;  /* 0x0000000105057899 */ /* 0x000fe200080006ff */
[----:B------:R-:W-:Y:S02]  /*4090*/  LEA R3, R3, UR9, 0x4 ;  /* 0x0000000903037c11 */ /* 0x000fe4000f8e20ff */
[----:B------:R-:W-:-:S09]  /*40a0*/  LEA R0, R164, UR9, 0x4 ;  /* 0x00000009a4007c11 */ /* 0x000fd2000f8e20ff */
.L_x_3689:
        /* <DEDUP_REMOVED lines=65> */
[----:B------:R-:W-:Y:S02]  /*44c0*/  IMAD R2, R132, R0, R2 ;  /* 0x0000000084027224 */ /* 0x000fe400078e0202 */
[----:B------:R-:W4:Y:S03]  /*44d0*/  S2R R0, SR_CTAID.X ;  /* 0x0000000000007919 */ /* 0x000f260000002500 */
[----:B------:R-:W-:Y:S11]  /*44e0*/  ISETP.GT.U32.AND P0, PT, R133, R2, PT ;  /* 0x000000028500720c */ /* 0x000ff60003f04070 */
[----:B------:R-:W-:Y:S02]  /*44f0*/  @!UPT UIADD3 URZ, UPT, UPT, URZ, URZ, URZ ;  /* 0x000000fffffff290 */ /* 0x000fe4000fffe0ff */
[----:B------:R-:W-:Y:S02]  /*4500*/  @!P0 IMAD.IADD R2, R2, 0x1, -R133 ;  /* 0x0000000102028824 */ /* 0x000fe400078e0a85 */
[----:B------:R-:W-:Y:S01]  /*4510*/  @!P0 VIADD R132, R132, 0x1 ;  /* 0x0000000184848836 */ /* 0x000fe20000000000 */
[----:B------:R-:W-:Y:S02]  /*4520*/  ISETP.NE.AND P0, PT, R204, RZ, PT ;  /* 0x000000ffcc00720c */ /* 0x000fe40003f05270 */
        /* <DEDUP_REMOVED lines=22> */
.L_x_3682:
[----:B------:R-:W-:Y:S05]  /*4690*/  BSYNC.RECONVERGENT B0 ;  /* 0x0000000000007941 */ /* 0x000fea0003800200 */
.L_x_3681:
[----:B------:R-:W-:Y:S01]  /*46a0*/  R2P PR, R217, 0x3 ;  /* 0x00000003d9007804 */ /* 0x000fe20000000000 */
[----:B------:R-:W3:Y:S01]  /*46b0*/  S2R R221, SR_TID.X ;  /* 0x0000000000dd7919 */ /* 0x000ee20000002100 */
[----:B------:R-:W-:Y:S01]  /*46c0*/  IMAD.U32 R209, RZ, RZ, UR4 ;  /* 0x00000004ffd17e24 */ /* 0x000fe2000f8e00ff */
[----:B------:R-:W-:Y:S01]  /*46d0*/  BSSY.RECONVERGENT B0, `(.L_x_3683) ;  /* 0x000003c000007945 */ /* 0x000fe20003800200 */
        /* <DEDUP_REMOVED lines=34> */
[----:B------:R-:W-:Y:S02]  /*4900*/  @!P0 IMAD.IADD R2, R2, 0x1, -R135 ;  /* 0x0000000102028824 */ /* 0x000fe400078e0a87 */
[----:B------:R-:W-:Y:S01]  /*4910*/  @!P0 VIADD R137, R137, 0x1 ;  /* 0x0000000189898836 */ /* 0x000fe20000000000 */
[----:B------:R-:W-:Y:S02]  /*4920*/  ISETP.NE.AND P0, PT, R204, RZ, PT ;  /* 0x000000ffcc00720c */ /* 0x000fe40003f05270 */
[----:B------:R-:W-:Y:S02]  /*4930*/  ISETP.GE.U32.AND P2, PT, R2, R135, PT ;  /* 0x000000870200720c */ /* 0x000fe40003f46070 */
[----:B------:R-:W-:Y:S02]  /*4940*/  LOP3.LUT R2, R215, R204, RZ, 0x3c, !PT ;  /* 0x000000ccd7027212 */ /* 0x000fe400078e3cff */
[----:B----4-:R-:W-:Y:S02]  /*4950*/  SHF.R.U32.HI R0, RZ, R0, R3 ;  /* 0x00000000ff007219 */ /* 0x010fe40000011603 */
        /* <DEDUP_REMOVED lines=19> */
.L_x_3684:
[----:B------:R-:W-:Y:S05]  /*4a90*/  BSYNC.RECONVERGENT B0 ;  /* 0x0000000000007941 */ /* 0x000fea0003800200 */
.L_x_3683:
        /* <DEDUP_REMOVED lines=10> */
[----:B--2---:R-:W-:Y:S02]  /*4b40*/  SHF.R.U32.HI R200, RZ, 0x3, R221 ;  /* 0x00000003ffc87819 */ /* 0x004fe400000116dd */
        /* <DEDUP_REMOVED lines=73> */
[C---:B------:R-:W-:Y:S04]  /*4fe0*/  LEA R0, P0, R2.reuse, R202, 0x1 ;  /* 0x000000ca02007211 */ /* 0x040fe800078008ff */
[----:B------:R-:W-:Y:S09]  /*4ff0*/  LEA.HI.X R3, R2, R203, R3, 0x1, P0 ;  /* 0x000000cb02037211 */ /* 0x000ff200000f0c03 */
.L_x_3686:
[----:B------:R-:W-:Y:S05]  /*5000*/  BSYNC.RECONVERGENT B0 ;  /* 0x0000000000007941 */ /* 0x000fea0003800200 */
.L_x_3685:
        /* <DEDUP_REMOVED lines=46> */
[----:B------:R-:W-:Y:S01]  /*52f0*/  IMAD.MOV R3, RZ, RZ, -R135 ;  /* 0x000000ffff037224 */ /* 0x000fe200078e0a87 */
[----:B------:R-:W-:Y:S03]  /*5300*/  LOP3.LUT R0, R0, 0x3ffffffc, RZ, 0xc0, !PT ;  /* 0x3ffffffc00007812 */ /* 0x000fe600078ec0ff */
[----:B------:R-:W-:Y:S02]  /*5310*/  IMAD R3, R204, R3, R215 ;  /* 0x00000003cc037224 */ /* 0x000fe400078e02d7 */
[----:B------:R-:W-:Y:S02]  /*5320*/  IMAD.IADD R135, R0, 0x1, R135 ;  /* 0x0000000100877824 */ /* 0x000fe400078e0287 */
[----:B------:R-:W-:Y:S05]  /*5330*/  IMAD R132, R204, R132, R3 ;  /* 0x00000084cc847224 */ /* 0x000fea00078e0203 */
[--C-:B------:R-:W-:Y:S03]  /*5340*/  SHF.R.S32.HI R133, RZ, 0x1f, R132.reuse ;  /* 0x0000001fff857819 */ /* 0x100fe60000011484 */
[----:B------:R-:W-:Y:S03]  /*5350*/  IMAD.WIDE R132, R135, UR5, R132 ;  /* 0x0000000587847c25 */ /* 0x000fe6000f8e0284 */
[C---:B------:R-:W-:Y:S04]  /*5360*/  LEA R224, P0, R132.reuse, R202, 0x1 ;  /* 0x000000ca84e07211 */ /* 0x040fe800078008ff */
[----:B------:R-:W-:Y:S09]  /*5370*/  LEA.HI.X R225, R132, R203, R133, 0x1, P0 ;  /* 0x000000cb84e17211 */ /* 0x000ff200000f0c85 */
.L_x_3688:
[----:B------:R-:W-:Y:S05]  /*5380*/  BSYNC.RECONVERGENT B0 ;  /* 0x0000000000007941 */ /* 0x000fea0003800200 */
.L_x_3687:
        /* <DEDUP_REMOVED lines=120> */
.L_x_3680:
        /* <DEDUP_REMOVED lines=15> */
.L_x_3690:
[----:B------:R-:W5:Y:S02]  /*5c00*/  LDCU.64 UR4, c[0x0][0x480] ;  /* 0x00009000ff0477ac */ /* 0x000f640008000a00 */
[----:B-----5:R-:W-:-:S04]  /*5c10*/  UISETP.NE.U32.AND UP0, UPT, UR4, URZ, UPT ;  /* 0x000000ff0400728c */ /* 0x020fc8000bf05070 */
[----:B------:R-:W-:-:S09]  /*5c20*/  UISETP.NE.AND.EX UP0, UPT, UR5, URZ, UPT, UP0 ;  /* 0x000000ff0500728c */ /* 0x000fd2000bf05300 */
[----:B------:R-:W-:Y:S05]  /*5c30*/  BRA.U !UP0, `(.L_x_3692) ;  /* 0x00000001080c7547 */ /* 0x000fea000b800000 */
[----:B------:R-:W1:Y:S02]  /*5c40*/  LDC.64 R2, c[0x0][0x480] ;  /* 0x00012000ff027b82 */ /* 0x000e640000000a00 */
[----:B-1----:R1:W5:Y:S01]  /*5c50*/  LDG.E R0, desc[UR36][R2.64] ;  /* 0x0000002402007981 */ /* 0x002362000c1e1900 */
[----:B------:R-:W-:Y:S05]  /*5c60*/  BRA `(.L_x_3691) ;  /* 0x0000000000087947 */ /* 0x000fea0003800000 */
.L_x_3692:
[----:B------:R-:W5:Y:S02]  /*5c70*/  LDCU UR4, c[0x0][0x478] ;  /* 0x00008f00ff0477ac */ /* 0x000f640008000800 */
[----:B-----5:R-:W-:-:S07]  /*5c80*/  MOV R0, UR4 ;  /* 0x0000000400007c02 */ /* 0x020fce0008000f00 */
.L_x_3691:
        /* <DEDUP_REMOVED lines=11> */
.L_x_3693:
[----:B------:R-:W2:Y:S02]  /*5d40*/  LDCU.64 UR4, c[0x0][0x488] ;  /* 0x00009100ff0477ac */ /* 0x000ea40008000a00 */
[----:B--2---:R-:W-:-:S04]  /*5d50*/  UISETP.NE.U32.AND UP0, UPT, UR4, URZ, UPT ;  /* 0x000000ff0400728c */ /* 0x004fc8000bf05070 */
[----:B------:R-:W-:-:S09]  /*5d60*/  UISETP.NE.AND.EX UP0, UPT, UR5, URZ, UPT, UP0 ;  /* 0x000000ff0500728c */ /* 0x000fd2000bf05300 */
[----:B------:R-:W-:Y:S05]  /*5d70*/  BRA.U !UP0, `(.L_x_3695) ;  /* 0x00000001080c7547 */ /* 0x000fea000b800000 */
[----:B-1----:R-:W1:Y:S02]  /*5d80*/  LDC.64 R162, c[0x0][0x488] ;  /* 0x00012200ffa27b82 */ /* 0x002e640000000a00 */
[----:B-1----:R1:W5:Y:S01]  /*5d90*/  LDG.E R162, desc[UR36][R162.64] ;  /* 0x00000024a2a27981 */ /* 0x002362000c1e1900 */
[----:B------:R-:W-:Y:S05]  /*5da0*/  BRA `(.L_x_3694) ;  /* 0x0000000000087947 */ /* 0x000fea0003800000 */
.L_x_3695:
[----:B------:R-:W1:Y:S02]  /*5db0*/  LDCU UR4, c[0x0][0x47c] ;  /* 0x00008f80ff0477ac */ /* 0x000e640008000800 */
[----:B-1----:R-:W-:-:S07]  /*5dc0*/  MOV R162, UR4 ;  /* 0x0000000400a27c02 */ /* 0x002fce0008000f00 */
.L_x_3694:
[----:B------:R-:W4:Y:S01]  /*5dd0*/  S2R R3, SR_CTAID.Y ;  /* 0x0000000000037919 */ /* 0x000f220000002600 */
        /* <DEDUP_REMOVED lines=38> */
.L_x_3696:
        /* <DEDUP_REMOVED lines=21> */
.L_x_3699:
        /* <DEDUP_REMOVED lines=17> */
.L_x_3698:
        /* <DEDUP_REMOVED lines=8> */
.L_x_3697:
[----:B------:R-:W3:Y:S01]  /*6320*/  S2R R136, SR_TID.X ;  /* 0x0000000000887919 */ /* 0x000ee20000002100 */
[----:B------:R-:W3:Y:S01]  /*6330*/  LDCU UR4, c[0x0][0x384] ;  /* 0x00007080ff0477ac */ /* 0x000ee20008000800 */
[----:B------:R-:W-:Y:S01]  /*6340*/  SHF.R.U32.HI R141, RZ, 0x2, R210 ;  /* 0x00000002ff8d7819 */ /* 0x000fe200000116d2 */
[----:B------:R-:W-:Y:S01]  /*6350*/  IMAD R206, R207, 0x2, R206 ;  /* 0x00000002cfce7824 */ /* 0x000fe200078e02ce */
[----:B----45:R-:W-:Y:S01]  /*6360*/  ISETP.NE.U32.AND P0, PT, R2, RZ, PT ;  /* 0x000000ff0200720c */ /* 0x030fe20003f05070 */
[----:B------:R-:W4:Y:S01]  /*6370*/  LDCU.64 UR10, c[0x0][0x3f8] ;  /* 0x00007f00ff0a77ac */ /* 0x000f220008000a00 */
[----:B--2---:R-:W-:Y:S01]  /*6380*/  ISETP.NE.U32.AND P6, PT, R134, RZ, PT ;  /* 0x000000ff8600720c */ /* 0x004fe20003fc5070 */
[----:B------:R-:W-:Y:S01]  /*6390*/  IMAD R141, R141, 0x44, RZ ;  /* 0x000000448d8d7824 */ /* 0x000fe200078e02ff */
[----:B------:R-:W2:Y:S01]  /*63a0*/  LDCU.64 UR8, c[0x0][0x438] ;  /* 0x00008700ff0877ac */ /* 0x000ea20008000a00 */
[----:B------:R-:W-:-:S03]  /*63b0*/  IMAD.SHL.U32 R206, R206, 0x8, RZ ;  /* 0x00000008cece7824 */ /* 0x000fc600078e00ff */
[----:B------:R-:W-:Y:S01]  /*63c0*/  LOP3.LUT R208, R141, R208, RZ, 0xfc, !PT ;  /* 0x000000d08dd07212 */ /* 0x000fe200078efcff */
[----:B------:R-:W2:Y:S01]  /*63d0*/  LDCU.64 UR6, c[0x0][0x400] ;  /* 0x00008000ff0677ac */ /* 0x000ea20008000a00 */
[----:B---3--:R-:W-:Y:S01]  /*63e0*/  SHF.R.U32.HI R132, RZ, 0x4, R136 ;  /* 0x00000004ff847819 */ /* 0x008fe20000011688 */
[C---:B------:R-:W-:Y:S01]  /*63f0*/  IMAD.SHL.U32 R133, R136.reuse, 0x8, RZ ;  /* 0x0000000888857824 */ /* 0x040fe200078e00ff */
[----:B------:R-:W-:-:S04]  /*6400*/  LOP3.LUT R137, R136, 0x3c0, RZ, 0xc0, !PT ;  /* 0x000003c088897812 */ /* 0x000fc800078ec0ff */
[----:B------:R-:W-:Y:S02]  /*6410*/  LOP3.LUT R137, R137, 0x1, R132, 0xf8, !PT ;  /* 0x0000000189897812 */ /* 0x000fe400078ef884 */
[----:B------:R-:W3:Y:S01]  /*6420*/  LDC R132, c[0x0][0x394] ;  /* 0x0000e500ff847b82 */ /* 0x000ee20000000800 */
        /* <DEDUP_REMOVED lines=8> */
[----:B------:R-:W2:Y:S01]  /*64b0*/  LDCU.64 UR4, c[0x0][0x418] ;  /* 0x00008300ff0477ac */ /* 0x000ea20008000a00 */
[----:B------:R-:W-:Y:S01]  /*64c0*/  LOP3.LUT R144, R141, R137, RZ, 0xfc, !PT ;  /* 0x000000898d907212 */ /* 0x000fe200078efcff */
[----:B------:R-:W-:Y:S01]  /*64d0*/  IMAD.SHL.U32 R133, R205, 0x20, RZ ;  /* 0x00000020cd857824 */ /* 0x000fe200078e00ff */
[----:B------:R-:W-:-:S02]  /*64e0*/  LOP3.LUT R142, R142, 0xfffffff0, RZ, 0xc0, !PT ;  /* 0xfffffff08e8e7812 */ /* 0x000fc400078ec0ff */
[----:B------:R-:W-:Y:S01]  /*64f0*/  LOP3.LUT R143, R143, 0x1fffffff, RZ, 0xc0, !PT ;  /* 0x1fffffff8f8f7812 */ /* 0x000fe200078ec0ff */
[----:B------:R-:W-:Y:S01]  /*6500*/  IMAD R133, R206, 0x44, R133 ;  /* 0x00000044ce857824 */ /* 0x000fe200078e0285 */
[----:B-1----:R-:W-:Y:S02]  /*6510*/  ISETP.NE.AND.EX P0, PT, R3, RZ, !P4, P0 ;  /* 0x000000ff0300720c */ /* 0x002fe40006705300 */
[----:B------:R-:W-:Y:S01]  /*6520*/  ISETP.NE.AND.EX P6, PT, R135, RZ, !P4, P6 ;  /* 0x000000ff8700720c */ /* 0x000fe200067c5360 */
[----:B----4-:R-:W-:Y:S01]  /*6530*/  IMAD.WIDE.U32 R140, R159, UR10, R142 ;  /* 0x0000000a9f8c7c25 */ /* 0x010fe2000f8e008e */
[----:B---3--:R-:W-:-:S03]  /*6540*/  ISETP.GE.AND P3, PT, R132, 0x2, PT ;  /* 0x000000028400780c */ /* 0x008fc60003f66270 */
[----:B--2---:R-:W-:Y:S01]  /*6550*/  IMAD.WIDE.U32 R142, R159, UR8, R142 ;  /* 0x000000089f8e7c25 */ /* 0x004fe2000f8e008e */
[----:B------:R-:W-:Y:S02]  /*6560*/  IADD3 R169, P2, PT, R134, R140, RZ ;  /* 0x0000008c86a97210 */ /* 0x000fe40007f5e0ff */
[----:B------:R-:W-:Y:S01]  /*6570*/  ISETP.NE.OR P3, PT, R139, RZ, !P3 ;  /* 0x000000ff8b00720c */ /* 0x000fe20005f65670 */
[----:B------:R-:W-:Y:S01]  /*6580*/  IMAD.IADD R158, R208, 0x1, R133 ;  /* 0x00000001d09e7824 */ /* 0x000fe200078e0285 */
[----:B------:R-:W-:Y:S01]  /*6590*/  IADD3 R166, P1, PT, R2, R142, RZ ;  /* 0x0000008e02a67210 */ /* 0x000fe20007f3e0ff */
[C---:B------:R-:W-:Y:S02]  /*65a0*/  IMAD R142, R159.reuse, UR9, R143 ;  /* 0x000000099f8e7c24 */ /* 0x040fe4000f8e028f */
[----:B------:R-:W-:Y:S01]  /*65b0*/  IMAD.IADD R144, R144, 0x1, R133 ;  /* 0x0000000190907824 */ /* 0x000fe200078e0285 */
[----:B------:R-:W-:Y:S01]  /*65c0*/  MOV R133, UR7 ;  /* 0x0000000700857c02 */ /* 0x000fe20008000f00 */
[----:B------:R-:W-:Y:S01]  /*65d0*/  IMAD R140, R159, UR11, R141 ;  /* 0x0000000b9f8c7c24 */ /* 0x000fe2000f8e028d */
[----:B------:R-:W-:Y:S01]  /*65e0*/  LEA R158, R158, R209, 0x3 ;  /* 0x000000d19e9e7211 */ /* 0x000fe200078e18ff */
        /* <DEDUP_REMOVED lines=13> */
.L_x_3703:
[----:B------:R-:W-:Y:S05]  /*66c0*/  YIELD ;  /* 0x0000000000007946 */ /* 0x000fea0003800000 */
[----:B-1----:R-:W-:Y:S05]  /*66d0*/  @P2 BRA `(.L_x_3702) ;  /* 0x0000000000082947 */ /* 0x002fea0003800000 */
[----:B------:R1:W2:Y:S04]  /*66e0*/  LDG.E.STRONG.GPU R138, desc[UR36][R156.64] ;  /* 0x000000249c8a7981 */ /* 0x0002a8000c1ef900 */
[----:B--2---:R-:W-:Y:S01]  /*66f0*/  CCTL.IVALL ;  /* 0x00000000ff00798f */ /* 0x004fe20002000000 */
.L_x_3702:
[----:B------:R-:W-:Y:S01]  /*6700*/  ISETP.NE.AND P1, PT, R138, UR5, PT ;  /* 0x000000058a007c0c */ /* 0x000fe2000bf25270 */
[----:B------:R-:W-:-:S12]  /*6710*/  WARPSYNC.ALL ;  /* 0x0000000000007948 */ /* 0x000fd80003800000 */
[----:B------:R-:W-:Y:S06]  /*6720*/  BAR.RED.AND.DEFER_BLOCKING 0x0, P1 ;  /* 0x0000000000007b1d */ /* 0x000fec0000814400 */
[----:B------:R-:W2:Y:S02]  /*6730*/  B2R.RESULT RZ, P1 ;  /* 0x0000000000ff731c */ /* 0x000ea40000024000 */
[----:B--2---:R-:W-:Y:S05]  /*6740*/  @P1 BRA `(.L_x_3703) ;  /* 0xfffffffc00dc1947 */ /* 0x004fea000383ffff */
.L_x_3701:
        /* <DEDUP_REMOVED lines=17> */
.L_x_3700:
        /* <DEDUP_REMOVED lines=733> */
.L_x_3704:
        /* <DEDUP_REMOVED lines=407> */
.L_x_3705:
        /* <DEDUP_REMOVED lines=22> */
.L_x_3655:
[----:B------:R-:W-:Y:S02]  /*b100*/  MOV R12, RZ ;  /* 0x000000ff000c7202 */ /* 0x000fe40000000f00 */
[----:B------:R-:W-:Y:S02]  /*b110*/  MOV R11, 0x1f ;  /* 0x0000001f000b7802 */ /* 0x000fe40000000f00 */
[----:B------:R-:W-:-:S07]  /*b120*/  MOV R15, 0xffffffff ;  /* 0xffffffff000f7802 */ /* 0x000fce0000000f00 */
[----:B------:R-:W-:Y:S05]  /*b130*/  WARPSYNC.COLLECTIVE R15, `(.L_x_3706) ;  /* 0x000000000f087348 */ /* 0x000fea0003c00000 */
[----:B------:R1:W2:Y:S02]  /*b140*/  SHFL.IDX P6, R14, R13, R12, R11 ;  /* 0x0000000c0d0e7389 */ /* 0x0002a400000c000b */
[----:B-12---:R-:W-:Y:S05]  /*b150*/  ENDCOLLECTIVE ;  /* 0x000000000000791b */ /* 0x006fea0003800000 */
.L_x_3706:
[----:B------:R-:W-:Y:S05]  /*b160*/  BRA `(.L_x_3707) ;  /* 0xffffff58005c7947 */ /* 0x000fea000383ffff */
.L_x_3708:
        /* <DEDUP_REMOVED lines=9> */
.L_x_4346:


//--------------------- .text._ZN7cutlass7Kernel2INS_4gemm6kernel20DefaultGemmUniversalINS_6half_tENS_6layout8RowMajorELNS_16ComplexTransformE0ELi8ES4_S6_LS7_0ELi8ES4_S6_fNS_4arch15OpClassTensorOpENS8_4Sm80ENS1_9GemmShapeILi128ELi128ELi32EEENSB_ILi64ELi64ELi32EEENSB_ILi16ELi8ELi16EEENS_8epilogue6thread17LinearCombinationIS4_Li8EffLNSG_9ScaleType4KindE0ELNS_15FloatRoundStyleE2ES4_EENS1_11threadblock30GemmIdentityThreadblockSwizzleILi8EEELi4ENS8_13OpMultiplyAddELNS1_23SharedMemoryClearOptionE0ELb0ELb0ELb0ENS5_31Tensor5DPermute02413ColumnMajorILi16ELi3ELi8EEENS5_9NoPermuteENS5_38Tensor5DPermute02413ColumnMajorInverseILi16ELi3ELi8EEEvE10SelectBaseISO_vEEEEvNT_6ParamsE --------------------------
	.section	.text._ZN7cutlass7Kernel2INS_4gemm6kernel20DefaultGemmUniversalINS_6half_tENS_6layout8RowMajorELNS_16ComplexTransformE0ELi8ES4_S6_LS7_0ELi8ES4_S6_fNS_4arch15OpClassTensorOpENS8_4Sm80ENS1_9GemmShapeILi128ELi128ELi32EEENSB_ILi64ELi64ELi32EEENSB_ILi16ELi8ELi16EEENS_8epilogue6thread17LinearCombinationIS4_Li8EffLNSG_9ScaleType4KindE0ELNS_15FloatRoundStyleE2ES4_EENS1_11threadblock30GemmIdentityThreadblockSwizzleILi8EEELi4ENS8_13OpMultiplyAddELNS1_23SharedMemoryClearOptionE0ELb0ELb0ELb0ENS5_31Tensor5DPermute02413ColumnMajorILi16ELi3ELi8EEENS5_9NoPermuteENS5_38Tensor5DPermute02413ColumnMajorInverseILi16ELi3ELi8EEEvE10SelectBaseISO_vEEEEvNT_6ParamsE,"ax",@progbits
	.align	128
.text._ZN7cutlass7Kernel2INS_4gemm6kernel20DefaultGemmUniversalINS_6half_tENS_6layout8RowMajorELNS_16ComplexTransformE0ELi8ES4_S6_LS7_0ELi8ES4_S6_fNS_4arch15OpClassTensorOpENS8_4Sm80ENS1_9GemmShapeILi128ELi128ELi32EEENSB_ILi64ELi64ELi32EEENSB_ILi16ELi8ELi16EEENS_8epilogue6thread17LinearCombinationIS4_Li8EffLNSG_9ScaleType4KindE0ELNS_15FloatRoundStyleE2ES4_EENS1_11threadblock30GemmIdentityThreadblockSwizzleILi8EEELi4ENS8_13OpMultiplyAddELNS1_23SharedMemoryClearOptionE0ELb0ELb0ELb0ENS5_31Tensor5DPermute02413ColumnMajorILi16ELi3ELi8EEENS5_9NoPermuteENS5_38Tensor5DPermute02413ColumnMajorInverseILi16ELi3ELi8EEEvE10SelectBaseISO_vEEEEvNT_6ParamsE:
        .type           _ZN7cutlass7Kernel2INS_4gemm6kernel20DefaultGemmUniversalINS_6half_tENS_6layout8RowMajorELNS_16ComplexTransformE0ELi8ES4_S6_LS7_0ELi8ES4_S6_fNS_4arch15OpClassTensorOpENS8_4Sm80ENS1_9GemmShapeILi128ELi128ELi32EEENSB_ILi64ELi64ELi32EEENSB_ILi16ELi8ELi16EEENS_8epilogue6thread17LinearCombinationIS4_Li8EffLNSG_9ScaleType4KindE0ELNS_15FloatRoundStyleE2ES4_EENS1_11threadblock30GemmIdentityThreadblockSwizzleILi8EEELi4ENS8_13OpMultiplyAddELNS1_23SharedMemoryClearOptionE0ELb0ELb0ELb0ENS5_31Tensor5DPermute02413ColumnMajorILi16ELi3ELi8EEENS5_9NoPermuteENS5_38Tensor5DPermute02413ColumnMajorInverseILi16ELi3ELi8EEEvE10SelectBaseISO_vEEEEvNT_6ParamsE,@function
        .size           _ZN7cutlass7Kernel2INS_4gemm6kernel20DefaultGemmUniversalINS_6half_tENS_6layout8RowMajorELNS_16ComplexTransformE0ELi8ES4_S6_LS7_0ELi8ES4_S6_fNS_4arch15OpClassTensorOpENS8_4Sm80ENS1_9GemmShapeILi128ELi128ELi32EEENSB_ILi64ELi64ELi32EEENSB_ILi16ELi8ELi16EEENS_8epilogue6thread17LinearCombinationIS4_Li8EffLNSG_9ScaleType4KindE0ELNS_15FloatRoundStyleE2ES4_EENS1_11threadblock30GemmIdentityThreadblockSwizzleILi8EEELi4ENS8_13OpMultiplyAddELNS1_23SharedMemoryClearOptionE0ELb0ELb0ELb0ENS5_31Tensor5DPermute02413ColumnMajorILi16ELi3ELi8EEENS5_9NoPermuteENS5_38Tensor5DPermute02413ColumnMajorInverseILi16ELi3ELi8EEEvE10SelectBaseISO_vEEEEvNT_6ParamsE,(.L_x_4347 - _ZN7cutlass7Kernel2INS_4gemm6kernel20DefaultGemmUniversalINS_6half_tENS_6layout8RowMajorELNS_16ComplexTransformE0ELi8ES4_S6_LS7_0ELi8ES4_S6_fNS_4arch15OpClassTensorOpENS8_4Sm80ENS1_9GemmShapeILi128ELi128ELi32EEENSB_ILi64ELi64ELi32EEENSB_ILi16ELi8ELi16EEENS_8epilogue6thread17LinearCombinationIS4_Li8EffLNSG_9ScaleType4KindE0ELNS_15FloatRoundStyleE2ES4_EENS1_11threadblock30GemmIdentityThreadblockSwizzleILi8EEELi4ENS8_13OpMultiplyAddELNS1_23SharedMemoryClearOptionE0ELb0ELb0ELb0ENS5_31Tensor5DPermute02413ColumnMajorILi16ELi3ELi8EEENS5_9NoPermuteENS5_38Tensor5DPermute02413ColumnMajorInverseILi16ELi3ELi8EEEvE10SelectBaseISO_vEEEEvNT_6ParamsE)
        .other          _ZN7cutlass7Kernel2INS_4gemm6kernel20DefaultGemmUniversalINS_6half_tENS_6layout8RowMajorELNS_16ComplexTransformE0ELi8ES4_S6_LS7_0ELi8ES4_S6_fNS_4arch15OpClassTensorOpENS8_4Sm80ENS1_9GemmShapeILi128ELi128ELi32EEENSB_ILi64ELi64ELi32EEENSB_ILi16ELi8ELi16EEENS_8epilogue6thread17LinearCombinationIS4_Li8EffLNSG_9ScaleType4KindE0ELNS_15FloatRoundStyleE2ES4_EENS1_11threadblock30GemmIdentityThreadblockSwizzleILi8EEELi4ENS8_13OpMultiplyAddELNS1_23SharedMemoryClearOptionE0ELb0ELb0ELb0ENS5_31Tensor5DPermute02413ColumnMajorILi16ELi3ELi8EEENS5_9NoPermuteENS5_38Tensor5DPermute02413ColumnMajorInverseILi16ELi3ELi8EEEvE10SelectBaseISO_vEEEEvNT_6ParamsE,@"STO_CUDA_ENTRY STV_DEFAULT"
_ZN7cutlass7Kernel2INS_4gemm6kernel20DefaultGemmUniversalINS_6half_tENS_6layout8RowMajorELNS_16ComplexTransformE0ELi8ES4_S6_LS7_0ELi8ES4_S6_fNS_4arch15OpClassTensorOpENS8_4Sm80ENS1_9GemmShapeILi128ELi128ELi32EEENSB_ILi64ELi64ELi32EEENSB_ILi16ELi8ELi16EEENS_8epilogue6thread17LinearCombinationIS4_Li8EffLNSG_9ScaleType4KindE0ELNS_15FloatRoundStyleE2ES4_EENS1_11threadblock30GemmIdentityThreadblockSwizzleILi8EEELi4ENS8_13OpMultiplyAddELNS1_23SharedMemoryClearOptionE0ELb0ELb0ELb0ENS5_31Tensor5DPermute02413ColumnMajorILi16ELi3ELi8EEENS5_9NoPermuteENS5_38Tensor5DPermute02413ColumnMajorInverseILi16ELi3ELi8EEEvE10SelectBaseISO_vEEEEvNT_6ParamsE:
        /* <DEDUP_REMOVED lines=37> */
.L_x_3709:
        /* <DEDUP_REMOVED lines=18> */
.L_x_3711:
[----:B------:R-:W1:Y:S08]  /*0370*/  LDC.64 R16, c[0x0][0x4a0] ;  /* 0x00012800ff107b82 */ /* 0x000e700000000a00 */
[----:B------:R-:W2:Y:S01]  /*0380*/  LDC.64 R202, c[0x0][0x4a8] ;  /* 0x00012a00ffca7b82 */ /* 0x000ea20000000a00 */
[----:B-1----:R-:W-:-:S06]  /*0390*/  IMAD.WIDE.U32 R16, R201, 0x8, R16 ;  /* 0x00000008c9107825 */ /* 0x002fcc00078e0010 */
[----:B------:R-:W5:Y:S01]  /*03a0*/  LDG.E.64 R16, desc[UR36][R16.64] ;  /* 0x0000002410107981 */ /* 0x000f62000c1e1b00 */
[----:B--2---:R-:W-:-:S06]  /*03b0*/  IMAD.WIDE.U32 R202, R201, 0x8, R202 ;  /* 0x00000008c9ca7825 */ /* 0x004fcc00078e00ca */
[----:B------:R-:W5:Y:S02]  /*03c0*/  LDG.E.64 R202, desc[UR36][R202.64] ;  /* 0x00000024caca7981 */ /* 0x000f64000c1e1b00 */
.L_x_3710:
        /* <DEDUP_REMOVED lines=9> */
[----:B------:R-:W-:Y:S01]  /*0460*/  UISETP.GE.U32.AND UP0, UPT, UR4, 0x55555555, UPT ;  /* 0x555555550400788c */ /* 0x000fe2000bf06070 */
[----:B------:R-:W-:Y:S03]  /*0470*/  BAR.SYNC.DEFER_BLOCKING 0x0 ;  /* 0x0000000000007b1d */ /* 0x000fe60000010000 */
[----:B------:R-:W-:-:S04]  /*0480*/  ISETP.NE.AND P0, PT, R22, RZ, PT ;  /* 0x000000ff1600720c */ /* 0x000fc80003f05270 */
[----:B------:R-:W-:Y:S02]  /*0490*/  SEL R22, R22, 0x20, P0 ;  /* 0x0000002016167807 */ /* 0x000fe40000000000 */
[--C-:B--2---:R-:W-:Y:S02]  /*04a0*/  SHF.R.U32.HI R24, RZ, 0x2, R19.reuse ;  /* 0x00000002ff187819 */ /* 0x104fe40000011613 */
        /* <DEDUP_REMOVED lines=26> */
.L_x_3712:
        /* <DEDUP_REMOVED lines=18> */
.L_x_3713:
[----:B------:R-:W1:Y:S01]  /*0770*/  LDC.64 R6, c[0x0][0x380] ;  /* 0x0000e000ff067b82 */ /* 0x000e620000000a00 */
[----:B------:R-:W2:Y:S01]  /*0780*/  LDCU.64 UR4, c[0x0][0x3b8] ;  /* 0x00007700ff0477ac */ /* 0x000ea20008000a00 */
[----:B------:R-:W-:Y:S01]  /*0790*/  IMAD.SHL.U32 R5, R19, 0x8, RZ ;  /* 0x0000000813057824 */ /* 0x000fe200078e00ff */
[----:B------:R-:W-:Y:S01]  /*07a0*/  SHF.R.U32.HI R34, RZ, 0x3, R19 ;  /* 0x00000003ff227819 */ /* 0x000fe20000011613 */
[----:B------:R-:W-:Y:S01]  /*07b0*/  IMAD R10, R25, 0x8, R26 ;  /* 0x00000008190a7824 */ /* 0x000fe200078e021a */
[----:B------:R-:W-:Y:S02]  /*07c0*/  SHF.R.S32.HI R4, RZ, 0x1f, R33 ;  /* 0x0000001fff047819 */ /* 0x000fe40000011421 */
[----:B------:R-:W-:Y:S01]  /*07d0*/  LOP3.LUT R25, R34, 0x3, RZ, 0xc0, !PT ;  /* 0x0000000322197812 */ /* 0x000fe200078ec0ff */
[----:B------:R-:W3:Y:S01]  /*07e0*/  LDC R0, c[0x0][0x3d8] ;  /* 0x0000f600ff007b82 */ /* 0x000ee20000000800 */
[----:B------:R-:W-:Y:S02]  /*07f0*/  LOP3.LUT R5, R5, 0x38, RZ, 0xc0, !PT ;  /* 0x0000003805057812 */ /* 0x000fe400078ec0ff */
[----:B------:R-:W-:Y:S01]  /*0800*/  SHF.R.S32.HI R11, RZ, 0x1f, R10 ;  /* 0x0000001fff0b7819 */ /* 0x000fe2000001140a */
[----:B------:R-:W-:Y:S01]  /*0810*/  IMAD R25, R2, 0x8, R25 ;  /* 0x0000000802197824 */ /* 0x000fe200078e0219 */
[-C--:B------:R-:W-:Y:S01]  /*0820*/  VIMNMX R3, PT, PT, R220, R33.reuse, PT ;  /* 0x00000021dc037248 */ /* 0x080fe20003fe0100 */
[----:B------:R-:W-:Y:S01]  /*0830*/  IMAD R208, R208, 0x80, R5 ;  /* 0x00000080d0d07824 */ /* 0x000fe200078e0205 */
[----:B------:R-:W-:Y:S01]  /*0840*/  LEA.HI R207, R4, R33, RZ, 0x7 ;  /* 0x0000002104cf7211 */ /* 0x000fe200078f38ff */
[----:B------:R-:W-:Y:S01]  /*0850*/  IMAD.IADD R4, R25, 0x1, R26 ;  /* 0x0000000119047824 */ /* 0x000fe200078e021a */
[-C--:B------:R-:W-:Y:S01]  /*0860*/  ISETP.GE.AND P1, PT, R10, R3.reuse, PT ;  /* 0x000000030a00720c */ /* 0x080fe20003f26270 */
[----:B------:R-:W-:Y:S01]  /*0870*/  VIADD R8, R208, 0x40 ;  /* 0x00000040d0087836 */ /* 0x000fe20000000000 */
[----:B------:R-:W-:Y:S01]  /*0880*/  SHF.R.S32.HI R207, RZ, 0x7, R207 ;  /* 0x00000007ffcf7819 */ /* 0x000fe200000114cf */
[----:B--2---:R-:W-:Y:S01]  /*0890*/  IMAD.WIDE.U32 R32, R23, UR4, R10 ;  /* 0x0000000417207c25 */ /* 0x004fe2000f8e000a */
[----:B------:R-:W-:Y:S01]  /*08a0*/  ISETP.GE.AND P4, PT, R4, R3, PT ;  /* 0x000000030400720c */ /* 0x000fe20003f86270 */
[----:B------:R-:W-:-:S02]  /*08b0*/  UMOV UR4, 0xffffffff ;  /* 0xffffffff00047882 */ /* 0x000fc40000000000 */
[----:B------:R-:W-:Y:S01]  /*08c0*/  VIADD R10, R4, 0x4 ;  /* 0x00000004040a7836 */ /* 0x000fe20000000000 */
[-C--:B-1----:R-:W-:Y:S01]  /*08d0*/  ISETP.GE.AND P0, PT, R208, R7.reuse, PT ;  /* 0x00000007d000720c */ /* 0x082fe20003f06270 */
[----:B------:R-:W-:Y:S01]  /*08e0*/  IMAD R12, R23, UR5, R33 ;  /* 0x00000005170c7c24 */ /* 0x000fe2000f8e0221 */
[----:B------:R-:W-:Y:S01]  /*08f0*/  ISETP.GE.AND P3, PT, R8, R7, PT ;  /* 0x000000070800720c */ /* 0x000fe20003f66270 */
[----:B------:R-:W-:Y:S01]  /*0900*/  IMAD.HI R7, R7, 0x55555556, RZ ;  /* 0x5555555607077827 */ /* 0x000fe200078e02ff */
[-C--:B------:R-:W-:Y:S02]  /*0910*/  ISETP.GE.AND P2, PT, R10, R3.reuse, PT ;  /* 0x000000030a00720c */ /* 0x080fe40003f46270 */
[----:B------:R-:W-:Y:S01]  /*0920*/  ISETP.LT.AND P5, PT, R4, R3, !P0 ;  /* 0x000000030400720c */ /* 0x000fe200047a1270 */
[----:B---3--:R-:W-:Y:S01]  /*0930*/  IMAD.HI R0, R0, 0x55555556, RZ ;  /* 0x5555555600007827 */ /* 0x008fe200078e02ff */
[----:B------:R-:W-:Y:S02]  /*0940*/  SEL R21, RZ, 0x2, P3 ;  /* 0x00000002ff157807 */ /* 0x000fe40001800000 */
[----:B------:R-:W-:-:S02]  /*0950*/  SEL R20, RZ, 0x4, P0 ;  /* 0x00000004ff147807 */ /* 0x000fc40000000000 */
[----:B------:R-:W-:Y:S02]  /*0960*/  SEL R5, RZ, 0x1, !P5 ;  /* 0x00000001ff057807 */ /* 0x000fe40006800000 */
[----:B------:R-:W-:Y:S02]  /*0970*/  SEL R14, R21, RZ, !P4 ;  /* 0x000000ff150e7207 */ /* 0x000fe40006000000 */
[----:B------:R-:W-:Y:S02]  /*0980*/  SEL R3, R20, RZ, !P2 ;  /* 0x000000ff14037207 */ /* 0x000fe40005000000 */
[----:B------:R-:W-:Y:S02]  /*0990*/  SEL R9, RZ, 0x8, P3 ;  /* 0x00000008ff097807 */ /* 0x000fe40001800000 */
[----:B------:R-:W-:Y:S02]  /*09a0*/  IADD3 R14, PT, PT, R3, R14, R5 ;  /* 0x0000000e030e7210 */ /* 0x000fe40007ffe005 */
[----:B------:R-:W-:-:S02]  /*09b0*/  SEL R33, R9, RZ, !P2 ;  /* 0x000000ff09217207 */ /* 0x000fc40005000000 */
[----:B------:R-:W-:Y:S02]  /*09c0*/  LEA.HI R209, R0, R0, RZ, 0x1 ;  /* 0x0000000000d17211 */ /* 0x000fe400078f08ff */
[----:B-----5:R-:W-:Y:S01]  /*09d0*/  LEA R36, P3, R32, R16, 0x1 ;  /* 0x0000001020247211 */ /* 0x020fe200078608ff */
[----:B------:R-:W-:Y:S01]  /*09e0*/  IMAD.IADD R33, R14, 0x1, R33 ;  /* 0x000000010e217824 */ /* 0x000fe200078e0221 */
[----:B------:R-:W-:Y:S01]  /*09f0*/  LEA.HI R211, R7, R7, RZ, 0x1 ;  /* 0x0000000707d37211 */ /* 0x000fe200078f08ff */
[----:B------:R-:W-:Y:S01]  /*0a00*/  IMAD.SHL.U32 R209, R209, 0x10, RZ ;  /* 0x00000010d1d17824 */ /* 0x000fe200078e00ff */
[----:B------:R-:W-:Y:S01]  /*0a10*/  LEA.HI.X R37, R32, R17, R12, 0x1, P3 ;  /* 0x0000001120257211 */ /* 0x000fe200018f0c0c */
[----:B------:R-:W-:Y:S08]  /*0a20*/  BRA.DIV UR4, `(.L_x_3714) ;  /* 0x000000ee04007947 */ /* 0x000ff0000b800000 */
[----:B------:R1:W2:Y:S02]  /*0a30*/  SHFL.IDX PT, R14, R2, RZ, 0x1f ;  /* 0x00001fff020e7589 */ /* 0x0002a400000e0000 */
.L_x_3770:
[-C--:B------:R-:W-:Y:S01]  /*0a40*/  ISETP.GE.AND P5, PT, R29, R6.reuse, PT ;  /* 0x000000061d00720c */ /* 0x080fe20003fa6270 */
[----:B------:R-:W3:Y:S01]  /*0a50*/  S2R R198, SR_CgaCtaId ;  /* 0x0000000000c67919 */ /* 0x000ee20000008800 */
[-C--:B------:R-:W-:Y:S01]  /*0a60*/  ISETP.GE.AND P4, PT, R31, R6.reuse, PT ;  /* 0x000000061f00720c */ /* 0x080fe20003f86270 */
[----:B------:R-:W-:Y:S01]  /*0a70*/  VIADD R12, R24, 0x8 ;  /* 0x00000008180c7836 */ /* 0x000fe20000000000 */
[----:B-1----:R-:W-:Y:S01]  /*0a80*/  SEL R2, RZ, 0x4, P1 ;  /* 0x00000004ff027807 */ /* 0x002fe20000800000 */
[----:B------:R-:W-:Y:S01]  /*0a90*/  IMAD.SHL.U32 R168, R19, 0x100, RZ ;  /* 0x0000010013a87824 */ /* 0x000fe200078e00ff */
[----:B------:R-:W-:Y:S01]  /*0aa0*/  SEL R3, RZ, 0x2, P1 ;  /* 0x00000002ff037807 */ /* 0x000fe20000800000 */
[----:B------:R-:W-:Y:S01]  /*0ab0*/  BSSY.RECONVERGENT B0, `(.L_x_3715) ;  /* 0x0000093000007945 */ /* 0x000fe20003800200 */
[----:B------:R-:W-:Y:S02]  /*0ac0*/  ISETP.LT.AND P2, PT, R23, R6, !P1 ;  /* 0x000000061700720c */ /* 0x000fe40004f41270 */
        /* <DEDUP_REMOVED lines=8> */
[----:B------:R-:W-:Y:S02]  /*0b50*/  SHF.R.U32.HI R16, RZ, 0x1, R24 ;  /* 0x00000001ff107819 */ /* 0x000fe40000011618 */
[----:B------:R-:W-:Y:S01]  /*0b60*/  ISETP.GE.U32.AND P3, PT, R2, 0x3f, PT ;  /* 0x0000003f0200780c */ /* 0x000fe20003f66070 */
[----:B------:R-:W-:Y:S01]  /*0b70*/  IMAD.IADD R0, R5, 0x1, R0 ;  /* 0x0000000105007824 */ /* 0x000fe200078e0200 */
[----:B------:R-:W1:Y:S01]  /*0b80*/  LDC.64 R2, c[0x0][0x3c0] ;  /* 0x0000f000ff027b82 */ /* 0x000e620000000a00 */
[----:B------:R-:W-:Y:S02]  /*0b90*/  LOP3.LUT R26, R16, 0x3, R19, 0x48, !PT ;  /* 0x00000003101a7812 */ /* 0x000fe400078e4813 */
[----:B------:R-:W-:Y:S02]  /*0ba0*/  MOV R7, 0x400 ;  /* 0x0000040000077802 */ /* 0x000fe40000000f00 */
[----:B------:R-:W-:Y:S02]  /*0bb0*/  SEL R0, R0, RZ, P3 ;  /* 0x000000ff00007207 */ /* 0x000fe40001800000 */
[----:B------:R-:W-:-:S02]  /*0bc0*/  SHF.R.U32.HI R12, RZ, 0x1, R12 ;  /* 0x00000001ff0c7819 */ /* 0x000fc4000001160c */
[----:B---3--:R-:W-:Y:S01]  /*0bd0*/  LEA R198, R198, R7, 0x18 ;  /* 0x00000007c6c67211 */ /* 0x008fe200078ec0ff */
[----:B------:R-:W-:Y:S01]  /*0be0*/  IMAD.SHL.U32 R5, R0, 0x10, RZ ;  /* 0x0000001000057824 */ /* 0x000fe200078e00ff */
[--C-:B------:R-:W-:Y:S02]  /*0bf0*/  LOP3.LUT R24, R12, 0x3, R19.reuse, 0x48, !PT ;  /* 0x000000030c187812 */ /* 0x100fe400078e4813 */
[----:B------:R-:W-:Y:S02]  /*0c00*/  SEL R33, R33, RZ, P3 ;  /* 0x000000ff21217207 */ /* 0x000fe40001800000 */
[----:B------:R-:W-:Y:S02]  /*0c10*/  LOP3.LUT P1, RZ, R5, 0x10, RZ, 0xc0, !PT ;  /* 0x0000001005ff7812 */ /* 0x000fe4000782c0ff */
[--C-:B------:R-:W-:Y:S02]  /*0c20*/  LOP3.LUT R5, R26, 0x4, R19.reuse, 0xf8, !PT ;  /* 0x000000041a057812 */ /* 0x100fe400078ef813 */
[----:B------:R-:W-:-:S02]  /*0c30*/  LOP3.LUT R15, R24, 0x4, R19, 0xf8, !PT ;  /* 0x00000004180f7812 */ /* 0x000fc400078ef813 */
[----:B------:R-:W-:Y:S01]  /*0c40*/  LOP3.LUT R166, R19, 0x1f, RZ, 0xc0, !PT ;  /* 0x0000001f13a67812 */ /* 0x000fe200078ec0ff */
[----:B------:R-:W-:Y:S01]  /*0c50*/  IMAD R7, R16, 0x20, R5 ;  /* 0x0000002010077824 */ /* 0x000fe200078e0205 */
[----:B------:R-:W-:Y:S01]  /*0c60*/  SHF.R.U32.HI R11, RZ, 0x1, R19 ;  /* 0x00000001ff0b7819 */ /* 0x000fe20000011613 */
[----:B------:R-:W-:Y:S01]  /*0c70*/  IMAD.SHL.U32 R5, R0, 0x8, RZ ;  /* 0x0000000800057824 */ /* 0x000fe200078e00ff */
[----:B------:R-:W-:Y:S01]  /*0c80*/  SHF.R.U32.HI R166, RZ, 0x4, R166 ;  /* 0x00000004ffa67819 */ /* 0x000fe200000116a6 */
[----:B------:R-:W-:Y:S01]  /*0c90*/  IMAD.U32 R16, R7, 0x10, R198 ;  /* 0x0000001007107824 */ /* 0x000fe200078e00c6 */
[----:B------:R-:W-:Y:S01]  /*0ca0*/  LOP3.LUT R34, R19, 0x3, R34, 0x48, !PT ;  /* 0x0000000313227812 */ /* 0x000fe200078e4822 */
[----:B------:R-:W-:Y:S01]  /*0cb0*/  IMAD R15, R12, 0x20, R15 ;  /* 0x000000200c0f7824 */ /* 0x000fe200078e020f */
[----:B------:R-:W-:Y:S01]  /*0cc0*/  LOP3.LUT P2, RZ, R5, 0x10, RZ, 0xc0, !PT ;  /* 0x0000001005ff7812 */ /* 0x000fe2000784c0ff */
[----:B------:R-:W-:Y:S01]  /*0cd0*/  IMAD.SHL.U32 R7, R19, 0x40, RZ ;  /* 0x0000004013077824 */ /* 0x000fe200078e00ff */
[----:B--2---:R-:W-:Y:S01]  /*0ce0*/  SHF.R.S32.HI R5, RZ, 0x1f, R14 ;  /* 0x0000001fff057819 */ /* 0x004fe2000001140e */
[----:B------:R-:W-:Y:S01]  /*0cf0*/  @!PT LDS RZ, [RZ] ;  /* 0x00000000fffff984 */ /* 0x000fe20000000800 */
[----:B------:R-:W-:Y:S01]  /*0d00*/  @!PT LDS RZ, [RZ] ;  /* 0x00000000fffff984 */ /* 0x000fe20000000800 */
[----:B------:R-:W-:Y:S01]  /*0d10*/  @!PT LDS RZ, [RZ] ;  /* 0x00000000fffff984 */ /* 0x000fe20000000800 */
[----:B------:R-:W-:Y:S01]  /*0d20*/  LDGSTS.E.BYPASS.LTC128B.128 [R16], desc[UR36][R36.64], P1 ;  /* 0x0000000024107fae */ /* 0x000fe20008981a24 */
        /* <DEDUP_REMOVED lines=9> */
[----:B------:R1:W-:Y:S01]  /*0dc0*/  LDGSTS.E.BYPASS.LTC128B.128 [R15], desc[UR36][R26.64], P2 ;  /* 0x000000001a0f7fae */ /* 0x0003e20009181a24 */
[----:B------:R-:W-:Y:S01]  /*0dd0*/  IADD3 R12, P2, PT, R26, R2, RZ ;  /* 0x000000021a0c7210 */ /* 0x000fe20007f5e0ff */
[----:B------:R-:W-:Y:S01]  /*0de0*/  IMAD.IADD R205, R14, 0x1, -R205 ;  /* 0x000000010ecd7824 */ /* 0x000fe200078e0acd */
[----:B------:R-:W-:Y:S02]  /*0df0*/  SHF.R.S32.HI R206, RZ, 0x2, R206 ;  /* 0x00000002ffce7819 */ /* 0x000fe400000114ce */
[----:B------:R-:W-:Y:S01]  /*0e00*/  LOP3.LUT R168, R168, 0xe00, RZ, 0xc0, !PT ;  /* 0x00000e00a8a87812 */ /* 0x000fe200078ec0ff */
[----:B------:R-:W-:Y:S01]  /*0e10*/  IMAD.X R13, R27, 0x1, R3, P2 ;  /* 0x000000011b0d7824 */ /* 0x000fe200010e0603 */
[----:B------:R-:W-:Y:S02]  /*0e20*/  LOP3.LUT P2, RZ, R0, 0x10, RZ, 0xc0, !PT ;  /* 0x0000001000ff7812 */ /* 0x000fe4000784c0ff */
[----:B------:R-:W-:Y:S02]  /*0e30*/  LOP3.LUT R14, R205, 0x80, RZ, 0xc0, !PT ;  /* 0x00000080cd0e7812 */ /* 0x000fe400078ec0ff */
[----:B------:R2:W-:Y:S02]  /*0e40*/  LDGSTS.E.BYPASS.LTC128B.128 [R16+0x1000], desc[UR36][R12.64], P1 ;  /* 0x010000000c107fae */ /* 0x0005e40008981a24 */
[----:B------:R-:W-:-:S02]  /*0e50*/  LEA.HI R0, R14, R205, RZ, 0x19 ;  /* 0x000000cd0e007211 */ /* 0x000fc400078fc8ff */
[----:B------:R-:W-:Y:S02]  /*0e60*/  LOP3.LUT R14, R166, 0x3, R11, 0x78, !PT ;  /* 0x00000003a60e7812 */ /* 0x000fe400078e780b */
[C---:B------:R-:W-:Y:S02]  /*0e70*/  LOP3.LUT R5, R0.reuse, 0xfe, RZ, 0xc0, !PT ;  /* 0x000000fe00057812 */ /* 0x040fe400078ec0ff */
[----:B------:R-:W-:Y:S01]  /*0e80*/  PRMT R204, R0, 0x8880, RZ ;  /* 0x0000888000cc7816 */ /* 0x000fe200000000ff */
[C---:B------:R-:W-:Y:S01]  /*0e90*/  IMAD.SHL.U32 R0, R19.reuse, 0x10, RZ ;  /* 0x0000001013007824 */ /* 0x040fe200078e00ff */
[----:B------:R-:W-:Y:S01]  /*0ea0*/  LOP3.LUT R11, R19, 0x4, RZ, 0xc0, !PT ;  /* 0x00000004130b7812 */ /* 0x000fe200078ec0ff */
[----:B------:R-:W-:Y:S01]  /*0eb0*/  IMAD.MOV R5, RZ, RZ, -R5 ;  /* 0x000000ffff057224 */ /* 0x000fe200078e0a05 */
[----:B------:R-:W-:Y:S01]  /*0ec0*/  SHF.R.S32.HI R204, RZ, 0x1, R204 ;  /* 0x00000001ffcc7819 */ /* 0x000fe200000114cc */
[----:B------:R-:W-:Y:S02]  /*0ed0*/  IMAD R167, R14, 0x10, R7 ;  /* 0x000000100ea77824 */ /* 0x000fe400078e0207 */
[----:B------:R-:W-:Y:S01]  /*0ee0*/  IMAD.MOV.U32 R14, RZ, RZ, RZ ;  /* 0x000000ffff0e7224 */ /* 0x000fe200078e00ff */
[----:B-1----:R-:W-:-:S02]  /*0ef0*/  IADD3 R26, P1, PT, R12, R2, RZ ;  /* 0x000000020c1a7210 */ /* 0x002fc40007f3e0ff */
[----:B------:R-:W-:-:S03]  /*0f00*/  PRMT R204, R204, 0x9910, RZ ;  /* 0x00009910cccc7816 */ /* 0x000fc600000000ff */
[----:B------:R-:W-:Y:S01]  /*0f10*/  IMAD.X R27, R13, 0x1, R3, P1 ;  /* 0x000000010d1b7824 */ /* 0x000fe200008e0603 */
[----:B------:R-:W-:Y:S01]  /*0f20*/  LOP3.LUT P1, R24, R33, 0x1, RZ, 0xc0, !PT ;  /* 0x0000000121187812 */ /* 0x000fe2000782c0ff */
[----:B------:R-:W-:-:S03]  /*0f30*/  IMAD R199, R206, 0x40, R204 ;  /* 0x00000040cec77824 */ /* 0x000fc600078e02cc */
[----:B------:R1:W-:Y:S01]  /*0f40*/  LDGSTS.E.BYPASS.LTC128B.128 [R15+0x1000], desc[UR36][R26.64], P2 ;  /* 0x010000001a0f7fae */ /* 0x0003e20009181a24 */
[----:B--2---:R-:W-:Y:S01]  /*0f50*/  PRMT R12, R5, 0x7710, RZ ;  /* 0x00007710050c7816 */ /* 0x004fe200000000ff */
[----:B------:R-:W-:Y:S01]  /*0f60*/  IMAD.MOV.U32 R5, RZ, RZ, RZ ;  /* 0x000000ffff057224 */ /* 0x000fe200078e00ff */
[----:B------:R-:W-:Y:S01]  /*0f70*/  LOP3.LUT R13, R0, 0xf0, RZ, 0xc0, !PT ;  /* 0x000000f0000d7812 */ /* 0x000fe200078ec0ff */
[----:B------:R-:W-:Y:S02]  /*0f80*/  IMAD.SHL.U32 R199, R199, 0x80, RZ ;  /* 0x00000080c7c77824 */ /* 0x000fe400078e00ff */
[----:B------:R-:W-:Y:S01]  /*0f90*/  IMAD.IADD R205, R205, 0x1, R12 ;  /* 0x00000001cdcd7824 */ /* 0x000fe200078e020c */
[----:B------:R-:W-:-:S04]  /*0fa0*/  LOP3.LUT R12, R166, 0x3, R19, 0x78, !PT ;  /* 0x00000003a60c7812 */ /* 0x000fc800078e7813 */
[----:B------:R-:W-:-:S04]  /*0fb0*/  LOP3.LUT R205, R205, 0xffff, RZ, 0xc0, !PT ;  /* 0x0000ffffcdcd7812 */ /* 0x000fc800078ec0ff */
[----:B------:R-:W-:Y:S01]  /*0fc0*/  PRMT R205, R205, 0x8880, RZ ;  /* 0x00008880cdcd7816 */ /* 0x000fe200000000ff */
[----:B------:R-:W-:Y:S06]  /*0fd0*/  @!P1 BRA `(.L_x_3716) ;  /* 0x0000000400009947 */ /* 0x000fec0003800000 */
[----:B------:R-:W-:Y:S02]  /*0fe0*/  IABS R29, R207 ;  /* 0x000000cf001d7213 */ /* 0x000fe40000000000 */
[----:B------:R-:W-:Y:S02]  /*0ff0*/  IABS R28, R211 ;  /* 0x000000d3001c7213 */ /* 0x000fe40000000000 */
[----:B------:R-:W2:Y:S08]  /*1000*/  I2F.RP R7, R29 ;  /* 0x0000001d00077306 */ /* 0x000eb00000209400 */
[----:B------:R-:W3:Y:S08]  /*1010*/  I2F.RP R17, R28 ;  /* 0x0000001c00117306 */ /* 0x000ef00000209400 */
[----:B--2---:R-:W2:Y:S08]  /*1020*/  MUFU.RCP R36, R7 ;  /* 0x0000000700247308 */ /* 0x004eb00000001000 */
[----:B---3--:R-:W3:Y:S01]  /*1030*/  MUFU.RCP R38, R17 ;  /* 0x0000001100267308 */ /* 0x008ee20000001000 */
[----:B--2---:R-:W-:Y:S01]  /*1040*/  VIADD R36, R36, 0xffffffe ;  /* 0x0ffffffe24247836 */ /* 0x004fe20000000000 */
[----:B------:R-:W-:-:S06]  /*1050*/  IABS R7, R208 ;  /* 0x000000d000077213 */ /* 0x000fcc0000000000 */
[----:B------:R-:W2:Y:S01]  /*1060*/  F2I.FTZ.U32.TRUNC.NTZ R37, R36 ;  /* 0x0000002400257305 */ /* 0x000ea2000021f000 */
[----:B---3--:R-:W-:Y:S01]  /*1070*/  VIADD R38, R38, 0xffffffe ;  /* 0x0ffffffe26267836 */ /* 0x008fe20000000000 */
[----:B------:R-:W-:-:S06]  /*1080*/  IABS R17, R4 ;  /* 0x0000000400117213 */ /* 0x000fcc0000000000 */
[----:B------:R-:W3:Y:S01]  /*1090*/  F2I.FTZ.U32.TRUNC.NTZ R39, R38 ;  /* 0x0000002600277305 */ /* 0x000ee2000021f000 */
[----:B--2---:R-:W-:Y:S02]  /*10a0*/  IMAD.MOV R14, RZ, RZ, -R37 ;  /* 0x000000ffff0e7224 */ /* 0x004fe400078e0a25 */
[----:B------:R-:W-:Y:S02]  /*10b0*/  IMAD.MOV.U32 R36, RZ, RZ, RZ ;  /* 0x000000ffff247224 */ /* 0x000fe400078e00ff */
[----:B------:R-:W-:Y:S01]  /*10c0*/  IMAD R31, R14, R29, RZ ;  /* 0x0000001d0e1f7224 */ /* 0x000fe200078e02ff */
[----:B------:R-:W-:Y:S01]  /*10d0*/  IABS R14, R207 ;  /* 0x000000cf000e7213 */ /* 0x000fe20000000000 */
[----:B---3--:R-:W-:Y:S01]  /*10e0*/  IMAD.MOV R5, RZ, RZ, -R39 ;  /* 0x000000ffff057224 */ /* 0x008fe200078e0a27 */
[----:B------:R-:W-:Y:S01]  /*10f0*/  MOV R38, RZ ;  /* 0x000000ff00267202 */ /* 0x000fe20000000f00 */
[----:B------:R-:W-:-:S04]  /*1100*/  IMAD.HI.U32 R31, R37, R31, R36 ;  /* 0x0000001f251f7227 */ /* 0x000fc800078e0024 */
[----:B------:R-:W-:Y:S01]  /*1110*/  IMAD R30, R5, R28, RZ ;  /* 0x0000001c051e7224 */ /* 0x000fe200078e02ff */
[----:B------:R-:W-:Y:S01]  /*1120*/  IABS R5, R211 ;  /* 0x000000d300057213 */ /* 0x000fe20000000000 */
[----:B------:R-:W-:Y:S02]  /*1130*/  IMAD.MOV R14, RZ, RZ, -R14 ;  /* 0x000000ffff0e7224 */ /* 0x000fe400078e0a0e */
[----:B------:R-:W-:-:S04]  /*1140*/  IMAD.HI.U32 R30, R39, R30, R38 ;  /* 0x0000001e271e7227 */ /* 0x000fc800078e0026 */
[----:B------:R-:W-:-:S04]  /*1150*/  IMAD.HI.U32 R31, R31, R17, RZ ;  /* 0x000000111f1f7227 */ /* 0x000fc800078e00ff */
[----:B------:R-:W-:Y:S02]  /*1160*/  IMAD.MOV R5, RZ, RZ, -R5 ;  /* 0x000000ffff057224 */ /* 0x000fe400078e0a05 */
[----:B------:R-:W-:-:S04]  /*1170*/  IMAD.HI.U32 R30, R30, R7, RZ ;  /* 0x000000071e1e7227 */ /* 0x000fc800078e00ff */
[----:B------:R-:W-:Y:S02]  /*1180*/  IMAD R14, R31, R14, R17 ;  /* 0x0000000e1f0e7224 */ /* 0x000fe400078e0211 */
[----:B------:R-:W-:-:S03]  /*1190*/  IMAD R5, R30, R5, R7 ;  /* 0x000000051e057224 */ /* 0x000fc600078e0207 */
[----:B------:R-:W-:Y:S02]  /*11a0*/  ISETP.GT.U32.AND P1, PT, R29, R14, PT ;  /* 0x0000000e1d00720c */ /* 0x000fe40003f24070 */
[----:B------:R-:W-:-:S11]  /*11b0*/  ISETP.GT.U32.AND P2, PT, R28, R5, PT ;  /* 0x000000051c00720c */ /* 0x000fd60003f44070 */
[-C--:B------:R-:W-:Y:S01]  /*11c0*/  @!P1 IADD3 R14, PT, PT, R14, -R29.reuse, RZ ;  /* 0x8000001d0e0e9210 */ /* 0x080fe20007ffe0ff */
[----:B------:R-:W-:Y:S02]  /*11d0*/  @!P1 VIADD R31, R31, 0x1 ;  /* 0x000000011f1f9836 */ /* 0x000fe40000000000 */
[----:B------:R-:W-:Y:S01]  /*11e0*/  @!P2 IMAD.IADD R5, R5, 0x1, -R28 ;  /* 0x000000010505a824 */ /* 0x000fe200078e0a1c */
[----:B------:R-:W-:Y:S01]  /*11f0*/  ISETP.GE.U32.AND P3, PT, R14, R29, PT ;  /* 0x0000001d0e00720c */ /* 0x000fe20003f66070 */
[----:B------:R-:W-:-:S03]  /*1200*/  @!P2 VIADD R30, R30, 0x1 ;  /* 0x000000011e1ea836 */ /* 0x000fc60000000000 */
[----:B------:R-:W-:Y:S02]  /*1210*/  ISETP.GE.U32.AND P2, PT, R5, R28, PT ;  /* 0x0000001c0500720c */ /* 0x000fe40003f46070 */
[----:B------:R-:W-:-:S04]  /*1220*/  LOP3.LUT R5, R4, R207, RZ, 0x3c, !PT ;  /* 0x000000cf04057212 */ /* 0x000fc800078e3cff */
[----:B------:R-:W-:Y:S02]  /*1230*/  ISETP.GE.AND P1, PT, R5, RZ, PT ;  /* 0x000000ff0500720c */ /* 0x000fe40003f26270 */
[----:B------:R-:W-:Y:S02]  /*1240*/  LOP3.LUT R5, R208, R211, RZ, 0x3c, !PT ;  /* 0x000000d3d0057212 */ /* 0x000fe400078e3cff */
[----:B------:R-:W-:Y:S02]  /*1250*/  @P3 IADD3 R31, PT, PT, R31, 0x1, RZ ;  /* 0x000000011f1f3810 */ /* 0x000fe40007ffe0ff */
[----:B------:R-:W-:Y:S01]  /*1260*/  ISETP.NE.AND P3, PT, R207, RZ, PT ;  /* 0x000000ffcf00720c */ /* 0x000fe20003f65270 */
[----:B------:R-:W-:Y:S01]  /*1270*/  @P2 VIADD R30, R30, 0x1 ;  /* 0x000000011e1e2836 */ /* 0x000fe20000000000 */
[----:B------:R-:W-:-:S05]  /*1280*/  ISETP.GE.AND P2, PT, R5, RZ, PT ;  /* 0x000000ff0500720c */ /* 0x000fca0003f46270 */
[----:B------:R-:W-:Y:S01]  /*1290*/  @!P1 IMAD.MOV R31, RZ, RZ, -R31 ;  /* 0x000000ffff1f9224 */ /* 0x000fe200078e0a1f */
[----:B------:R-:W-:-:S05]  /*12a0*/  ISETP.NE.AND P1, PT, R211, RZ, PT ;  /* 0x000000ffd300720c */ /* 0x000fca0003f25270 */
[----:B------:R-:W-:Y:S02]  /*12b0*/  @!P3 LOP3.LUT R31, RZ, R207, RZ, 0x33, !PT ;  /* 0x000000cfff1fb212 */ /* 0x000fe400078e33ff */
[----:B------:R-:W-:Y:S02]  /*12c0*/  @!P2 IADD3 R30, PT, PT, -R30, RZ, RZ ;  /* 0x000000ff1e1ea210 */ /* 0x000fe40007ffe1ff */
[--C-:B------:R-:W-:Y:S01]  /*12d0*/  SHF.R.S32.HI R14, RZ, 0x1f, R31.reuse ;  /* 0x0000001fff0e7819 */ /* 0x100fe2000001141f */
[----:B------:R-:W-:-:S03]  /*12e0*/  IMAD.MOV R7, RZ, RZ, -R31 ;  /* 0x000000ffff077224 */ /* 0x000fc600078e0a1f */
        /* <DEDUP_REMOVED lines=13> */
[----:B------:R-:W-:-:S04]  /*13c0*/  LEA R14, P1, R36, R202, 0x1 ;  /* 0x000000ca240e7211 */ /* 0x000fc800078208ff */
[----:B------:R-:W-:-:S09]  /*13d0*/  LEA.HI.X R5, R36, R203, R37, 0x1, P1 ;  /* 0x000000cb24057211 */ /* 0x000fd200008f0c25 */
.L_x_3716:
[----:B------:R-:W-:Y:S05]  /*13e0*/  BSYNC.RECONVERGENT B0 ;  /* 0x0000000000007941 */ /* 0x000fea0003800200 */
.L_x_3715:
        /* <DEDUP_REMOVED lines=18> */
[----:B--2---:R-:W-:Y:S02]  /*1510*/  IABS R29, R211 ;  /* 0x000000d3001d7213 */ /* 0x004fe40000000000 */
[----:B------:R-:W2:Y:S01]  /*1520*/  I2F.RP R14, R31 ;  /* 0x0000001f000e7306 */ /* 0x000ea20000209400 */
[----:B------:R-:W-:Y:S02]  /*1530*/  IABS R17, R207 ;  /* 0x000000cf00117213 */ /* 0x000fe40000000000 */
[----:B------:R-:W-:-:S03]  /*1540*/  IABS R24, R4 ;  /* 0x0000000400187213 */ /* 0x000fc60000000000 */
[----:B------:R-:W-:Y:S02]  /*1550*/  IMAD.MOV R17, RZ, RZ, -R17 ;  /* 0x000000ffff117224 */ /* 0x000fe400078e0a11 */
        /* <DEDUP_REMOVED lines=9> */
[----:B------:R-:W-:Y:S02]  /*15f0*/  IMAD.MOV R5, RZ, RZ, -R5 ;  /* 0x000000ffff057224 */ /* 0x000fe400078e0a05 */
[----:B--2---:R-:W-:Y:S02]  /*1600*/  IMAD.MOV R30, RZ, RZ, -R37 ;  /* 0x000000ffff1e7224 */ /* 0x004fe400078e0a25 */
[----:B------:R-:W-:Y:S02]  /*1610*/  IMAD.MOV.U32 R36, RZ, RZ, RZ ;  /* 0x000000ffff247224 */ /* 0x000fe400078e00ff */
[----:B------:R-:W-:Y:S02]  /*1620*/  IMAD R30, R30, R31, RZ ;  /* 0x0000001f1e1e7224 */ /* 0x000fe400078e02ff */
[----:B---3--:R-:W-:Y:S01]  /*1630*/  IMAD.MOV R28, RZ, RZ, -R39 ;  /* 0x000000ffff1c7224 */ /* 0x008fe200078e0a27 */
        /* <DEDUP_REMOVED lines=11> */
[----:B------:R-:W-:Y:S01]  /*16f0*/  @!P1 IADD3 R24, PT, PT, R24, -R31, RZ ;  /* 0x8000001f18189210 */ /* 0x000fe20007ffe0ff */
        /* <DEDUP_REMOVED lines=30> */
[----:B------:R-:W-:-:S04]  /*18e0*/  LEA R14, P1, R30, R202, 0x1 ;  /* 0x000000ca1e0e7211 */ /* 0x000fc800078208ff */
[----:B------:R-:W-:-:S09]  /*18f0*/  LEA.HI.X R5, R30, R203, R31, 0x1, P1 ;  /* 0x000000cb1e057211 */ /* 0x000fd200008f0c1f */
.L_x_3718:
[----:B------:R-:W-:Y:S05]  /*1900*/  BSYNC.RECONVERGENT B0 ;  /* 0x0000000000007941 */ /* 0x000fea0003800200 */
.L_x_3717:
        /* <DEDUP_REMOVED lines=15> */
[----:B------:R-:W-:-:S07]  /*1a00*/  IABS R17, R10 ;  /* 0x0000000a00117213 */ /* 0x000fce0000000000 */
[----:B------:R-:W3:Y:S08]  /*1a10*/  I2F.RP R4, R28 ;  /* 0x0000001c00047306 */ /* 0x000ef00000209400 */
[----:B--2---:R-:W2:Y:S08]  /*1a20*/  MUFU.RCP R36, R14 ;  /* 0x0000000e00247308 */ /* 0x004eb00000001000 */
[----:B---3--:R-:W3:Y:S01]  /*1a30*/  MUFU.RCP R38, R4 ;  /* 0x0000000400267308 */ /* 0x008ee20000001000 */
[----:B--2---:R-:W-:Y:S01]  /*1a40*/  VIADD R36, R36, 0xffffffe ;  /* 0x0ffffffe24247836 */ /* 0x004fe20000000000 */
[----:B------:R-:W-:-:S06]  /*1a50*/  IABS R14, R207 ;  /* 0x000000cf000e7213 */ /* 0x000fcc0000000000 */
[----:B------:R-:W2:Y:S01]  /*1a60*/  F2I.FTZ.U32.TRUNC.NTZ R37, R36 ;  /* 0x0000002400257305 */ /* 0x000ea2000021f000 */
[----:B------:R-:W-:Y:S02]  /*1a70*/  IMAD.MOV R14, RZ, RZ, -R14 ;  /* 0x000000ffff0e7224 */ /* 0x000fe400078e0a0e */
[----:B---3--:R-:W-:Y:S01]  /*1a80*/  VIADD R38, R38, 0xffffffe ;  /* 0x0ffffffe26267836 */ /* 0x008fe20000000000 */
[----:B------:R-:W-:-:S04]  /*1a90*/  IABS R4, R211 ;  /* 0x000000d300047213 */ /* 0x000fc80000000000 */
        /* <DEDUP_REMOVED lines=51> */
.L_x_3720:
[----:B------:R-:W-:Y:S05]  /*1dd0*/  BSYNC.RECONVERGENT B0 ;  /* 0x0000000000007941 */ /* 0x000fea0003800200 */
.L_x_3719:
[----:B------:R-:W-:Y:S01]  /*1de0*/  IMAD.SHL.U32 R14, R19, 0x10, RZ ;  /* 0x00000010130e7824 */ /* 0x000fe200078e00ff */
[----:B------:R-:W-:Y:S01]  /*1df0*/  BSSY.RECONVERGENT B0, `(.L_x_3721) ;  /* 0x000004f000007945 */ /* 0x000fe20003800200 */
[----:B------:R-:W-:-:S03]  /*1e00*/  IMAD.SHL.U32 R31, R31, 0x4, RZ ;  /* 0x000000041f1f7824 */ /* 0x000fc600078e00ff */
[----:B------:R-:W-:Y:S02]  /*1e10*/  LOP3.LUT R14, R14, 0x70, RZ, 0xe2, !PT ;  /* 0x000000700e0e7812 */ /* 0x000fe400078ee2ff */
[----:B------:R-:W-:Y:S02]  /*1e20*/  ISETP.NE.U32.AND P1, PT, R31, RZ, PT ;  /* 0x000000ff1f00720c */ /* 0x000fe40003f25070 */
[----:B------:R-:W-:Y:S01]  /*1e30*/  LOP3.LUT R17, R14, 0x40, RZ, 0xc, !PT ;  /* 0x000000400e117812 */ /* 0x000fe200078e0cff */
[----:B------:R-:W-:-:S04]  /*1e40*/  IMAD.MOV.U32 R14, RZ, RZ, RZ ;  /* 0x000000ffff0e7224 */ /* 0x000fc800078e00ff */
        /* <DEDUP_REMOVED lines=13> */
[----:B---3--:R-:W3:Y:S08]  /*1f20*/  I2F.RP R4, R28 ;  /* 0x0000001c00047306 */ /* 0x008ef00000209400 */
        /* <DEDUP_REMOVED lines=59> */
.L_x_3722:
[----:B------:R-:W-:Y:S05]  /*22e0*/  BSYNC.RECONVERGENT B0 ;  /* 0x0000000000007941 */ /* 0x000fea0003800200 */
.L_x_3721:
[----:B------:R-:W4:Y:S01]  /*22f0*/  LDC.64 R164, c[0x0][0x3c8] ;  /* 0x0000f200ffa47b82 */ /* 0x000f220000000a00 */
[----:B------:R-:W-:Y:S01]  /*2300*/  ISETP.GE.AND P1, PT, R23, R6, PT ;  /* 0x000000061700720c */ /* 0x000fe20003f26270 */
[----:B------:R-:W-:Y:S01]  /*2310*/  VIADD R6, R18, 0xffffffff ;  /* 0xffffffff12067836 */ /* 0x000fe20000000000 */
[----:B------:R-:W-:Y:S01]  /*2320*/  SEL R24, RZ, 0x2, P4 ;  /* 0x00000002ff187807 */ /* 0x000fe20002000000 */
[----:B------:R-:W-:Y:S01]  /*2330*/  IMAD.SHL.U32 R33, R33, 0x2, RZ ;  /* 0x0000000221217824 */ /* 0x000fe200078e00ff */
[----:B------:R-:W-:Y:S01]  /*2340*/  SEL R23, RZ, 0x4, P5 ;  /* 0x00000004ff177807 */ /* 0x000fe20002800000 */
[----:B------:R-:W-:Y:S01]  /*2350*/  IMAD.MOV.U32 R32, RZ, RZ, R14 ;  /* 0x000000ffff207224 */ /* 0x000fe200078e000e */
[----:B--2---:R-:W-:Y:S01]  /*2360*/  SEL R28, RZ, 0x1, P1 ;  /* 0x00000001ff1c7807 */ /* 0x004fe20000800000 */
[----:B---3--:R-:W4:Y:S01]  /*2370*/  LDC.64 R4, c[0x0][0x3d0] ;  /* 0x0000f400ff047b82 */ /* 0x008f220000000a00 */
[----:B------:R-:W-:Y:S01]  /*2380*/  ISETP.GE.U32.AND P3, PT, R6, 0x20, PT ;  /* 0x000000200600780c */ /* 0x000fe20003f66070 */
[----:B------:R-:W-:Y:S01]  /*2390*/  BSSY.RECONVERGENT B0, `(.L_x_3723) ;  /* 0x000006c000007945 */ /* 0x000fe20003800200 */
[----:B------:R-:W-:Y:S01]  /*23a0*/  IADD3 R24, PT, PT, R23, R24, R28 ;  /* 0x0000001817187210 */ /* 0x000fe20007ffe01c */
[----:B------:R-:W-:Y:S01]  /*23b0*/  IMAD.IADD R220, R220, 0x1, R25 ;  /* 0x00000001dcdc7824 */ /* 0x000fe200078e0219 */
[----:B------:R-:W-:Y:S01]  /*23c0*/  SEL R23, RZ, 0x8, P6 ;  /* 0x00000008ff177807 */ /* 0x000fe20003000000 */
[----:B------:R-:W-:Y:S01]  /*23d0*/  IMAD.MOV.U32 R14, RZ, RZ, RZ ;  /* 0x000000ffff0e7224 */ /* 0x000fe200078e00ff */
[----:B------:R-:W-:Y:S01]  /*23e0*/  ISETP.NE.U32.AND P4, PT, R33, RZ, PT ;  /* 0x000000ff2100720c */ /* 0x000fe20003f85070 */
[----:B------:R-:W-:-:S02]  /*23f0*/  IMAD.MOV.U32 R33, RZ, RZ, R17 ;  /* 0x000000ffff217224 */ /* 0x000fc400078e0011 */
[----:B------:R-:W-:-:S05]  /*2400*/  IMAD.IADD R23, R24, 0x1, R23 ;  /* 0x0000000118177824 */ /* 0x000fca00078e0217 */
[----:B------:R-:W-:-:S05]  /*2410*/  SEL R227, R23, RZ, P3 ;  /* 0x000000ff17e37207 */ /* 0x000fca0001800000 */
[----:B------:R-:W-:Y:S01]  /*2420*/  @!PT LDS RZ, [RZ] ;  /* 0x00000000fffff984 */ /* 0x000fe20000000800 */
[----:B------:R-:W-:Y:S01]  /*2430*/  @!PT LDS RZ, [RZ] ;  /* 0x00000000fffff984 */ /* 0x000fe20000000800 */
[----:B------:R-:W-:Y:S01]  /*2440*/  @!PT LDS RZ, [RZ] ;  /* 0x00000000fffff984 */ /* 0x000fe20000000800 */
[----:B------:R2:W-:Y:S01]  /*2450*/  LDGSTS.E.BYPASS.LTC128B.128 [R35+0x8480], desc[UR36][R32.64], P4 ;  /* 0x0848000020237fae */ /* 0x0005e2000a181a24 */
[----:B----4-:R-:W-:-:S03]  /*2460*/  IADD3 R4, P1, PT, R164, -R4, RZ ;  /* 0x80000004a4047210 */ /* 0x010fc60007f3e0ff */
[----:B------:R-:W0:Y:S02]  /*2470*/  LDGDEPBAR ;  /* 0x00000000000079af */ /* 0x000e240000000000 */
[----:B------:R-:W-:Y:S02]  /*2480*/  IMAD.X R5, R165, 0x1, ~R5, P1 ;  /* 0x00000001a5057824 */ /* 0x000fe400008e0e05 */
[----:B------:R-:W-:-:S04]  /*2490*/  IMAD.WIDE R28, R22, 0x2, R4 ;  /* 0x00000002161c7825 */ /* 0x000fc800078e0204 */
[C---:B------:R-:W-:Y:S01]  /*24a0*/  IMAD.SHL.U32 R4, R227.reuse, 0x8, RZ ;  /* 0x00000008e3047824 */ /* 0x040fe200078e00ff */
[----:B-1----:R-:W-:Y:S01]  /*24b0*/  IADD3 R26, P5, PT, R28, R26, RZ ;  /* 0x0000001a1c1a7210 */ /* 0x002fe20007fbe0ff */
        /* <DEDUP_REMOVED lines=19> */
[----:B------:R-:W-:Y:S02]  /*25f0*/  SEL R228, R20, RZ, P3 ;  /* 0x000000ff14e47207 */ /* 0x000fe40001800000 */
[----:B------:R-:W-:Y:S01]  /*2600*/  IMAD.X R5, R31, 0x1, R3, P0 ;  /* 0x000000011f057824 */ /* 0x000fe200000e0603 */
[----:B------:R2:W-:Y:S01]  /*2610*/  LDGSTS.E.BYPASS.LTC128B.128 [R16+0x1080], desc[UR36][R30.64], P5 ;  /* 0x010800001e107fae */ /* 0x0005e2000a981a24 */
[----:B------:R-:W-:-:S03]  /*2620*/  LOP3.LUT P0, R6, R228, 0x1, RZ, 0xc0, !PT ;  /* 0x00000001e4067812 */ /* 0x000fc6000780c0ff */
[----:B------:R2:W-:Y:S10]  /*2630*/  LDGSTS.E.BYPASS.LTC128B.128 [R15+0x1080], desc[UR36][R4.64], P4 ;  /* 0x01080000040f7fae */ /* 0x0005f4000a181a24 */
[----:B------:R-:W-:Y:S05]  /*2640*/  @!P0 BRA `(.L_x_3724) ;  /* 0x0000000400008947 */ /* 0x000fea0003800000 */
[----:B------:R-:W-:Y:S02]  /*2650*/  IABS R23, R207 ;  /* 0x000000cf00177213 */ /* 0x000fe40000000000 */
[----:B------:R-:W-:Y:S02]  /*2660*/  IABS R20, R211 ;  /* 0x000000d300147213 */ /* 0x000fe40000000000 */
[----:B------:R-:W1:Y:S01]  /*2670*/  I2F.RP R24, R23 ;  /* 0x0000001700187306 */ /* 0x000e620000209400 */
[----:B--2---:R-:W-:-:S07]  /*2680*/  MOV R28, RZ ;  /* 0x000000ff001c7202 */ /* 0x004fce0000000f00 */
        /* <DEDUP_REMOVED lines=10> */
[----:B-1----:R-:W-:Y:S01]  /*2730*/  IMAD.MOV R14, RZ, RZ, -R29 ;  /* 0x000000ffff0e7224 */ /* 0x002fe200078e0a1d */
[----:B------:R-:W-:-:S03]  /*2740*/  IABS R9, R211 ;  /* 0x000000d300097213 */ /* 0x000fc60000000000 */
[----:B------:R-:W-:Y:S01]  /*2750*/  IMAD R25, R14, R23, RZ ;  /* 0x000000170e197224 */ /* 0x000fe200078e02ff */
[----:B------:R-:W-:Y:S01]  /*2760*/  IABS R14, R208 ;  /* 0x000000d0000e7213 */ /* 0x000fe20000000000 */
        /* <DEDUP_REMOVED lines=28> */
[----:B------:R-:W-:-:S04]  /*2930*/  SHF.R.S32.HI R14, RZ, 0x1f, R25 ;  /* 0x0000001fff0e7819 */ /* 0x000fc80000011419 */
[----:B------:R-:W-:Y:S01]  /*2940*/  LEA.HI R21, R14, R25, RZ, 0x4 ;  /* 0x000000190e157211 */ /* 0x000fe200078f20ff */
[----:B------:R-:W-:Y:S01]  /*2950*/  IMAD.MOV R14, RZ, RZ, -R25 ;  /* 0x000000ffff0e7224 */ /* 0x000fe200078e0a19 */
[----:B------:R-:W-:Y:S02]  /*2960*/  @!P1 IADD3 R17, PT, PT, -R17, RZ, RZ ;  /* 0x000000ff11119210 */ /* 0x000fe40007ffe1ff */
[----:B------:R-:W-:Y:S01]  /*2970*/  @!P0 LOP3.LUT R17, RZ, R211, RZ, 0x33, !PT ;  /* 0x000000d3ff118212 */ /* 0x000fe200078e33ff */
[----:B------:R-:W-:Y:S01]  /*2980*/  IMAD R14, R207, R14, R220 ;  /* 0x0000000ecf0e7224 */ /* 0x000fe200078e02dc */
[----:B------:R-:W-:Y:S02]  /*2990*/  LOP3.LUT R20, R21, 0xfffffff0, RZ, 0xc0, !PT ;  /* 0xfffffff015147812 */ /* 0x000fe400078ec0ff */
[----:B------:R-:W-:Y:S01]  /*29a0*/  SHF.R.S32.HI R21, RZ, 0x4, R21 ;  /* 0x00000004ff157819 */ /* 0x000fe20000011415 */
[----:B------:R-:W-:Y:S01]  /*29b0*/  IMAD.MOV R9, RZ, RZ, -R17 ;  /* 0x000000ffff097224 */ /* 0x000fe200078e0a11 */
[----:B------:R-:W-:-:S03]  /*29c0*/  IADD3 R20, PT, PT, R25, -R20, RZ ;  /* 0x8000001419147210 */ /* 0x000fc60007ffe0ff */
[C---:B------:R-:W-:Y:S02]  /*29d0*/  IMAD R9, R211.reuse, R9, R208 ;  /* 0x00000009d3097224 */ /* 0x040fe400078e02d0 */
[----:B------:R-:W-:Y:S02]  /*29e0*/  IMAD R14, R14, 0x8, R21 ;  /* 0x000000080e0e7824 */ /* 0x000fe400078e0215 */
[----:B------:R-:W-:Y:S02]  /*29f0*/  IMAD R20, R211, R20, R9 ;  /* 0x00000014d3147224 */ /* 0x000fe400078e0209 */
[----:B------:R-:W-:-:S03]  /*2a00*/  IMAD R14, R14, 0x3, R17 ;  /* 0x000000030e0e7824 */ /* 0x000fc600078e0211 */
[----:B------:R-:W-:-:S03]  /*2a10*/  SHF.R.S32.HI R21, RZ, 0x1f, R20 ;  /* 0x0000001fff157819 */ /* 0x000fc60000011414 */
[----:B------:R-:W-:-:S03]  /*2a20*/  IMAD.WIDE R20, R209, R14, R20 ;  /* 0x0000000ed1147225 */ /* 0x000fc600078e0214 */
[----:B------:R-:W-:-:S04]  /*2a30*/  LEA R14, P0, R20, R202, 0x1 ;  /* 0x000000ca140e7211 */ /* 0x000fc800078008ff */
[----:B------:R-:W-:-:S09]  /*2a40*/  LEA.HI.X R9, R20, R203, R21, 0x1, P0 ;  /* 0x000000cb14097211 */ /* 0x000fd200000f0c15 */
.L_x_3724:
[----:B------:R-:W-:Y:S05]  /*2a50*/  BSYNC.RECONVERGENT B0 ;  /* 0x0000000000007941 */ /* 0x000fea0003800200 */
.L_x_3723:
        /* <DEDUP_REMOVED lines=16> */
[----:B--2---:R-:W-:Y:S02]  /*2b60*/  MOV R30, RZ ;  /* 0x000000ff001e7202 */ /* 0x004fe40000000f00 */
[----:B------:R-:W-:-:S05]  /*2b70*/  IABS R23, R220 ;  /* 0x000000dc00177213 */ /* 0x000fca0000000000 */
        /* <DEDUP_REMOVED lines=57> */
[----:B------:R-:W-:-:S04]  /*2f10*/  LEA R6, P0, R20, R202, 0x1 ;  /* 0x000000ca14067211 */ /* 0x000fc800078008ff */
[----:B------:R-:W-:-:S09]  /*2f20*/  LEA.HI.X R9, R20, R203, R21, 0x1, P0 ;  /* 0x000000cb14097211 */ /* 0x000fd200000f0c15 */
.L_x_3726:
[----:B------:R-:W-:Y:S05]  /*2f30*/  BSYNC.RECONVERGENT B0 ;  /* 0x0000000000007941 */ /* 0x000fea0003800200 */
.L_x_3725:
        /* <DEDUP_REMOVED lines=16> */
[----:B--2---:R-:W-:Y:S01]  /*3040*/  IMAD.MOV.U32 R30, RZ, RZ, RZ ;  /* 0x000000ffff1e7224 */ /* 0x004fe200078e00ff */
        /* <DEDUP_REMOVED lines=61> */
.L_x_3728:
[----:B------:R-:W-:Y:S05]  /*3420*/  BSYNC.RECONVERGENT B0 ;  /* 0x0000000000007941 */ /* 0x000fea0003800200 */
.L_x_3727:
        /* <DEDUP_REMOVED lines=16> */
[----:B--2---:R-:W1:Y:S01]  /*3530*/  I2F.RP R26, R20 ;  /* 0x00000014001a7306 */ /* 0x004e620000209400 */
[----:B------:R-:W-:-:S07]  /*3540*/  MOV R22, RZ ;  /* 0x000000ff00167202 */ /* 0x000fce0000000f00 */
        /* <DEDUP_REMOVED lines=13> */
[----:B--2---:R-:W-:-:S03]  /*3620*/  IADD3 R6, PT, PT, RZ, -R23, RZ ;  /* 0x80000017ff067210 */ /* 0x004fc60007ffe0ff */
[----:B------:R-:W-:Y:S02]  /*3630*/  IMAD.MOV R9, RZ, RZ, -R9 ;  /* 0x000000ffff097224 */ /* 0x000fe400078e0a09 */
[----:B------:R-:W-:-:S04]  /*3640*/  IMAD.HI.U32 R24, R27, R21, RZ ;  /* 0x000000151b187227 */ /* 0x000fc800078e00ff */
[----:B------:R-:W-:Y:S01]  /*3650*/  IMAD R25, R6, R14, RZ ;  /* 0x0000000e06197224 */ /* 0x000fe200078e02ff */
[----:B------:R-:W-:Y:S01]  /*3660*/  IABS R6, R211 ;  /* 0x000000d300067213 */ /* 0x000fe20000000000 */
[----:B------:R-:W-:Y:S02]  /*3670*/  IMAD R9, R24, R9, R21 ;  /* 0x0000000918097224 */ /* 0x000fe400078e0215 */
[----:B------:R-:W-:Y:S01]  /*3680*/  IMAD.HI.U32 R25, R23, R25, R22 ;  /* 0x0000001917197227 */ /* 0x000fe200078e0016 */
[----:B------:R-:W-:Y:S02]  /*3690*/  IABS R22, R8 ;  /* 0x0000000800167213 */ /* 0x000fe40000000000 */
[----:B------:R-:W-:Y:S01]  /*36a0*/  ISETP.GT.U32.AND P3, PT, R20, R9, PT ;  /* 0x000000091400720c */ /* 0x000fe20003f64070 */
[----:B------:R-:W-:Y:S02]  /*36b0*/  IMAD.MOV R6, RZ, RZ, -R6 ;  /* 0x000000ffff067224 */ /* 0x000fe400078e0a06 */
[----:B------:R-:W-:-:S04]  /*36c0*/  IMAD.HI.U32 R25, R25, R22, RZ ;  /* 0x0000001619197227 */ /* 0x000fc800078e00ff */
[----:B------:R-:W-:Y:S01]  /*36d0*/  IMAD R21, R25, R6, R22 ;  /* 0x0000000619157224 */ /* 0x000fe200078e0216 */
[----:B------:R-:W-:-:S04]  /*36e0*/  LOP3.LUT R6, R10, R207, RZ, 0x3c, !PT ;  /* 0x000000cf0a067212 */ /* 0x000fc800078e3cff */
[----:B------:R-:W-:Y:S01]  /*36f0*/  ISETP.GT.U32.AND P0, PT, R14, R21, PT ;  /* 0x000000150e00720c */ /* 0x000fe20003f04070 */
[----:B------:R-:W-:Y:S01]  /*3700*/  @!P3 IMAD.IADD R9, R9, 0x1, -R20 ;  /* 0x000000010909b824 */ /* 0x000fe200078e0a14 */
[----:B------:R-:W-:Y:S01]  /*3710*/  ISETP.GE.AND P4, PT, R6, RZ, PT ;  /* 0x000000ff0600720c */ /* 0x000fe20003f86270 */
[----:B------:R-:W-:Y:S01]  /*3720*/  @!P3 VIADD R24, R24, 0x1 ;  /* 0x000000011818b836 */ /* 0x000fe20000000000 */
[----:B------:R-:W-:Y:S02]  /*3730*/  ISETP.NE.AND P3, PT, R207, RZ, PT ;  /* 0x000000ffcf00720c */ /* 0x000fe40003f65270 */
[----:B------:R-:W-:Y:S02]  /*3740*/  ISETP.GE.U32.AND P1, PT, R9, R20, PT ;  /* 0x000000140900720c */ /* 0x000fe40003f26070 */
[----:B------:R-:W-:-:S05]  /*3750*/  LOP3.LUT R6, R8, R211, RZ, 0x3c, !PT ;  /* 0x000000d308067212 */ /* 0x000fca00078e3cff */
[-C--:B------:R-:W-:Y:S02]  /*3760*/  @!P0 IADD3 R21, PT, PT, R21, -R14.reuse, RZ ;  /* 0x8000000e15158210 */ /* 0x080fe40007ffe0ff */
[----:B------:R-:W-:Y:S02]  /*3770*/  @!P0 IADD3 R25, PT, PT, R25, 0x1, RZ ;  /* 0x0000000119198810 */ /* 0x000fe40007ffe0ff */
[----:B------:R-:W-:Y:S02]  /*3780*/  ISETP.GE.U32.AND P2, PT, R21, R14, PT ;  /* 0x0000000e1500720c */ /* 0x000fe40003f46070 */
[----:B------:R-:W-:Y:S01]  /*3790*/  @P1 VIADD R24, R24, 0x1 ;  /* 0x0000000118181836 */ /* 0x000fe20000000000 */
[----:B------:R-:W-:Y:S02]  /*37a0*/  ISETP.GE.AND P1, PT, R6, RZ, PT ;  /* 0x000000ff0600720c */ /* 0x000fe40003f26270 */
[----:B------:R-:W-:Y:S01]  /*37b0*/  ISETP.NE.AND P0, PT, R211, RZ, PT ;  /* 0x000000ffd300720c */ /* 0x000fe20003f05270 */
[----:B------:R-:W-:Y:S01]  /*37c0*/  @!P4 IMAD.MOV R24, RZ, RZ, -R24 ;  /* 0x000000ffff18c224 */ /* 0x000fe200078e0a18 */
[----:B------:R-:W-:-:S04]  /*37d0*/  @!P3 LOP3.LUT R24, RZ, R207, RZ, 0x33, !PT ;  /* 0x000000cfff18b212 */ /* 0x000fc800078e33ff */
[--C-:B------:R-:W-:Y:S02]  /*37e0*/  SHF.R.S32.HI R9, RZ, 0x1f, R24.reuse ;  /* 0x0000001fff097819 */ /* 0x100fe40000011418 */
[----:B------:R-:W-:Y:S02]  /*37f0*/  @P2 VIADD R25, R25, 0x1 ;  /* 0x0000000119192836 */ /* 0x000fe40000000000 */
[----:B------:R-:W-:Y:S01]  /*3800*/  LEA.HI R14, R9, R24, RZ, 0x4 ;  /* 0x00000018090e7211 */ /* 0x000fe200078f20ff */
[----:B------:R-:W-:Y:S02]  /*3810*/  IMAD.MOV R9, RZ, RZ, -R24 ;  /* 0x000000ffff097224 */ /* 0x000fe400078e0a18 */
[----:B------:R-:W-:Y:S02]  /*3820*/  @!P1 IADD3 R25, PT, PT, -R25, RZ, RZ ;  /* 0x000000ff19199210 */ /* 0x000fe40007ffe1ff */
[----:B------:R-:W-:Y:S01]  /*3830*/  @!P0 LOP3.LUT R25, RZ, R211, RZ, 0x33, !PT ;  /* 0x000000d3ff198212 */ /* 0x000fe200078e33ff */
[----:B------:R-:W-:Y:S01]  /*3840*/  IMAD R9, R207, R9, R10 ;  /* 0x00000009cf097224 */ /* 0x000fe200078e020a */
[----:B------:R-:W-:-:S02]  /*3850*/  LOP3.LUT R21, R14, 0xfffffff0, RZ, 0xc0, !PT ;  /* 0xfffffff00e157812 */ /* 0x000fc400078ec0ff */
        /* <DEDUP_REMOVED lines=11> */
.L_x_3730:
[----:B------:R-:W-:Y:S05]  /*3910*/  BSYNC.RECONVERGENT B0 ;  /* 0x0000000000007941 */ /* 0x000fea0003800200 */
.L_x_3729:
[----:B------:R-:W-:Y:S01]  /*3920*/  VIADD R10, R18, 0xffffffdf ;  /* 0xffffffdf120a7836 */ /* 0x000fe20000000000 */
[----:B------:R-:W-:Y:S01]  /*3930*/  IADD3 R216, P0, PT, R4, R164, RZ ;  /* 0x000000a404d87210 */ /* 0x000fe20007f1e0ff */
[----:B------:R-:W-:Y:S01]  /*3940*/  IMAD.SHL.U32 R17, R17, 0x2, RZ ;  /* 0x0000000211117824 */ /* 0x000fe200078e00ff */
[----:B-1----:R-:W-:Y:S01]  /*3950*/  MOV R20, R6 ;  /* 0x0000000600147202 */ /* 0x002fe20000000f00 */
[----:B------:R-:W-:Y:S01]  /*3960*/  IMAD.MOV.U32 R21, RZ, RZ, R9 ;  /* 0x000000ffff157224 */ /* 0x000fe200078e0009 */
[----:B------:R-:W-:Y:S01]  /*3970*/  ISETP.GE.U32.AND P5, PT, R10, 0x20, PT ;  /* 0x000000200a00780c */ /* 0x000fe20003fa6070 */
[----:B------:R-:W-:Y:S01]  /*3980*/  IMAD.X R215, R5, 0x1, R165, P0 ;  /* 0x0000000105d77824 */ /* 0x000fe200000e06a5 */
[----:B------:R-:W-:Y:S01]  /*3990*/  ISETP.NE.U32.AND P1, PT, R17, RZ, PT ;  /* 0x000000ff1100720c */ /* 0x000fe20003f25070 */
[----:B------:R-:W-:Y:S01]  /*39a0*/  IMAD.MOV.U32 R214, RZ, RZ, R216 ;  /* 0x000000ffffd67224 */ /* 0x000fe200078e00d8 */
[----:B------:R-:W-:Y:S01]  /*39b0*/  SEL R227, R227, RZ, P5 ;  /* 0x000000ffe3e37207 */ /* 0x000fe20002800000 */
[----:B------:R-:W-:Y:S01]  /*39c0*/  BSSY.RECONVERGENT B0, `(.L_x_3731) ;  /* 0x000005e000007945 */ /* 0x000fe20003800200 */
[----:B------:R-:W-:Y:S01]  /*39d0*/  IADD3 R22, P0, PT, R216, R2, RZ ;  /* 0x00000002d8167210 */ /* 0x000fe20007f1e0ff */
[----:B------:R-:W-:Y:S01]  /*39e0*/  IMAD.MOV.U32 R6, RZ, RZ, RZ ;  /* 0x000000ffff067224 */ /* 0x000fe200078e00ff */
[----:B------:R-:W-:Y:S01]  /*39f0*/  SEL R228, R228, RZ, P5 ;  /* 0x000000ffe4e47207 */ /* 0x000fe20002800000 */
[----:B--2---:R-:W-:-:S02]  /*3a00*/  IMAD.SHL.U32 R4, R227, 0x8, RZ ;  /* 0x00000008e3047824 */ /* 0x004fc400078e00ff */
[C---:B------:R-:W-:Y:S02]  /*3a10*/  IMAD.SHL.U32 R10, R227.reuse, 0x10, RZ ;  /* 0x00000010e30a7824 */ /* 0x040fe400078e00ff */
[----:B------:R-:W-:Y:S01]  /*3a20*/  IMAD.SHL.U32 R5, R227, 0x4, RZ ;  /* 0x00000004e3057824 */ /* 0x000fe200078e00ff */
[----:B------:R-:W-:Y:S01]  /*3a30*/  LOP3.LUT P3, RZ, R4, 0x10, RZ, 0xc0, !PT ;  /* 0x0000001004ff7812 */ /* 0x000fe2000786c0ff */
[----:B------:R-:W-:Y:S01]  /*3a40*/  IMAD.X R23, R215, 0x1, R3, P0 ;  /* 0x00000001d7177824 */ /* 0x000fe200000e0603 */
[----:B------:R-:W-:Y:S01]  /*3a50*/  SHF.L.U32 R4, R227, 0x1, RZ ;  /* 0x00000001e3047819 */ /* 0x000fe200000006ff */
[----:B------:R-:W-:Y:S01]  /*3a60*/  @!PT LDS RZ, [RZ] ;  /* 0x00000000fffff984 */ /* 0x000fe20000000800 */
[----:B------:R-:W-:Y:S01]  /*3a70*/  @!PT LDS RZ, [RZ] ;  /* 0x00000000fffff984 */ /* 0x000fe20000000800 */
[----:B------:R-:W-:Y:S01]  /*3a80*/  @!PT LDS RZ, [RZ] ;  /* 0x00000000fffff984 */ /* 0x000fe20000000800 */
[----:B------:R1:W-:Y:S01]  /*3a90*/  LDGSTS.E.BYPASS.LTC128B.128 [R35+0xa480], desc[UR36][R20.64], P1 ;  /* 0x0a48000014237fae */ /* 0x0003e20008981a24 */
[----:B------:R-:W-:Y:S01]  /*3aa0*/  LOP3.LUT P4, RZ, R10, 0x10, RZ, 0xc0, !PT ;  /* 0x000000100aff7812 */ /* 0x000fe2000788c0ff */
[----:B------:R-:W-:Y:S01]  /*3ab0*/  IMAD.MOV.U32 R9, RZ, RZ, RZ ;  /* 0x000000ffff097224 */ /* 0x000fe200078e00ff */
[----:B------:R-:W-:Y:S01]  /*3ac0*/  IADD3 R24, P0, PT, R22, R2, RZ ;  /* 0x0000000216187210 */ /* 0x000fe20007f1e0ff */
[----:B------:R-:W0:Y:S01]  /*3ad0*/  LDGDEPBAR ;  /* 0x00000000000079af */ /* 0x000e220000000000 */
[----:B------:R-:W-:-:S02]  /*3ae0*/  LOP3.LUT P2, RZ, R5, 0x10, RZ, 0xc0, !PT ;  /* 0x0000001005ff7812 */ /* 0x000fc4000784c0ff */
[----:B------:R-:W-:Y:S01]  /*3af0*/  LOP3.LUT P1, RZ, R4, 0x10, RZ, 0xc0, !PT ;  /* 0x0000001004ff7812 */ /* 0x000fe2000782c0ff */
[----:B------:R-:W-:Y:S01]  /*3b00*/  IMAD.X R25, R23, 0x1, R3, P0 ;  /* 0x0000000117197824 */ /* 0x000fe200000e0603 */
[----:B------:R-:W-:-:S05]  /*3b10*/  IADD3 R4, P0, PT, R24, R2, RZ ;  /* 0x0000000218047210 */ /* 0x000fca0007f1e0ff */
[----:B------:R-:W-:Y:S01]  /*3b20*/  IMAD.X R5, R25, 0x1, R3, P0 ;  /* 0x0000000119057824 */ /* 0x000fe200000e0603 */
[----:B------:R2:W-:Y:S01]  /*3b30*/  LDGSTS.E.BYPASS.LTC128B.128 [R16+0x100], desc[UR36][R214.64], P4 ;  /* 0x00100000d6107fae */ /* 0x0005e2000a181a24 */
[----:B------:R-:W-:-:S03]  /*3b40*/  LOP3.LUT P0, R17, R228, 0x1, RZ, 0xc0, !PT ;  /* 0x00000001e4117812 */ /* 0x000fc6000780c0ff */
[----:B------:R2:W-:Y:S04]  /*3b50*/  LDGSTS.E.BYPASS.LTC128B.128 [R15+0x100], desc[UR36][R22.64], P3 ;  /* 0x00100000160f7fae */ /* 0x0005e80009981a24 */
[----:B------:R2:W-:Y:S04]  /*3b60*/  LDGSTS.E.BYPASS.LTC128B.128 [R16+0x1100], desc[UR36][R24.64], P2 ;  /* 0x0110000018107fae */ /* 0x0005e80009181a24 */
[----:B------:R2:W-:Y:S01]  /*3b70*/  LDGSTS.E.BYPASS.LTC128B.128 [R15+0x1100], desc[UR36][R4.64], P1 ;  /* 0x01100000040f7fae */ /* 0x0005e20008981a24 */
[----:B-1----:R-:W-:Y:S01]  /*3b80*/  IADD3 R20, PT, PT, R220, 0x20, RZ ;  /* 0x00000020dc147810 */ /* 0x002fe20007ffe0ff */
[----:B------:R-:W-:Y:S06]  /*3b90*/  @!P0 BRA `(.L_x_3732) ;  /* 0x0000000400008947 */ /* 0x000fec0003800000 */
[----:B------:R-:W-:Y:S02]  /*3ba0*/  IABS R14, R207 ;  /* 0x000000cf000e7213 */ /* 0x000fe40000000000 */
[----:B------:R-:W-:Y:S02]  /*3bb0*/  IABS R9, R211 ;  /* 0x000000d300097213 */ /* 0x000fe40000000000 */
[----:B------:R-:W2:Y:S08]  /*3bc0*/  I2F.RP R21, R14 ;  /* 0x0000000e00157306 */ /* 0x000eb00000209400 */
[----:B------:R-:W1:Y:S08]  /*3bd0*/  I2F.RP R10, R9 ;  /* 0x00000009000a7306 */ /* 0x000e700000209400 */
[----:B--2---:R-:W2:Y:S08]  /*3be0*/  MUFU.RCP R5, R21 ;  /* 0x0000001500057308 */ /* 0x004eb00000001000 */
[----:B-1----:R-:W1:Y:S01]  /*3bf0*/  MUFU.RCP R4, R10 ;  /* 0x0000000a00047308 */ /* 0x002e620000001000 */
[----:B--2---:R-:W-:-:S07]  /*3c00*/  VIADD R22, R5, 0xffffffe ;  /* 0x0ffffffe05167836 */ /* 0x004fce0000000000 */
[----:B------:R-:W2:Y:S01]  /*3c10*/  F2I.FTZ.U32.TRUNC.NTZ R23, R22 ;  /* 0x0000001600177305 */ /* 0x000ea2000021f000 */
[----:B-1----:R-:W-:Y:S01]  /*3c20*/  VIADD R4, R4, 0xffffffe ;  /* 0x0ffffffe04047836 */ /* 0x002fe20000000000 */
[----:B------:R-:W-:-:S06]  /*3c30*/  IABS R10, R207 ;  /* 0x000000cf000a7213 */ /* 0x000fcc0000000000 */
[----:B------:R-:W1:Y:S01]  /*3c40*/  F2I.FTZ.U32.TRUNC.NTZ R5, R4 ;  /* 0x0000000400057305 */ /* 0x000e62000021f000 */
[----:B------:R-:W-:Y:S02]  /*3c50*/  IMAD.MOV R10, RZ, RZ, -R10 ;  /* 0x000000ffff0a7224 */ /* 0x000fe400078e0a0a */
[----:B--2---:R-:W-:Y:S01]  /*3c60*/  IMAD.MOV R15, RZ, RZ, -R23 ;  /* 0x000000ffff0f7224 */ /* 0x004fe200078e0a17 */
[----:B------:R-:W-:-:S03]  /*3c70*/  MOV R22, RZ ;  /* 0x000000ff00167202 */ /* 0x000fc60000000f00 */
[----:B------:R-:W-:Y:S01]  /*3c80*/  IMAD R16, R15, R14, RZ ;  /* 0x0000000e0f107224 */ /* 0x000fe200078e02ff */
[----:B------:R-:W-:Y:S01]  /*3c90*/  IABS R15, R20 ;  /* 0x00000014000f7213 */ /* 0x000fe20000000000 */
[----:B-1----:R-:W-:Y:S02]  /*3ca0*/  IMAD.MOV R6, RZ, RZ, -R5 ;  /* 0x000000ffff067224 */ /* 0x002fe400078e0a05 */
[----:B------:R-:W-:-:S04]  /*3cb0*/  IMAD.HI.U32 R16, R23, R16, R22 ;  /* 0x0000001017107227 */ /* 0x000fc800078e0016 */
[----:B------:R-:W-:Y:S02]  /*3cc0*/  IMAD R6, R6, R9, RZ ;  /* 0x0000000906067224 */ /* 0x000fe400078e02ff */
[----:B------:R-:W-:Y:S02]  /*3cd0*/  IMAD.MOV.U32 R4, RZ, RZ, RZ ;  /* 0x000000ffff047224 */ /* 0x000fe400078e00ff */
        /* <DEDUP_REMOVED lines=12> */
[----:B------:R-:W-:Y:S01]  /*3da0*/  @!P3 VIADD R16, R16, 0x1 ;  /* 0x000000011010b836 */ /* 0x000fe20000000000 */
[-C--:B------:R-:W-:Y:S02]  /*3db0*/  @!P3 IADD3 R15, PT, PT, R15, -R14.reuse, RZ ;  /* 0x8000000e0f0fb210 */ /* 0x080fe40007ffe0ff */
[----:B------:R-:W-:Y:S02]  /*3dc0*/  ISETP.NE.AND P3, PT, R207, RZ, PT ;  /* 0x000000ffcf00720c */ /* 0x000fe40003f65270 */
[----:B------:R-:W-:-:S05]  /*3dd0*/  ISETP.GE.U32.AND P1, PT, R15, R14, PT ;  /* 0x0000000e0f00720c */ /* 0x000fca0003f26070 */
[----:B------:R-:W-:Y:S01]  /*3de0*/  @!P0 IMAD.IADD R4, R4, 0x1, -R9 ;  /* 0x0000000104048824 */ /* 0x000fe200078e0a09 */
[----:B------:R-:W-:Y:S02]  /*3df0*/  @!P0 IADD3 R6, PT, PT, R6, 0x1, RZ ;  /* 0x0000000106068810 */ /* 0x000fe40007ffe0ff */
[----:B------:R-:W-:Y:S02]  /*3e00*/  ISETP.NE.AND P0, PT, R211, RZ, PT ;  /* 0x000000ffd300720c */ /* 0x000fe40003f05270 */
[----:B------:R-:W-:Y:S02]  /*3e10*/  ISETP.GE.U32.AND P2, PT, R4, R9, PT ;  /* 0x000000090400720c */ /* 0x000fe40003f46070 */
[----:B------:R-:W-:Y:S01]  /*3e20*/  LOP3.LUT R4, R208, R211, RZ, 0x3c, !PT ;  /* 0x000000d3d0047212 */ /* 0x000fe200078e3cff */
[----:B------:R-:W-:-:S03]  /*3e30*/  @P1 VIADD R16, R16, 0x1 ;  /* 0x0000000110101836 */ /* 0x000fc60000000000 */
[----:B------:R-:W-:Y:S01]  /*3e40*/  ISETP.GE.AND P1, PT, R4, RZ, PT ;  /* 0x000000ff0400720c */ /* 0x000fe20003f26270 */
[----:B------:R-:W-:Y:S01]  /*3e50*/  @!P4 IMAD.MOV R16, RZ, RZ, -R16 ;  /* 0x000000ffff10c224 */ /* 0x000fe200078e0a10 */
[----:B------:R-:W-:-:S04]  /*3e60*/  @!P3 LOP3.LUT R16, RZ, R207, RZ, 0x33, !PT ;  /* 0x000000cfff10b212 */ /* 0x000fc800078e33ff */
[----:B------:R-:W-:Y:S01]  /*3e70*/  SHF.R.S32.HI R5, RZ, 0x1f, R16 ;  /* 0x0000001fff057819 */ /* 0x000fe20000011410 */
[----:B------:R-:W-:-:S03]  /*3e80*/  @P2 VIADD R6, R6, 0x1 ;  /* 0x0000000106062836 */ /* 0x000fc60000000000 */
[----:B------:R-:W-:Y:S01]  /*3e90*/  LEA.HI R10, R5, R16, RZ, 0x4 ;  /* 0x00000010050a7211 */ /* 0x000fe200078f20ff */
[----:B------:R-:W-:Y:S02]  /*3ea0*/  IMAD.MOV R5, RZ, RZ, -R16 ;  /* 0x000000ffff057224 */ /* 0x000fe400078e0a10 */
        /* <DEDUP_REMOVED lines=15> */
.L_x_3732:
[----:B------:R-:W-:Y:S05]  /*3fa0*/  BSYNC.RECONVERGENT B0 ;  /* 0x0000000000007941 */ /* 0x000fea0003800200 */
.L_x_3731:
[----:B------:R-:W-:Y:S01]  /*3fb0*/  IMAD.SHL.U32 R17, R17, 0x10, RZ ;  /* 0x0000001011117824 */ /* 0x000fe200078e00ff */
[----:B------:R-:W-:Y:S01]  /*3fc0*/  BSSY.RECONVERGENT B0, `(.L_x_3733) ;  /* 0x000004b000007945 */ /* 0x000fe20003800200 */
[----:B------:R-:W-:Y:S01]  /*3fd0*/  IMAD.MOV.U32 R14, RZ, RZ, R6 ;  /* 0x000000ffff0e7224 */ /* 0x000fe200078e0006 */
[----:B--2---:R-:W-:Y:S01]  /*3fe0*/  CS2R R4, SRZ ;  /* 0x0000000000047805 */ /* 0x004fe2000001ff00 */
        /* <DEDUP_REMOVED lines=10> */
[----:B-1----:R-:W1:Y:S08]  /*4090*/  I2F.RP R14, R16 ;  /* 0x00000010000e7306 */ /* 0x002e700000209400 */
        /* <DEDUP_REMOVED lines=11> */
[----:B------:R-:W-:-:S03]  /*4150*/  MOV R22, RZ ;  /* 0x000000ff00167202 */ /* 0x000fc60000000f00 */
[----:B------:R-:W-:Y:S02]  /*4160*/  IMAD R15, R15, R16, RZ ;  /* 0x000000100f0f7224 */ /* 0x000fe400078e02ff */
[----:B--2---:R-:W-:Y:S02]  /*4170*/  IMAD.MOV R6, RZ, RZ, -R5 ;  /* 0x000000ffff067224 */ /* 0x004fe400078e0a05 */
        /* <DEDUP_REMOVED lines=28> */
[--C-:B------:R-:W-:Y:S01]  /*4340*/  SHF.R.S32.HI R4, RZ, 0x1f, R15.reuse ;  /* 0x0000001fff047819 */ /* 0x100fe2000001140f */
[----:B------:R-:W-:Y:S02]  /*4350*/  @P2 VIADD R6, R6, 0x1 ;  /* 0x0000000106062836 */ /* 0x000fe40000000000 */
[----:B------:R-:W-:Y:S01]  /*4360*/  IMAD.MOV R5, RZ, RZ, -R15 ;  /* 0x000000ffff057224 */ /* 0x000fe200078e0a0f */
[----:B------:R-:W-:-:S03]  /*4370*/  LEA.HI R9, R4, R15, RZ, 0x4 ;  /* 0x0000000f04097211 */ /* 0x000fc600078f20ff */
[----:B------:R-:W-:Y:S01]  /*4380*/  @!P1 IADD3 R6, PT, PT, -R6, RZ, RZ ;  /* 0x000000ff06069210 */ /* 0x000fe20007ffe1ff */
[----:B------:R-:W-:Y:S01]  /*4390*/  IMAD R5, R207, R5, R20 ;  /* 0x00000005cf057224 */ /* 0x000fe200078e0214 */
        /* <DEDUP_REMOVED lines=13> */
.L_x_3734:
[----:B------:R-:W-:Y:S05]  /*4470*/  BSYNC.RECONVERGENT B0 ;  /* 0x0000000000007941 */ /* 0x000fea0003800200 */
.L_x_3733:
        /* <DEDUP_REMOVED lines=28> */
[----:B------:R-:W-:-:S04]  /*4640*/  IMAD R17, R17, R10, RZ ;  /* 0x0000000a11117224 */ /* 0x000fc800078e02ff */
[----:B------:R-:W-:Y:S01]  /*4650*/  IMAD.HI.U32 R17, R21, R17, R20 ;  /* 0x0000001115117227 */ /* 0x000fe200078e0014 */
[----:B--2---:R-:W-:Y:S02]  /*4660*/  IADD3 R6, PT, PT, RZ, -R5, RZ ;  /* 0x80000005ff067210 */ /* 0x004fe40007ffe0ff */
        /* <DEDUP_REMOVED lines=46> */
.L_x_3736:
[----:B------:R-:W-:Y:S05]  /*4950*/  BSYNC.RECONVERGENT B0 ;  /* 0x0000000000007941 */ /* 0x000fea0003800200 */
.L_x_3735:
[----:B------:R-:W-:Y:S01]  /*4960*/  IMAD.SHL.U32 R15, R15, 0x4, RZ ;  /* 0x000000040f0f7824 */ /* 0x000fe200078e00ff */
[----:B------:R-:W-:Y:S01]  /*4970*/  BSSY.RECONVERGENT B0, `(.L_x_3737) ;  /* 0x000004c000007945 */ /* 0x000fe20003800200 */
[----:B------:R-:W-:Y:S02]  /*4980*/  IMAD.MOV.U32 R6, RZ, RZ, R4 ;  /* 0x000000ffff067224 */ /* 0x000fe400078e0004 */
[----:B--2---:R-:W-:Y:S01]  /*4990*/  IMAD.MOV.U32 R7, RZ, RZ, R5 ;  /* 0x000000ffff077224 */ /* 0x004fe200078e0005 */
        /* <DEDUP_REMOVED lines=10> */
[----:B-1----:R-:W-:Y:S02]  /*4a40*/  IABS R7, R211 ;  /* 0x000000d300077213 */ /* 0x002fe40000000000 */
        /* <DEDUP_REMOVED lines=62> */
.L_x_3738:
[----:B------:R-:W-:Y:S05]  /*4e30*/  BSYNC.RECONVERGENT B0 ;  /* 0x0000000000007941 */ /* 0x000fea0003800200 */
.L_x_3737:
[----:B------:R-:W-:Y:S01]  /*4e40*/  IMAD.SHL.U32 R15, R15, 0x2, RZ ;  /* 0x000000020f0f7824 */ /* 0x000fe200078e00ff */
[----:B------:R-:W-:Y:S01]  /*4e50*/  IADD3 R8, PT, PT, R13, R12, R11 ;  /* 0x0000000c0d087210 */ /* 0x000fe20007ffe00b */
[----:B------:R-:W-:Y:S01]  /*4e60*/  VIADD R148, R166, 0x2 ;  /* 0x00000002a6947836 */ /* 0x000fe20000000000 */
[----:B------:R-:W-:Y:S01]  /*4e70*/  CS2R R118, SRZ ;  /* 0x0000000000767805 */ /* 0x000fe2000001ff00 */
[----:B-1----:R-:W-:Y:S01]  /*4e80*/  IMAD R7, R205, 0x80, R206 ;  /* 0x00000080cd077824 */ /* 0x002fe200078e02ce */
[----:B------:R-:W-:Y:S01]  /*4e90*/  ISETP.NE.U32.AND P0, PT, R15, RZ, PT ;  /* 0x000000ff0f00720c */ /* 0x000fe20003f05070 */
[----:B------:R-:W-:Y:S01]  /*4ea0*/  VIADD R18, R18, 0x1f ;  /* 0x0000001f12127836 */ /* 0x000fe20000000000 */
[----:B------:R-:W-:Y:S01]  /*4eb0*/  LOP3.LUT R148, R148, 0x3, R19, 0x78, !PT ;  /* 0x0000000394947812 */ /* 0x000fe200078e7813 */
[----:B------:R-:W-:Y:S01]  /*4ec0*/  IMAD.SHL.U32 R7, R7, 0x8, RZ ;  /* 0x0000000807077824 */ /* 0x000fe200078e00ff */
[----:B------:R-:W-:Y:S02]  /*4ed0*/  LOP3.LUT R19, R19, 0x4, RZ, 0xc, !PT ;  /* 0x0000000413137812 */ /* 0x000fe400078e0cff */
[----:B------:R-:W-:-:S02]  /*4ee0*/  CS2R R116, SRZ ;  /* 0x0000000000747805 */ /* 0x000fc4000001ff00 */
[----:B------:R-:W-:Y:S02]  /*4ef0*/  SHF.R.S32.HI R221, RZ, 0x1f, R18 ;  /* 0x0000001fffdd7819 */ /* 0x000fe40000011412 */
[----:B------:R-:W-:Y:S02]  /*4f00*/  CS2R R114, SRZ ;  /* 0x0000000000727805 */ /* 0x000fe4000001ff00 */
[C---:B------:R-:W-:Y:S02]  /*4f10*/  IADD3 R20, PT, PT, R13.reuse, R12, R19 ;  /* 0x0000000c0d147210 */ /* 0x040fe40007ffe013 */
[----:B------:R-:W-:Y:S02]  /*4f20*/  CS2R R112, SRZ ;  /* 0x0000000000707805 */ /* 0x000fe4000001ff00 */
[----:B------:R-:W-:Y:S02]  /*4f30*/  IADD3 R12, PT, PT, R13, R148, R11 ;  /* 0x000000940d0c7210 */ /* 0x000fe40007ffe00b */
[----:B------:R-:W-:-:S02]  /*4f40*/  CS2R R54, SRZ ;  /* 0x0000000000367805 */ /* 0x000fc4000001ff00 */
[----:B------:R-:W-:Y:S01]  /*4f50*/  IADD3 R148, PT, PT, R13, R148, R19 ;  /* 0x000000940d947210 */ /* 0x000fe20007ffe013 */
[----:B------:R-:W-:Y:S01]  /*4f60*/  @!PT LDS RZ, [RZ] ;  /* 0x00000000fffff984 */ /* 0x000fe20000000800 */
[----:B------:R-:W-:Y:S01]  /*4f70*/  @!PT LDS RZ, [RZ] ;  /* 0x00000000fffff984 */ /* 0x000fe20000000800 */
[----:B------:R-:W-:Y:S01]  /*4f80*/  @!PT LDS RZ, [RZ] ;  /* 0x00000000fffff984 */ /* 0x000fe20000000800 */
[----:B------:R1:W-:Y:S01]  /*4f90*/  LDGSTS.E.BYPASS.LTC128B.128 [R35+0xc480], desc[UR36][R4.64], P0 ;  /* 0x0c48000004237fae */ /* 0x0003e20008181a24 */
[----:B------:R-:W-:Y:S02]  /*4fa0*/  ISETP.GE.AND P0, PT, R18, 0x20, PT ;  /* 0x000000201200780c */ /* 0x000fe40003f06270 */
[----:B------:R-:W-:Y:S02]  /*4fb0*/  CS2R R52, SRZ ;  /* 0x0000000000347805 */ /* 0x000fe4000001ff00 */
[----:B------:R-:W-:Y:S01]  /*4fc0*/  LEA.HI R221, R221, R18, RZ, 0x5 ;  /* 0x00000012dddd7211 */ /* 0x000fe200078f28ff */
        /* <DEDUP_REMOVED lines=23> */
[----:B-1----:R-:W-:Y:S01]  /*5140*/  VIADD R5, R198, 0x8000 ;  /* 0x00008000c6057836 */ /* 0x002fe20000000000 */
[----:B------:R-:W-:-:S06]  /*5150*/  DEPBAR.LE SB0, 0x2 ;  /* 0x000080800000791a */ /* 0x000fcc0000000000 */
[----:B------:R-:W-:Y:S05]  /*5160*/  WARPSYNC.ALL ;  /* 0x0000000000007948 */ /* 0x000fea0003800000 */
[----:B------:R-:W-:Y:S01]  /*5170*/  IMAD R198, R7, 0x10, R198 ;  /* 0x0000001007c67824 */ /* 0x000fe200078e02c6 */
[----:B------:R-:W-:Y:S01]  /*5180*/  CS2R R66, SRZ ;  /* 0x0000000000427805 */ /* 0x000fe2000001ff00 */
[--C-:B------:R-:W-:Y:S01]  /*5190*/  IMAD R8, R8, 0x10, R5.reuse ;  /* 0x0000001008087824 */ /* 0x100fe200078e0205 */
[----:B------:R-:W-:Y:S01]  /*51a0*/  CS2R R64, SRZ ;  /* 0x0000000000407805 */ /* 0x000fe2000001ff00 */
[----:B------:R-:W-:Y:S01]  /*51b0*/  IMAD R20, R20, 0x10, R5 ;  /* 0x0000001014147824 */ /* 0x000fe200078e0205 */
[----:B------:R-:W-:Y:S01]  /*51c0*/  IADD3 R16, PT, PT, R198, R168, R167 ;  /* 0x000000a8c6107210 */ /* 0x000fe20007ffe0a7 */
[----:B------:R-:W-:Y:S01]  /*51d0*/  BAR.SYNC.DEFER_BLOCKING 0x0 ;  /* 0x0000000000007b1d */ /* 0x000fe20000010000 */
        /* <DEDUP_REMOVED lines=22> */
[----:B------:R-:W-:Y:S01]  /*5340*/  CS2R R30, SRZ ;  /* 0x00000000001e7805 */ /* 0x000fe2000001ff00 */
[----:B------:R-:W1:Y:S01]  /*5350*/  LDSM.16.M88.4 R4, [R16] ;  /* 0x000000001004783b */ /* 0x000e620000000200 */
[----:B------:R-:W-:-:S02]  /*5360*/  CS2R R28, SRZ ;  /* 0x00000000001c7805 */ /* 0x000fc4000001ff00 */
[----:B------:R-:W-:Y:S02]  /*5370*/  CS2R R142, SRZ ;  /* 0x00000000008e7805 */ /* 0x000fe4000001ff00 */
[----:B------:R-:W-:Y:S01]  /*5380*/  CS2R R140, SRZ ;  /* 0x00000000008c7805 */ /* 0x000fe2000001ff00 */
[----:B------:R-:W2:Y:S01]  /*5390*/  LDSM.16.M88.4 R152, [R16+0x1000] ;  /* 0x001000001098783b */ /* 0x000ea20000000200 */
[----:B------:R-:W-:Y:S02]  /*53a0*/  CS2R R90, SRZ ;  /* 0x00000000005a7805 */ /* 0x000fe4000001ff00 */
[----:B------:R-:W-:Y:S02]  /*53b0*/  CS2R R88, SRZ ;  /* 0x0000000000587805 */ /* 0x000fe4000001ff00 */
[----:B------:R-:W-:Y:S01]  /*53c0*/  CS2R R78, SRZ ;  /* 0x00000000004e7805 */ /* 0x000fe2000001ff00 */
[----:B------:R-:W3:Y:S01]  /*53d0*/  LDSM.16.M88.4 R156, [R16+0x2000] ;  /* 0x00200000109c783b */ /* 0x000ee20000000200 */
[----:B------:R-:W-:-:S02]  /*53e0*/  CS2R R76, SRZ ;  /* 0x00000000004c7805 */ /* 0x000fc4000001ff00 */
[----:B------:R-:W-:Y:S02]  /*53f0*/  CS2R R26, SRZ ;  /* 0x00000000001a7805 */ /* 0x000fe4000001ff00 */
[----:B------:R-:W-:Y:S01]  /*5400*/  CS2R R24, SRZ ;  /* 0x0000000000187805 */ /* 0x000fe2000001ff00 */
[----:B------:R4:W1:Y:S01]  /*5410*/  LDSM.16.M88.4 R160, [R16+0x3000] ;  /* 0x0030000010a0783b */ /* 0x0008620000000200 */
        /* <DEDUP_REMOVED lines=9> */
[----:B------:R-:W-:Y:S01]  /*54b0*/  LEA.HI.SX32 R221, R221, 0xfffffffd, 0x1b ;  /* 0xfffffffddddd7811 */ /* 0x000fe200078fdaff */
[----:B------:R-:W1:Y:S04]  /*54c0*/  LDSM.16.MT88.4 R20, [R20] ;  /* 0x000000001414783b */ /* 0x000e680000004200 */
[----:B------:R-:W1:Y:S01]  /*54d0*/  LDSM.16.MT88.4 R148, [R148] ;  /* 0x000000009494783b */ /* 0x000e620000004200 */
[----:B----4-:R-:W-:Y:S01]  /*54e0*/  CS2R R16, SRZ ;  /* 0x0000000000107805 */ /* 0x010fe2000001ff00 */
[----:B------:R-:W-:Y:S06]  /*54f0*/  @!P0 BRA `(.L_x_3739) ;  /* 0x0000002000c88947 */ /* 0x000fec0003800000 */
[----:B------:R-:W4:Y:S01]  /*5500*/  S2R R214, SR_TID.X ;  /* 0x0000000000d67919 */ /* 0x000f220000002100 */
[----:B------:R-:W5:Y:S01]  /*5510*/  S2UR UR4, SR_CgaCtaId ;  /* 0x00000000000479c3 */ /* 0x000f620000008800 */
[----:B------:R-:W-:Y:S01]  /*5520*/  LEA R217, P0, R2, R164, 0x1 ;  /* 0x000000a402d97211 */ /* 0x000fe200078008ff */
[----:B------:R-:W-:Y:S01]  /*5530*/  UMOV UR5, 0x400 ;  /* 0x0000040000057882 */ /* 0x000fe20000000000 */
[----:B------:R-:W-:Y:S01]  /*5540*/  IMAD.IADD R164, R168, 0x1, R167 ;  /* 0x00000001a8a47824 */ /* 0x000fe200078e02a7 */
[----:B------:R-:W-:Y:S01]  /*5550*/  UMOV UR10, 0x180 ;  /* 0x00000180000a7882 */ /* 0x000fe20000000000 */
[--C-:B------:R-:W-:Y:S01]  /*5560*/  LEA.HI.X R218, R2, R165, R3.reuse, 0x1, P0 ;  /* 0x000000a502da7211 */ /* 0x100fe200000f0c03 */
[----:B------:R-:W-:Y:S01]  /*5570*/  VIADD R220, R220, 0x40 ;  /* 0x00000040dcdc7836 */ /* 0x000fe20000000000 */
[----:B------:R-:W-:Y:S01]  /*5580*/  IADD3 R217, P0, PT, R217, R2, RZ ;  /* 0x00000002d9d97210 */ /* 0x000fe20007f1e0ff */
[----:B------:R-:W-:Y:S01]  /*5590*/  VIADD R2, R166, 0x2 ;  /* 0x00000002a6027836 */ /* 0x000fe20000000000 */
[----:B------:R-:W-:Y:S01]  /*55a0*/  LOP3.LUT R197, R164, 0x20, RZ, 0x3c, !PT ;  /* 0x00000020a4c57812 */ /* 0x000fe200078e3cff */
[----:B------:R-:W-:Y:S01]  /*55b0*/  IMAD.MOV.U32 R219, RZ, RZ, RZ ;  /* 0x000000ffffdb7224 */ /* 0x000fe200078e00ff */
[----:B------:R-:W-:Y:S01]  /*55c0*/  UMOV UR9, 0x6000 ;  /* 0x0000600000097882 */ /* 0x000fe20000000000 */
[----:B------:R-:W-:Y:S01]  /*55d0*/  IMAD.X R218, R218, 0x1, R3, P0 ;  /* 0x00000001dada7824 */ /* 0x000fe200000e0603 */
[----:B------:R-:W-:Y:S01]  /*55e0*/  LOP3.LUT R3, R0, 0xf0, RZ, 0xc0, !PT ;  /* 0x000000f000037812 */ /* 0x000fe200078ec0ff */
[----:B------:R-:W-:Y:S01]  /*55f0*/  UMOV UR8, 0x3 ;  /* 0x0000000300087882 */ /* 0x000fe20000000000 */
[----:B------:R-:W-:-:S04]  /*5600*/  ISETP.NE.AND P0, PT, R221, RZ, PT ;  /* 0x000000ffdd00720c */ /* 0x000fc80003f05270 */
[----:B------:R-:W-:Y:S02]  /*5610*/  SEL R228, R228, RZ, P0 ;  /* 0x000000ffe4e47207 */ /* 0x000fe40000000000 */
[----:B------:R-:W-:Y:S01]  /*5620*/  SEL R227, R227, RZ, P0 ;  /* 0x000000ffe3e37207 */ /* 0x000fe20000000000 */
[----:B-----5:R-:W-:-:S06]  /*5630*/  ULEA UR4, UR4, UR5, 0x18 ;  /* 0x0000000504047291 */ /* 0x020fcc000f8ec0ff */
[----:B------:R-:W-:Y:S01]  /*5640*/  IMAD.U32 R212, RZ, RZ, UR4 ;  /* 0x00000004ffd47e24 */ /* 0x000fe2000f8e00ff */
[----:B----4-:R-:W-:Y:S01]  /*5650*/  SHF.R.U32.HI R165, RZ, 0x2, R214 ;  /* 0x00000002ffa57819 */ /* 0x010fe200000116d6 */
[C---:B------:R-:W-:Y:S01]  /*5660*/  IMAD.SHL.U32 R225, R214.reuse, 0x100, RZ ;  /* 0x00000100d6e17824 */ /* 0x040fe200078e00ff */
[C---:B------:R-:W-:Y:S02]  /*5670*/  LOP3.LUT R210, R214.reuse, 0x3e0, RZ, 0xc0, !PT ;  /* 0x000003e0d6d27812 */ /* 0x040fe400078ec0ff */
[C---:B------:R-:W-:Y:S01]  /*5680*/  LOP3.LUT R213, R214.reuse, 0x4, RZ, 0xc0, !PT ;  /* 0x00000004d6d57812 */ /* 0x040fe200078ec0ff */
[----:B------:R-:W4:Y:S01]  /*5690*/  LDCU.64 UR4, c[0x0][0x3c0] ;  /* 0x00007800ff0477ac */ /* 0x000f220008000a00 */
[----:B------:R-:W-:Y:S02]  /*56a0*/  LOP3.LUT R119, R214, 0x3, RZ, 0xc0, !PT ;  /* 0x00000003d6777812 */ /* 0x000fe400078ec0ff */
[----:B------:R-:W-:Y:S02]  /*56b0*/  LOP3.LUT R210, R210, 0x7, R165, 0xf8, !PT ;  /* 0x00000007d2d27812 */ /* 0x000fe400078ef8a5 */
[----:B------:R-:W-:-:S02]  /*56c0*/  LOP3.LUT R167, R213, 0x4, RZ, 0x3c, !PT ;  /* 0x00000004d5a77812 */ /* 0x000fc400078e3cff */
[----:B------:R-:W-:Y:S02]  /*56d0*/  LOP3.LUT R2, R2, R119, RZ, 0x3c, !PT ;  /* 0x0000007702027212 */ /* 0x000fe400078e3cff */
[-CC-:B------:R-:W-:Y:S02]  /*56e0*/  LOP3.LUT R169, R213, R166.reuse, R119.reuse, 0xf6, !PT ;  /* 0x000000a6d5a97212 */ /* 0x180fe400078ef677 */
[----:B------:R-:W-:Y:S02]  /*56f0*/  SHF.R.U32.HI R165, RZ, 0x1, R210 ;  /* 0x00000001ffa57819 */ /* 0x000fe400000116d2 */
[----:B------:R-:W-:Y:S02]  /*5700*/  LOP3.LUT R119, R167, R166, R119, 0xf6, !PT ;  /* 0x000000a6a7777212 */ /* 0x000fe400078ef677 */
[----:B------:R-:W-:Y:S02]  /*5710*/  LOP3.LUT R167, R3, R2, R167, 0xfe, !PT ;  /* 0x0000000203a77212 */ /* 0x000fe400078efea7 */
[----:B------:R-:W-:Y:S01]  /*5720*/  LOP3.LUT R3, R2, R213, RZ, 0xfc, !PT ;  /* 0x000000d502037212 */ /* 0x000fe200078efcff */
[----:B------:R-:W-:Y:S01]  /*5730*/  VIADD R2, R212, 0x8000 ;  /* 0x00008000d4027836 */ /* 0x000fe20000000000 */
[----:B------:R-:W-:-:S02]  /*5740*/  LOP3.LUT R166, R165, R214, RZ, 0x3c, !PT ;  /* 0x000000d6a5a67212 */ /* 0x000fc400078e3cff */
[--C-:B------:R-:W-:Y:S02]  /*5750*/  LOP3.LUT R169, R169, 0xf0, R0.reuse, 0xf8, !PT ;  /* 0x000000f0a9a97812 */ /* 0x100fe400078ef800 */
[--C-:B------:R-:W-:Y:S02]  /*5760*/  LOP3.LUT R3, R3, 0xf0, R0.reuse, 0xf8, !PT ;  /* 0x000000f003037812 */ /* 0x100fe400078ef800 */
[----:B------:R-:W-:Y:S01]  /*5770*/  LOP3.LUT R119, R119, 0xf0, R0, 0xf8, !PT ;  /* 0x000000f077777812 */ /* 0x000fe200078ef800 */
[----:B------:R-:W-:Y:S01]  /*5780*/  IMAD R0, R167, 0x10, R2 ;  /* 0x00000010a7007824 */ /* 0x000fe200078e0202 */
[----:B------:R-:W-:Y:S01]  /*5790*/  LOP3.LUT R166, R213, 0x3, R166, 0xf8, !PT ;  /* 0x00000003d5a67812 */ /* 0x000fe200078ef8a6 */
[--C-:B------:R-:W-:Y:S01]  /*57a0*/  IMAD R196, R169, 0x10, R2.reuse ;  /* 0x00000010a9c47824 */ /* 0x100fe200078e0202 */
[----:B------:R-:W-:Y:S01]  /*57b0*/  LOP3.LUT R167, R214, 0x1f, RZ, 0xc0, !PT ;  /* 0x0000001fd6a77812 */ /* 0x000fe200078ec0ff */
[----:B------:R-:W-:Y:S01]  /*57c0*/  IMAD R3, R3, 0x10, R2 ;  /* 0x0000001003037824 */ /* 0x000fe200078e0202 */
[----:B------:R-:W-:Y:S01]  /*57d0*/  SHF.R.U32.HI R164, RZ, 0x1, R214 ;  /* 0x00000001ffa47819 */ /* 0x000fe200000116d6 */
[----:B------:R-:W-:Y:S01]  /*57e0*/  IMAD R165, R165, 0x20, R166 ;  /* 0x00000020a5a57824 */ /* 0x000fe200078e02a6 */
[----:B------:R-:W-:Y:S01]  /*57f0*/  SHF.R.U32.HI R167, RZ, 0x4, R167 ;  /* 0x00000004ffa77819 */ /* 0x000fe200000116a7 */
[----:B------:R-:W-:Y:S01]  /*5800*/  IMAD R2, R119, 0x10, R2 ;  /* 0x0000001077027824 */ /* 0x000fe200078e0202 */
[----:B------:R-:W-:Y:S01]  /*5810*/  LOP3.LUT R225, R225, 0xe00, RZ, 0xc0, !PT ;  /* 0x00000e00e1e17812 */ /* 0x000fe200078ec0ff */
[----:B------:R-:W-:Y:S01]  /*5820*/  IMAD.U32 R226, R165, 0x10, R212 ;  /* 0x00000010a5e27824 */ /* 0x000fe200078e00d4 */
[C---:B------:R-:W-:Y:S01]  /*5830*/  LOP3.LUT R223, R167.reuse, 0x3, R164, 0x78, !PT ;  /* 0x00000003a7df7812 */ /* 0x040fe200078e78a4 */
[C---:B------:R-:W-:Y:S01]  /*5840*/  VIADD R165, R167.reuse, 0x2 ;  /* 0x00000002a7a57836 */ /* 0x040fe20000000000 */
[----:B------:R-:W-:Y:S01]  /*5850*/  LOP3.LUT R224, R167, 0x3, R214, 0x78, !PT ;  /* 0x00000003a7e07812 */ /* 0x000fe200078e78d6 */
[----:B------:R-:W-:-:S03]  /*5860*/  IMAD.MOV.U32 R119, RZ, RZ, RZ ;  /* 0x000000ffff777224 */ /* 0x000fc600078e00ff */
[----:B----4-:R-:W-:-:S07]  /*5870*/  LOP3.LUT R222, R165, 0x3, R214, 0x78, !PT ;  /* 0x00000003a5de7812 */ /* 0x010fce00078e78d6 */
.L_x_3748:
[C---:B-1----:R-:W-:Y:S01]  /*5880*/  HMMA.16816.F32 R16, R4.reuse, R8, R16 ;  /* 0x000000080410723c */ /* 0x042fe20000001810 */
[----:B------:R-:W-:Y:S01]  /*5890*/  BSSY.RECONVERGENT B0, `(.L_x_3740) ;  /* 0x0000087000007945 */ /* 0x000fe20003800200 */
[----:B------:R-:W-:Y:S03]  /*58a0*/  CS2R R234, SRZ ;  /* 0x0000000000ea7805 */ /* 0x000fe6000001ff00 */
[----:B------:R-:W-:Y:S01]  /*58b0*/  LOP3.LUT P2, RZ, R227, 0x1, RZ, 0xc0, !PT ;  /* 0x00000001e3ff7812 */ /* 0x000fe2000784c0ff */
[--C-:B------:R-:W-:Y:S01]  /*58c0*/  IMAD.IADD R168, R196, 0x1, R199.reuse ;  /* 0x00000001c4a87824 */ /* 0x100fe200078e02c7 */
[----:B------:R-:W-:Y:S01]  /*58d0*/  IADD3 R216, P0, PT, R216, R217, RZ ;  /* 0x000000d9d8d87210 */ /* 0x000fe20007f1e0ff */
[C---:B------:R-:W-:Y:S03]  /*58e0*/  HMMA.16816.F32 R24, R4.reuse, R10, R24 ;  /* 0x0000000a0418723c */ /* 0x040fe60000001818 */
[----:B----4-:R-:W-:Y:S01]  /*58f0*/  VIADD R231, R226, UR10 ;  /* 0x0000000ae2e77c36 */ /* 0x010fe20008000000 */
[----:B------:R-:W1:Y:S01]  /*5900*/  LDSM.16.MT88.4 R168, [R168+0x1000] ;  /* 0x00100000a8a8783b */ /* 0x000e620000004200 */
[--C-:B------:R-:W-:Y:S01]  /*5910*/  IMAD.IADD R172, R3, 0x1, R199.reuse ;  /* 0x0000000103ac7824 */ /* 0x100fe200078e02c7 */
[----:B------:R-:W-:Y:S01]  /*5920*/  LOP3.LUT R210, R210, 0x8, RZ, 0xfc, !PT ;  /* 0x00000008d2d27812 */ /* 0x000fe200078efcff */
[----:B------:R-:W-:Y:S01]  /*5930*/  IMAD.X R215, R215, 0x1, R218, P0 ;  /* 0x00000001d7d77824 */ /* 0x000fe200000e06da */
[C---:B------:R-:W-:Y:S03]  /*5940*/  HMMA.16816.F32 R28, R4.reuse, R12, R28 ;  /* 0x0000000c041c723c */ /* 0x040fe6000000181c */
        /* <DEDUP_REMOVED lines=13> */
[----:B------:R-:W-:Y:S02]  /*5a20*/  LOP3.LUT R214, R229, 0x3, R214, 0x48, !PT ;  /* 0x00000003e5d67812 */ /* 0x000fe400078e48d6 */
[----:B------:R-:W-:Y:S01]  /*5a30*/  LOP3.LUT R210, R228, 0x1, RZ, 0xc0, !PT ;  /* 0x00000001e4d27812 */ /* 0x000fe200078ec0ff */
[C---:B------:R-:W-:Y:S03]  /*5a40*/  HMMA.16816.F32 R40, R4.reuse, R22, R40 ;  /* 0x000000160428723c */ /* 0x040fe60000001828 */
[----:B------:R-:W-:Y:S01]  /*5a50*/  LOP3.LUT R214, R213, R214, RZ, 0xfc, !PT ;  /* 0x000000d6d5d67212 */ /* 0x000fe200078efcff */
[----:B------:R4:W1:Y:S01]  /*5a60*/  LDSM.16.M88.4 R188, [R200+0x2000] ;  /* 0x00200000c8bc783b */ /* 0x0008620000000200 */
[----:B------:R-:W-:Y:S03]  /*5a70*/  ISETP.NE.U32.AND P0, PT, R210, 0x1, PT ;  /* 0x00000001d200780c */ /* 0x000fe60003f05070 */
[C---:B------:R-:W-:Y:S03]  /*5a80*/  HMMA.16816.F32 R44, R4.reuse, R148, R44 ;  /* 0x00000094042c723c */ /* 0x040fe6000000182c */
[----:B------:R-:W-:Y:S01]  /*5a90*/  IMAD R213, R229, 0x20, R214 ;  /* 0x00000020e5d57824 */ /* 0x000fe200078e02d6 */
[----:B------:R4:W1:Y:S01]  /*5aa0*/  LDSM.16.M88.4 R192, [R200+0x3000] ;  /* 0x00300000c8c0783b */ /* 0x0008620000000200 */
[----:B------:R-:W-:Y:S02]  /*5ab0*/  @P2 IMAD.MOV.U32 R214, RZ, RZ, R216 ;  /* 0x000000ffffd62224 */ /* 0x000fe400078e00d8 */
[----:B------:R-:W-:Y:S01]  /*5ac0*/  IMAD.U32 R213, R213, 0x10, R212 ;  /* 0x00000010d5d57824 */ /* 0x000fe200078e00d4 */
[-C--:B------:R-:W-:Y:S03]  /*5ad0*/  HMMA.16816.F32 R48, R4, R150.reuse, R48 ;  /* 0x000000960430723c */ /* 0x080fe60000001830 */
[----:B------:R-:W-:Y:S01]  /*5ae0*/  VIADD R229, R213, UR10 ;  /* 0x0000000ad5e57c36 */ /* 0x000fe20008000000 */
[----:B------:R-:W1:Y:S04]  /*5af0*/  LDSM.16.MT88.4 R176, [R176+0x1000] ;  /* 0x00100000b0b0783b */ /* 0x000e680000004200 */
[C---:B--2---:R-:W-:Y:S04]  /*5b00*/  HMMA.16816.F32 R52, R152.reuse, R150, R52 ;  /* 0x000000969834723c */ /* 0x044fe80000001834 */
[----:B------:R-:W1:Y:S04]  /*5b10*/  LDSM.16.MT88.4 R180, [R180+0x1000] ;  /* 0x00100000b4b4783b */ /* 0x000e680000004200 */
        /* <DEDUP_REMOVED lines=30> */
[----:B------:R-:W-:Y:S02]  /*5d00*/  IABS R6, R207 ;  /* 0x000000cf00067213 */ /* 0x000fe40000000000 */
[----:B------:R-:W-:Y:S02]  /*5d10*/  IABS R5, R211 ;  /* 0x000000d300057213 */ /* 0x000fe40000000000 */
[----:B------:R-:W-:Y:S10]  /*5d20*/  I2F.RP R4, R6 ;  /* 0x0000000600047306 */ /* 0x000ff40000209400 */
[----:B------:R-:W2:Y:S10]  /*5d30*/  I2F.RP R9, R5 ;  /* 0x0000000500097306 */ /* 0x000eb40000209400 */
[----:B--2---:R-:W2:Y:S10]  /*5d40*/  MUFU.RCP R0, R9 ;  /* 0x0000000900007308 */ /* 0x004eb40000001000 */
[----:B------:R-:W3:Y:S01]  /*5d50*/  MUFU.RCP R3, R4 ;  /* 0x0000000400037308 */ /* 0x000ee20000001000 */
[----:B--2---:R-:W-:Y:S02]  /*5d60*/  VIADD R2, R0, 0xffffffe ;  /* 0x0ffffffe00027836 */ /* 0x004fe40000000000 */
[----:B---3--:R-:W-:Y:S01]  /*5d70*/  VIADD R10, R3, 0xffffffe ;  /* 0x0ffffffe030a7836 */ /* 0x008fe20000000000 */
[----:B------:R-:W-:Y:S06]  /*5d80*/  IABS R4, R207 ;  /* 0x000000cf00047213 */ /* 0x000fec0000000000 */
[----:B------:R-:W2:Y:S01]  /*5d90*/  F2I.FTZ.U32.TRUNC.NTZ R3, R2 ;  /* 0x0000000200037305 */ /* 0x000ea2000021f000 */
[----:B------:R-:W-:Y:S09]  /*5da0*/  IMAD.MOV R4, RZ, RZ, -R4 ;  /* 0x000000ffff047224 */ /* 0x000ff200078e0a04 */
[----:B------:R-:W3:Y:S01]  /*5db0*/  F2I.FTZ.U32.TRUNC.NTZ R11, R10 ;  /* 0x0000000a000b7305 */ /* 0x000ee2000021f000 */
[----:B--2---:R-:W-:Y:S02]  /*5dc0*/  IMAD.MOV R0, RZ, RZ, -R3 ;  /* 0x000000ffff007224 */ /* 0x004fe400078e0a03 */
[----:B------:R-:W-:Y:S02]  /*5dd0*/  IMAD.MOV.U32 R2, RZ, RZ, RZ ;  /* 0x000000ffff027224 */ /* 0x000fe400078e00ff */
[----:B------:R-:W-:Y:S01]  /*5de0*/  IMAD R9, R0, R5, RZ ;  /* 0x0000000500097224 */ /* 0x000fe200078e02ff */
[----:B------:R-:W-:Y:S01]  /*5df0*/  IABS R0, R211 ;  /* 0x000000d300007213 */ /* 0x000fe20000000000 */
[----:B---3--:R-:W-:Y:S01]  /*5e00*/  IMAD.MOV R7, RZ, RZ, -R11 ;  /* 0x000000ffff077224 */ /* 0x008fe200078e0a0b */
        /* <DEDUP_REMOVED lines=39> */
[C---:B------:R-:W-:Y:S04]  /*6080*/  IMAD R0, R211.reuse, R0, R208 ;  /* 0x00000000d3007224 */ /* 0x040fe800078e02d0 */
[----:B------:R-:W-:Y:S02]  /*6090*/  IMAD R8, R211, R8, R0 ;  /* 0x00000008d3087224 */ /* 0x000fe400078e0200 */
[----:B------:R-:W-:Y:S03]  /*60a0*/  IMAD R2, R2, 0x8, R5 ;  /* 0x0000000802027824 */ /* 0x000fe600078e0205 */
[--C-:B------:R-:W-:Y:S01]  /*60b0*/  SHF.R.S32.HI R9, RZ, 0x1f, R8.reuse ;  /* 0x0000001fff097819 */ /* 0x100fe20000011408 */
[----:B------:R-:W-:Y:S04]  /*60c0*/  IMAD R3, R2, 0x3, R3 ;  /* 0x0000000302037824 */ /* 0x000fe800078e0203 */
[----:B------:R-:W-:Y:S03]  /*60d0*/  IMAD.WIDE R8, R209, R3, R8 ;  /* 0x00000003d1087225 */ /* 0x000fe600078e0208 */
[C---:B------:R-:W-:Y:S04]  /*60e0*/  LEA R234, P0, R8.reuse, R202, 0x1 ;  /* 0x000000ca08ea7211 */ /* 0x040fe800078008ff */
[----:B------:R-:W-:Y:S09]  /*60f0*/  LEA.HI.X R235, R8, R203, R9, 0x1, P0 ;  /* 0x000000cb08eb7211 */ /* 0x000ff200000f0c09 */
.L_x_3741:
[----:B------:R-:W-:Y:S05]  /*6100*/  BSYNC.RECONVERGENT B0 ;  /* 0x0000000000007941 */ /* 0x000fea0003800200 */
.L_x_3740:
[----:B------:R-:W-:Y:S01]  /*6110*/  R2P PR, R228, 0x3 ;  /* 0x00000003e4007804 */ /* 0x000fe20000000000 */
[----:B----4-:R-:W2:Y:S01]  /*6120*/  S2R R214, SR_TID.X ;  /* 0x0000000000d67919 */ /* 0x010ea20000002100 */
[----:B------:R-:W-:Y:S01]  /*6130*/  BSSY.RECONVERGENT B0, `(.L_x_3742) ;  /* 0x0000056000007945 */ /* 0x000fe20003800200 */
[----:B------:R-:W-:Y:S01]  /*6140*/  IMAD.MOV.U32 R4, RZ, RZ, RZ ;  /* 0x000000ffff047224 */ /* 0x000fe200078e00ff */
[----:B------:R-:W3:Y:S01]  /*6150*/  S2R R212, SR_CgaCtaId ;  /* 0x0000000000d47919 */ /* 0x000ee20000008800 */
[----:B------:R-:W-:Y:S01]  /*6160*/  IMAD.MOV.U32 R7, RZ, RZ, RZ ;  /* 0x000000ffff077224 */ /* 0x000fe200078e00ff */
[----:B--2---:R-:W-:Y:S01]  /*6170*/  SHF.R.U32.HI R5, RZ, 0x3, R214 ;  /* 0x00000003ff057819 */ /* 0x004fe200000116d6 */
[C---:B------:R-:W-:Y:S01]  /*6180*/  IMAD.SHL.U32 R230, R214.reuse, 0x40, RZ ;  /* 0x00000040d6e67824 */ /* 0x040fe200078e00ff */
[C---:B------:R-:W-:Y:S01]  /*6190*/  LOP3.LUT R213, R214.reuse, 0x4, RZ, 0xc0, !PT ;  /* 0x00000004d6d57812 */ /* 0x040fe200078ec0ff */
[C---:B------:R-:W-:Y:S01]  /*61a0*/  IMAD.SHL.U32 R3, R214.reuse, 0x20, RZ ;  /* 0x00000020d6037824 */ /* 0x040fe200078e00ff */
[----:B------:R-:W-:Y:S02]  /*61b0*/  LOP3.LUT R0, R214, R5, RZ, 0x3c, !PT ;  /* 0x00000005d6007212 */ /* 0x000fe400078e3cff */
[----:B------:R-:W-:Y:S02]  /*61c0*/  LOP3.LUT R2, R230, 0xf800, RZ, 0xc0, !PT ;  /* 0x0000f800e6027812 */ /* 0x000fe400078ec0ff */
[----:B------:R-:W-:Y:S02]  /*61d0*/  MOV R5, 0x400 ;  /* 0x0000040000057802 */ /* 0x000fe40000000f00 */
[----:B------:R-:W-:Y:S02]  /*61e0*/  LOP3.LUT R2, R2, 0x300, R3, 0xf8, !PT ;  /* 0x0000030002027812 */ /* 0x000fe400078ef803 */
[----:B------:R-:W-:Y:S02]  /*61f0*/  LOP3.LUT R3, R213, 0x3, R0, 0xf8, !PT ;  /* 0x00000003d5037812 */ /* 0x000fe400078ef800 */
[----:B---3--:R-:W-:Y:S03]  /*6200*/  LEA R212, R212, R5, 0x18 ;  /* 0x00000005d4d47211 */ /* 0x008fe600078ec0ff */
[----:B------:R-:W-:Y:S05]  /*6210*/  IMAD R3, R3, 0x10, R2 ;  /* 0x0000001003037824 */ /* 0x000fea00078e0202 */
[----:B------:R-:W-:Y:S05]  /*6220*/  IADD3 R12, PT, PT, R212, UR9, R3 ;  /* 0x00000009d40c7c10 */ /* 0x000fea000fffe003 */
        /* <DEDUP_REMOVED lines=8> */
[----:B------:R-:W3:Y:S10]  /*62b0*/  I2F.RP R6, R7 ;  /* 0x0000000700067306 */ /* 0x000ef40000209400 */
[----:B---3--:R-:W3:Y:S10]  /*62c0*/  MUFU.RCP R3, R6 ;  /* 0x0000000600037308 */ /* 0x008ef40000001000 */
[----:B------:R-:W4:Y:S01]  /*62d0*/  MUFU.RCP R4, R10 ;  /* 0x0000000a00047308 */ /* 0x000f220000001000 */
[----:B---3--:R-:W-:Y:S02]  /*62e0*/  VIADD R5, R3, 0xffffffe ;  /* 0x0ffffffe03057836 */ /* 0x008fe40000000000 */
[----:B------:R-:W-:Y:S07]  /*62f0*/  VIADD R6, R208, 0x40 ;  /* 0x00000040d0067836 */ /* 0x000fee0000000000 */
[----:B------:R-:W3:Y:S01]  /*6300*/  F2I.FTZ.U32.TRUNC.NTZ R5, R5 ;  /* 0x0000000500057305 */ /* 0x000ee2000021f000 */
[----:B----4-:R-:W-:Y:S01]  /*6310*/  VIADD R8, R4, 0xffffffe ;  /* 0x0ffffffe04087836 */ /* 0x010fe20000000000 */
[----:B------:R-:W-:Y:S08]  /*6320*/  IABS R10, R220 ;  /* 0x000000dc000a7213 */ /* 0x000ff00000000000 */
[----:B------:R-:W4:Y:S01]  /*6330*/  F2I.FTZ.U32.TRUNC.NTZ R9, R8 ;  /* 0x0000000800097305 */ /* 0x000f22000021f000 */
[----:B---3--:R-:W-:Y:S01]  /*6340*/  IADD3 R14, PT, PT, RZ, -R5, RZ ;  /* 0x80000005ff0e7210 */ /* 0x008fe20007ffe0ff */
[--C-:B----4-:R-:W-:Y:S02]  /*6350*/  IMAD.MOV R4, RZ, RZ, -R9.reuse ;  /* 0x000000ffff047224 */ /* 0x110fe400078e0a09 */
[----:B------:R-:W-:Y:S02]  /*6360*/  IMAD.MOV.U32 R8, RZ, RZ, RZ ;  /* 0x000000ffff087224 */ /* 0x000fe400078e00ff */
[----:B------:R-:W-:Y:S01]  /*6370*/  IMAD R3, R4, R11, RZ ;  /* 0x0000000b04037224 */ /* 0x000fe200078e02ff */
[----:B------:R-:W-:Y:S03]  /*6380*/  IABS R4, R207 ;  /* 0x000000cf00047213 */ /* 0x000fe60000000000 */
[----:B------:R-:W-:Y:S04]  /*6390*/  IMAD.HI.U32 R9, R9, R3, R8 ;  /* 0x0000000309097227 */ /* 0x000fe800078e0008 */
[----:B------:R-:W-:Y:S01]  /*63a0*/  IMAD.MOV R8, RZ, RZ, -R4 ;  /* 0x000000ffff087224 */ /* 0x000fe200078e0a04 */
[----:B------:R-:W-:Y:S01]  /*63b0*/  MOV R4, RZ ;  /* 0x000000ff00047202 */ /* 0x000fe20000000f00 */
[----:B------:R-:W-:Y:S02]  /*63c0*/  IMAD R3, R14, R7, RZ ;  /* 0x000000070e037224 */ /* 0x000fe400078e02ff */
[----:B------:R-:W-:Y:S04]  /*63d0*/  IMAD.HI.U32 R9, R9, R10, RZ ;  /* 0x0000000a09097227 */ /* 0x000fe800078e00ff */
[----:B------:R-:W-:Y:S01]  /*63e0*/  IMAD.HI.U32 R5, R5, R3, R4 ;  /* 0x0000000305057227 */ /* 0x000fe200078e0004 */
[----:B------:R-:W-:Y:S02]  /*63f0*/  IABS R3, R211 ;  /* 0x000000d300037213 */ /* 0x000fe40000000000 */
[----:B------:R-:W-:Y:S01]  /*6400*/  IABS R4, R6 ;  /* 0x0000000600047213 */ /* 0x000fe20000000000 */
        /* <DEDUP_REMOVED lines=22> */
[--C-:B------:R-:W-:Y:S04]  /*6570*/  SHF.R.S32.HI R4, RZ, 0x1f, R9.reuse ;  /* 0x0000001fff047819 */ /* 0x100fe80000011409 */
        /* <DEDUP_REMOVED lines=8> */
[----:B------:R-:W-:Y:S03]  /*6600*/  IADD3 R8, PT, PT, R9, -R8, RZ ;  /* 0x8000000809087210 */ /* 0x000fe60007ffe0ff */
[C---:B------:R-:W-:Y:S02]  /*6610*/  IMAD R6, R211.reuse, R3, R6 ;  /* 0x00000003d3067224 */ /* 0x040fe400078e0206 */
[----:B------:R-:W-:Y:S02]  /*6620*/  IMAD R4, R4, 0x8, R7 ;  /* 0x0000000804047824 */ /* 0x000fe400078e0207 */
[----:B------:R-:W-:Y:S02]  /*6630*/  IMAD R6, R211, R8, R6 ;  /* 0x00000008d3067224 */ /* 0x000fe400078e0206 */
[----:B------:R-:W-:Y:S03]  /*6640*/  IMAD R5, R4, 0x3, R5 ;  /* 0x0000000304057824 */ /* 0x000fe600078e0205 */
[--C-:B------:R-:W-:Y:S03]  /*6650*/  SHF.R.S32.HI R7, RZ, 0x1f, R6.reuse ;  /* 0x0000001fff077819 */ /* 0x100fe60000011406 */
[----:B------:R-:W-:Y:S03]  /*6660*/  IMAD.WIDE R6, R209, R5, R6 ;  /* 0x00000005d1067225 */ /* 0x000fe600078e0206 */
[C---:B------:R-:W-:Y:S04]  /*6670*/  LEA R4, P0, R6.reuse, R202, 0x1 ;  /* 0x000000ca06047211 */ /* 0x040fe800078008ff */
[----:B------:R-:W-:Y:S09]  /*6680*/  LEA.HI.X R7, R6, R203, R7, 0x1, P0 ;  /* 0x000000cb06077211 */ /* 0x000ff200000f0c07 */
.L_x_3743:
[----:B------:R-:W-:Y:S05]  /*6690*/  BSYNC.RECONVERGENT B0 ;  /* 0x0000000000007941 */ /* 0x000fea0003800200 */
.L_x_3742:
[----:B------:R-:W-:Y:S01]  /*66a0*/  SHF.R.U32.HI R6, RZ, 0x1, R228 ;  /* 0x00000001ff067819 */ /* 0x000fe200000116e4 */
[----:B------:R-:W-:Y:S01]  /*66b0*/  BSSY.RECONVERGENT B0, `(.L_x_3744) ;  /* 0x000005e000007945 */ /* 0x000fe20003800200 */
[--C-:B------:R-:W-:Y:S02]  /*66c0*/  SHF.R.U32.HI R5, RZ, 0x2, R227.reuse ;  /* 0x00000002ff057819 */ /* 0x100fe400000116e3 */
[----:B------:R-:W-:Y:S01]  /*66d0*/  LOP3.LUT P3, RZ, R6, 0x1, RZ, 0xc0, !PT ;  /* 0x0000000106ff7812 */ /* 0x000fe2000786c0ff */
[----:B------:R-:W-:Y:S01]  /*66e0*/  IMAD.MOV.U32 R6, RZ, RZ, R4 ;  /* 0x000000ffff067224 */ /* 0x000fe200078e0004 */
        /* <DEDUP_REMOVED lines=19> */
[----:B------:R-:W-:Y:S01]  /*6820*/  LOP3.LUT R5, R213, R4, RZ, 0xfc, !PT ;  /* 0x00000004d5057212 */ /* 0x000fe200078efcff */
[----:B------:R-:W-:Y:S04]  /*6830*/  IMAD.MOV.U32 R4, RZ, RZ, RZ ;  /* 0x000000ffff047224 */ /* 0x000fe800078e00ff */
[----:B------:R-:W-:Y:S02]  /*6840*/  IMAD R5, R3, 0x20, R5 ;  /* 0x0000002003057824 */ /* 0x000fe400078e0205 */
[----:B------:R-:W-:Y:S02]  /*6850*/  IMAD.MOV.U32 R3, RZ, RZ, RZ ;  /* 0x000000ffff037224 */ /* 0x000fe400078e00ff */
[----:B------:R-:W-:Y:S01]  /*6860*/  IMAD.U32 R226, R5, 0x10, R212 ;  /* 0x0000001005e27824 */ /* 0x000fe200078e00d4 */
[----:B------:R-:W-:Y:S06]  /*6870*/  @!P0 BRA `(.L_x_3745) ;  /* 0x0000000400048947 */ /* 0x000fec0003800000 */
[----:B---3--:R-:W-:Y:S01]  /*6880*/  VIADD R10, R220, 0x4 ;  /* 0x00000004dc0a7836 */ /* 0x008fe20000000000 */
[----:B------:R-:W-:Y:S02]  /*6890*/  IABS R8, R207 ;  /* 0x000000cf00087213 */ /* 0x000fe40000000000 */
[----:B------:R-:W-:Y:S02]  /*68a0*/  IABS R7, R211 ;  /* 0x000000d300077213 */ /* 0x000fe40000000000 */
[----:B------:R-:W-:Y:S10]  /*68b0*/  I2F.RP R9, R8 ;  /* 0x0000000800097306 */ /* 0x000ff40000209400 */
[----:B------:R-:W3:Y:S10]  /*68c0*/  I2F.RP R6, R7 ;  /* 0x0000000700067306 */ /* 0x000ef40000209400 */
[----:B---3--:R-:W3:Y:S10]  /*68d0*/  MUFU.RCP R3, R6 ;  /* 0x0000000600037308 */ /* 0x008ef40000001000 */
[----:B------:R-:W4:Y:S01]  /*68e0*/  MUFU.RCP R4, R9 ;  /* 0x0000000900047308 */ /* 0x000f220000001000 */
[----:B---3--:R-:W-:Y:S01]  /*68f0*/  VIADD R5, R3, 0xffffffe ;  /* 0x0ffffffe03057836 */ /* 0x008fe20000000000 */
[----:B------:R-:W-:Y:S05]  /*6900*/  IABS R6, R207 ;  /* 0x000000cf00067213 */ /* 0x000fea0000000000 */
[----:B------:R-:W-:Y:S03]  /*6910*/  IMAD.MOV R6, RZ, RZ, -R6 ;  /* 0x000000ffff067224 */ /* 0x000fe600078e0a06 */
[----:B------:R-:W3:Y:S01]  /*6920*/  F2I.FTZ.U32.TRUNC.NTZ R5, R5 ;  /* 0x0000000500057305 */ /* 0x000ee2000021f000 */
[----:B----4-:R-:W-:Y:S01]  /*6930*/  VIADD R14, R4, 0xffffffe ;  /* 0x0ffffffe040e7836 */ /* 0x010fe20000000000 */
[----:B------:R-:W-:Y:S08]  /*6940*/  IABS R9, R10 ;  /* 0x0000000a00097213 */ /* 0x000ff00000000000 */
[----:B------:R-:W4:Y:S01]  /*6950*/  F2I.FTZ.U32.TRUNC.NTZ R15, R14 ;  /* 0x0000000e000f7305 */ /* 0x000f22000021f000 */
[----:B---3--:R-:W-:Y:S01]  /*6960*/  IADD3 R4, PT, PT, RZ, -R5, RZ ;  /* 0x80000005ff047210 */ /* 0x008fe20007ffe0ff */
[--C-:B----4-:R-:W-:Y:S02]  /*6970*/  IMAD.MOV R3, RZ, RZ, -R15.reuse ;  /* 0x000000ffff037224 */ /* 0x110fe400078e0a0f */
[----:B------:R-:W-:Y:S02]  /*6980*/  IMAD.MOV.U32 R14, RZ, RZ, RZ ;  /* 0x000000ffff0e7224 */ /* 0x000fe400078e00ff */
[----:B--2---:R-:W-:Y:S02]  /*6990*/  IMAD R12, R3, R8, RZ ;  /* 0x00000008030c7224 */ /* 0x004fe400078e02ff */
[----:B------:R-:W-:Y:S01]  /*69a0*/  IMAD R3, R4, R7, RZ ;  /* 0x0000000704037224 */ /* 0x000fe200078e02ff */
[----:B------:R-:W-:Y:S01]  /*69b0*/  MOV R4, RZ ;  /* 0x000000ff00047202 */ /* 0x000fe20000000f00 */
[----:B------:R-:W-:Y:S04]  /*69c0*/  IMAD.HI.U32 R12, R15, R12, R14 ;  /* 0x0000000c0f0c7227 */ /* 0x000fe800078e000e */
[----:B------:R-:W-:Y:S01]  /*69d0*/  IMAD.HI.U32 R5, R5, R3, R4 ;  /* 0x0000000305057227 */ /* 0x000fe200078e0004 */
[----:B------:R-:W-:Y:S02]  /*69e0*/  IABS R3, R211 ;  /* 0x000000d300037213 */ /* 0x000fe40000000000 */
[----:B------:R-:W-:Y:S01]  /*69f0*/  IABS R4, R208 ;  /* 0x000000d000047213 */ /* 0x000fe20000000000 */
[----:B------:R-:W-:Y:S04]  /*6a00*/  IMAD.HI.U32 R11, R12, R9, RZ ;  /* 0x000000090c0b7227 */ /* 0x000fe800078e00ff */
        /* <DEDUP_REMOVED lines=40> */
.L_x_3745:
[----:B------:R-:W-:Y:S05]  /*6c90*/  BSYNC.RECONVERGENT B0 ;  /* 0x0000000000007941 */ /* 0x000fea0003800200 */
.L_x_3744:
[----:B---3--:R-:W-:Y:S01]  /*6ca0*/  SHF.R.U32.HI R6, RZ, 0x2, R228 ;  /* 0x00000002ff067819 */ /* 0x008fe200000116e4 */
        /* <DEDUP_REMOVED lines=8> */
[----:B------:R-:W-:Y:S01]  /*6d30*/  LOP3.LUT R229, R2, R5, RZ, 0xfc, !PT ;  /* 0x0000000502e57212 */ /* 0x000fe200078efcff */
[----:B------:R-:W-:Y:S03]  /*6d40*/  IMAD.MOV.U32 R2, RZ, RZ, R4 ;  /* 0x000000ffff027224 */ /* 0x000fe600078e0004 */
        /* <DEDUP_REMOVED lines=9> */
[----:B---3--:R-:W-:Y:S02]  /*6de0*/  IABS R7, R207 ;  /* 0x000000cf00077213 */ /* 0x008fe40000000000 */
[----:B------:R-:W-:Y:S02]  /*6df0*/  IABS R5, R211 ;  /* 0x000000d300057213 */ /* 0x000fe40000000000 */
[----:B------:R-:W-:Y:S01]  /*6e00*/  I2F.RP R6, R7 ;  /* 0x0000000700067306 */ /* 0x000fe20000209400 */
[----:B------:R-:W-:Y:S09]  /*6e10*/  IABS R9, R8 ;  /* 0x0000000800097213 */ /* 0x000ff20000000000 */
[----:B------:R-:W3:Y:S10]  /*6e20*/  I2F.RP R4, R5 ;  /* 0x0000000500047306 */ /* 0x000ef40000209400 */
[----:B---3--:R-:W3:Y:S10]  /*6e30*/  MUFU.RCP R0, R4 ;  /* 0x0000000400007308 */ /* 0x008ef40000001000 */
[----:B------:R-:W2:Y:S01]  /*6e40*/  MUFU.RCP R3, R6 ;  /* 0x0000000600037308 */ /* 0x000ea20000001000 */
[----:B---3--:R-:W-:Y:S02]  /*6e50*/  VIADD R2, R0, 0xffffffe ;  /* 0x0ffffffe00027836 */ /* 0x008fe40000000000 */
[----:B------:R-:W-:Y:S02]  /*6e60*/  VIADD R4, R208, 0x40 ;  /* 0x00000040d0047836 */ /* 0x000fe40000000000 */
[----:B--2---:R-:W-:Y:S01]  /*6e70*/  VIADD R12, R3, 0xffffffe ;  /* 0x0ffffffe030c7836 */ /* 0x004fe20000000000 */
        /* <DEDUP_REMOVED lines=55> */
.L_x_3747:
[----:B------:R-:W-:Y:S05]  /*71f0*/  BSYNC.RECONVERGENT B0 ;  /* 0x0000000000007941 */ /* 0x000fea0003800200 */
.L_x_3746:
        /* <DEDUP_REMOVED lines=11> */
[----:B--2---:R-:W-:Y:S01]  /*72b0*/  VIADD R234, R198, 0xfffffe80 ;  /* 0xfffffe80c6ea7836 */ /* 0x004fe20000000000 */
[----:B------:R-:W-:Y:S01]  /*72c0*/  UIADD3 UR6, UPT, UPT, UR10, -0x180, URZ ;  /* 0xfffffe800a067890 */ /* 0x000fe2000fffe0ff */
[C---:B------:R-:W-:Y:S01]  /*72d0*/  HMMA.16816.F32 R28, R164.reuse, R172, R28 ;  /* 0x000000aca41c723c */ /* 0x040fe2000000181c */
[----:B------:R-:W-:Y:S02]  /*72e0*/  USEL UR8, UR8, URZ, UP0 ;  /* 0x000000ff08087287 */ /* 0x000fe40008000000 */
[----:B------:R-:W-:Y:S01]  /*72f0*/  IADD3 R235, PT, PT, R232, UR9, R229 ;  /* 0x00000009e8eb7c10 */ /* 0x000fe2000fffe0e5 */
[----:B------:R-:W-:Y:S01]  /*7300*/  IMAD R233, R223, 0x10, R230 ;  /* 0x00000010dfe97824 */ /* 0x000fe200078e02e6 */
[--C-:B------:R-:W-:Y:S01]  /*7310*/  LOP3.LUT R230, R222, 0x4, R213.reuse, 0xf6, !PT ;  /* 0x00000004dee67812 */ /* 0x100fe200078ef6d5 */
[----:B------:R-:W-:Y:S01]  /*7320*/  VIADD R229, R199, 0xffffa000 ;  /* 0xffffa000c7e57836 */ /* 0x000fe20000000000 */
[----:B------:R-:W-:Y:S01]  /*7330*/  @UP0 UIADD3 UR7, UPT, UPT, UR9, 0x2000, URZ ;  /* 0x0000200009070890 */ /* 0x000fe2000fffe0ff */
[C---:B------:R-:W-:Y:S01]  /*7340*/  HMMA.16816.F32 R32, R164.reuse, R174, R32 ;  /* 0x000000aea420723c */ /* 0x040fe20000001820 */
[----:B------:R-:W-:Y:S01]  /*7350*/  @!PT LDS RZ, [RZ] ;  /* 0x00000000fffff984 */ /* 0x000fe20000000800 */
[----:B------:R-:W-:Y:S01]  /*7360*/  @!PT LDS RZ, [RZ] ;  /* 0x00000000fffff984 */ /* 0x000fe20000000800 */
[----:B------:R-:W-:Y:S01]  /*7370*/  @!PT LDS RZ, [RZ] ;  /* 0x00000000fffff984 */ /* 0x000fe20000000800 */
[----:B---3--:R3:W-:Y:S01]  /*7380*/  @P0 LDGSTS.E.BYPASS.LTC128B.128 [R235+0x480], desc[UR36][R236.64] ;  /* 0x00480000eceb0fae */ /* 0x0087e2000b981a24 */
[----:B------:R-:W-:Y:S01]  /*7390*/  @UP0 UIADD3 UR6, UPT, UPT, UR10, 0x80, URZ ;  /* 0x000000800a060890 */ /* 0x000fe2000fffe0ff */
[----:B------:R-:W-:Y:S02]  /*73a0*/  VIADD R219, R219, 0x1 ;  /* 0x00000001dbdb7836 */ /* 0x000fe40000000000 */
[----:B------:R-:W-:Y:S01]  /*73b0*/  VIADD R200, R221, 0xffffffff ;  /* 0xffffffffddc87836 */ /* 0x000fe20000000000 */
[----:B------:R-:W-:Y:S01]  /*73c0*/  UMOV UR9, UR7 ;  /* 0x0000000700097c82 */ /* 0x000fe20008000000 */
[----:B------:R-:W-:Y:S01]  /*73d0*/  VIADD R220, R220, 0x20 ;  /* 0x00000020dcdc7836 */ /* 0x000fe20000000000 */
[C---:B------:R-:W-:Y:S01]  /*73e0*/  HMMA.16816.F32 R36, R164.reuse, R176, R36 ;  /* 0x000000b0a424723c */ /* 0x040fe20000001824 */
[----:B------:R-:W0:Y:S01]  /*73f0*/  LDGDEPBAR ;  /* 0x00000000000079af */ /* 0x000e220000000000 */
[----:B------:R-:W-:Y:S01]  /*7400*/  UMOV UR10, UR6 ;  /* 0x00000006000a7c82 */ /* 0x000fe20008000000 */
[C---:B------:R-:W-:Y:S02]  /*7410*/  ISETP.NE.AND P1, PT, R219.reuse, 0x4, PT ;  /* 0x00000004db00780c */ /* 0x040fe40003f25270 */
[----:B------:R-:W-:Y:S02]  /*7420*/  ISETP.NE.AND P0, PT, R200, RZ, PT ;  /* 0x000000ffc800720c */ /* 0x000fe40003f05270 */
[----:B------:R-:W-:Y:S01]  /*7430*/  SEL R219, R219, RZ, P1 ;  /* 0x000000ffdbdb7207 */ /* 0x000fe20000800000 */
[C---:B------:R-:W-:Y:S03]  /*7440*/  HMMA.16816.F32 R40, R164.reuse, R178, R40 ;  /* 0x000000b2a428723c */ /* 0x040fe60000001828 */
[----:B------:R-:W-:Y:S02]  /*7450*/  SEL R227, R227, RZ, P0 ;  /* 0x000000ffe3e37207 */ /* 0x000fe40000000000 */
[----:B------:R-:W-:Y:S02]  /*7460*/  SEL R228, R228, RZ, P0 ;  /* 0x000000ffe4e47207 */ /* 0x000fe40000000000 */
[----:B------:R-:W-:Y:S01]  /*7470*/  ISETP.GT.AND P0, PT, R221, -0x2, PT ;  /* 0xfffffffedd00780c */ /* 0x000fe20003f04270 */
[C---:B------:R-:W-:Y:S03]  /*7480*/  HMMA.16816.F32 R44, R164.reuse, R180, R44 ;  /* 0x000000b4a42c723c */ /* 0x040fe6000000182c */
[----:B------:R-:W-:Y:S01]  /*7490*/  @P1 IADD3 R229, PT, PT, R199, 0x2000, RZ ;  /* 0x00002000c7e51810 */ /* 0x000fe20007ffe0ff */
[----:B------:R-:W-:Y:S01]  /*74a0*/  @P1 VIADD R234, R198, 0x80 ;  /* 0x00000080c6ea1836 */ /* 0x000fe20000000000 */
[----:B---3--:R-:W-:Y:S01]  /*74b0*/  LOP3.LUT R237, R231, 0xf0, RZ, 0xc0, !PT ;  /* 0x000000f0e7ed7812 */ /* 0x008fe200078ec0ff */
[----:B------:R-:W-:Y:S01]  /*74c0*/  IMAD.MOV.U32 R221, RZ, RZ, R200 ;  /* 0x000000ffffdd7224 */ /* 0x000fe200078e00c8 */
[----:B------:R-:W-:Y:S01]  /*74d0*/  LOP3.LUT R236, R224, 0x4, R213, 0xf6, !PT ;  /* 0x00000004e0ec7812 */ /* 0x000fe200078ef6d5 */
[-C--:B------:R-:W-:Y:S01]  /*74e0*/  HMMA.16816.F32 R48, R164, R182.reuse, R48 ;  /* 0x000000b6a430723c */ /* 0x080fe20000001830 */
[----:B------:R-:W-:Y:S04]  /*74f0*/  DEPBAR.LE SB0, 0x2 ;  /* 0x000080800000791a */ /* 0x000fe80000000000 */
[----:B------:R-:W-:Y:S01]  /*7500*/  BAR.SYNC.DEFER_BLOCKING 0x0 ;  /* 0x0000000000007b1d */ /* 0x000fe20000010000 */
[----:B------:R-:W-:Y:S01]  /*7510*/  IADD3 R233, PT, PT, R234, R225, R233 ;  /* 0x000000e1eae97210 */ /* 0x000fe20007ffe0e9 */
[----:B------:R-:W-:Y:S01]  /*7520*/  IMAD.MOV.U32 R199, RZ, RZ, R229 ;  /* 0x000000ffffc77224 */ /* 0x000fe200078e00e5 */
[C---:B------:R-:W-:Y:S05]  /*7530*/  HMMA.16816.F32 R52, R184.reuse, R182, R52 ;  /* 0x000000b6b834723c */ /* 0x040fea0000001834 */
[C-C-:B------:R-:W-:Y:S01]  /*7540*/  LOP3.LUT R239, R237.reuse, R224, R213.reuse, 0xfe, !PT ;  /* 0x000000e0edef7212 */ /* 0x140fe200078efed5 */
[----:B------:R-:W-:Y:S01]  /*7550*/  IMAD.MOV.U32 R198, RZ, RZ, R234 ;  /* 0x000000ffffc67224 */ /* 0x000fe200078e00ea */
[----:B------:R-:W-:Y:S01]  /*7560*/  LOP3.LUT R237, R237, R222, R213, 0xfe, !PT ;  /* 0x000000deeded7212 */ /* 0x000fe200078efed5 */
[C---:B------:R-:W-:Y:S03]  /*7570*/  HMMA.16816.F32 R56, R184.reuse, R180, R56 ;  /* 0x000000b4b838723c */ /* 0x040fe60000001838 */
[--C-:B------:R-:W-:Y:S01]  /*7580*/  IMAD R196, R239, 0x10, R232.reuse ;  /* 0x00000010efc47824 */ /* 0x100fe200078e02e8 */
[--C-:B------:R-:W-:Y:S01]  /*7590*/  LOP3.LUT R235, R236, 0xf0, R231.reuse, 0xf8, !PT ;  /* 0x000000f0eceb7812 */ /* 0x100fe200078ef8e7 */
[--C-:B------:R-:W-:Y:S01]  /*75a0*/  IMAD R3, R237, 0x10, R232.reuse ;  /* 0x00000010ed037824 */ /* 0x100fe200078e02e8 */
[----:B------:R-:W-:Y:S02]  /*75b0*/  LOP3.LUT R231, R230, 0xf0, R231, 0xf8, !PT ;  /* 0x000000f0e6e77812 */ /* 0x000fe400078ef8e7 */
[C---:B------:R-:W-:Y:S03]  /*75c0*/  HMMA.16816.F32 R60, R184.reuse, R178, R60 ;  /* 0x000000b2b83c723c */ /* 0x040fe6000000183c */
[----:B------:R-:W-:Y:S01]  /*75d0*/  LEA R2, R235, R232, 0x4 ;  /* 0x000000e8eb027211 */ /* 0x000fe200078e20ff */
[----:B------:R-:W-:Y:S01]  /*75e0*/  IMAD R0, R231, 0x10, R232 ;  /* 0x00000010e7007824 */ /* 0x000fe200078e02e8 */
[----:B------:R-:W-:Y:S01]  /*75f0*/  IADD3 R231, PT, PT, R3, R229, RZ ;  /* 0x000000e503e77210 */ /* 0x000fe20007ffe0ff */
[--C-:B------:R-:W-:Y:S02]  /*7600*/  IMAD.IADD R232, R196, 0x1, R229.reuse ;  /* 0x00000001c4e87824 */ /* 0x100fe400078e02e5 */
[C---:B------:R-:W-:Y:S03]  /*7610*/  HMMA.16816.F32 R64, R184.reuse, R176, R64 ;  /* 0x000000b0b840723c */ /* 0x040fe60000001840 */
[--C-:B------:R-:W-:Y:S02]  /*7620*/  IMAD.IADD R230, R2, 0x1, R229.reuse ;  /* 0x0000000102e67824 */ /* 0x100fe400078e02e5 */
[----:B------:R-:W-:Y:S03]  /*7630*/  IMAD.IADD R229, R0, 0x1, R229 ;  /* 0x0000000100e57824 */ /* 0x000fe600078e02e5 */
[C---:B------:R-:W-:Y:S08]  /*7640*/  HMMA.16816.F32 R68, R184.reuse, R174, R68 ;  /* 0x000000aeb844723c */ /* 0x040ff00000001844 */
[C---:B------:R-:W-:Y:S08]  /*7650*/  HMMA.16816.F32 R72, R184.reuse, R172, R72 ;  /* 0x000000acb848723c */ /* 0x040ff00000001848 */
[C---:B------:R-:W-:Y:S08]  /*7660*/  HMMA.16816.F32 R76, R184.reuse, R170, R76 ;  /* 0x000000aab84c723c */ /* 0x040ff0000000184c */
[-C--:B------:R-:W-:Y:S01]  /*7670*/  HMMA.16816.F32 R80, R184, R168.reuse, R80 ;  /* 0x000000a8b850723c */ /* 0x080fe20000001850 */
[----:B------:R4:W1:Y:S07]  /*7680*/  LDSM.16.M88.4 R4, [R233] ;  /* 0x00000000e904783b */ /* 0x00086e0000000200 */
        /* <DEDUP_REMOVED lines=25> */
.L_x_3739:
        /* <DEDUP_REMOVED lines=15> */
.L_x_3749:
[----:B------:R-:W5:Y:S02]  /*7910*/  LDCU.64 UR4, c[0x0][0x480] ;  /* 0x00009000ff0477ac */ /* 0x000f640008000a00 */
[----:B-----5:R-:W-:-:S04]  /*7920*/  UISETP.NE.U32.AND UP0, UPT, UR4, URZ, UPT ;  /* 0x000000ff0400728c */ /* 0x020fc8000bf05070 */
[----:B------:R-:W-:-:S09]  /*7930*/  UISETP.NE.AND.EX UP0, UPT, UR5, URZ, UPT, UP0 ;  /* 0x000000ff0500728c */ /* 0x000fd2000bf05300 */
[----:B------:R-:W-:Y:S05]  /*7940*/  BRA.U !UP0, `(.L_x_3751) ;  /* 0x00000001080c7547 */ /* 0x000fea000b800000 */
[----:B-1----:R-:W1:Y:S02]  /*7950*/  LDC.64 R160, c[0x0][0x480] ;  /* 0x00012000ffa07b82 */ /* 0x002e640000000a00 */
[----:B-1----:R1:W5:Y:S01]  /*7960*/  LDG.E R160, desc[UR36][R160.64] ;  /* 0x00000024a0a07981 */ /* 0x002362000c1e1900 */
[----:B------:R-:W-:Y:S05]  /*7970*/  BRA `(.L_x_3750) ;  /* 0x0000000000087947 */ /* 0x000fea0003800000 */
.L_x_3751:
[----:B------:R-:W1:Y:S02]  /*7980*/  LDCU UR4, c[0x0][0x478] ;  /* 0x00008f00ff0477ac */ /* 0x000e640008000800 */
[----:B-1----:R-:W-:-:S07]  /*7990*/  MOV R160, UR4 ;  /* 0x0000000400a07c02 */ /* 0x002fce0008000f00 */
.L_x_3750:
        /* <DEDUP_REMOVED lines=11> */
.L_x_3752:
[----:B------:R-:W2:Y:S02]  /*7a50*/  LDCU.64 UR4, c[0x0][0x488] ;  /* 0x00009100ff0477ac */ /* 0x000ea40008000a00 */
[----:B--2---:R-:W-:-:S04]  /*7a60*/  UISETP.NE.U32.AND UP0, UPT, UR4, URZ, UPT ;  /* 0x000000ff0400728c */ /* 0x004fc8000bf05070 */
[----:B------:R-:W-:-:S09]  /*7a70*/  UISETP.NE.AND.EX UP0, UPT, UR5, URZ, UPT, UP0 ;  /* 0x000000ff0500728c */ /* 0x000fd2000bf05300 */
[----:B------:R-:W-:Y:S05]  /*7a80*/  BRA.U !UP0, `(.L_x_3754) ;  /* 0x00000001080c7547 */ /* 0x000fea000b800000 */
[----:B------:R-:W2:Y:S02]  /*7a90*/  LDC.64 R168, c[0x0][0x488] ;  /* 0x00012200ffa87b82 */ /* 0x000ea40000000a00 */
[----:B--2---:R2:W5:Y:S01]  /*7aa0*/  LDG.E R168, desc[UR36][R168.64] ;  /* 0x00000024a8a87981 */ /* 0x004562000c1e1900 */
[----:B------:R-:W-:Y:S05]  /*7ab0*/  BRA `(.L_x_3753) ;  /* 0x0000000000087947 */ /* 0x000fea0003800000 */
.L_x_3754:
[----:B------:R-:W2:Y:S02]  /*7ac0*/  LDCU UR4, c[0x0][0x47c] ;  /* 0x00008f80ff0477ac */ /* 0x000ea40008000800 */
[----:B--2---:R-:W-:-:S07]  /*7ad0*/  MOV R168, UR4 ;  /* 0x0000000400a87c02 */ /* 0x004fce0008000f00 */
.L_x_3753:
        /* <DEDUP_REMOVED lines=39> */
.L_x_3755:
        /* <DEDUP_REMOVED lines=21> */
.L_x_3758:
        /* <DEDUP_REMOVED lines=17> */
.L_x_3757:
        /* <DEDUP_REMOVED lines=8> */
.L_x_3756:
        /* <DEDUP_REMOVED lines=19> */
.L_x_3759:
        /* <DEDUP_REMOVED lines=24> */
.L_x_3760:
        /* <DEDUP_REMOVED lines=42> */
.L_x_3761:
        /* <DEDUP_REMOVED lines=18> */
.L_x_3762:
[----:B------:R-:W1:Y:S01]  /*86a0*/  S2R R6, SR_TID.X ;  /* 0x0000000000067919 */ /* 0x000e620000002100 */
[----:B------:R-:W2:Y:S01]  /*86b0*/  LDCU.64 UR4, c[0x0][0x3f8] ;  /* 0x00007f00ff0477ac */ /* 0x000ea20008000a00 */
[----:B------:R-:W-:Y:S01]  /*86c0*/  IMAD.WIDE R2, R148, 0x2, RZ ;  /* 0x0000000294027825 */ /* 0x000fe200078e02ff */
[----:B------:R-:W3:Y:S01]  /*86d0*/  S2UR UR10, SR_CgaCtaId ;  /* 0x00000000000a79c3 */ /* 0x000ee20000008800 */
[----:B------:R-:W-:Y:S01]  /*86e0*/  ISETP.NE.U32.AND P1, PT, R156, RZ, PT ;  /* 0x000000ff9c00720c */ /* 0x000fe20003f25070 */
[----:B------:R-:W4:Y:S01]  /*86f0*/  LDCU UR9, c[0x0][0x394] ;  /* 0x00007280ff0977ac */ /* 0x000f220008000800 */
[----:B------:R-:W-:Y:S01]  /*8700*/  IMAD R0, R206, 0x2, R205 ;  /* 0x00000002ce007824 */ /* 0x000fe200078e02cd */
[----:B------:R-:W-:Y:S02]  /*8710*/  LOP3.LUT R8, R2, 0xfffffff0, RZ, 0xc0, !PT ;  /* 0xfffffff002087812 */ /* 0x000fe400078ec0ff */
[----:B------:R-:W-:Y:S01]  /*8720*/  LOP3.LUT R9, R3, 0x1fffffff, RZ, 0xc0, !PT ;  /* 0x1fffffff03097812 */ /* 0x000fe200078ec0ff */
[----:B------:R-:W5:Y:S01]  /*8730*/  LDCU UR8, c[0x0][0x39c] ;  /* 0x00007380ff0877ac */ /* 0x000f620008000800 */
[----:B------:R-:W-:-:S02]  /*8740*/  IMAD.SHL.U32 R3, R204, 0x20, RZ ;  /* 0x00000020cc037824 */ /* 0x000fc400078e00ff */
        /* <DEDUP_REMOVED lines=12> */
[C---:B-1----:R-:W-:Y:S01]  /*8810*/  LOP3.LUT R2, R6.reuse, 0x1f, RZ, 0xc0, !PT ;  /* 0x0000001f06027812 */ /* 0x042fe200078ec0ff */
[----:B---3--:R-:W-:Y:S01]  /*8820*/  ULEA UR10, UR10, UR12, 0x18 ;  /* 0x0000000c0a0a7291 */ /* 0x008fe2000f8ec0ff */
[----:B------:R-:W-:-:S02]  /*8830*/  LOP3.LUT R5, R6, 0x2, RZ, 0xc, !PT ;  /* 0x0000000206057812 */ /* 0x000fc400078e0cff */
[----:B------:R-:W-:Y:S01]  /*8840*/  SHF.R.U32.HI R2, RZ, 0x2, R2 ;  /* 0x00000002ff027819 */ /* 0x000fe20000011602 */
[----:B------:R-:W-:Y:S01]  /*8850*/  IMAD.U32 R4, RZ, RZ, UR6 ;  /* 0x00000006ff047e24 */ /* 0x000fe2000f8e00ff */
[----:B------:R-:W-:-:S03]  /*8860*/  ISETP.GE.AND P0, PT, R148, UR11, PT ;  /* 0x0000000b94007c0c */ /* 0x000fc6000bf06270 */
[----:B------:R-:W-:Y:S01]  /*8870*/  IMAD R7, R2, 0x44, RZ ;  /* 0x0000004402077824 */ /* 0x000fe200078e02ff */
[--C-:B------:R-:W-:Y:S01]  /*8880*/  LOP3.LUT R2, R5, 0x1, R6.reuse, 0xf8, !PT ;  /* 0x0000000105027812 */ /* 0x100fe200078ef806 */
[----:B------:R-:W-:Y:S01]  /*8890*/  IMAD.U32 R5, RZ, RZ, UR7 ;  /* 0x00000007ff057e24 */ /* 0x000fe2000f8e00ff */
[----:B------:R-:W-:Y:S02]  /*88a0*/  ISETP.NE.AND.EX P0, PT, R157, RZ, !P0, P1 ;  /* 0x000000ff9d00720c */ /* 0x000fe40004705310 */
[C---:B------:R-:W-:Y:S02]  /*88b0*/  LOP3.LUT R0, R7.reuse, 0x3, R6, 0xf8, !PT ;  /* 0x0000000307007812 */ /* 0x040fe400078ef806 */
[----:B------:R-:W-:-:S03]  /*88c0*/  LOP3.LUT R2, R7, R2, RZ, 0xfc, !PT ;  /* 0x0000000207027212 */ /* 0x000fc600078efcff */
[----:B------:R-:W-:Y:S01]  /*88d0*/  IMAD.IADD R0, R0, 0x1, R3 ;  /* 0x0000000100007824 */ /* 0x000fe200078e0203 */
[----:B------:R-:W-:Y:S01]  /*88e0*/  IADD3 R167, PT, PT, R2, R3, RZ ;  /* 0x0000000302a77210 */ /* 0x000fe20007ffe0ff */
[----:B--2---:R-:W-:Y:S01]  /*88f0*/  IMAD.U32 R3, RZ, RZ, UR5 ;  /* 0x00000005ff037e24 */ /* 0x004fe2000f8e00ff */
[----:B------:R-:W-:Y:S02]  /*8900*/  MOV R2, UR4 ;  /* 0x0000000400027c02 */ /* 0x000fe40008000f00 */
        /* <DEDUP_REMOVED lines=23> */
.L_x_3766:
[----:B------:R-:W-:Y:S05]  /*8a80*/  YIELD ;  /* 0x0000000000007946 */ /* 0x000fea0003800000 */
[----:B-1----:R-:W-:Y:S05]  /*8a90*/  @P2 BRA `(.L_x_3765) ;  /* 0x0000000000082947 */ /* 0x002fea0003800000 */
[----:B------:R1:W2:Y:S04]  /*8aa0*/  LDG.E.STRONG.GPU R149, desc[UR36][R162.64] ;  /* 0x00000024a2957981 */ /* 0x0002a8000c1ef900 */
[----:B--2---:R-:W-:Y:S01]  /*8ab0*/  CCTL.IVALL ;  /* 0x00000000ff00798f */ /* 0x004fe20002000000 */
.L_x_3765:
[----:B------:R-:W-:Y:S01]  /*8ac0*/  ISETP.NE.AND P1, PT, R149, R2, PT ;  /* 0x000000029500720c */ /* 0x000fe20003f25270 */
[----:B------:R-:W-:-:S12]  /*8ad0*/  WARPSYNC.ALL ;  /* 0x0000000000007948 */ /* 0x000fd80003800000 */
[----:B------:R-:W-:Y:S06]  /*8ae0*/  BAR.RED.AND.DEFER_BLOCKING 0x0, P1 ;  /* 0x0000000000007b1d */ /* 0x000fec0000814400 */
[----:B------:R-:W2:Y:S02]  /*8af0*/  B2R.RESULT RZ, P1 ;  /* 0x0000000000ff731c */ /* 0x000ea40000024000 */
[----:B--2---:R-:W-:Y:S05]  /*8b00*/  @P1 BRA `(.L_x_3766) ;  /* 0xfffffffc00dc1947 */ /* 0x004fea000383ffff */
.L_x_3764:
        /* <DEDUP_REMOVED lines=11> */
.L_x_3763:
        /* <DEDUP_REMOVED lines=1013> */
.L_x_3767:
        /* <DEDUP_REMOVED lines=668> */
.L_x_3768:
        /* <DEDUP_REMOVED lines=22> */
.L_x_3714:
[----:B------:R-:W-:Y:S01]  /*f630*/  IMAD.MOV.U32 R13, RZ, RZ, R2 ;  /* 0x000000ffff0d7224 */ /* 0x000fe200078e0002 */
[----:B------:R-:W-:Y:S01]  /*f640*/  MOV R11, 0x1f ;  /* 0x0000001f000b7802 */ /* 0x000fe20000000f00 */
[----:B------:R-:W-:Y:S01]  /*f650*/  IMAD.MOV.U32 R12, RZ, RZ, RZ ;  /* 0x000000ffff0c7224 */ /* 0x000fe200078e00ff */
[----:B------:R-:W-:-:S07]  /*f660*/  MOV R15, 0xffffffff ;  /* 0xffffffff000f7802 */ /* 0x000fce0000000f00 */
[----:B------:R-:W-:Y:S05]  /*f670*/  WARPSYNC.COLLECTIVE R15, `(.L_x_3769) ;  /* 0x000000000f087348 */ /* 0x000fea0003c00000 */
[----:B------:R1:W2:Y:S02]  /*f680*/  SHFL.IDX P6, R14, R13, R12, R11 ;  /* 0x0000000c0d0e7389 */ /* 0x0002a400000c000b */
[----:B-12---:R-:W-:Y:S05]  /*f690*/  ENDCOLLECTIVE ;  /* 0x000000000000791b */ /* 0x006fea0003800000 */
.L_x_3769:
[----:B------:R-:W-:Y:S05]  /*f6a0*/  BRA `(.L_x_3770) ;  /* 0xffffff1000e47947 */ /* 0x000fea000383ffff */
.L_x_3771:
        /* <DEDUP_REMOVED lines=13> */
.L_x_4347:


//--------------------- .text._ZN7cutlass7Kernel2INS_4gemm6kernel20DefaultGemmUniversalINS_6half_tENS_6layout8RowMajorELNS_16ComplexTransformE0ELi8ES4_S6_LS7_0ELi8ES4_S6_fNS_4arch15OpClassTensorOpENS8_4Sm80ENS1_9GemmShapeILi128ELi128ELi32EEENSB_ILi64ELi64ELi32EEENSB_ILi16ELi8ELi16EEENS_8epilogue6thread17LinearCombinationIS4_Li8EffLNSG_9ScaleType4KindE0ELNS_15FloatRoundStyleE2ES4_EENS1_11threadblock30GemmIdentityThreadblockSwizzleILi8EEELi4ENS8_13OpMultiplyAddELNS1_23SharedMemoryClearOptionE0ELb0ELb0ELb0ENS5_9NoPermuteESR_NS5_38Tensor5DPermute02413ColumnMajorInverseILi16ELi3ELi8EEEvE10SelectBaseISO_vEEEEvNT_6ParamsE --------------------------
	.section	.text._ZN7cutlass7Kernel2INS_4gemm6kernel20DefaultGemmUniversalINS_6half_tENS_6layout8RowMajorELNS_16ComplexTransformE0ELi8ES4_S6_LS7_0ELi8ES4_S6_fNS_4arch15OpClassTensorOpENS8_4Sm80ENS1_9GemmShapeILi128ELi128ELi32EEENSB_ILi64ELi64ELi32EEENSB_ILi16ELi8ELi16EEENS_8epilogue6thread17LinearCombinationIS4_Li8EffLNSG_9ScaleType4KindE0ELNS_15FloatRoundStyleE2ES4_EENS1_11threadblock30GemmIdentityThreadblockSwizzleILi8EEELi4ENS8_13OpMultiplyAddELNS1_23SharedMemoryClearOptionE0ELb0ELb0ELb0ENS5_9NoPermuteESR_NS5_38Tensor5DPermute02413ColumnMajorInverseILi16ELi3ELi8EEEvE10SelectBaseISO_vEEEEvNT_6ParamsE,"ax",@progbits
	.align	128
.text._ZN7cutlass7Kernel2INS_4gemm6kernel20DefaultGemmUniversalINS_6half_tENS_6layout8RowMajorELNS_16ComplexTransformE0ELi8ES4_S6_LS7_0ELi8ES4_S6_fNS_4arch15OpClassTensorOpENS8_4Sm80ENS1_9GemmShapeILi128ELi128ELi32EEENSB_ILi64ELi64ELi32EEENSB_ILi16ELi8ELi16EEENS_8epilogue6thread17LinearCombinationIS4_Li8EffLNSG_9ScaleType4KindE0ELNS_15FloatRoundStyleE2ES4_EENS1_11threadblock30GemmIdentityThreadblockSwizzleILi8EEELi4ENS8_13OpMultiplyAddELNS1_23SharedMemoryClearOptionE0ELb0ELb0ELb0ENS5_9NoPermuteESR_NS5_38Tensor5DPermute02413ColumnMajorInverseILi16ELi3ELi8EEEvE10SelectBaseISO_vEEEEvNT_6ParamsE:
        .type           _ZN7cutlass7Kernel2INS_4gemm6kernel20DefaultGemmUniversalINS_6half_tENS_6layout8RowMajorELNS_16ComplexTransformE0ELi8ES4_S6_LS7_0ELi8ES4_S6_fNS_4arch15OpClassTensorOpENS8_4Sm80ENS1_9GemmShapeILi128ELi128ELi32EEENSB_ILi64ELi64ELi32EEENSB_ILi16ELi8ELi16EEENS_8epilogue6thread17LinearCombinationIS4_Li8EffLNSG_9ScaleType4KindE0ELNS_15FloatRoundStyleE2ES4_EENS1_11threadblock30GemmIdentityThreadblockSwizzleILi8EEELi4ENS8_13OpMultiplyAddELNS1_23SharedMemoryClearOptionE0ELb0ELb0ELb0ENS5_9NoPermuteESR_NS5_38Tensor5DPermute02413ColumnMajorInverseILi16ELi3ELi8EEEvE10SelectBaseISO_vEEEEvNT_6ParamsE,@function
        .size           _ZN7cutlass7Kernel2INS_4gemm6kernel20DefaultGemmUniversalINS_6half_tENS_6layout8RowMajorELNS_16ComplexTransformE0ELi8ES4_S6_LS7_0ELi8ES4_S6_fNS_4arch15OpClassTensorOpENS8_4Sm80ENS1_9GemmShapeILi128ELi128ELi32EEENSB_ILi64ELi64ELi32EEENSB_ILi16ELi8ELi16EEENS_8epilogue6thread17LinearCombinationIS4_Li8EffLNSG_9ScaleType4KindE0ELNS_15FloatRoundStyleE2ES4_EENS1_11threadblock30GemmIdentityThreadblockSwizzleILi8EEELi4ENS8_13OpMultiplyAddELNS1_23SharedMemoryClearOptionE0ELb0ELb0ELb0ENS5_9NoPermuteESR_NS5_38Tensor5DPermute02413ColumnMajorInverseILi16ELi3ELi8EEEvE10SelectBaseISO_vEEEEvNT_6ParamsE,(.L_x_4348 - _ZN7cutlass7Kernel2INS_4gemm6kernel20DefaultGemmUniversalINS_6half_tENS_6layout8RowMajorELNS_16ComplexTransformE0ELi8ES4_S6_LS7_0ELi8ES4_S6_fNS_4arch15OpClassTensorOpENS8_4Sm80ENS1_9GemmShapeILi128ELi128ELi32EEENSB_ILi64ELi64ELi32EEENSB_ILi16ELi8ELi16EEENS_8epilogue6thread17LinearCombinationIS4_Li8EffLNSG_9ScaleType4KindE0ELNS_15FloatRoundStyleE2ES4_EENS1_11threadblock30GemmIdentityThreadblockSwizzleILi8EEELi4ENS8_13OpMultiplyAddELNS1_23SharedMemoryClearOptionE0ELb0ELb0ELb0ENS5_9NoPermuteESR_NS5_38Tensor5DPermute02413ColumnMajorInverseILi16ELi3ELi8EEEvE10SelectBaseISO_vEEEEvNT_6ParamsE)
        .other          _ZN7cutlass7Kernel2INS_4gemm6kernel20DefaultGemmUniversalINS_6half_tENS_6layout8RowMajorELNS_16ComplexTransformE0ELi8ES4_S6_LS7_0ELi8ES4_S6_fNS_4arch15OpClassTensorOpENS8_4Sm80ENS1_9GemmShapeILi128ELi128ELi32EEENSB_ILi64ELi64ELi32EEENSB_ILi16ELi8ELi16EEENS_8epilogue6thread17LinearCombinationIS4_Li8EffLNSG_9ScaleType4KindE0ELNS_15FloatRoundStyleE2ES4_EENS1_11threadblock30GemmIdentityThreadblockSwizzleILi8EEELi4ENS8_13OpMultiplyAddELNS1_23SharedMemoryClearOptionE0ELb0ELb0ELb0ENS5_9NoPermuteESR_NS5_38Tensor5DPermute02413ColumnMajorInverseILi16ELi3ELi8EEEvE10SelectBaseISO_vEEEEvNT_6ParamsE,@"STO_CUDA_ENTRY STV_DEFAULT"
_ZN7cutlass7Kernel2INS_4gemm6kernel20DefaultGemmUniversalINS_6half_tENS_6layout8RowMajorELNS_16ComplexTransformE0ELi8ES4_S6_LS7_0ELi8ES4_S6_fNS_4arch15OpClassTensorOpENS8_4Sm80ENS1_9GemmShapeILi128ELi128ELi32EEENSB_ILi64ELi64ELi32EEENSB_ILi16ELi8ELi16EEENS_8epilogue6thread17LinearCombinationIS4_Li8EffLNSG_9ScaleType4KindE0ELNS_15FloatRoundStyleE2ES4_EENS1_11threadblock30GemmIdentityThreadblockSwizzleILi8EEELi4ENS8_13OpMultiplyAddELNS1_23SharedMemoryClearOptionE0ELb0ELb0ELb0ENS5_9NoPermuteESR_NS5_38Tensor5DPermute02413ColumnMajorInverseILi16ELi3ELi8EEEvE10SelectBaseISO_vEEEEvNT_6ParamsE:
        /* <DEDUP_REMOVED lines=37> */
.L_x_3772:
        /* <DEDUP_REMOVED lines=18> */
.L_x_3774:
[----:B------:R-:W1:Y:S08]  /*0370*/  LDC.64 R16, c[0x0][0x4a0] ;  /* 0x00012800ff107b82 */ /* 0x000e700000000a00 */
[----:B------:R-:W2:Y:S01]  /*0380*/  LDC.64 R202, c[0x0][0x4a8] ;  /* 0x00012a00ffca7b82 */ /* 0x000ea20000000a00 */
[----:B-1----:R-:W-:-:S06]  /*0390*/  IMAD.WIDE.U32 R16, R201, 0x8, R16 ;  /* 0x00000008c9107825 */ /* 0x002fcc00078e0010 */
[----:B------:R-:W5:Y:S01]  /*03a0*/  LDG.E.64 R16, desc[UR36][R16.64] ;  /* 0x0000002410107981 */ /* 0x000f62000c1e1b00 */
[----:B--2---:R-:W-:-:S06]  /*03b0*/  IMAD.WIDE.U32 R202, R201, 0x8, R202 ;  /* 0x00000008c9ca7825 */ /* 0x004fcc00078e00ca */
[----:B------:R-:W5:Y:S02]  /*03c0*/  LDG.E.64 R202, desc[UR36][R202.64] ;  /* 0x00000024caca7981 */ /* 0x000f64000c1e1b00 */
.L_x_3773:
        /* <DEDUP_REMOVED lines=13> */
[----:B--2---:R-:W-:Y:S02]  /*04a0*/  SHF.R.U32.HI R2, RZ, 0x2, R19 ;  /* 0x00000002ff027819 */ /* 0x004fe40000011613 */
[----:B------:R-:W-:Y:S01]  /*04b0*/  LOP3.LUT R24, R19, 0x3, RZ, 0xc0, !PT ;  /* 0x0000000313187812 */ /* 0x000fe200078ec0ff */
[----:B------:R-:W-:Y:S01]  /*04c0*/  IMAD.IADD R221, R22, 0x1, R33 ;  /* 0x0000000116dd7824 */ /* 0x000fe200078e0221 */
[----:B------:R-:W-:-:S04]  /*04d0*/  LOP3.LUT R2, R2, 0x7, RZ, 0xc0, !PT ;  /* 0x0000000702027812 */ /* 0x000fc800078ec0ff */
[--C-:B------:R-:W-:Y:S02]  /*04e0*/  LOP3.LUT R25, R2, 0x3e0, R19.reuse, 0xf8, !PT ;  /* 0x000003e002197812 */ /* 0x100fe400078ef813 */
[----:B------:R-:W-:-:S03]  /*04f0*/  SHF.R.U32.HI R2, RZ, 0x5, R19 ;  /* 0x00000005ff027819 */ /* 0x000fc60000011613 */
        /* <DEDUP_REMOVED lines=21> */
.L_x_3775:
        /* <DEDUP_REMOVED lines=18> */
.L_x_3776:
[----:B------:R-:W1:Y:S01]  /*0770*/  LDC.64 R6, c[0x0][0x380] ;  /* 0x0000e000ff067b82 */ /* 0x000e620000000a00 */
[----:B------:R-:W-:Y:S01]  /*0780*/  IMAD.SHL.U32 R3, R19, 0x8, RZ ;  /* 0x0000000813037824 */ /* 0x000fe200078e00ff */
[----:B------:R-:W-:Y:S01]  /*0790*/  SHF.R.U32.HI R219, RZ, 0x3, R19 ;  /* 0x00000003ffdb7819 */ /* 0x000fe20000011613 */
[----:B------:R-:W2:Y:S01]  /*07a0*/  LDCU.64 UR4, c[0x0][0x3b8] ;  /* 0x00007700ff0477ac */ /* 0x000ea20008000a00 */
[----:B------:R-:W-:Y:S01]  /*07b0*/  IMAD R14, R24, 0x8, R33 ;  /* 0x00000008180e7824 */ /* 0x000fe200078e0221 */
[----:B------:R-:W-:Y:S02]  /*07c0*/  SHF.R.S32.HI R5, RZ, 0x1f, R26 ;  /* 0x0000001fff057819 */ /* 0x000fe4000001141a */
[----:B------:R-:W-:Y:S01]  /*07d0*/  LOP3.LUT R9, R219, 0x3, RZ, 0xc0, !PT ;  /* 0x00000003db097812 */ /* 0x000fe200078ec0ff */
[----:B------:R-:W3:Y:S01]  /*07e0*/  LDC R0, c[0x0][0x3d8] ;  /* 0x0000f600ff007b82 */ /* 0x000ee20000000800 */
[----:B------:R-:W-:Y:S02]  /*07f0*/  LOP3.LUT R3, R3, 0x38, RZ, 0xc0, !PT ;  /* 0x0000003803037812 */ /* 0x000fe400078ec0ff */
[-C--:B------:R-:W-:Y:S01]  /*0800*/  LEA.HI R204, R5, R26.reuse, RZ, 0x7 ;  /* 0x0000001a05cc7211 */ /* 0x080fe200078f38ff */
[----:B------:R-:W-:Y:S01]  /*0810*/  IMAD R24, R2, 0x8, R9 ;  /* 0x0000000802187824 */ /* 0x000fe200078e0209 */
[----:B------:R-:W-:Y:S01]  /*0820*/  VIMNMX R4, PT, PT, R221, R26, PT ;  /* 0x0000001add047248 */ /* 0x000fe20003fe0100 */
[----:B------:R-:W-:Y:S01]  /*0830*/  IMAD R206, R206, 0x80, R3 ;  /* 0x00000080cece7824 */ /* 0x000fe200078e0203 */
[----:B------:R-:W-:Y:S01]  /*0840*/  SHF.R.S32.HI R15, RZ, 0x1f, R14 ;  /* 0x0000001fff0f7819 */ /* 0x000fe2000001140e */
[----:B------:R-:W-:Y:S01]  /*0850*/  IMAD.IADD R5, R24, 0x1, R33 ;  /* 0x0000000118057824 */ /* 0x000fe200078e0221 */
[-C--:B------:R-:W-:Y:S01]  /*0860*/  ISETP.GE.AND P1, PT, R14, R4.reuse, PT ;  /* 0x000000040e00720c */ /* 0x080fe20003f26270 */
[C---:B------:R-:W-:Y:S01]  /*0870*/  VIADD R8, R206.reuse, 0x40 ;  /* 0x00000040ce087836 */ /* 0x040fe20000000000 */
[----:B------:R-:W-:Y:S01]  /*0880*/  SHF.R.S32.HI R204, RZ, 0x7, R204 ;  /* 0x00000007ffcc7819 */ /* 0x000fe200000114cc */
[C---:B------:R-:W-:Y:S01]  /*0890*/  VIADD R9, R5.reuse, 0x4 ;  /* 0x0000000405097836 */ /* 0x040fe20000000000 */
[----:B------:R-:W-:Y:S01]  /*08a0*/  ISETP.GE.AND P4, PT, R5, R4, PT ;  /* 0x000000040500720c */ /* 0x000fe20003f86270 */
[----:B--2---:R-:W-:Y:S01]  /*08b0*/  IMAD.WIDE.U32 R14, R23, UR4, R14 ;  /* 0x00000004170e7c25 */ /* 0x004fe2000f8e000e */
[----:B------:R-:W-:Y:S01]  /*08c0*/  UMOV UR4, 0xffffffff ;  /* 0xffffffff00047882 */ /* 0x000fe20000000000 */
[----:B-1----:R-:W-:-:S02]  /*08d0*/  ISETP.GE.AND P0, PT, R206, R7, PT ;  /* 0x00000007ce00720c */ /* 0x002fc40003f06270 */
[----:B------:R-:W-:Y:S01]  /*08e0*/  ISETP.GE.AND P3, PT, R8, R7, PT ;  /* 0x000000070800720c */ /* 0x000fe20003f66270 */
[----:B------:R-:W-:Y:S01]  /*08f0*/  IMAD.HI R7, R7, 0x55555556, RZ ;  /* 0x5555555607077827 */ /* 0x000fe200078e02ff */
[-C--:B------:R-:W-:Y:S02]  /*0900*/  ISETP.GE.AND P2, PT, R9, R4.reuse, PT ;  /* 0x000000040900720c */ /* 0x080fe40003f46270 */
[----:B------:R-:W-:Y:S01]  /*0910*/  ISETP.LT.AND P5, PT, R5, R4, !P0 ;  /* 0x000000040500720c */ /* 0x000fe200047a1270 */
[----:B------:R-:W-:Y:S01]  /*0920*/  IMAD R4, R23, UR5, R15 ;  /* 0x0000000517047c24 */ /* 0x000fe2000f8e020f */
[----:B------:R-:W-:Y:S01]  /*0930*/  SEL R21, RZ, 0x2, P3 ;  /* 0x00000002ff157807 */ /* 0x000fe20001800000 */
[----:B---3--:R-:W-:Y:S01]  /*0940*/  IMAD.HI R0, R0, 0x55555556, RZ ;  /* 0x5555555600007827 */ /* 0x008fe200078e02ff */
[----:B------:R-:W-:Y:S02]  /*0950*/  SEL R20, RZ, 0x4, P0 ;  /* 0x00000004ff147807 */ /* 0x000fe40000000000 */
[----:B------:R-:W-:-:S02]  /*0960*/  SEL R11, RZ, 0x1, !P5 ;  /* 0x00000001ff0b7807 */ /* 0x000fc40006800000 */
[----:B------:R-:W-:Y:S02]  /*0970*/  SEL R12, R21, RZ, !P4 ;  /* 0x000000ff150c7207 */ /* 0x000fe40006000000 */
[----:B------:R-:W-:Y:S02]  /*0980*/  SEL R3, R20, RZ, !P2 ;  /* 0x000000ff14037207 */ /* 0x000fe40005000000 */
[----:B------:R-:W-:Y:S02]  /*0990*/  SEL R10, RZ, 0x8, P3 ;  /* 0x00000008ff0a7807 */ /* 0x000fe40001800000 */
[----:B------:R-:W-:Y:S02]  /*09a0*/  IADD3 R12, PT, PT, R3, R12, R11 ;  /* 0x0000000c030c7210 */ /* 0x000fe40007ffe00b */
[----:B------:R-:W-:Y:S02]  /*09b0*/  SEL R33, R10, RZ, !P2 ;  /* 0x000000ff0a217207 */ /* 0x000fe40005000000 */
[----:B------:R-:W-:-:S02]  /*09c0*/  LEA.HI R205, R0, R0, RZ, 0x1 ;  /* 0x0000000000cd7211 */ /* 0x000fc400078f08ff */
[----:B-----5:R-:W-:Y:S01]  /*09d0*/  LEA R34, P3, R14, R16, 0x1 ;  /* 0x000000100e227211 */ /* 0x020fe200078608ff */
[----:B------:R-:W-:Y:S01]  /*09e0*/  IMAD.IADD R33, R12, 0x1, R33 ;  /* 0x000000010c217824 */ /* 0x000fe200078e0221 */
[----:B------:R-:W-:Y:S01]  /*09f0*/  LEA.HI R207, R7, R7, RZ, 0x1 ;  /* 0x0000000707cf7211 */ /* 0x000fe200078f08ff */
[----:B------:R-:W-:Y:S01]  /*0a00*/  IMAD.SHL.U32 R205, R205, 0x10, RZ ;  /* 0x00000010cdcd7824 */ /* 0x000fe200078e00ff */
[----:B------:R-:W-:Y:S01]  /*0a10*/  LEA.HI.X R35, R14, R17, R4, 0x1, P3 ;  /* 0x000000110e237211 */ /* 0x000fe200018f0c04 */
[----:B------:R-:W-:Y:S08]  /*0a20*/  BRA.DIV UR4, `(.L_x_3777) ;  /* 0x000000c6040c7947 */ /* 0x000ff0000b800000 */
[----:B------:R1:W2:Y:S02]  /*0a30*/  SHFL.IDX PT, R14, R2, RZ, 0x1f ;  /* 0x00001fff020e7589 */ /* 0x0002a400000e0000 */
.L_x_3829:
[-C--:B------:R-:W-:Y:S01]  /*0a40*/  ISETP.GE.AND P5, PT, R29, R6.reuse, PT ;  /* 0x000000061d00720c */ /* 0x080fe20003fa6270 */
[----:B------:R-:W3:Y:S01]  /*0a50*/  S2UR UR4, SR_CgaCtaId ;  /* 0x00000000000479c3 */ /* 0x000ee20000008800 */
        /* <DEDUP_REMOVED lines=8> */
[----:B------:R-:W-:Y:S01]  /*0ae0*/  SEL R2, R2, RZ, !P5 ;  /* 0x000000ff02027207 */ /* 0x000fe20006800000 */
[----:B------:R-:W-:Y:S01]  /*0af0*/  IMAD.MOV.U32 R17, RZ, RZ, RZ ;  /* 0x000000ffff117224 */ /* 0x000fe200078e00ff */
        /* <DEDUP_REMOVED lines=8> */
[----:B------:R-:W-:Y:S01]  /*0b80*/  VIADD R25, R25, 0x8 ;  /* 0x0000000819197836 */ /* 0x000fe20000000000 */
[----:B------:R-:W-:Y:S01]  /*0b90*/  ISETP.GE.U32.AND P3, PT, R2, 0x3f, PT ;  /* 0x0000003f0200780c */ /* 0x000fe20003f66070 */
[----:B------:R-:W-:Y:S01]  /*0ba0*/  IMAD.IADD R0, R3, 0x1, R0 ;  /* 0x0000000103007824 */ /* 0x000fe200078e0200 */
[----:B------:R-:W-:Y:S01]  /*0bb0*/  LOP3.LUT R16, R7, 0x3, R19, 0x48, !PT ;  /* 0x0000000307107812 */ /* 0x000fe200078e4813 */
[----:B------:R-:W1:Y:S01]  /*0bc0*/  LDC.64 R2, c[0x0][0x3c0] ;  /* 0x0000f000ff027b82 */ /* 0x000e620000000a00 */
[----:B---3--:R-:W-:Y:S01]  /*0bd0*/  ULEA UR4, UR4, UR5, 0x18 ;  /* 0x0000000504047291 */ /* 0x008fe2000f8ec0ff */
[----:B------:R-:W-:-:S02]  /*0be0*/  SEL R33, R33, RZ, P3 ;  /* 0x000000ff21217207 */ /* 0x000fc40001800000 */
[----:B------:R-:W-:Y:S02]  /*0bf0*/  SEL R0, R0, RZ, P3 ;  /* 0x000000ff00007207 */ /* 0x000fe40001800000 */
[----:B------:R-:W-:Y:S01]  /*0c00*/  LOP3.LUT R16, R16, 0x4, R19, 0xf8, !PT ;  /* 0x0000000410107812 */ /* 0x000fe200078ef813 */
[----:B------:R-:W-:Y:S01]  /*0c10*/  IMAD.U32 R215, RZ, RZ, UR4 ;  /* 0x00000004ffd77e24 */ /* 0x000fe2000f8e00ff */
[----:B------:R-:W-:Y:S01]  /*0c20*/  LOP3.LUT R200, R19, 0x1f, RZ, 0xc0, !PT ;  /* 0x0000001f13c87812 */ /* 0x000fe200078ec0ff */
[C---:B------:R-:W-:Y:S01]  /*0c30*/  IMAD.SHL.U32 R4, R0.reuse, 0x10, RZ ;  /* 0x0000001000047824 */ /* 0x040fe200078e00ff */
[----:B------:R-:W-:Y:S01]  /*0c40*/  LOP3.LUT R167, R167, 0x40, RZ, 0xc0, !PT ;  /* 0x00000040a7a77812 */ /* 0x000fe200078ec0ff */
[----:B------:R-:W-:Y:S01]  /*0c50*/  IMAD R16, R7, 0x20, R16 ;  /* 0x0000002007107824 */ /* 0x000fe200078e0210 */
[----:B------:R-:W-:Y:S01]  /*0c60*/  SHF.R.U32.HI R166, RZ, 0x4, R200 ;  /* 0x00000004ffa67819 */ /* 0x000fe200000116c8 */
[----:B------:R-:W-:Y:S01]  /*0c70*/  IMAD.SHL.U32 R7, R0, 0x8, RZ ;  /* 0x0000000800077824 */ /* 0x000fe200078e00ff */
[----:B------:R-:W-:Y:S01]  /*0c80*/  LOP3.LUT P1, RZ, R4, 0x10, RZ, 0xc0, !PT ;  /* 0x0000001004ff7812 */ /* 0x000fe2000782c0ff */
[----:B------:R-:W-:Y:S01]  /*0c90*/  IMAD.U32 R16, R16, 0x10, R215 ;  /* 0x0000001010107824 */ /* 0x000fe200078e00d7 */
[----:B------:R-:W-:-:S02]  /*0ca0*/  SHF.R.U32.HI R4, RZ, 0x1, R25 ;  /* 0x00000001ff047819 */ /* 0x000fc40000011619 */
[----:B------:R-:W-:Y:S02]  /*0cb0*/  LOP3.LUT P2, RZ, R7, 0x10, RZ, 0xc0, !PT ;  /* 0x0000001007ff7812 */ /* 0x000fe4000784c0ff */
[--C-:B------:R-:W-:Y:S02]  /*0cc0*/  LOP3.LUT R12, R4, 0x3, R19.reuse, 0x48, !PT ;  /* 0x00000003040c7812 */ /* 0x100fe400078e4813 */
[----:B--2---:R-:W-:Y:S02]  /*0cd0*/  SHF.R.S32.HI R7, RZ, 0x1f, R14 ;  /* 0x0000001fff077819 */ /* 0x004fe4000001140e */
[----:B------:R-:W-:Y:S02]  /*0ce0*/  LOP3.LUT R12, R12, 0x4, R19, 0xf8, !PT ;  /* 0x000000040c0c7812 */ /* 0x000fe400078ef813 */
[----:B------:R-:W-:Y:S01]  /*0cf0*/  LEA.HI R218, R7, R14, RZ, 0x2 ;  /* 0x0000000e07da7211 */ /* 0x000fe200078f10ff */
[----:B------:R-:W-:Y:S01]  /*0d00*/  @!PT LDS RZ, [RZ] ;  /* 0x00000000fffff984 */ /* 0x000fe20000000800 */
[----:B------:R-:W-:Y:S01]  /*0d10*/  @!PT LDS RZ, [RZ] ;  /* 0x00000000fffff984 */ /* 0x000fe20000000800 */
[----:B------:R-:W-:Y:S01]  /*0d20*/  @!PT LDS RZ, [RZ] ;  /* 0x00000000fffff984 */ /* 0x000fe20000000800 */
[----:B------:R-:W-:Y:S01]  /*0d30*/  LDGSTS.E.BYPASS.LTC128B.128 [R16], desc[UR36][R34.64], P1 ;  /* 0x0000000022107fae */ /* 0x000fe20008981a24 */
[-C--:B-1----:R-:W-:Y:S01]  /*0d40*/  IADD3 R26, P1, PT, R34, R2.reuse, RZ ;  /* 0x00000002221a7210 */ /* 0x082fe20007f3e0ff */
[----:B------:R-:W-:Y:S01]  /*0d50*/  IMAD R12, R4, 0x20, R12 ;  /* 0x00000020040c7824 */ /* 0x000fe200078e020c */
[----:B------:R-:W-:Y:S01]  /*0d60*/  LOP3.LUT R7, R218, 0xfffc, RZ, 0xc0, !PT ;  /* 0x0000fffcda077812 */ /* 0x000fe200078ec0ff */
[----:B------:R-:W-:Y:S01]  /*0d70*/  IMAD.SHL.U32 R4, R0, 0x4, RZ ;  /* 0x0000000400047824 */ /* 0x000fe200078e00ff */
[----:B------:R-:W-:Y:S01]  /*0d80*/  SHF.R.S32.HI R218, RZ, 0x2, R218 ;  /* 0x00000002ffda7819 */ /* 0x000fe200000114da */
[----:B------:R-:W-:Y:S01]  /*0d90*/  IMAD.X R27, R35, 0x1, R3, P1 ;  /* 0x00000001231b7824 */ /* 0x000fe200008e0603 */
[C---:B------:R-:W-:Y:S01]  /*0da0*/  LOP3.LUT R36, R19.reuse, R219, RZ, 0x3c, !PT ;  /* 0x000000db13247212 */ /* 0x040fe200078e3cff */
[----:B------:R-:W-:Y:S01]  /*0db0*/  IMAD.U32 R15, R12, 0x10, R215 ;  /* 0x000000100c0f7824 */ /* 0x000fe200078e00d7 */
[----:B------:R-:W-:Y:S01]  /*0dc0*/  LOP3.LUT P1, RZ, R4, 0x10, RZ, 0xc0, !PT ;  /* 0x0000001004ff7812 */ /* 0x000fe2000782c0ff */
[----:B------:R-:W-:Y:S01]  /*0dd0*/  IMAD.SHL.U32 R0, R0, 0x2, RZ ;  /* 0x0000000200007824 */ /* 0x000fe200078e00ff */
[----:B------:R-:W-:Y:S01]  /*0de0*/  LOP3.LUT R11, R19, 0x4, RZ, 0xc0, !PT ;  /* 0x00000004130b7812 */ /* 0x000fe200078ec0ff */
[----:B------:R-:W-:Y:S01]  /*0df0*/  IMAD.IADD R4, R14, 0x1, -R7 ;  /* 0x000000010e047824 */ /* 0x000fe200078e0a07 */
[----:B------:R1:W-:Y:S01]  /*0e00*/  LDGSTS.E.BYPASS.LTC128B.128 [R15], desc[UR36][R26.64], P2 ;  /* 0x000000001a0f7fae */ /* 0x0003e20009181a24 */
[----:B------:R-:W-:-:S02]  /*0e10*/  IADD3 R28, P2, PT, R26, R2, RZ ;  /* 0x000000021a1c7210 */ /* 0x000fc40007f5e0ff */
[----:B------:R-:W-:Y:S02]  /*0e20*/  LOP3.LUT R168, R168, 0xe00, RZ, 0xc0, !PT ;  /* 0x00000e00a8a87812 */ /* 0x000fe400078ec0ff */
[----:B------:R-:W-:Y:S01]  /*0e30*/  LOP3.LUT R7, R4, 0x80, RZ, 0xc0, !PT ;  /* 0x0000008004077812 */ /* 0x000fe200078ec0ff */
[----:B------:R-:W-:Y:S01]  /*0e40*/  IMAD.X R29, R27, 0x1, R3, P2 ;  /* 0x000000011b1d7824 */ /* 0x000fe200010e0603 */
[----:B------:R-:W-:Y:S02]  /*0e50*/  LOP3.LUT P2, RZ, R0, 0x10, RZ, 0xc0, !PT ;  /* 0x0000001000ff7812 */ /* 0x000fe4000784c0ff */
[----:B------:R-:W-:Y:S02]  /*0e60*/  LEA.HI R0, R7, R4, RZ, 0x19 ;  /* 0x0000000407007211 */ /* 0x000fe400078fc8ff */
[----:B------:R2:W-:Y:S01]  /*0e70*/  LDGSTS.E.BYPASS.LTC128B.128 [R16+0x1000], desc[UR36][R28.64], P1 ;  /* 0x010000001c107fae */ /* 0x0005e20008981a24 */
[----:B------:R-:W-:Y:S02]  /*0e80*/  SHF.R.U32.HI R7, RZ, 0x1, R19 ;  /* 0x00000001ff077819 */ /* 0x000fe40000011613 */
[----:B------:R-:W-:-:S02]  /*0e90*/  LOP3.LUT R217, R0, 0xfe, RZ, 0xc0, !PT ;  /* 0x000000fe00d97812 */ /* 0x000fc400078ec0ff */
[----:B------:R-:W-:Y:S01]  /*0ea0*/  PRMT R216, R0, 0x8880, RZ ;  /* 0x0000888000d87816 */ /* 0x000fe200000000ff */
[----:B------:R-:W-:Y:S01]  /*0eb0*/  IMAD.SHL.U32 R0, R19, 0x10, RZ ;  /* 0x0000001013007824 */ /* 0x000fe200078e00ff */
[----:B------:R-:W-:Y:S01]  /*0ec0*/  LOP3.LUT R12, R166, 0x3, R7, 0x78, !PT ;  /* 0x00000003a60c7812 */ /* 0x000fe200078e7807 */
[----:B------:R-:W-:Y:S01]  /*0ed0*/  IMAD.MOV R217, RZ, RZ, -R217 ;  /* 0x000000ffffd97224 */ /* 0x000fe200078e0ad9 */
[----:B------:R-:W-:Y:S02]  /*0ee0*/  SHF.R.S32.HI R216, RZ, 0x1, R216 ;  /* 0x00000001ffd87819 */ /* 0x000fe400000114d8 */
[----:B------:R-:W-:Y:S01]  /*0ef0*/  LOP3.LUT R36, R36, 0x3, RZ, 0xc0, !PT ;  /* 0x0000000324247812 */ /* 0x000fe200078ec0ff */
[----:B------:R-:W-:Y:S01]  /*0f00*/  IMAD R167, R12, 0x10, R167 ;  /* 0x000000100ca77824 */ /* 0x000fe200078e02a7 */
[----:B------:R-:W-:Y:S02]  /*0f10*/  PRMT R217, R217, 0x7710, RZ ;  /* 0x00007710d9d97816 */ /* 0x000fe400000000ff */
[----:B------:R-:W-:-:S02]  /*0f20*/  PRMT R216, R216, 0x9910, RZ ;  /* 0x00009910d8d87816 */ /* 0x000fc400000000ff */
[----:B-1----:R-:W-:Y:S01]  /*0f30*/  IADD3 R26, P1, PT, R28, R2, RZ ;  /* 0x000000021c1a7210 */ /* 0x002fe20007f3e0ff */
[----:B------:R-:W-:Y:S01]  /*0f40*/  IMAD.IADD R217, R4, 0x1, R217 ;  /* 0x0000000104d97824 */ /* 0x000fe200078e02d9 */
[----:B------:R-:W-:Y:S01]  /*0f50*/  LOP3.LUT R13, R0, 0xf0, RZ, 0xc0, !PT ;  /* 0x000000f0000d7812 */ /* 0x000fe200078ec0ff */
[----:B------:R-:W-:Y:S01]  /*0f60*/  IMAD R199, R218, 0x40, R216 ;  /* 0x00000040dac77824 */ /* 0x000fe200078e02d8 */
[----:B------:R-:W-:Y:S01]  /*0f70*/  LOP3.LUT R12, R166, 0x3, R19, 0x78, !PT ;  /* 0x00000003a60c7812 */ /* 0x000fe200078e7813 */
[----:B------:R-:W-:Y:S01]  /*0f80*/  IMAD.X R27, R29, 0x1, R3, P1 ;  /* 0x000000011d1b7824 */ /* 0x000fe200008e0603 */
[----:B------:R-:W-:Y:S01]  /*0f90*/  LOP3.LUT P1, R25, R33, 0x1, RZ, 0xc0, !PT ;  /* 0x0000000121197812 */ /* 0x000fe2000782c0ff */
[----:B------:R-:W-:Y:S01]  /*0fa0*/  IMAD.MOV.U32 R4, RZ, RZ, RZ ;  /* 0x000000ffff047224 */ /* 0x000fe200078e00ff */
[----:B------:R-:W-:Y:S01]  /*0fb0*/  LOP3.LUT R217, R217, 0xffff, RZ, 0xc0, !PT ;  /* 0x0000ffffd9d97812 */ /* 0x000fe200078ec0ff */
[----:B------:R-:W-:Y:S01]  /*0fc0*/  IMAD.SHL.U32 R199, R199, 0x80, RZ ;  /* 0x00000080c7c77824 */ /* 0x000fe200078e00ff */
[----:B------:R2:W-:Y:S02]  /*0fd0*/  LDGSTS.E.BYPASS.LTC128B.128 [R15+0x1000], desc[UR36][R26.64], P2 ;  /* 0x010000001a0f7fae */ /* 0x0005e40009181a24 */
[----:B------:R-:W-:-:S07]  /*0fe0*/  PRMT R217, R217, 0x8880, RZ ;  /* 0x00008880d9d97816 */ /* 0x000fce00000000ff */
        /* <DEDUP_REMOVED lines=16> */
[----:B------:R-:W-:Y:S01]  /*10f0*/  IMAD R31, R14, R29, RZ ;  /* 0x0000001d0e1f7224 */ /* 0x000fe200078e02ff */
[----:B------:R-:W-:Y:S01]  /*1100*/  IABS R14, R204 ;  /* 0x000000cc000e7213 */ /* 0x000fe20000000000 */
[----:B--2---:R-:W-:Y:S01]  /*1110*/  IMAD.MOV R7, RZ, RZ, -R39 ;  /* 0x000000ffff077224 */ /* 0x004fe200078e0a27 */
[----:B------:R-:W-:Y:S01]  /*1120*/  MOV R38, RZ ;  /* 0x000000ff00267202 */ /* 0x000fe20000000f00 */
[----:B------:R-:W-:-:S04]  /*1130*/  IMAD.HI.U32 R31, R35, R31, R34 ;  /* 0x0000001f231f7227 */ /* 0x000fc800078e0022 */
[----:B------:R-:W-:Y:S01]  /*1140*/  IMAD R30, R7, R28, RZ ;  /* 0x0000001c071e7224 */ /* 0x000fe200078e02ff */
[----:B------:R-:W-:Y:S01]  /*1150*/  IABS R7, R206 ;  /* 0x000000ce00077213 */ /* 0x000fe20000000000 */
        /* <DEDUP_REMOVED lines=42> */
.L_x_3779:
[----:B------:R-:W-:Y:S05]  /*1400*/  BSYNC.RECONVERGENT B0 ;  /* 0x0000000000007941 */ /* 0x000fea0003800200 */
.L_x_3778:
[----:B------:R-:W-:Y:S01]  /*1410*/  IMAD.SHL.U32 R25, R25, 0x10, RZ ;  /* 0x0000001019197824 */ /* 0x000fe200078e00ff */
[----:B------:R-:W-:Y:S01]  /*1420*/  IADD3 R7, PT, PT, R11, R36, RZ ;  /* 0x000000240b077210 */ /* 0x000fe20007ffe0ff */
[----:B------:R-:W-:Y:S01]  /*1430*/  IMAD.SHL.U32 R34, R24, 0x100, RZ ;  /* 0x0000010018227824 */ /* 0x000fe200078e00ff */
[----:B--2---:R-:W-:Y:S01]  /*1440*/  MOV R28, R4 ;  /* 0x00000004001c7202 */ /* 0x004fe20000000f00 */
        /* <DEDUP_REMOVED lines=37> */
[----:B------:R-:W-:-:S06]  /*16a0*/  IMAD.HI.U32 R28, R41, R28, R40 ;  /* 0x0000001c291c7227 */ /* 0x000fcc00078e0028 */
[----:B------:R-:W-:-:S04]  /*16b0*/  IMAD.HI.U32 R35, R28, R14, RZ ;  /* 0x0000000e1c237227 */ /* 0x000fc800078e00ff */
[----:B------:R-:W-:Y:S02]  /*16c0*/  IMAD R28, R30, R17, R25 ;  /* 0x000000111e1c7224 */ /* 0x000fe400078e0219 */
[----:B------:R-:W-:-:S03]  /*16d0*/  IMAD R4, R35, R4, R14 ;  /* 0x0000000423047224 */ /* 0x000fc600078e020e */
[----:B------:R-:W-:Y:S02]  /*16e0*/  ISETP.GT.U32.AND P1, PT, R31, R28, PT ;  /* 0x0000001c1f00720c */ /* 0x000fe40003f24070 */
[----:B------:R-:W-:-:S11]  /*16f0*/  ISETP.GT.U32.AND P2, PT, R29, R4, PT ;  /* 0x000000041d00720c */ /* 0x000fd60003f44070 */
[-C--:B------:R-:W-:Y:S01]  /*1700*/  @!P1 IADD3 R28, PT, PT, R28, -R31.reuse, RZ ;  /* 0x8000001f1c1c9210 */ /* 0x080fe20007ffe0ff */
[----:B------:R-:W-:Y:S02]  /*1710*/  @!P1 VIADD R30, R30, 0x1 ;  /* 0x000000011e1e9836 */ /* 0x000fe40000000000 */
[----:B------:R-:W-:Y:S02]  /*1720*/  @!P2 IMAD.IADD R4, R4, 0x1, -R29 ;  /* 0x000000010404a824 */ /* 0x000fe400078e0a1d */
[----:B------:R-:W-:Y:S01]  /*1730*/  @!P2 VIADD R35, R35, 0x1 ;  /* 0x000000012323a836 */ /* 0x000fe20000000000 */
[----:B------:R-:W-:Y:S02]  /*1740*/  ISETP.GE.U32.AND P2, PT, R28, R31, PT ;  /* 0x0000001f1c00720c */ /* 0x000fe40003f46070 */
[----:B------:R-:W-:Y:S02]  /*1750*/  ISETP.GE.U32.AND P3, PT, R4, R29, PT ;  /* 0x0000001d0400720c */ /* 0x000fe40003f66070 */
[----:B------:R-:W-:-:S04]  /*1760*/  LOP3.LUT R4, R5, R204, RZ, 0x3c, !PT ;  /* 0x000000cc05047212 */ /* 0x000fc800078e3cff */
[----:B------:R-:W-:Y:S02]  /*1770*/  ISETP.GE.AND P1, PT, R4, RZ, PT ;  /* 0x000000ff0400720c */ /* 0x000fe40003f26270 */
[----:B------:R-:W-:-:S03]  /*1780*/  LOP3.LUT R4, R8, R207, RZ, 0x3c, !PT ;  /* 0x000000cf08047212 */ /* 0x000fc600078e3cff */
[----:B------:R-:W-:Y:S02]  /*1790*/  @P2 IADD3 R30, PT, PT, R30, 0x1, RZ ;  /* 0x000000011e1e2810 */ /* 0x000fe40007ffe0ff */
[----:B------:R-:W-:Y:S01]  /*17a0*/  ISETP.NE.AND P2, PT, R204, RZ, PT ;  /* 0x000000ffcc00720c */ /* 0x000fe20003f45270 */
[----:B------:R-:W-:Y:S01]  /*17b0*/  @P3 VIADD R35, R35, 0x1 ;  /* 0x0000000123233836 */ /* 0x000fe20000000000 */
[----:B------:R-:W-:-:S04]  /*17c0*/  ISETP.GE.AND P3, PT, R4, RZ, PT ;  /* 0x000000ff0400720c */ /* 0x000fc80003f66270 */
[----:B------:R-:W-:Y:S01]  /*17d0*/  @!P1 IMAD.MOV R30, RZ, RZ, -R30 ;  /* 0x000000ffff1e9224 */ /* 0x000fe200078e0a1e */
[----:B------:R-:W-:-:S06]  /*17e0*/  ISETP.NE.AND P1, PT, R207, RZ, PT ;  /* 0x000000ffcf00720c */ /* 0x000fcc0003f25270 */
[----:B------:R-:W-:Y:S02]  /*17f0*/  @!P2 LOP3.LUT R30, RZ, R204, RZ, 0x33, !PT ;  /* 0x000000ccff1ea212 */ /* 0x000fe400078e33ff */
[----:B------:R-:W-:Y:S02]  /*1800*/  @!P3 IADD3 R35, PT, PT, -R35, RZ, RZ ;  /* 0x000000ff2323b210 */ /* 0x000fe40007ffe1ff */
[--C-:B------:R-:W-:Y:S01]  /*1810*/  SHF.R.S32.HI R25, RZ, 0x1f, R30.reuse ;  /* 0x0000001fff197819 */ /* 0x100fe2000001141e */
[----:B------:R-:W-:Y:S02]  /*1820*/  IMAD.MOV R14, RZ, RZ, -R30 ;  /* 0x000000ffff0e7224 */ /* 0x000fe400078e0a1e */
[----:B------:R-:W-:Y:S02]  /*1830*/  @!P1 LOP3.LUT R35, RZ, R207, RZ, 0x33, !PT ;  /* 0x000000cfff239212 */ /* 0x000fe400078e33ff */
[----:B------:R-:W-:Y:S01]  /*1840*/  LEA.HI R25, R25, R30, RZ, 0x4 ;  /* 0x0000001e19197211 */ /* 0x000fe200078f20ff */
[----:B------:R-:W-:-:S02]  /*1850*/  IMAD R14, R204, R14, R5 ;  /* 0x0000000ecc0e7224 */ /* 0x000fc400078e0205 */
        /* <DEDUP_REMOVED lines=12> */
.L_x_3781:
[----:B------:R-:W-:Y:S05]  /*1920*/  BSYNC.RECONVERGENT B0 ;  /* 0x0000000000007941 */ /* 0x000fea0003800200 */
.L_x_3780:
        /* <DEDUP_REMOVED lines=76> */
.L_x_3783:
[----:B------:R-:W-:Y:S05]  /*1df0*/  BSYNC.RECONVERGENT B0 ;  /* 0x0000000000007941 */ /* 0x000fea0003800200 */
.L_x_3782:
        /* <DEDUP_REMOVED lines=18> */
[----:B--2---:R-:W1:Y:S01]  /*1f20*/  I2F.RP R5, R30 ;  /* 0x0000001e00057306 */ /* 0x004e620000209400 */
        /* <DEDUP_REMOVED lines=61> */
.L_x_3785:
[----:B------:R-:W-:Y:S05]  /*2300*/  BSYNC.RECONVERGENT B0 ;  /* 0x0000000000007941 */ /* 0x000fea0003800200 */
.L_x_3784:
[----:B------:R-:W3:Y:S01]  /*2310*/  LDC.64 R164, c[0x0][0x3c8] ;  /* 0x0000f200ffa47b82 */ /* 0x000ee20000000a00 */
[----:B------:R-:W-:Y:S01]  /*2320*/  ISETP.GE.AND P1, PT, R23, R6, PT ;  /* 0x000000061700720c */ /* 0x000fe20003f26270 */
[----:B------:R-:W-:Y:S01]  /*2330*/  VIADD R6, R18, 0xffffffff ;  /* 0xffffffff12067836 */ /* 0x000fe20000000000 */
[----:B-1----:R-:W-:Y:S01]  /*2340*/  SEL R28, RZ, 0x2, P4 ;  /* 0x00000002ff1c7807 */ /* 0x002fe20002000000 */
[----:B------:R-:W-:Y:S01]  /*2350*/  IMAD.SHL.U32 R33, R33, 0x2, RZ ;  /* 0x0000000221217824 */ /* 0x000fe200078e00ff */
[----:B------:R-:W-:Y:S01]  /*2360*/  SEL R23, RZ, 0x4, P5 ;  /* 0x00000004ff177807 */ /* 0x000fe20002800000 */
[----:B------:R-:W-:Y:S01]  /*2370*/  IMAD.MOV.U32 R32, RZ, RZ, R14 ;  /* 0x000000ffff207224 */ /* 0x000fe200078e000e */
[----:B------:R-:W-:Y:S01]  /*2380*/  SEL R25, RZ, 0x1, P1 ;  /* 0x00000001ff197807 */ /* 0x000fe20000800000 */
[----:B--2---:R-:W3:Y:S01]  /*2390*/  LDC.64 R4, c[0x0][0x3d0] ;  /* 0x0000f400ff047b82 */ /* 0x004ee20000000a00 */
[----:B------:R-:W-:Y:S01]  /*23a0*/  ISETP.GE.U32.AND P3, PT, R6, 0x20, PT ;  /* 0x000000200600780c */ /* 0x000fe20003f66070 */
[----:B------:R-:W-:Y:S01]  /*23b0*/  BSSY.RECONVERGENT B0, `(.L_x_3786) ;  /* 0x000006c000007945 */ /* 0x000fe20003800200 */
[----:B------:R-:W-:Y:S01]  /*23c0*/  IADD3 R28, PT, PT, R23, R28, R25 ;  /* 0x0000001c171c7210 */ /* 0x000fe20007ffe019 */
[----:B------:R-:W-:Y:S01]  /*23d0*/  IMAD.IADD R221, R221, 0x1, R24 ;  /* 0x00000001dddd7824 */ /* 0x000fe200078e0218 */
[----:B------:R-:W-:-:S02]  /*23e0*/  SEL R23, RZ, 0x8, P6 ;  /* 0x00000008ff177807 */ /* 0x000fc40003000000 */
[----:B------:R-:W-:Y:S01]  /*23f0*/  ISETP.NE.U32.AND P4, PT, R33, RZ, PT ;  /* 0x000000ff2100720c */ /* 0x000fe20003f85070 */
[----:B------:R-:W-:Y:S02]  /*2400*/  IMAD.MOV.U32 R33, RZ, RZ, R17 ;  /* 0x000000ffff217224 */ /* 0x000fe400078e0011 */
[----:B------:R-:W-:Y:S02]  /*2410*/  IMAD.IADD R23, R28, 0x1, R23 ;  /* 0x000000011c177824 */ /* 0x000fe400078e0217 */
[----:B------:R-:W-:-:S03]  /*2420*/  IMAD.MOV.U32 R17, RZ, RZ, RZ ;  /* 0x000000ffff117224 */ /* 0x000fc600078e00ff */
        /* <DEDUP_REMOVED lines=100> */
.L_x_3787:
[----:B------:R-:W-:Y:S05]  /*2a70*/  BSYNC.RECONVERGENT B0 ;  /* 0x0000000000007941 */ /* 0x000fea0003800200 */
.L_x_3786:
        /* <DEDUP_REMOVED lines=15> */
[----:B--2---:R-:W2:Y:S01]  /*2b70*/  I2F.RP R20, R24 ;  /* 0x0000001800147306 */ /* 0x004ea20000209400 */
[----:B-1----:R-:W-:Y:S02]  /*2b80*/  MOV R30, RZ ;  /* 0x000000ff001e7202 */ /* 0x002fe40000000f00 */
[----:B------:R-:W-:-:S05]  /*2b90*/  IABS R23, R221 ;  /* 0x000000dd00177213 */ /* 0x000fca0000000000 */
        /* <DEDUP_REMOVED lines=57> */
[----:B------:R-:W-:-:S04]  /*2f30*/  LEA R6, P0, R20, R202, 0x1 ;  /* 0x000000ca14067211 */ /* 0x000fc800078008ff */
[----:B------:R-:W-:-:S09]  /*2f40*/  LEA.HI.X R17, R20, R203, R21, 0x1, P0 ;  /* 0x000000cb14117211 */ /* 0x000fd200000f0c15 */
.L_x_3789:
[----:B------:R-:W-:Y:S05]  /*2f50*/  BSYNC.RECONVERGENT B0 ;  /* 0x0000000000007941 */ /* 0x000fea0003800200 */
.L_x_3788:
        /* <DEDUP_REMOVED lines=13> */
[----:B--2---:R-:W-:Y:S01]  /*3030*/  IABS R21, R204 ;  /* 0x000000cc00157213 */ /* 0x004fe20000000000 */
[----:B------:R-:W-:Y:S01]  /*3040*/  IMAD.IADD R23, R22, 0x1, R9 ;  /* 0x0000000116177824 */ /* 0x000fe200078e0209 */
[----:B------:R-:W-:Y:S01]  /*3050*/  IABS R14, R207 ;  /* 0x000000cf000e7213 */ /* 0x000fe20000000000 */
[----:B-1----:R-:W-:Y:S01]  /*3060*/  IMAD.MOV.U32 R30, RZ, RZ, RZ ;  /* 0x000000ffff1e7224 */ /* 0x002fe200078e00ff */
        /* <DEDUP_REMOVED lines=61> */
.L_x_3791:
[----:B------:R-:W-:Y:S05]  /*3440*/  BSYNC.RECONVERGENT B0 ;  /* 0x0000000000007941 */ /* 0x000fea0003800200 */
.L_x_3790:
[----:B------:R-:W-:Y:S01]  /*3450*/  IMAD.SHL.U32 R24, R24, 0x4, RZ ;  /* 0x0000000418187824 */ /* 0x000fe200078e00ff */
[----:B------:R-:W-:Y:S01]  /*3460*/  BSSY.RECONVERGENT B0, `(.L_x_3792) ;  /* 0x000004d000007945 */ /* 0x000fe20003800200 */
[----:B------:R-:W-:Y:S02]  /*3470*/  IMAD.MOV.U32 R25, RZ, RZ, R17 ;  /* 0x000000ffff197224 */ /* 0x000fe400078e0011 */
        /* <DEDUP_REMOVED lines=8> */
[----:B--2---:R-:W-:-:S13]  /*3500*/  LOP3.LUT P0, R20, R227, 0x8, RZ, 0xc0, !PT ;  /* 0x00000008e3147812 */ /* 0x004fda000780c0ff */
[----:B------:R-:W-:Y:S05]  /*3510*/  @!P0 BRA `(.L_x_3793) ;  /* 0x0000000400048947 */ /* 0x000fea0003800000 */
[----:B------:R-:W-:Y:S01]  /*3520*/  IABS R17, R204 ;  /* 0x000000cc00117213 */ /* 0x000fe20000000000 */
[----:B------:R-:W-:Y:S01]  /*3530*/  IMAD.IADD R9, R22, 0x1, R9 ;  /* 0x0000000116097824 */ /* 0x000fe200078e0209 */
[----:B------:R-:W-:Y:S02]  /*3540*/  IABS R14, R207 ;  /* 0x000000cf000e7213 */ /* 0x000fe40000000000 */
[----:B-1----:R-:W1:Y:S01]  /*3550*/  I2F.RP R26, R17 ;  /* 0x00000011001a7306 */ /* 0x002e620000209400 */
[----:B------:R-:W-:-:S07]  /*3560*/  MOV R22, RZ ;  /* 0x000000ff00167202 */ /* 0x000fce0000000f00 */
[----:B------:R-:W2:Y:S08]  /*3570*/  I2F.RP R21, R14 ;  /* 0x0000000e00157306 */ /* 0x000eb00000209400 */
[----:B-1----:R-:W3:Y:S08]  /*3580*/  MUFU.RCP R6, R26 ;  /* 0x0000001a00067308 */ /* 0x002ef00000001000 */
[----:B--2---:R-:W1:Y:S01]  /*3590*/  MUFU.RCP R23, R21 ;  /* 0x0000001500177308 */ /* 0x004e620000001000 */
[----:B---3--:R-:W-:-:S07]  /*35a0*/  VIADD R24, R6, 0xffffffe ;  /* 0x0ffffffe06187836 */ /* 0x008fce0000000000 */
[----:B------:R-:W2:Y:S01]  /*35b0*/  F2I.FTZ.U32.TRUNC.NTZ R25, R24 ;  /* 0x0000001800197305 */ /* 0x000ea2000021f000 */
[----:B-1----:R-:W-:Y:S01]  /*35c0*/  VIADD R23, R23, 0xffffffe ;  /* 0x0ffffffe17177836 */ /* 0x002fe20000000000 */
[----:B------:R-:W-:-:S06]  /*35d0*/  IABS R21, R9 ;  /* 0x0000000900157213 */ /* 0x000fcc0000000000 */
[----:B------:R-:W1:Y:S01]  /*35e0*/  F2I.FTZ.U32.TRUNC.NTZ R23, R23 ;  /* 0x0000001700177305 */ /* 0x000e62000021f000 */
[----:B--2---:R-:W-:Y:S02]  /*35f0*/  IMAD.MOV R10, RZ, RZ, -R25 ;  /* 0x000000ffff0a7224 */ /* 0x004fe400078e0a19 */
[----:B------:R-:W-:Y:S02]  /*3600*/  IMAD.MOV.U32 R24, RZ, RZ, RZ ;  /* 0x000000ffff187224 */ /* 0x000fe400078e00ff */
[----:B------:R-:W-:Y:S01]  /*3610*/  IMAD R27, R10, R17, RZ ;  /* 0x000000110a1b7224 */ /* 0x000fe200078e02ff */
[----:B------:R-:W-:-:S03]  /*3620*/  IABS R10, R204 ;  /* 0x000000cc000a7213 */ /* 0x000fc60000000000 */
[----:B------:R-:W-:Y:S01]  /*3630*/  IMAD.HI.U32 R27, R25, R27, R24 ;  /* 0x0000001b191b7227 */ /* 0x000fe200078e0018 */
[----:B-1----:R-:W-:-:S03]  /*3640*/  IADD3 R6, PT, PT, RZ, -R23, RZ ;  /* 0x80000017ff067210 */ /* 0x002fc60007ffe0ff */
        /* <DEDUP_REMOVED lines=27> */
[--C-:B------:R-:W-:Y:S01]  /*3800*/  SHF.R.S32.HI R6, RZ, 0x1f, R27.reuse ;  /* 0x0000001fff067819 */ /* 0x100fe2000001141b */
[----:B------:R-:W-:Y:S02]  /*3810*/  IMAD.MOV R10, RZ, RZ, -R27 ;  /* 0x000000ffff0a7224 */ /* 0x000fe400078e0a1b */
[----:B------:R-:W-:Y:S01]  /*3820*/  @P2 VIADD R25, R25, 0x1 ;  /* 0x0000000119192836 */ /* 0x000fe20000000000 */
[----:B------:R-:W-:Y:S01]  /*3830*/  LEA.HI R17, R6, R27, RZ, 0x4 ;  /* 0x0000001b06117211 */ /* 0x000fe200078f20ff */
[----:B------:R-:W-:-:S03]  /*3840*/  IMAD R10, R204, R10, R9 ;  /* 0x0000000acc0a7224 */ /* 0x000fc600078e0209 */
        /* <DEDUP_REMOVED lines=14> */
.L_x_3793:
[----:B------:R-:W-:Y:S05]  /*3930*/  BSYNC.RECONVERGENT B0 ;  /* 0x0000000000007941 */ /* 0x000fea0003800200 */
.L_x_3792:
        /* <DEDUP_REMOVED lines=9> */
[----:B------:R-:W-:Y:S02]  /*39d0*/  SEL R226, R226, RZ, P5 ;  /* 0x000000ffe2e27207 */ /* 0x000fe40002800000 */
[----:B------:R-:W-:-:S02]  /*39e0*/  IADD3 R22, P0, PT, R212, R2, RZ ;  /* 0x00000002d4167210 */ /* 0x000fc40007f1e0ff */
[----:B------:R-:W-:Y:S01]  /*39f0*/  MOV R20, R6 ;  /* 0x0000000600147202 */ /* 0x000fe20000000f00 */
[C---:B-1----:R-:W-:Y:S01]  /*3a00*/  IMAD.SHL.U32 R4, R226.reuse, 0x8, RZ ;  /* 0x00000008e2047824 */ /* 0x042fe200078e00ff */
[----:B------:R-:W-:Y:S01]  /*3a10*/  SEL R227, R227, RZ, P5 ;  /* 0x000000ffe3e37207 */ /* 0x000fe20002800000 */
[C---:B------:R-:W-:Y:S02]  /*3a20*/  IMAD.SHL.U32 R9, R226.reuse, 0x10, RZ ;  /* 0x00000010e2097824 */ /* 0x040fe400078e00ff */
[----:B------:R-:W-:Y:S01]  /*3a30*/  IMAD.SHL.U32 R5, R226, 0x4, RZ ;  /* 0x00000004e2057824 */ /* 0x000fe200078e00ff */
[----:B------:R-:W-:Y:S01]  /*3a40*/  LOP3.LUT P3, RZ, R4, 0x10, RZ, 0xc0, !PT ;  /* 0x0000001004ff7812 */ /* 0x000fe2000786c0ff */
[--C-:B------:R-:W-:Y:S01]  /*3a50*/  IMAD.X R23, R211, 0x1, R3.reuse, P0 ;  /* 0x00000001d3177824 */ /* 0x100fe200000e0603 */
[----:B------:R-:W-:Y:S01]  /*3a60*/  SHF.L.U32 R4, R226, 0x1, RZ ;  /* 0x00000001e2047819 */ /* 0x000fe200000006ff */
[----:B------:R-:W-:Y:S01]  /*3a70*/  @!PT LDS RZ, [RZ] ;  /* 0x00000000fffff984 */ /* 0x000fe20000000800 */
[----:B------:R-:W-:Y:S01]  /*3a80*/  @!PT LDS RZ, [RZ] ;  /* 0x00000000fffff984 */ /* 0x000fe20000000800 */
[----:B------:R-:W-:Y:S01]  /*3a90*/  @!PT LDS RZ, [RZ] ;  /* 0x00000000fffff984 */ /* 0x000fe20000000800 */
[----:B------:R1:W-:Y:S01]  /*3aa0*/  LDGSTS.E.BYPASS.LTC128B.128 [R34+0xa480], desc[UR36][R20.64], P1 ;  /* 0x0a48000014227fae */ /* 0x0003e20008981a24 */
[----:B------:R-:W-:Y:S01]  /*3ab0*/  LOP3.LUT P4, RZ, R9, 0x10, RZ, 0xc0, !PT ;  /* 0x0000001009ff7812 */ /* 0x000fe2000788c0ff */
[----:B------:R-:W-:Y:S01]  /*3ac0*/  IMAD.MOV.U32 R6, RZ, RZ, RZ ;  /* 0x000000ffff067224 */ /* 0x000fe200078e00ff */
[-C--:B---3--:R-:W-:Y:S01]  /*3ad0*/  IADD3 R24, P0, PT, R22, R2.reuse, RZ ;  /* 0x0000000216187210 */ /* 0x088fe20007f1e0ff */
[----:B------:R-:W0:Y:S01]  /*3ae0*/  LDGDEPBAR ;  /* 0x00000000000079af */ /* 0x000e220000000000 */
[----:B------:R-:W-:Y:S01]  /*3af0*/  LOP3.LUT P2, RZ, R5, 0x10, RZ, 0xc0, !PT ;  /* 0x0000001005ff7812 */ /* 0x000fe2000784c0ff */
[----:B------:R-:W-:Y:S01]  /*3b00*/  IMAD.MOV.U32 R9, RZ, RZ, RZ ;  /* 0x000000ffff097224 */ /* 0x000fe200078e00ff */
        /* <DEDUP_REMOVED lines=75> */
.L_x_3795:
[----:B------:R-:W-:Y:S05]  /*3fc0*/  BSYNC.RECONVERGENT B0 ;  /* 0x0000000000007941 */ /* 0x000fea0003800200 */
.L_x_3794:
        /* <DEDUP_REMOVED lines=76> */
.L_x_3797:
[----:B------:R-:W-:Y:S05]  /*4490*/  BSYNC.RECONVERGENT B0 ;  /* 0x0000000000007941 */ /* 0x000fea0003800200 */
.L_x_3796:
        /* <DEDUP_REMOVED lines=77> */
.L_x_3799:
[----:B------:R-:W-:Y:S05]  /*4970*/  BSYNC.RECONVERGENT B0 ;  /* 0x0000000000007941 */ /* 0x000fea0003800200 */
.L_x_3798:
        /* <DEDUP_REMOVED lines=77> */
.L_x_3801:
[----:B------:R-:W-:Y:S05]  /*4e50*/  BSYNC.RECONVERGENT B0 ;  /* 0x0000000000007941 */ /* 0x000fea0003800200 */
.L_x_3800:
[----:B------:R-:W-:Y:S01]  /*4e60*/  IMAD.SHL.U32 R14, R14, 0x2, RZ ;  /* 0x000000020e0e7824 */ /* 0x000fe200078e00ff */
[----:B-1----:R-:W-:Y:S01]  /*4e70*/  IADD3 R7, PT, PT, R13, R12, R11 ;  /* 0x0000000c0d077210 */ /* 0x002fe20007ffe00b */
        /* <DEDUP_REMOVED lines=125> */
[----:B------:R-:W-:Y:S01]  /*5650*/  UMOV UR10, 0x6000 ;  /* 0x00006000000a7882 */ /* 0x000fe20000000000 */
[----:B------:R-:W-:-:S02]  /*5660*/  UMOV UR9, 0x3 ;  /* 0x0000000300097882 */ /* 0x000fc40000000000 */
[----:B------:R-:W-:Y:S02]  /*5670*/  SEL R227, R227, RZ, P0 ;  /* 0x000000ffe3e37207 */ /* 0x000fe40000000000 */
[----:B------:R-:W-:Y:S01]  /*5680*/  SEL R226, R226, RZ, P0 ;  /* 0x000000ffe2e27207 */ /* 0x000fe20000000000 */
[----:B---3--:R-:W-:-:S06]  /*5690*/  ULEA UR4, UR4, UR5, 0x18 ;  /* 0x0000000504047291 */ /* 0x008fcc000f8ec0ff */
[----:B------:R-:W-:Y:S01]  /*56a0*/  IMAD.U32 R215, RZ, RZ, UR4 ;  /* 0x00000004ffd77e24 */ /* 0x000fe2000f8e00ff */
[----:B--2---:R-:W-:Y:S01]  /*56b0*/  SHF.R.U32.HI R103, RZ, 0x2, R210 ;  /* 0x00000002ff677819 */ /* 0x004fe200000116d2 */
[C---:B------:R-:W-:Y:S01]  /*56c0*/  IMAD.SHL.U32 R223, R210.reuse, 0x100, RZ ;  /* 0x00000100d2df7824 */ /* 0x040fe200078e00ff */
[C---:B------:R-:W-:Y:S01]  /*56d0*/  LOP3.LUT R208, R210.reuse, 0x3e0, RZ, 0xc0, !PT ;  /* 0x000003e0d2d07812 */ /* 0x040fe200078ec0ff */
[----:B----4-:R-:W-:Y:S01]  /*56e0*/  ULEA UR6, UR6, UR7, 0x18 ;  /* 0x0000000706067291 */ /* 0x010fe2000f8ec0ff */
[----:B------:R-:W-:Y:S01]  /*56f0*/  LOP3.LUT R209, R210, 0x4, RZ, 0xc0, !PT ;  /* 0x00000004d2d17812 */ /* 0x000fe200078ec0ff */
[----:B------:R-:W2:Y:S01]  /*5700*/  LDCU.64 UR4, c[0x0][0x3c0] ;  /* 0x00007800ff0477ac */ /* 0x000ea20008000a00 */
[----:B------:R-:W-:Y:S02]  /*5710*/  LOP3.LUT R208, R208, 0x7, R103, 0xf8, !PT ;  /* 0x00000007d0d07812 */ /* 0x000fe400078ef867 */
[----:B------:R-:W-:Y:S02]  /*5720*/  LOP3.LUT R165, R210, 0x3, RZ, 0xc0, !PT ;  /* 0x00000003d2a57812 */ /* 0x000fe400078ec0ff */
[----:B------:R-:W-:-:S02]  /*5730*/  LOP3.LUT R167, R209, 0x4, RZ, 0x3c, !PT ;  /* 0x00000004d1a77812 */ /* 0x000fc400078e3cff */
[----:B------:R-:W-:Y:S02]  /*5740*/  SHF.R.U32.HI R103, RZ, 0x1, R208 ;  /* 0x00000001ff677819 */ /* 0x000fe400000116d0 */
[----:B------:R-:W-:Y:S02]  /*5750*/  LOP3.LUT R2, R2, R165, RZ, 0x3c, !PT ;  /* 0x000000a502027212 */ /* 0x000fe400078e3cff */
[-CC-:B------:R-:W-:Y:S02]  /*5760*/  LOP3.LUT R169, R209, R166.reuse, R165.reuse, 0xf6, !PT ;  /* 0x000000a6d1a97212 */ /* 0x180fe400078ef6a5 */
[----:B------:R-:W-:Y:S02]  /*5770*/  LOP3.LUT R165, R167, R166, R165, 0xf6, !PT ;  /* 0x000000a6a7a57212 */ /* 0x000fe400078ef6a5 */
[----:B------:R-:W-:Y:S02]  /*5780*/  LOP3.LUT R166, R103, R210, RZ, 0x3c, !PT ;  /* 0x000000d267a67212 */ /* 0x000fe400078e3cff */
[----:B------:R-:W-:-:S02]  /*5790*/  LOP3.LUT R167, R3, R2, R167, 0xfe, !PT ;  /* 0x0000000203a77212 */ /* 0x000fc400078efea7 */
[----:B------:R-:W-:Y:S01]  /*57a0*/  LOP3.LUT R3, R2, R209, RZ, 0xfc, !PT ;  /* 0x000000d102037212 */ /* 0x000fe200078efcff */
[----:B------:R-:W-:Y:S01]  /*57b0*/  VIADD R2, R215, 0x8000 ;  /* 0x00008000d7027836 */ /* 0x000fe20000000000 */
[----:B------:R-:W-:Y:S02]  /*57c0*/  LOP3.LUT R166, R209, 0x3, R166, 0xf8, !PT ;  /* 0x00000003d1a67812 */ /* 0x000fe400078ef8a6 */
        /* <DEDUP_REMOVED lines=8> */
[----:B------:R-:W-:-:S02]  /*5850*/  IMAD R3, R3, 0x10, R2 ;  /* 0x0000001003037824 */ /* 0x000fc400078e0202 */
[----:B------:R-:W-:Y:S02]  /*5860*/  IMAD R2, R165, 0x10, R2 ;  /* 0x00000010a5027824 */ /* 0x000fe400078e0202 */
[----:B------:R-:W-:Y:S02]  /*5870*/  IMAD.MOV.U32 R103, RZ, RZ, RZ ;  /* 0x000000ffff677224 */ /* 0x000fe400078e00ff */
[----:B--2---:R-:W-:-:S07]  /*5880*/  IMAD.U32 R225, R166, 0x10, R215 ;  /* 0x00000010a6e17824 */ /* 0x004fce00078e00d7 */
.L_x_3811:
[C---:B-1-3--:R-:W-:Y:S01]  /*5890*/  HMMA.16816.F32 R4, R132.reuse, R136, R4 ;  /* 0x000000888404723c */ /* 0x04afe20000001804 */
        /* <DEDUP_REMOVED lines=73> */
[----:B------:R-:W-:Y:S02]  /*5d30*/  IABS R133, R207 ;  /* 0x000000cf00857213 */ /* 0x000fe40000000000 */
        /* <DEDUP_REMOVED lines=62> */
.L_x_3804:
[----:B------:R-:W-:Y:S05]  /*6120*/  BSYNC.RECONVERGENT B0 ;  /* 0x0000000000007941 */ /* 0x000fea0003800200 */
.L_x_3803:
        /* <DEDUP_REMOVED lines=26> */
[----:B------:R-:W3:Y:S10]  /*62d0*/  I2F.RP R134, R135 ;  /* 0x0000008700867306 */ /* 0x000ef40000209400 */
[----:B---3--:R-:W3:Y:S10]  /*62e0*/  MUFU.RCP R3, R134 ;  /* 0x0000008600037308 */ /* 0x008ef40000001000 */
[----:B------:R-:W2:Y:S01]  /*62f0*/  MUFU.RCP R132, R138 ;  /* 0x0000008a00847308 */ /* 0x000ea20000001000 */
[----:B---3--:R-:W-:Y:S02]  /*6300*/  VIADD R133, R3, 0xffffffe ;  /* 0x0ffffffe03857836 */ /* 0x008fe40000000000 */
[----:B------:R-:W-:Y:S07]  /*6310*/  VIADD R134, R206, 0x40 ;  /* 0x00000040ce867836 */ /* 0x000fee0000000000 */
[----:B------:R-:W3:Y:S01]  /*6320*/  F2I.FTZ.U32.TRUNC.NTZ R133, R133 ;  /* 0x0000008500857305 */ /* 0x000ee2000021f000 */
[----:B--2---:R-:W-:Y:S01]  /*6330*/  VIADD R136, R132, 0xffffffe ;  /* 0x0ffffffe84887836 */ /* 0x004fe20000000000 */
[----:B------:R-:W-:Y:S08]  /*6340*/  IABS R138, R221 ;  /* 0x000000dd008a7213 */ /* 0x000ff00000000000 */
[----:B------:R-:W2:Y:S01]  /*6350*/  F2I.FTZ.U32.TRUNC.NTZ R137, R136 ;  /* 0x0000008800897305 */ /* 0x000ea2000021f000 */
[----:B---3--:R-:W-:Y:S01]  /*6360*/  IADD3 R142, PT, PT, RZ, -R133, RZ ;  /* 0x80000085ff8e7210 */ /* 0x008fe20007ffe0ff */
[--C-:B--2---:R-:W-:Y:S02]  /*6370*/  IMAD.MOV R132, RZ, RZ, -R137.reuse ;  /* 0x000000ffff847224 */ /* 0x104fe400078e0a89 */
        /* <DEDUP_REMOVED lines=51> */
.L_x_3806:
[----:B------:R-:W-:Y:S05]  /*66b0*/  BSYNC.RECONVERGENT B0 ;  /* 0x0000000000007941 */ /* 0x000fea0003800200 */
.L_x_3805:
[----:B------:R-:W-:Y:S01]  /*66c0*/  SHF.R.U32.HI R134, RZ, 0x1, R227 ;  /* 0x00000001ff867819 */ /* 0x000fe200000116e3 */
[----:B------:R-:W-:Y:S01]  /*66d0*/  BSSY.RECONVERGENT B0, `(.L_x_3807) ;  /* 0x000005e000007945 */ /* 0x000fe20003800200 */
[----:B------:R-:W-:Y:S02]  /*66e0*/  SHF.R.U32.HI R133, RZ, 0x2, R226 ;  /* 0x00000002ff857819 */ /* 0x000fe400000116e2 */
[----:B------:R-:W-:Y:S01]  /*66f0*/  LOP3.LUT P3, RZ, R134, 0x1, RZ, 0xc0, !PT ;  /* 0x0000000186ff7812 */ /* 0x000fe2000786c0ff */
[----:B------:R-:W-:Y:S01]  /*6700*/  IMAD.MOV.U32 R134, RZ, RZ, R132 ;  /* 0x000000ffff867224 */ /* 0x000fe200078e0084 */
[----:B------:R-:W-:Y:S01]  /*6710*/  SHF.R.U32.HI R3, RZ, 0x3, R226 ;  /* 0x00000003ff037819 */ /* 0x000fe200000116e2 */
[----:B------:R-:W-:Y:S01]  /*6720*/  IMAD.MOV.U32 R132, RZ, RZ, RZ ;  /* 0x000000ffff847224 */ /* 0x000fe200078e00ff */
        /* <DEDUP_REMOVED lines=19> */
[----:B------:R-:W-:Y:S02]  /*6860*/  IMAD R142, R3, 0x20, R142 ;  /* 0x00000020038e7824 */ /* 0x000fe400078e028e */
[----:B------:R-:W-:Y:S02]  /*6870*/  IMAD.MOV.U32 R3, RZ, RZ, RZ ;  /* 0x000000ffff037224 */ /* 0x000fe400078e00ff */
[----:B------:R-:W-:Y:S01]  /*6880*/  IMAD.U32 R225, R142, 0x10, R215 ;  /* 0x000000108ee17824 */ /* 0x000fe200078e00d7 */
[----:B------:R-:W-:Y:S06]  /*6890*/  @!P0 BRA `(.L_x_3808) ;  /* 0x0000000400048947 */ /* 0x000fec0003800000 */
[----:B--2---:R-:W-:Y:S01]  /*68a0*/  VIADD R137, R221, 0x4 ;  /* 0x00000004dd897836 */ /* 0x004fe20000000000 */
[-C--:B------:R-:W-:Y:S02]  /*68b0*/  IABS R136, R204.reuse ;  /* 0x000000cc00887213 */ /* 0x080fe40000000000 */
[----:B------:R-:W-:Y:S02]  /*68c0*/  IABS R135, R207 ;  /* 0x000000cf00877213 */ /* 0x000fe40000000000 */
[----:B------:R-:W-:Y:S01]  /*68d0*/  I2F.RP R138, R136 ;  /* 0x00000088008a7306 */ /* 0x000fe20000209400 */
[----:B------:R-:W-:Y:S09]  /*68e0*/  IABS R139, R137 ;  /* 0x00000089008b7213 */ /* 0x000ff20000000000 */
[----:B------:R-:W2:Y:S10]  /*68f0*/  I2F.RP R134, R135 ;  /* 0x0000008700867306 */ /* 0x000eb40000209400 */
[----:B--2---:R-:W2:Y:S10]  /*6900*/  MUFU.RCP R3, R134 ;  /* 0x0000008600037308 */ /* 0x004eb40000001000 */
[----:B------:R-:W3:Y:S01]  /*6910*/  MUFU.RCP R132, R138 ;  /* 0x0000008a00847308 */ /* 0x000ee20000001000 */
[----:B--2---:R-:W-:Y:S01]  /*6920*/  VIADD R133, R3, 0xffffffe ;  /* 0x0ffffffe03857836 */ /* 0x004fe20000000000 */
[----:B------:R-:W-:Y:S05]  /*6930*/  IABS R134, R204 ;  /* 0x000000cc00867213 */ /* 0x000fea0000000000 */
[----:B------:R-:W-:Y:S03]  /*6940*/  IMAD.MOV R134, RZ, RZ, -R134 ;  /* 0x000000ffff867224 */ /* 0x000fe600078e0a86 */
[----:B------:R-:W2:Y:S01]  /*6950*/  F2I.FTZ.U32.TRUNC.NTZ R133, R133 ;  /* 0x0000008500857305 */ /* 0x000ea2000021f000 */
[----:B---3--:R-:W-:Y:S09]  /*6960*/  VIADD R140, R132, 0xffffffe ;  /* 0x0ffffffe848c7836 */ /* 0x008ff20000000000 */
[----:B------:R-:W3:Y:S01]  /*6970*/  F2I.FTZ.U32.TRUNC.NTZ R141, R140 ;  /* 0x0000008c008d7305 */ /* 0x000ee2000021f000 */
[----:B--2---:R-:W-:Y:S01]  /*6980*/  IADD3 R132, PT, PT, RZ, -R133, RZ ;  /* 0x80000085ff847210 */ /* 0x004fe20007ffe0ff */
[--C-:B---3--:R-:W-:Y:S02]  /*6990*/  IMAD.MOV R3, RZ, RZ, -R141.reuse ;  /* 0x000000ffff037224 */ /* 0x108fe400078e0a8d */
[----:B------:R-:W-:Y:S02]  /*69a0*/  IMAD.MOV.U32 R140, RZ, RZ, RZ ;  /* 0x000000ffff8c7224 */ /* 0x000fe400078e00ff */
[----:B------:R-:W-:Y:S02]  /*69b0*/  IMAD R138, R3, R136, RZ ;  /* 0x00000088038a7224 */ /* 0x000fe400078e02ff */
        /* <DEDUP_REMOVED lines=45> */
[C---:B------:R-:W-:Y:S04]  /*6c90*/  LEA R132, P0, R138.reuse, R202, 0x1 ;  /* 0x000000ca8a847211 */ /* 0x040fe800078008ff */
[----:B------:R-:W-:Y:S09]  /*6ca0*/  LEA.HI.X R3, R138, R203, R139, 0x1, P0 ;  /* 0x000000cb8a037211 */ /* 0x000ff200000f0c8b */
.L_x_3808:
[----:B------:R-:W-:Y:S05]  /*6cb0*/  BSYNC.RECONVERGENT B0 ;  /* 0x0000000000007941 */ /* 0x000fea0003800200 */
.L_x_3807:
        /* <DEDUP_REMOVED lines=84> */
.L_x_3810:
[----:B------:R-:W-:Y:S05]  /*7200*/  BSYNC.RECONVERGENT B0 ;  /* 0x0000000000007941 */ /* 0x000fea0003800200 */
.L_x_3809:
        /* <DEDUP_REMOVED lines=10> */
[----:B------:R-:W-:Y:S01]  /*72b0*/  UIADD3 UR7, UPT, UPT, UR11, -0x180, URZ ;  /* 0xfffffe800b077890 */ /* 0x000fe2000fffe0ff */
[----:B------:R-:W-:Y:S01]  /*72c0*/  VIADD R220, R220, 0x1 ;  /* 0x00000001dcdc7836 */ /* 0x000fe20000000000 */
[----:B------:R-:W-:Y:S01]  /*72d0*/  USEL UR9, UR9, URZ, UP0 ;  /* 0x000000ff09097287 */ /* 0x000fe20008000000 */
[C---:B------:R-:W-:Y:S03]  /*72e0*/  HMMA.16816.F32 R12, R164.reuse, R172, R12 ;  /* 0x000000aca40c723c */ /* 0x040fe6000000180c */
[----:B------:R-:W-:Y:S01]  /*72f0*/  IADD3 R237, PT, PT, R231, UR10, R200 ;  /* 0x0000000ae7ed7c10 */ /* 0x000fe2000fffe0c8 */
[----:B------:R-:W-:Y:S01]  /*7300*/  VIADD R221, R221, 0x20 ;  /* 0x00000020dddd7836 */ /* 0x000fe20000000000 */
[----:B------:R-:W-:Y:S01]  /*7310*/  ISETP.NE.AND P1, PT, R220, 0x4, PT ;  /* 0x00000004dc00780c */ /* 0x000fe20003f25270 */
[----:B------:R-:W-:Y:S01]  /*7320*/  @UP0 UIADD3 UR8, UPT, UPT, UR10, 0x2000, URZ ;  /* 0x000020000a080890 */ /* 0x000fe2000fffe0ff */
[----:B------:R-:W-:Y:S01]  /*7330*/  LOP3.LUT R200, R210, 0x1f, RZ, 0xc0, !PT ;  /* 0x0000001fd2c87812 */ /* 0x000fe200078ec0ff */
[C---:B------:R-:W-:Y:S01]  /*7340*/  HMMA.16816.F32 R16, R164.reuse, R174, R16 ;  /* 0x000000aea410723c */ /* 0x040fe20000001810 */
[----:B------:R-:W-:Y:S01]  /*7350*/  @!PT LDS RZ, [RZ] ;  /* 0x00000000fffff984 */ /* 0x000fe20000000800 */
[----:B------:R-:W-:Y:S01]  /*7360*/  @!PT LDS RZ, [RZ] ;  /* 0x00000000fffff984 */ /* 0x000fe20000000800 */
[----:B------:R-:W-:Y:S01]  /*7370*/  @!PT LDS RZ, [RZ] ;  /* 0x00000000fffff984 */ /* 0x000fe20000000800 */
[----:B--2---:R2:W-:Y:S01]  /*7380*/  @P0 LDGSTS.E.BYPASS.LTC128B.128 [R237+0x480], desc[UR36][R228.64] ;  /* 0x00480000e4ed0fae */ /* 0x0045e2000b981a24 */
[----:B------:R-:W-:Y:S01]  /*7390*/  @UP0 UIADD3 UR7, UPT, UPT, UR11, 0x80, URZ ;  /* 0x000000800b070890 */ /* 0x000fe2000fffe0ff */
[----:B------:R-:W-:Y:S02]  /*73a0*/  SHF.R.U32.HI R235, RZ, 0x4, R200 ;  /* 0x00000004ffeb7819 */ /* 0x000fe400000116c8 */
[----:B------:R-:W-:Y:S01]  /*73b0*/  SEL R220, R220, RZ, P1 ;  /* 0x000000ffdcdc7207 */ /* 0x000fe20000800000 */
[----:B------:R-:W-:Y:S01]  /*73c0*/  UMOV UR10, UR8 ;  /* 0x00000008000a7c82 */ /* 0x000fe20008000000 */
[C---:B------:R-:W-:Y:S01]  /*73d0*/  LOP3.LUT R233, R235.reuse, 0x3, R224, 0x78, !PT ;  /* 0x00000003ebe97812 */ /* 0x040fe200078e78e0 */
[C---:B------:R-:W-:Y:S01]  /*73e0*/  HMMA.16816.F32 R20, R164.reuse, R176, R20 ;  /* 0x000000b0a414723c */ /* 0x040fe20000001814 */
[----:B------:R-:W0:Y:S01]  /*73f0*/  LDGDEPBAR ;  /* 0x00000000000079af */ /* 0x000e220000000000 */
[----:B------:R-:W-:Y:S01]  /*7400*/  UMOV UR11, UR7 ;  /* 0x00000007000b7c82 */ /* 0x000fe20008000000 */
[----:B------:R-:W-:Y:S01]  /*7410*/  @P1 VIADD R234, R198, 0x80 ;  /* 0x00000080c6ea1836 */ /* 0x000fe20000000000 */
[----:B------:R-:W-:Y:S01]  /*7420*/  LOP3.LUT R238, R235, 0x3, R210, 0x78, !PT ;  /* 0x00000003ebee7812 */ /* 0x000fe200078e78d2 */
[----:B------:R-:W-:Y:S01]  /*7430*/  IMAD R233, R233, 0x10, R232 ;  /* 0x00000010e9e97824 */ /* 0x000fe200078e02e8 */
[----:B------:R-:W-:Y:S01]  /*7440*/  LOP3.LUT R232, R230, 0xf0, RZ, 0xc0, !PT ;  /* 0x000000f0e6e87812 */ /* 0x000fe200078ec0ff */
[----:B------:R-:W-:Y:S01]  /*7450*/  IMAD.MOV.U32 R198, RZ, RZ, R234 ;  /* 0x000000ffffc67224 */ /* 0x000fe200078e00ea */
[C---:B------:R-:W-:Y:S03]  /*7460*/  HMMA.16816.F32 R24, R164.reuse, R178, R24 ;  /* 0x000000b2a418723c */ /* 0x040fe60000001818 */
[----:B------:R-:W-:Y:S05]  /*7470*/  IADD3 R233, PT, PT, R234, R223, R233 ;  /* 0x000000dfeae97210 */ /* 0x000fea0007ffe0e9 */
        /* <DEDUP_REMOVED lines=13> */
[--C-:B------:R-:W-:Y:S01]  /*7550*/  LOP3.LUT R235, R236, 0x4, R209.reuse, 0xf6, !PT ;  /* 0x00000004eceb7812 */ /* 0x100fe200078ef6d1 */
[C---:B------:R-:W-:Y:S03]  /*7560*/  HMMA.16816.F32 R44, R184.reuse, R178, R44 ;  /* 0x000000b2b82c723c */ /* 0x040fe6000000182c */
[C-C-:B------:R-:W-:Y:S02]  /*7570*/  LOP3.LUT R238, R232.reuse, R238, R209.reuse, 0xfe, !PT ;  /* 0x000000eee8ee7212 */ /* 0x140fe400078efed1 */
[----:B------:R-:W-:Y:S02]  /*7580*/  LOP3.LUT R236, R232, R236, R209, 0xfe, !PT ;  /* 0x000000ece8ec7212 */ /* 0x000fe400078efed1 */
[--C-:B------:R-:W-:Y:S01]  /*7590*/  LOP3.LUT R232, R237, 0xf0, R230.reuse, 0xf8, !PT ;  /* 0x000000f0ede87812 */ /* 0x100fe200078ef8e6 */
[C---:B------:R-:W-:Y:S03]  /*75a0*/  HMMA.16816.F32 R48, R184.reuse, R176, R48 ;  /* 0x000000b0b830723c */ /* 0x040fe60000001830 */
[--C-:B------:R-:W-:Y:S01]  /*75b0*/  IMAD R196, R238, 0x10, R231.reuse ;  /* 0x00000010eec47824 */ /* 0x100fe200078e02e7 */
[----:B------:R-:W-:Y:S01]  /*75c0*/  LOP3.LUT R230, R235, 0xf0, R230, 0xf8, !PT ;  /* 0x000000f0ebe67812 */ /* 0x000fe200078ef8e6 */
[--C-:B------:R-:W-:Y:S01]  /*75d0*/  IMAD R3, R236, 0x10, R231.reuse ;  /* 0x00000010ec037824 */ /* 0x100fe200078e02e7 */
[----:B------:R-:W-:Y:S01]  /*75e0*/  ISETP.NE.AND P0, PT, R228, RZ, PT ;  /* 0x000000ffe400720c */ /* 0x000fe20003f05270 */
[----:B------:R-:W-:Y:S01]  /*75f0*/  IMAD R2, R232, 0x10, R231 ;  /* 0x00000010e8027824 */ /* 0x000fe200078e02e7 */
[C---:B------:R-:W-:Y:S03]  /*7600*/  HMMA.16816.F32 R52, R184.reuse, R174, R52 ;  /* 0x000000aeb834723c */ /* 0x040fe60000001834 */
[----:B------:R-:W-:Y:S01]  /*7610*/  IMAD.IADD R232, R196, 0x1, R229 ;  /* 0x00000001c4e87824 */ /* 0x000fe200078e02e5 */
[----:B------:R-:W-:Y:S01]  /*7620*/  SEL R226, R226, RZ, P0 ;  /* 0x000000ffe2e27207 */ /* 0x000fe20000000000 */
[----:B------:R-:W-:Y:S01]  /*7630*/  IMAD R0, R230, 0x10, R231 ;  /* 0x00000010e6007824 */ /* 0x000fe200078e02e7 */
[----:B------:R-:W-:Y:S01]  /*7640*/  SEL R227, R227, RZ, P0 ;  /* 0x000000ffe3e37207 */ /* 0x000fe20000000000 */
[--C-:B------:R-:W-:Y:S01]  /*7650*/  IMAD.IADD R231, R3, 0x1, R229.reuse ;  /* 0x0000000103e77824 */ /* 0x100fe200078e02e5 */
[C---:B------:R-:W-:Y:S03]  /*7660*/  HMMA.16816.F32 R56, R184.reuse, R172, R56 ;  /* 0x000000acb838723c */ /* 0x040fe60000001838 */
[--C-:B------:R-:W-:Y:S01]  /*7670*/  IMAD.IADD R230, R2, 0x1, R229.reuse ;  /* 0x0000000102e67824 */ /* 0x100fe200078e02e5 */
[----:B------:R-:W-:Y:S01]  /*7680*/  ISETP.GT.AND P0, PT, R222, -0x2, PT ;  /* 0xfffffffede00780c */ /* 0x000fe20003f04270 */
[----:B------:R-:W-:Y:S02]  /*7690*/  IMAD.IADD R229, R0, 0x1, R229 ;  /* 0x0000000100e57824 */ /* 0x000fe400078e02e5 */
[----:B------:R-:W-:Y:S01]  /*76a0*/  IMAD.MOV.U32 R222, RZ, RZ, R228 ;  /* 0x000000ffffde7224 */ /* 0x000fe200078e00e4 */
        /* <DEDUP_REMOVED lines=28> */
.L_x_3802:
        /* <DEDUP_REMOVED lines=15> */
.L_x_3812:
[----:B------:R-:W4:Y:S02]  /*7960*/  LDCU.64 UR4, c[0x0][0x480] ;  /* 0x00009000ff0477ac */ /* 0x000f240008000a00 */
[----:B----4-:R-:W-:-:S04]  /*7970*/  UISETP.NE.U32.AND UP0, UPT, UR4, URZ, UPT ;  /* 0x000000ff0400728c */ /* 0x010fc8000bf05070 */
[----:B------:R-:W-:-:S09]  /*7980*/  UISETP.NE.AND.EX UP0, UPT, UR5, URZ, UPT, UP0 ;  /* 0x000000ff0500728c */ /* 0x000fd2000bf05300 */
[----:B------:R-:W-:Y:S05]  /*7990*/  BRA.U !UP0, `(.L_x_3814) ;  /* 0x00000001080c7547 */ /* 0x000fea000b800000 */
[----:B------:R-:W4:Y:S02]  /*79a0*/  LDC.64 R2, c[0x0][0x480] ;  /* 0x00012000ff027b82 */ /* 0x000f240000000a00 */
[----:B----4-:R4:W5:Y:S01]  /*79b0*/  LDG.E R0, desc[UR36][R2.64] ;  /* 0x0000002402007981 */ /* 0x010962000c1e1900 */
[----:B------:R-:W-:Y:S05]  /*79c0*/  BRA `(.L_x_3813) ;  /* 0x0000000000087947 */ /* 0x000fea0003800000 */
.L_x_3814:
[----:B------:R-:W4:Y:S02]  /*79d0*/  LDCU UR4, c[0x0][0x478] ;  /* 0x00008f00ff0477ac */ /* 0x000f240008000800 */
[----:B----4-:R-:W-:-:S07]  /*79e0*/  MOV R0, UR4 ;  /* 0x0000000400007c02 */ /* 0x010fce0008000f00 */
.L_x_3813:
        /* <DEDUP_REMOVED lines=11> */
.L_x_3815:
[----:B------:R-:W1:Y:S02]  /*7aa0*/  LDCU.64 UR4, c[0x0][0x488] ;  /* 0x00009100ff0477ac */ /* 0x000e640008000a00 */
[----:B-1----:R-:W-:-:S04]  /*7ab0*/  UISETP.NE.U32.AND UP0, UPT, UR4, URZ, UPT ;  /* 0x000000ff0400728c */ /* 0x002fc8000bf05070 */
[----:B------:R-:W-:-:S09]  /*7ac0*/  UISETP.NE.AND.EX UP0, UPT, UR5, URZ, UPT, UP0 ;  /* 0x000000ff0500728c */ /* 0x000fd2000bf05300 */
[----:B------:R-:W-:Y:S05]  /*7ad0*/  BRA.U !UP0, `(.L_x_3817) ;  /* 0x00000001080c7547 */ /* 0x000fea000b800000 */
[----:B---3--:R-:W1:Y:S02]  /*7ae0*/  LDC.64 R162, c[0x0][0x488] ;  /* 0x00012200ffa27b82 */ /* 0x008e640000000a00 */
[----:B-1----:R1:W5:Y:S01]  /*7af0*/  LDG.E R162, desc[UR36][R162.64] ;  /* 0x00000024a2a27981 */ /* 0x002362000c1e1900 */
[----:B------:R-:W-:Y:S05]  /*7b00*/  BRA `(.L_x_3816) ;  /* 0x0000000000087947 */ /* 0x000fea0003800000 */
.L_x_3817:
[----:B------:R-:W3:Y:S02]  /*7b10*/  LDCU UR4, c[0x0][0x47c] ;  /* 0x00008f80ff0477ac */ /* 0x000ee40008000800 */
[----:B---3--:R-:W-:-:S07]  /*7b20*/  MOV R162, UR4 ;  /* 0x0000000400a27c02 */ /* 0x008fce0008000f00 */
.L_x_3816:
        /* <DEDUP_REMOVED lines=39> */
.L_x_3818:
        /* <DEDUP_REMOVED lines=21> */
.L_x_3821:
        /* <DEDUP_REMOVED lines=17> */
.L_x_3820:
        /* <DEDUP_REMOVED lines=8> */
.L_x_3819:
[----:B------:R-:W3:Y:S01]  /*8080*/  S2R R136, SR_TID.X ;  /* 0x0000000000887919 */ /* 0x000ee20000002100 */
[----:B------:R-:W3:Y:S01]  /*8090*/  LDC R132, c[0x0][0x394] ;  /* 0x0000e500ff847b82 */ /* 0x000ee20000000800 */
        /* <DEDUP_REMOVED lines=30> */
[----:B------:R-:W-:-:S02]  /*8280*/  LOP3.LUT R133, R137, R144, RZ, 0xfc, !PT ;  /* 0x0000009089857212 */ /* 0x000fc400078efcff */
[----:B------:R-:W-:Y:S01]  /*8290*/  LOP3.LUT R137, R137, 0x3, R136, 0xf8, !PT ;  /* 0x0000000389897812 */ /* 0x000fe200078ef888 */
[--C-:B----4-:R-:W-:Y:S01]  /*82a0*/  IMAD.WIDE.U32 R140, R159, UR10, R142.reuse ;  /* 0x0000000a9f8c7c25 */ /* 0x110fe2000f8e008e */
[----:B-1----:R-:W-:Y:S02]  /*82b0*/  ISETP.NE.AND.EX P0, PT, R3, RZ, !P4, P0 ;  /* 0x000000ff0300720c */ /* 0x002fe40006705300 */
        /* <DEDUP_REMOVED lines=22> */
.L_x_3825:
[----:B------:R-:W-:Y:S05]  /*8420*/  YIELD ;  /* 0x0000000000007946 */ /* 0x000fea0003800000 */
[----:B-1----:R-:W-:Y:S05]  /*8430*/  @P2 BRA `(.L_x_3824) ;  /* 0x0000000000082947 */ /* 0x002fea0003800000 */
[----:B------:R1:W2:Y:S04]  /*8440*/  LDG.E.STRONG.GPU R138, desc[UR36][R156.64] ;  /* 0x000000249c8a7981 */ /* 0x0002a8000c1ef900 */
[----:B--2---:R-:W-:Y:S01]  /*8450*/  CCTL.IVALL ;  /* 0x00000000ff00798f */ /* 0x004fe20002000000 */
.L_x_3824:
[----:B------:R-:W-:Y:S01]  /*8460*/  ISETP.NE.AND P1, PT, R138, UR5, PT ;  /* 0x000000058a007c0c */ /* 0x000fe2000bf25270 */
[----:B------:R-:W-:-:S12]  /*8470*/  WARPSYNC.ALL ;  /* 0x0000000000007948 */ /* 0x000fd80003800000 */
[----:B------:R-:W-:Y:S06]  /*8480*/  BAR.RED.AND.DEFER_BLOCKING 0x0, P1 ;  /* 0x0000000000007b1d */ /* 0x000fec0000814400 */
[----:B------:R-:W2:Y:S02]  /*8490*/  B2R.RESULT RZ, P1 ;  /* 0x0000000000ff731c */ /* 0x000ea40000024000 */
[----:B--2---:R-:W-:Y:S05]  /*84a0*/  @P1 BRA `(.L_x_3825) ;  /* 0xfffffffc00dc1947 */ /* 0x004fea000383ffff */
.L_x_3823:
        /* <DEDUP_REMOVED lines=17> */
.L_x_3822:
        /* <DEDUP_REMOVED lines=733> */
.L_x_3826:
        /* <DEDUP_REMOVED lines=407> */
.L_x_3827:
        /* <DEDUP_REMOVED lines=22> */
.L_x_3777:
[----:B------:R-:W-:Y:S01]  /*ce60*/  IMAD.MOV.U32 R13, RZ, RZ, R2 ;  /* 0x000000ffff0d7224 */ /* 0x000fe200078e0002 */
[----:B------:R-:W-:Y:S01]  /*ce70*/  MOV R11, 0x1f ;  /* 0x0000001f000b7802 */ /* 0x000fe20000000f00 */
[----:B------:R-:W-:Y:S01]  /*ce80*/  IMAD.MOV.U32 R12, RZ, RZ, RZ ;  /* 0x000000ffff0c7224 */ /* 0x000fe200078e00ff */
[----:B------:R-:W-:-:S07]  /*ce90*/  MOV R15, 0xffffffff ;  /* 0xffffffff000f7802 */ /* 0x000fce0000000f00 */
[----:B------:R-:W-:Y:S05]  /*cea0*/  WARPSYNC.COLLECTIVE R15, `(.L_x_3828) ;  /* 0x000000000f087348 */ /* 0x000fea0003c00000 */
[----:B------:R1:W2:Y:S02]  /*ceb0*/  SHFL.IDX P6, R14, R13, R12, R11 ;  /* 0x0000000c0d0e7389 */ /* 0x0002a400000c000b */
[----:B-12---:R-:W-:Y:S05]  /*cec0*/  ENDCOLLECTIVE ;  /* 0x000000000000791b */ /* 0x006fea0003800000 */
.L_x_3828:
[----:B------:R-:W-:Y:S05]  /*ced0*/  BRA `(.L_x_3829) ;  /* 0xffffff3800d87947 */ /* 0x000fea000383ffff */
.L_x_3830:
        /* <DEDUP_REMOVED lines=10> */
.L_x_4348:


//--------------------- .text._ZN7cutlass7Kernel2INS_4gemm6kernel20DefaultGemmUniversalINS_6half_tENS_6layout8RowMajorELNS_16ComplexTransformE0ELi8ES4_S6_LS7_0ELi8ES4_S6_fNS_4arch15OpClassTensorOpENS8_4Sm80ENS1_9GemmShapeILi128ELi128ELi32EEENSB_ILi64ELi64ELi32EEENSB_ILi16ELi8ELi16EEENS_8epilogue6thread17LinearCombinationIS4_Li8EffLNSG_9ScaleType4KindE0ELNS_15FloatRoundStyleE2ES4_EENS1_11threadblock30GemmIdentityThreadblockSwizzleILi8EEELi4ENS8_13OpMultiplyAddELNS1_23SharedMemoryClearOptionE0ELb0ELb0ELb0ENS5_28Tensor5DPermute20314RowMajorILi16ELi3ELi8EEENS5_34Tensor4DPermute0213RowMajorInverseILi8ELi4EEESU_vE10SelectBaseISO_vEEEEvNT_6ParamsE --------------------------
	.section	.text._ZN7cutlass7Kernel2INS_4gemm6kernel20DefaultGemmUniversalINS_6half_tENS_6layout8RowMajorELNS_16ComplexTransformE0ELi8ES4_S6_LS7_0ELi8ES4_S6_fNS_4arch15OpClassTensorOpENS8_4Sm80ENS1_9GemmShapeILi128ELi128ELi32EEENSB_ILi64ELi64ELi32EEENSB_ILi16ELi8ELi16EEENS_8epilogue6thread17LinearCombinationIS4_Li8EffLNSG_9ScaleType4KindE0ELNS_15FloatRoundStyleE2ES4_EENS1_11threadblock30GemmIdentityThreadblockSwizzleILi8EEELi4ENS8_13OpMultiplyAddELNS1_23SharedMemoryClearOptionE0ELb0ELb0ELb0ENS5_28Tensor5DPermute20314RowMajorILi16ELi3ELi8EEENS5_34Tensor4DPermute0213RowMajorInverseILi8ELi4EEESU_vE10SelectBaseISO_vEEEEvNT_6ParamsE,"ax",@progbits
	.align	128
.text._ZN7cutlass7Kernel2INS_4gemm6kernel20DefaultGemmUniversalINS_6half_tENS_6layout8RowMajorELNS_16ComplexTransformE0ELi8ES4_S6_LS7_0ELi8ES4_S6_fNS_4arch15OpClassTensorOpENS8_4Sm80ENS1_9GemmShapeILi128ELi128ELi32EEENSB_ILi64ELi64ELi32EEENSB_ILi16ELi8ELi16EEENS_8epilogue6thread17LinearCombinationIS4_Li8EffLNSG_9ScaleType4KindE0ELNS_15FloatRoundStyleE2ES4_EENS1_11threadblock30GemmIdentityThreadblockSwizzleILi8EEELi4ENS8_13OpMultiplyAddELNS1_23SharedMemoryClearOptionE0ELb0ELb0ELb0ENS5_28Tensor5DPermute20314RowMajorILi16ELi3ELi8EEENS5_34Tensor4DPermute0213RowMajorInverseILi8ELi4EEESU_vE10SelectBaseISO_vEEEEvNT_6ParamsE:
        .type           _ZN7cutlass7Kernel2INS_4gemm6kernel20DefaultGemmUniversalINS_6half_tENS_6layout8RowMajorELNS_16ComplexTransformE0ELi8ES4_S6_LS7_0ELi8ES4_S6_fNS_4arch15OpClassTensorOpENS8_4Sm80ENS1_9GemmShapeILi128ELi128ELi32EEENSB_ILi64ELi64ELi32EEENSB_ILi16ELi8ELi16EEENS_8epilogue6thread17LinearCombinationIS4_Li8EffLNSG_9ScaleType4KindE0ELNS_15FloatRoundStyleE2ES4_EENS1_11threadblock30GemmIdentityThreadblockSwizzleILi8EEELi4ENS8_13OpMultiplyAddELNS1_23SharedMemoryClearOptionE0ELb0ELb0ELb0ENS5_28Tensor5DPermute20314RowMajorILi16ELi3ELi8EEENS5_34Tensor4DPermute0213RowMajorInverseILi8ELi4EEESU_vE10SelectBaseISO_vEEEEvNT_6ParamsE,@function
        .size           _ZN7cutlass7Kernel2INS_4gemm6kernel20DefaultGemmUniversalINS_6half_tENS_6layout8RowMajorELNS_16ComplexTransformE0ELi8ES4_S6_LS7_0ELi8ES4_S6_fNS_4arch15OpClassTensorOpENS8_4Sm80ENS1_9GemmShapeILi128ELi128ELi32EEENSB_ILi64ELi64ELi32EEENSB_ILi16ELi8ELi16EEENS_8epilogue6thread17LinearCombinationIS4_Li8EffLNSG_9ScaleType4KindE0ELNS_15FloatRoundStyleE2ES4_EENS1_11threadblock30GemmIdentityThreadblockSwizzleILi8EEELi4ENS8_13OpMultiplyAddELNS1_23SharedMemoryClearOptionE0ELb0ELb0ELb0ENS5_28Tensor5DPermute20314RowMajorILi16ELi3ELi8EEENS5_34Tensor4DPermute0213RowMajorInverseILi8ELi4EEESU_vE10SelectBaseISO_vEEEEvNT_6ParamsE,(.L_x_4349 - _ZN7cutlass7Kernel2INS_4gemm6kernel20DefaultGemmUniversalINS_6half_tENS_6layout8RowMajorELNS_16ComplexTransformE0ELi8ES4_S6_LS7_0ELi8ES4_S6_fNS_4arch15OpClassTensorOpENS8_4Sm80ENS1_9GemmShapeILi128ELi128ELi32EEENSB_ILi64ELi64ELi32EEENSB_ILi16ELi8ELi16EEENS_8epilogue6thread17LinearCombinationIS4_Li8EffLNSG_9ScaleType4KindE0ELNS_15FloatRoundStyleE2ES4_EENS1_11threadblock30GemmIdentityThreadblockSwizzleILi8EEELi4ENS8_13OpMultiplyAddELNS1_23SharedMemoryClearOptionE0ELb0ELb0ELb0ENS5_28Tensor5DPermute20314RowMajorILi16ELi3ELi8EEENS5_34Tensor4DPermute0213RowMajorInverseILi8ELi4EEESU_vE10SelectBaseISO_vEEEEvNT_6ParamsE)
        .other          _ZN7cutlass7Kernel2INS_4gemm6kernel20DefaultGemmUniversalINS_6half_tENS_6layout8RowMajorELNS_16ComplexTransformE0ELi8ES4_S6_LS7_0ELi8ES4_S6_fNS_4arch15OpClassTensorOpENS8_4Sm80ENS1_9GemmShapeILi128ELi128ELi32EEENSB_ILi64ELi64ELi32EEENSB_ILi16ELi8ELi16EEENS_8epilogue6thread17LinearCombinationIS4_Li8EffLNSG_9ScaleType4KindE0ELNS_15FloatRoundStyleE2ES4_EENS1_11threadblock30GemmIdentityThreadblockSwizzleILi8EEELi4ENS8_13OpMultiplyAddELNS1_23SharedMemoryClearOptionE0ELb0ELb0ELb0ENS5_28Tensor5DPermute20314RowMajorILi16ELi3ELi8EEENS5_34Tensor4DPermute0213RowMajorInverseILi8ELi4EEESU_vE10SelectBaseISO_vEEEEvNT_6ParamsE,@"STO_CUDA_ENTRY STV_DEFAULT"
_ZN7cutlass7Kernel2INS_4gemm6kernel20DefaultGemmUniversalINS_6half_tENS_6layout8RowMajorELNS_16ComplexTransformE0ELi8ES4_S6_LS7_0ELi8ES4_S6_fNS_4arch15OpClassTensorOpENS8_4Sm80ENS1_9GemmShapeILi128ELi128ELi32EEENSB_ILi64ELi64ELi32EEENSB_ILi16ELi8ELi16EEENS_8epilogue6thread17LinearCombinationIS4_Li8EffLNSG_9ScaleType4KindE0ELNS_15FloatRoundStyleE2ES4_EENS1_11threadblock30GemmIdentityThreadblockSwizzleILi8EEELi4ENS8_13OpMultiplyAddELNS1_23SharedMemoryClearOptionE0ELb0ELb0ELb0ENS5_28Tensor5DPermute20314RowMajorILi16ELi3ELi8EEENS5_34Tensor4DPermute0213RowMajorInverseILi8ELi4EEESU_vE10SelectBaseISO_vEEEEvNT_6ParamsE:
        /* <DEDUP_REMOVED lines=37> */
.L_x_3831:
        /* <DEDUP_REMOVED lines=17> */
[----:B------:R-:W-:Y:S05]  /*0360*/  BRA `(.L_x_3832) ;  /* 0x0000000000187947 */ /* 0x000fea0003800000 */
.L_x_3833:
[----:B------:R-:W1:Y:S08]  /*0370*/  LDC.64 R202, c[0x0][0x4a0] ;  /* 0x00012800ffca7b82 */ /* 0x000e700000000a00 */
[----:B------:R-:W2:Y:S01]  /*0380*/  LDC.64 R204, c[0x0][0x4a8] ;  /* 0x00012a00ffcc7b82 */ /* 0x000ea20000000a00 */
[----:B-1----:R-:W-:-:S06]  /*0390*/  IMAD.WIDE.U32 R202, R201, 0x8, R202 ;  /* 0x00000008c9ca7825 */ /* 0x002fcc00078e00ca */
[----:B------:R-:W5:Y:S01]  /*03a0*/  LDG.E.64 R202, desc[UR36][R202.64] ;  /* 0x00000024caca7981 */ /* 0x000f62000c1e1b00 */
[----:B--2---:R-:W-:-:S06]  /*03b0*/  IMAD.WIDE.U32 R204, R201, 0x8, R204 ;  /* 0x00000008c9cc7825 */ /* 0x004fcc00078e00cc */
[----:B------:R-:W5:Y:S02]  /*03c0*/  LDG.E.64 R204, desc[UR36][R204.64] ;  /* 0x00000024cccc7981 */ /* 0x000f64000c1e1b00 */
.L_x_3832:
[----:B------:R-:W2:Y:S02]  /*03d0*/  LDCU UR4, c[0x0][0x380] ;  /* 0x00007000ff0477ac */ /* 0x000ea40008000800 */
[----:B--2---:R-:W-:Y:S01]  /*03e0*/  ULOP3.LUT UP0, URZ, UR4, 0x3, URZ, 0xc0, !UPT ;  /* 0x0000000304ff7892 */ /* 0x004fe2000f80c0ff */
[----:B------:R-:W-:Y:S08]  /*03f0*/  BAR.SYNC.DEFER_BLOCKING 0x0 ;  /* 0x0000000000007b1d */ /* 0x000ff00000010000 */
[----:B------:R-:W-:Y:S05]  /*0400*/  BRA.U !UP0, `(.L_x_3834) ;  /* 0x0000000108407547 */ /* 0x000fea000b800000 */
[----:B------:R-:W-:Y:S01]  /*0410*/  MOV R2, 0x110 ;  /* 0x0000011000027802 */ /* 0x000fe20000000f00 */
[----:B------:R-:W2:Y:S01]  /*0420*/  LDCU.64 UR8, c[0x4][0xd0] ;  /* 0x01001a00ff0877ac */ /* 0x000ea20008000a00 */
[----:B------:R-:W-:Y:S01]  /*0430*/  IMAD.MOV.U32 R8, RZ, RZ, 0x90 ;  /* 0x00000090ff087424 */ /* 0x000fe200078e00ff */
[----:B------:R-:W-:Y:S01]  /*0440*/  MOV R12, 0x1 ;  /* 0x00000001000c7802 */ /* 0x000fe20000000f00 */
[----:B------:R-:W-:Y:S01]  /*0450*/  IMAD.MOV.U32 R13, RZ, RZ, RZ ;  /* 0x000000ffff0d7224 */ /* 0x000fe200078e00ff */
[----:B------:R-:W3:Y:S01]  /*0460*/  LDCU.64 UR6, c[0x4][0xd8] ;  /* 0x01001b00ff0677ac */ /* 0x000ee20008000a00 */
[----:B------:R-:W4:Y:S01]  /*0470*/  LDC.64 R2, c[0x4][R2] ;  /* 0x0100000002027b82 */ /* 0x000f220000000a00 */
[----:B------:R-:W1:Y:S01]  /*0480*/  LDCU.64 UR4, c[0x4][0x40] ;  /* 0x01000800ff0477ac */ /* 0x000e620008000a00 */
[----:B--2---:R-:W-:Y:S01]  /*0490*/  IMAD.U32 R4, RZ, RZ, UR8 ;  /* 0x00000008ff047e24 */ /* 0x004fe2000f8e00ff */
[----:B------:R-:W-:Y:S01]  /*04a0*/  MOV R5, UR9 ;  /* 0x0000000900057c02 */ /* 0x000fe20008000f00 */
[----:B---3--:R-:W-:Y:S01]  /*04b0*/  IMAD.U32 R6, RZ, RZ, UR6 ;  /* 0x00000006ff067e24 */ /* 0x008fe2000f8e00ff */
[----:B------:R-:W-:Y:S01]  /*04c0*/  MOV R7, UR7 ;  /* 0x0000000700077c02 */ /* 0x000fe20008000f00 */
[----:B-1----:R-:W-:Y:S01]  /*04d0*/  IMAD.U32 R10, RZ, RZ, UR4 ;  /* 0x00000004ff0a7e24 */ /* 0x002fe2000f8e00ff */
[----:B------:R-:W-:-:S02]  /*04e0*/  MOV R11, UR5 ;  /* 0x00000005000b7c02 */ /* 0x000fc40008000f00 */
[----:B------:R-:W-:-:S07]  /*04f0*/  LEPC R20, `(.L_x_3834) ;  /* 0x000000001014794e */ /* 0x000fce0000000000 */
[----:B----45:R-:W-:Y:S05]  /*0500*/  CALL.ABS.NOINC R2 ;  /* 0x0000000002007343 */ /* 0x030fea0003c00000 */
.L_x_3834:
[----:B------:R-:W2:Y:S01]  /*0510*/  S2R R2, SR_TID.X ;  /* 0x0000000000027919 */ /* 0x000ea20000002100 */
[----:B-1----:R-:W-:-:S13]  /*0520*/  LOP3.LUT P0, RZ, R29, 0x7, RZ, 0xc0, !PT ;  /* 0x000000071dff7812 */ /* 0x002fda000780c0ff */
        /* <DEDUP_REMOVED lines=17> */
.L_x_3835:
[C---:B------:R-:W-:Y:S01]  /*0640*/  IMAD.IADD R22, R29.reuse, 0x1, -R30 ;  /* 0x000000011d167824 */ /* 0x040fe200078e0a1e */
[----:B--2---:R-:W-:Y:S01]  /*0650*/  SHF.R.U32.HI R16, RZ, 0x2, R2 ;  /* 0x00000002ff107819 */ /* 0x004fe20000011602 */
[----:B------:R-:W-:Y:S01]  /*0660*/  IMAD.SHL.U32 R27, R2, 0x8, RZ ;  /* 0x00000008021b7824 */ /* 0x000fe200078e00ff */
[----:B------:R-:W-:Y:S02]  /*0670*/  LOP3.LUT P0, RZ, R29, 0x3, RZ, 0xc0, !PT ;  /* 0x000000031dff7812 */ /* 0x000fe4000780c0ff */
[----:B------:R-:W-:Y:S02]  /*0680*/  SHF.R.S32.HI R5, RZ, 0x1f, R22 ;  /* 0x0000001fff057819 */ /* 0x000fe40000011416 */
[----:B------:R-:W-:Y:S02]  /*0690*/  LOP3.LUT R3, R16, 0x7, RZ, 0xc0, !PT ;  /* 0x0000000710037812 */ /* 0x000fe400078ec0ff */
[----:B------:R-:W-:Y:S02]  /*06a0*/  LEA.HI R5, R5, R22, RZ, 0x5 ;  /* 0x0000001605057211 */ /* 0x000fe400078f28ff */
[----:B------:R-:W-:-:S02]  /*06b0*/  LOP3.LUT R26, R3, 0x3e0, R2, 0xf8, !PT ;  /* 0x000003e0031a7812 */ /* 0x000fc400078ef802 */
[----:B------:R-:W-:Y:S02]  /*06c0*/  LOP3.LUT R5, R5, 0xffffffe0, RZ, 0xc0, !PT ;  /* 0xffffffe005057812 */ /* 0x000fe400078ec0ff */
[----:B------:R-:W-:Y:S01]  /*06d0*/  SHF.R.S32.HI R0, RZ, 0x1f, R29 ;  /* 0x0000001fff007819 */ /* 0x000fe2000001141d */
[----:B------:R-:W-:Y:S01]  /*06e0*/  IMAD R25, R25, 0x80, R26 ;  /* 0x0000008019197824 */ /* 0x000fe200078e021a */
[----:B------:R-:W-:Y:S01]  /*06f0*/  LOP3.LUT R165, R27, 0x18, RZ, 0xc0, !PT ;  /* 0x000000181ba57812 */ /* 0x000fe200078ec0ff */
[----:B------:R-:W-:Y:S01]  /*0700*/  IMAD.IADD R18, R22, 0x1, -R5 ;  /* 0x0000000116127824 */ /* 0x000fe200078e0a05 */
[----:B------:R-:W-:Y:S01]  /*0710*/  LEA.HI R209, R0, R29, RZ, 0x3 ;  /* 0x0000001d00d17211 */ /* 0x000fe200078f18ff */
[----:B------:R-:W-:Y:S01]  /*0720*/  VIADD R23, R25, 0x8 ;  /* 0x0000000819177836 */ /* 0x000fe20000000000 */
[----:B------:R-:W-:Y:S01]  /*0730*/  SHF.R.U32.HI R28, RZ, 0x5, R2 ;  /* 0x00000005ff1c7819 */ /* 0x000fe20000011602 */
[----:B------:R-:W-:Y:S01]  /*0740*/  IMAD.IADD R24, R165, 0x1, R30 ;  /* 0x00000001a5187824 */ /* 0x000fe200078e021e */
[C---:B------:R-:W-:Y:S01]  /*0750*/  ISETP.NE.AND P1, PT, R18.reuse, RZ, PT ;  /* 0x000000ff1200720c */ /* 0x040fe20003f25270 */
[C---:B------:R-:W-:Y:S01]  /*0760*/  VIADD R19, R25.reuse, 0x10 ;  /* 0x0000001019137836 */ /* 0x040fe20000000000 */
[----:B------:R-:W-:Y:S01]  /*0770*/  SHF.R.S32.HI R209, RZ, 0x3, R209 ;  /* 0x00000003ffd17819 */ /* 0x000fe200000114d1 */
[----:B------:R-:W-:Y:S01]  /*0780*/  VIADD R17, R25, 0x18 ;  /* 0x0000001819117836 */ /* 0x000fe20000000000 */
[----:B------:R-:W-:-:S05]  /*0790*/  SEL R18, R18, 0x20, P1 ;  /* 0x0000002012127807 */ /* 0x000fca0000800000 */
[----:B------:R-:W-:Y:S01]  /*07a0*/  IMAD.IADD R214, R18, 0x1, R30 ;  /* 0x0000000112d67824 */ /* 0x000fe200078e021e */
[----:B------:R-:W-:Y:S06]  /*07b0*/  @!P0 BRA `(.L_x_3836) ;  /* 0x0000000000408947 */ /* 0x000fec0003800000 */
        /* <DEDUP_REMOVED lines=16> */
.L_x_3836:
        /* <DEDUP_REMOVED lines=19> */
.L_x_3837:
[----:B------:R-:W1:Y:S01]  /*09f0*/  LDC.64 R4, c[0x0][0x380] ;  /* 0x0000e000ff047b82 */ /* 0x000e620000000a00 */
[----:B------:R-:W-:Y:S01]  /*0a00*/  SHF.R.U32.HI R31, RZ, 0x3, R2 ;  /* 0x00000003ff1f7819 */ /* 0x000fe20000011602 */
[----:B------:R-:W-:Y:S01]  /*0a10*/  UMOV UR4, 0xffffffff ;  /* 0xffffffff00047882 */ /* 0x000fe20000000000 */
[----:B------:R-:W-:Y:S02]  /*0a20*/  LOP3.LUT R3, R27, 0x38, RZ, 0xc0, !PT ;  /* 0x000000381b037812 */ /* 0x000fe400078ec0ff */
[----:B------:R-:W-:Y:S02]  /*0a30*/  LOP3.LUT R27, R31, 0x3, RZ, 0xc0, !PT ;  /* 0x000000031f1b7812 */ /* 0x000fe400078ec0ff */
[----:B------:R-:W-:Y:S01]  /*0a40*/  VIMNMX R29, PT, PT, R214, R29, PT ;  /* 0x0000001dd61d7248 */ /* 0x000fe20003fe0100 */
[----:B------:R-:W-:Y:S02]  /*0a50*/  IMAD R210, R210, 0x80, R3 ;  /* 0x00000080d2d27824 */ /* 0x000fe400078e0203 */
[----:B------:R-:W-:-:S02]  /*0a60*/  IMAD R27, R28, 0x8, R27 ;  /* 0x000000081c1b7824 */ /* 0x000fc400078e021b */
[----:B------:R-:W-:Y:S02]  /*0a70*/  VIADD R6, R210, 0x40 ;  /* 0x00000040d2067836 */ /* 0x000fe40000000000 */
        /* <DEDUP_REMOVED lines=9> */
[----:B------:R-:W-:Y:S02]  /*0b10*/  SEL R9, RZ, 0x8, P1 ;  /* 0x00000008ff097807 */ /* 0x000fe40000800000 */
[----:B------:R-:W-:Y:S02]  /*0b20*/  SEL R12, RZ, 0x1, !P4 ;  /* 0x00000001ff0c7807 */ /* 0x000fe40006000000 */
[----:B------:R-:W-:Y:S02]  /*0b30*/  SEL R11, R21, RZ, !P3 ;  /* 0x000000ff150b7207 */ /* 0x000fe40005800000 */
[----:B------:R-:W-:Y:S02]  /*0b40*/  SEL R0, R10, RZ, !P2 ;  /* 0x000000ff0a007207 */ /* 0x000fe40005000000 */
[----:B------:R-:W-:Y:S02]  /*0b50*/  SEL R3, R9, RZ, !P2 ;  /* 0x000000ff09037207 */ /* 0x000fe40005000000 */
[----:B------:R-:W-:-:S02]  /*0b60*/  IADD3 R0, PT, PT, R0, R11, R12 ;  /* 0x0000000b00007210 */ /* 0x000fc40007ffe00c */
[----:B------:R-:W-:-:S03]  /*0b70*/  ISETP.GE.AND P1, PT, R24, R29, PT ;  /* 0x0000001d1800720c */ /* 0x000fc60003f26270 */
[----:B------:R-:W-:Y:S01]  /*0b80*/  IMAD.IADD R3, R0, 0x1, R3 ;  /* 0x0000000100037824 */ /* 0x000fe200078e0203 */
[----:B------:R-:W-:Y:S09]  /*0b90*/  BRA.DIV UR4, `(.L_x_3838) ;  /* 0x000000ee04cc7947 */ /* 0x000ff2000b800000 */
[----:B------:R1:W2:Y:S02]  /*0ba0*/  SHFL.IDX PT, R14, R28, RZ, 0x1f ;  /* 0x00001fff1c0e7589 */ /* 0x0002a400000e0000 */
.L_x_3926:
[----:B--2---:R-:W-:Y:S01]  /*0bb0*/  SHF.R.S32.HI R11, RZ, 0x1f, R14 ;  /* 0x0000001fff0b7819 */ /* 0x004fe2000001140e */
[----:B------:R-:W2:Y:S01]  /*0bc0*/  LDC R212, c[0x0][0x3b8] ;  /* 0x0000ee00ffd47b82 */ /* 0x000ea20000000800 */
[----:B------:R-:W-:Y:S01]  /*0bd0*/  ISETP.GE.AND P5, PT, R19, R4, PT ;  /* 0x000000041300720c */ /* 0x000fe20003fa6270 */
[C---:B------:R-:W-:Y:S01]  /*0be0*/  IMAD.SHL.U32 R169, R2.reuse, 0x40, RZ ;  /* 0x0000004002a97824 */ /* 0x040fe200078e00ff */
[----:B------:R-:W-:Y:S01]  /*0bf0*/  LEA.HI R208, R11, R14, RZ, 0x2 ;  /* 0x0000000e0bd07211 */ /* 0x000fe200078f10ff */
[----:B------:R-:W-:Y:S01]  /*0c00*/  IMAD.SHL.U32 R164, R2, 0x100, RZ ;  /* 0x0000010002a47824 */ /* 0x000fe200078e00ff */
[-C--:B------:R-:W-:Y:S01]  /*0c10*/  ISETP.GE.AND P4, PT, R23, R4.reuse, PT ;  /* 0x000000041700720c */ /* 0x080fe20003f86270 */
[----:B------:R-:W-:Y:S01]  /*0c20*/  BSSY.RECONVERGENT B0, `(.L_x_3839) ;  /* 0x0000057000007945 */ /* 0x000fe20003800200 */
[----:B------:R-:W-:Y:S01]  /*0c30*/  LOP3.LUT R12, R208, 0xfffc, RZ, 0xc0, !PT ;  /* 0x0000fffcd00c7812 */ /* 0x000fe200078ec0ff */
[----:B------:R-:W-:Y:S01]  /*0c40*/  VIADD R166, R22, 0x1f ;  /* 0x0000001f16a67836 */ /* 0x000fe20000000000 */
[----:B------:R-:W-:Y:S01]  /*0c50*/  SEL R0, RZ, 0x4, P1 ;  /* 0x00000004ff007807 */ /* 0x000fe20000800000 */
[----:B------:R-:W-:Y:S01]  /*0c60*/  IMAD.MOV.U32 R30, RZ, RZ, RZ ;  /* 0x000000ffff1e7224 */ /* 0x000fe200078e00ff */
[----:B------:R-:W-:Y:S01]  /*0c70*/  SEL R11, RZ, 0x2, P1 ;  /* 0x00000002ff0b7807 */ /* 0x000fe20000800000 */
[----:B------:R-:W-:Y:S01]  /*0c80*/  IMAD.IADD R12, R14, 0x1, -R12 ;  /* 0x000000010e0c7824 */ /* 0x000fe200078e0a0c */
[----:B------:R-:W-:Y:S01]  /*0c90*/  ISETP.LT.AND P2, PT, R25, R4, !P1 ;  /* 0x000000041900720c */ /* 0x000fe20004f41270 */
[----:B------:R-:W-:Y:S01]  /*0ca0*/  IMAD.MOV.U32 R29, RZ, RZ, RZ ;  /* 0x000000ffff1d7224 */ /* 0x000fe200078e00ff */
[----:B------:R-:W-:-:S02]  /*0cb0*/  SEL R0, R0, RZ, !P5 ;  /* 0x000000ff00007207 */ /* 0x000fc40006800000 */
[----:B------:R-:W-:Y:S02]  /*0cc0*/  SEL R11, R11, RZ, !P4 ;  /* 0x000000ff0b0b7207 */ /* 0x000fe40006000000 */
[----:B-1----:R-:W-:Y:S02]  /*0cd0*/  SEL R28, RZ, 0x1, !P2 ;  /* 0x00000001ff1c7807 */ /* 0x002fe40005000000 */
[----:B------:R-:W-:Y:S02]  /*0ce0*/  LOP3.LUT R13, R12, 0x80, RZ, 0xc0, !PT ;  /* 0x000000800c0d7812 */ /* 0x000fe400078ec0ff */
[----:B------:R-:W-:Y:S02]  /*0cf0*/  IADD3 R28, PT, PT, R0, R11, R28 ;  /* 0x0000000b001c7210 */ /* 0x000fe40007ffe01c */
[----:B------:R-:W-:Y:S02]  /*0d00*/  ISETP.GE.AND P6, PT, R17, R4, PT ;  /* 0x000000041100720c */ /* 0x000fe40003fc6270 */
[----:B------:R-:W-:-:S02]  /*0d10*/  SEL R11, RZ, 0x8, P1 ;  /* 0x00000008ff0b7807 */ /* 0x000fc40000800000 */
[----:B------:R-:W-:Y:S01]  /*0d20*/  LEA.HI R0, R13, R12, RZ, 0x19 ;  /* 0x0000000c0d007211 */ /* 0x000fe200078fc8ff */
[----:B------:R-:W-:Y:S01]  /*0d30*/  VIADD R13, R22, 0x3e ;  /* 0x0000003e160d7836 */ /* 0x000fe20000000000 */
[----:B------:R-:W-:Y:S02]  /*0d40*/  LOP3.LUT R171, R2, 0x1f, RZ, 0xc0, !PT ;  /* 0x0000001f02ab7812 */ /* 0x000fe400078ec0ff */
[----:B------:R-:W-:Y:S02]  /*0d50*/  SEL R11, R11, RZ, !P6 ;  /* 0x000000ff0b0b7207 */ /* 0x000fe40007000000 */
[----:B------:R-:W-:Y:S02]  /*0d60*/  SHF.R.U32.HI R14, RZ, 0x1, R2 ;  /* 0x00000001ff0e7819 */ /* 0x000fe40000011602 */
[----:B------:R-:W-:Y:S01]  /*0d70*/  SHF.R.U32.HI R171, RZ, 0x4, R171 ;  /* 0x00000004ffab7819 */ /* 0x000fe200000116ab */
[----:B------:R-:W-:Y:S01]  /*0d80*/  IMAD.IADD R28, R11, 0x1, R28 ;  /* 0x000000010b1c7824 */ /* 0x000fe200078e021c */
[----:B------:R-:W-:-:S02]  /*0d90*/  LOP3.LUT R207, R0, 0xfe, RZ, 0xc0, !PT ;  /* 0x000000fe00cf7812 */ /* 0x000fc400078ec0ff */
[----:B------:R-:W-:Y:S02]  /*0da0*/  ISETP.GE.U32.AND P1, PT, R13, 0x3f, PT ;  /* 0x0000003f0d00780c */ /* 0x000fe40003f26070 */
[----:B------:R-:W-:Y:S01]  /*0db0*/  LOP3.LUT R169, R169, 0x40, RZ, 0xc0, !PT ;  /* 0x00000040a9a97812 */ /* 0x000fe200078ec0ff */
[----:B------:R-:W-:Y:S01]  /*0dc0*/  IMAD.MOV R207, RZ, RZ, -R207 ;  /* 0x000000ffffcf7224 */ /* 0x000fe200078e0acf */
[----:B------:R-:W-:Y:S02]  /*0dd0*/  LOP3.LUT R14, R171, 0x3, R14, 0x78, !PT ;  /* 0x00000003ab0e7812 */ /* 0x000fe400078e780e */
[----:B------:R-:W-:Y:S02]  /*0de0*/  SEL R28, R28, RZ, P1 ;  /* 0x000000ff1c1c7207 */ /* 0x000fe40000800000 */
[----:B------:R-:W-:Y:S01]  /*0df0*/  PRMT R206, R0, 0x8880, RZ ;  /* 0x0000888000ce7816 */ /* 0x000fe200000000ff */
[----:B------:R-:W-:Y:S01]  /*0e00*/  IMAD R169, R14, 0x10, R169 ;  /* 0x000000100ea97824 */ /* 0x000fe200078e02a9 */
[----:B------:R-:W-:Y:S01]  /*0e10*/  SEL R15, R3, RZ, P1 ;  /* 0x000000ff030f7207 */ /* 0x000fe20000800000 */
[----:B------:R-:W-:Y:S01]  /*0e20*/  IMAD.SHL.U32 R0, R2, 0x10, RZ ;  /* 0x0000001002007824 */ /* 0x000fe200078e00ff */
[----:B------:R-:W-:-:S02]  /*0e30*/  LOP3.LUT P1, R14, R28, 0x1, RZ, 0xc0, !PT ;  /* 0x000000011c0e7812 */ /* 0x000fc4000782c0ff */
[----:B------:R-:W-:Y:S02]  /*0e40*/  PRMT R207, R207, 0x7710, RZ ;  /* 0x00007710cfcf7816 */ /* 0x000fe400000000ff */
[----:B------:R-:W-:Y:S02]  /*0e50*/  SHF.R.S32.HI R206, RZ, 0x1, R206 ;  /* 0x00000001ffce7819 */ /* 0x000fe400000114ce */
[----:B------:R-:W-:Y:S01]  /*0e60*/  SHF.R.S32.HI R208, RZ, 0x2, R208 ;  /* 0x00000002ffd07819 */ /* 0x000fe200000114d0 */
[----:B------:R-:W-:Y:S01]  /*0e70*/  IMAD.IADD R207, R12, 0x1, R207 ;  /* 0x000000010ccf7824 */ /* 0x000fe200078e02cf */
[----:B------:R-:W-:Y:S02]  /*0e80*/  PRMT R206, R206, 0x9910, RZ ;  /* 0x00009910cece7816 */ /* 0x000fe400000000ff */
[----:B--2---:R-:W-:Y:S02]  /*0e90*/  LEA.HI R212, R212, R212, RZ, 0x1 ;  /* 0x000000d4d4d47211 */ /* 0x004fe400078f08ff */
[----:B------:R-:W-:Y:S01]  /*0ea0*/  LOP3.LUT R207, R207, 0xffff, RZ, 0xc0, !PT ;  /* 0x0000ffffcfcf7812 */ /* 0x000fe200078ec0ff */
[----:B------:R-:W-:Y:S01]  /*0eb0*/  IMAD R199, R208, 0x40, R206 ;  /* 0x00000040d0c77824 */ /* 0x000fe200078e02ce */
[----:B------:R-:W-:-:S02]  /*0ec0*/  LOP3.LUT R20, R2, 0x3, R31, 0x48, !PT ;  /* 0x0000000302147812 */ /* 0x000fc400078e481f */
[----:B------:R-:W-:Y:S01]  /*0ed0*/  LOP3.LUT R13, R2, 0x4, RZ, 0xc0, !PT ;  /* 0x00000004020d7812 */ /* 0x000fe200078ec0ff */
[----:B------:R-:W-:Y:S01]  /*0ee0*/  IMAD.SHL.U32 R199, R199, 0x80, RZ ;  /* 0x00000080c7c77824 */ /* 0x000fe200078e00ff */
[----:B------:R-:W-:Y:S02]  /*0ef0*/  LOP3.LUT R164, R164, 0xe00, RZ, 0xc0, !PT ;  /* 0x00000e00a4a47812 */ /* 0x000fe400078ec0ff */
[----:B------:R-:W-:Y:S02]  /*0f00*/  LOP3.LUT R0, R0, 0xf0, RZ, 0xc0, !PT ;  /* 0x000000f000007812 */ /* 0x000fe400078ec0ff */
[----:B------:R-:W-:Y:S02]  /*0f10*/  PRMT R207, R207, 0x8880, RZ ;  /* 0x00008880cfcf7816 */ /* 0x000fe400000000ff */
[----:B------:R-:W-:Y:S02]  /*0f20*/  LOP3.LUT R3, R171, 0x3, R2, 0x78, !PT ;  /* 0x00000003ab037812 */ /* 0x000fe400078e7802 */
[----:B------:R-:W-:Y:S01]  /*0f30*/  SHF.R.S32.HI R212, RZ, 0x1, R212 ;  /* 0x00000001ffd47819 */ /* 0x000fe200000114d4 */
        /* <DEDUP_REMOVED lines=20> */
[----:B------:R-:W-:Y:S02]  /*1080*/  LOP3.LUT R11, R24, R209, RZ, 0x3c, !PT ;  /* 0x000000d1180b7212 */ /* 0x000fe400078e3cff */
[----:B------:R-:W-:Y:S02]  /*1090*/  LOP3.LUT R30, R16, 0x3, RZ, 0xc0, !PT ;  /* 0x00000003101e7812 */ /* 0x000fe400078ec0ff */
[----:B------:R-:W-:Y:S01]  /*10a0*/  ISETP.GE.AND P1, PT, R11, RZ, PT ;  /* 0x000000ff0b00720c */ /* 0x000fe20003f26270 */
[----:B------:R-:W-:-:S05]  /*10b0*/  IMAD.SHL.U32 R11, R25, 0x2, RZ ;  /* 0x00000002190b7824 */ /* 0x000fca00078e00ff */
[----:B------:R-:W-:Y:S02]  /*10c0*/  LOP3.LUT R11, R11, 0x7fffffc8, RZ, 0xc0, !PT ;  /* 0x7fffffc80b0b7812 */ /* 0x000fe400078ec0ff */
[----:B------:R-:W-:-:S05]  /*10d0*/  @P3 IADD3 R29, PT, PT, R29, 0x1, RZ ;  /* 0x000000011d1d3810 */ /* 0x000fca0007ffe0ff */
[----:B------:R-:W-:-:S04]  /*10e0*/  IMAD.MOV.U32 R12, RZ, RZ, R29 ;  /* 0x000000ffff0c7224 */ /* 0x000fc800078e001d */
[----:B------:R-:W-:Y:S01]  /*10f0*/  @!P1 IMAD.MOV R12, RZ, RZ, -R12 ;  /* 0x000000ffff0c9224 */ /* 0x000fe200078e0a0c */
[----:B------:R-:W-:-:S04]  /*1100*/  @!P2 LOP3.LUT R12, RZ, R209, RZ, 0x33, !PT ;  /* 0x000000d1ff0ca212 */ /* 0x000fc800078e33ff */
[C---:B------:R-:W-:Y:S02]  /*1110*/  IADD3 R31, PT, PT, -R12.reuse, RZ, RZ ;  /* 0x000000ff0c1f7210 */ /* 0x040fe40007ffe1ff */
[----:B------:R-:W-:-:S03]  /*1120*/  IADD3 R11, PT, PT, R12, R11, RZ ;  /* 0x0000000b0c0b7210 */ /* 0x000fc60007ffe0ff */
[----:B------:R-:W-:-:S04]  /*1130*/  IMAD R31, R209, R31, R24 ;  /* 0x0000001fd11f7224 */ /* 0x000fc800078e0218 */
[----:B------:R-:W-:-:S05]  /*1140*/  IMAD R30, R209, R30, R31 ;  /* 0x0000001ed11e7224 */ /* 0x000fca00078e021f */
[----:B------:R-:W-:-:S03]  /*1150*/  SHF.R.S32.HI R31, RZ, 0x1f, R30 ;  /* 0x0000001fff1f7819 */ /* 0x000fc6000001141e */
[----:B------:R-:W-:-:S03]  /*1160*/  IMAD.WIDE R32, R11, R212, R30 ;  /* 0x000000d40b207225 */ /* 0x000fc600078e021e */
[----:B-----5:R-:W-:-:S04]  /*1170*/  LEA R30, P1, R32, R202, 0x1 ;  /* 0x000000ca201e7211 */ /* 0x020fc800078208ff */
[----:B------:R-:W-:-:S09]  /*1180*/  LEA.HI.X R29, R32, R203, R33, 0x1, P1 ;  /* 0x000000cb201d7211 */ /* 0x000fd200008f0c21 */
.L_x_3840:
[----:B------:R-:W-:Y:S05]  /*1190*/  BSYNC.RECONVERGENT B0 ;  /* 0x0000000000007941 */ /* 0x000fea0003800200 */
.L_x_3839:
        /* <DEDUP_REMOVED lines=32> */
[----:B------:R-:W-:Y:S01]  /*13a0*/  IMAD.HI.U32 R30, R35, R30, R34 ;  /* 0x0000001e231e7227 */ /* 0x000fe200078e0022 */
[----:B------:R-:W-:-:S05]  /*13b0*/  LOP3.LUT R34, R16, 0x3, RZ, 0xc0, !PT ;  /* 0x0000000310227812 */ /* 0x000fca00078ec0ff */
        /* <DEDUP_REMOVED lines=9> */
[----:B------:R-:W-:-:S04]  /*1450*/  SHF.L.U32 R14, R23, 0x1, RZ ;  /* 0x00000001170e7819 */ /* 0x000fc800000006ff */
[----:B------:R-:W-:Y:S02]  /*1460*/  LOP3.LUT R14, R14, 0x7fffffd8, RZ, 0xc0, !PT ;  /* 0x7fffffd80e0e7812 */ /* 0x000fe400078ec0ff */
[----:B------:R-:W-:-:S05]  /*1470*/  @P3 IADD3 R30, PT, PT, R30, 0x1, RZ ;  /* 0x000000011e1e3810 */ /* 0x000fca0007ffe0ff */
[----:B------:R-:W-:Y:S01]  /*1480*/  @!P2 IMAD.MOV R30, RZ, RZ, -R30 ;  /* 0x000000ffff1ea224 */ /* 0x000fe200078e0a1e */
        /* <DEDUP_REMOVED lines=9> */
.L_x_3842:
[----:B------:R-:W-:Y:S05]  /*1520*/  BSYNC.RECONVERGENT B0 ;  /* 0x0000000000007941 */ /* 0x000fea0003800200 */
.L_x_3841:
[----:B------:R-:W-:Y:S01]  /*1530*/  VIADD R31, R26, 0x8 ;  /* 0x000000081a1f7836 */ /* 0x000fe20000000000 */
[----:B------:R-:W-:Y:S01]  /*1540*/  BSSY.RECONVERGENT B0, `(.L_x_3843) ;  /* 0x0000034000007945 */ /* 0x000fe20003800200 */
[----:B------:R-:W-:Y:S02]  /*1550*/  IMAD.SHL.U32 R32, R32, 0x8, RZ ;  /* 0x0000000820207824 */ /* 0x000fe400078e00ff */
[----:B------:R-:W-:Y:S01]  /*1560*/  IMAD.MOV.U32 R26, RZ, RZ, RZ ;  /* 0x000000ffff1a7224 */ /* 0x000fe200078e00ff */
[----:B------:R-:W-:Y:S02]  /*1570*/  SHF.R.U32.HI R31, RZ, 0x1, R31 ;  /* 0x00000001ff1f7819 */ /* 0x000fe4000001161f */
[----:B------:R-:W-:Y:S02]  /*1580*/  ISETP.NE.U32.AND P1, PT, R32, RZ, PT ;  /* 0x000000ff2000720c */ /* 0x000fe40003f25070 */
[----:B------:R-:W-:-:S04]  /*1590*/  LOP3.LUT R14, R31, 0x3, R2, 0x48, !PT ;  /* 0x000000031f0e7812 */ /* 0x000fc800078e4802 */
[----:B------:R-:W-:-:S05]  /*15a0*/  IADD3 R14, PT, PT, R13, R14, RZ ;  /* 0x0000000e0d0e7210 */ /* 0x000fca0007ffe0ff */
[----:B------:R-:W-:Y:S01]  /*15b0*/  IMAD R14, R31, 0x20, R14 ;  /* 0x000000201f0e7824 */ /* 0x000fe200078e020e */
[----:B------:R-:W-:Y:S02]  /*15c0*/  MOV R31, R29 ;  /* 0x0000001d001f7202 */ /* 0x000fe40000000f00 */
[----:B------:R-:W-:Y:S01]  /*15d0*/  MOV R29, RZ ;  /* 0x000000ff001d7202 */ /* 0x000fe20000000f00 */
[----:B------:R-:W-:-:S05]  /*15e0*/  IMAD.U32 R14, R14, 0x10, R11 ;  /* 0x000000100e0e7824 */ /* 0x000fca00078e000b */
        /* <DEDUP_REMOVED lines=41> */
.L_x_3844:
[----:B------:R-:W-:Y:S05]  /*1880*/  BSYNC.RECONVERGENT B0 ;  /* 0x0000000000007941 */ /* 0x000fea0003800200 */
.L_x_3843:
        /* <DEDUP_REMOVED lines=12> */
[-C--:B------:R-:W-:Y:S02]  /*1950*/  IABS R30, R209.reuse ;  /* 0x000000d1001e7213 */ /* 0x080fe40000000000 */
[----:B------:R-:W-:Y:S02]  /*1960*/  IABS R28, R24 ;  /* 0x00000018001c7213 */ /* 0x000fe40000000000 */
[----:B-1----:R-:W3:Y:S01]  /*1970*/  I2F.RP R34, R30 ;  /* 0x0000001e00227306 */ /* 0x002ee20000209400 */
[----:B------:R-:W-:-:S04]  /*1980*/  IABS R26, R209 ;  /* 0x000000d1001a7213 */ /* 0x000fc80000000000 */
[----:B------:R-:W-:-:S03]  /*1990*/  IADD3 R26, PT, PT, RZ, -R26, RZ ;  /* 0x8000001aff1a7210 */ /* 0x000fc60007ffe0ff */
[----:B---3--:R-:W1:Y:S02]  /*19a0*/  MUFU.RCP R32, R34 ;  /* 0x0000002200207308 */ /* 0x008e640000001000 */
        /* <DEDUP_REMOVED lines=8> */
[----:B------:R-:W-:Y:S01]  /*1a30*/  IMAD R33, R29, R26, R28 ;  /* 0x0000001a1d217224 */ /* 0x000fe200078e021c */
[----:B------:R-:W-:-:S04]  /*1a40*/  LOP3.LUT R26, R24, R209, RZ, 0x3c, !PT ;  /* 0x000000d1181a7212 */ /* 0x000fc800078e3cff */
[----:B------:R-:W-:Y:S02]  /*1a50*/  ISETP.GT.U32.AND P1, PT, R30, R33, PT ;  /* 0x000000211e00720c */ /* 0x000fe40003f24070 */
[----:B------:R-:W-:Y:S02]  /*1a60*/  ISETP.GE.AND P2, PT, R26, RZ, PT ;  /* 0x000000ff1a00720c */ /* 0x000fe40003f46270 */
[----:B------:R-:W-:-:S04]  /*1a70*/  SHF.L.U32 R26, R17, 0x1, RZ ;  /* 0x00000001111a7819 */ /* 0x000fc800000006ff */
        /* <DEDUP_REMOVED lines=16> */
.L_x_3846:
[----:B------:R-:W-:Y:S05]  /*1b80*/  BSYNC.RECONVERGENT B0 ;  /* 0x0000000000007941 */ /* 0x000fea0003800200 */
.L_x_3845:
[----:B------:R-:W-:Y:S01]  /*1b90*/  IMAD.SHL.U32 R31, R31, 0x2, RZ ;  /* 0x000000021f1f7824 */ /* 0x000fe200078e00ff */
[----:B------:R-:W2:Y:S01]  /*1ba0*/  LDC R211, c[0x0][0x3d8] ;  /* 0x0000f600ffd37b82 */ /* 0x000ea20000000800 */
[----:B------:R-:W-:Y:S01]  /*1bb0*/  IMAD.MOV.U32 R30, RZ, RZ, R28 ;  /* 0x000000ffff1e7224 */ /* 0x000fe200078e001c */
[----:B------:R-:W-:Y:S01]  /*1bc0*/  SHF.R.S32.HI R28, RZ, 0x1f, R5 ;  /* 0x0000001fff1c7819 */ /* 0x000fe20000011405 */
[----:B------:R-:W-:Y:S01]  /*1bd0*/  BSSY.RECONVERGENT B0, `(.L_x_3847) ;  /* 0x0000035000007945 */ /* 0x000fe20003800200 */
[----:B------:R-:W-:Y:S01]  /*1be0*/  ISETP.NE.U32.AND P1, PT, R31, RZ, PT ;  /* 0x000000ff1f00720c */ /* 0x000fe20003f25070 */
[----:B------:R-:W-:Y:S01]  /*1bf0*/  IMAD.MOV.U32 R31, RZ, RZ, R29 ;  /* 0x000000ffff1f7224 */ /* 0x000fe200078e001d */
[----:B------:R-:W-:Y:S02]  /*1c00*/  LEA.HI R213, R28, R5, RZ, 0x3 ;  /* 0x000000051cd57211 */ /* 0x000fe400078f18ff */
[----:B------:R-:W-:Y:S02]  /*1c10*/  CS2R R28, SRZ ;  /* 0x00000000001c7805 */ /* 0x000fe4000001ff00 */
[----:B------:R-:W-:-:S07]  /*1c20*/  SHF.R.S32.HI R213, RZ, 0x3, R213 ;  /* 0x00000003ffd57819 */ /* 0x000fce00000114d5 */
[----:B------:R-:W-:Y:S01]  /*1c30*/  @!PT LDS RZ, [RZ] ;  /* 0x00000000fffff984 */ /* 0x000fe20000000800 */
[----:B------:R-:W-:Y:S01]  /*1c40*/  @!PT LDS RZ, [RZ] ;  /* 0x00000000fffff984 */ /* 0x000fe20000000800 */
[----:B------:R-:W-:Y:S01]  /*1c50*/  @!PT LDS RZ, [RZ] ;  /* 0x00000000fffff984 */ /* 0x000fe20000000800 */
[----:B------:R4:W-:Y:S01]  /*1c60*/  LDGSTS.E.BYPASS.LTC128B.128 [R14+0x1000], desc[UR36][R30.64], P1 ;  /* 0x010000001e0e7fae */ /* 0x0009e20008981a24 */
[----:B------:R-:W-:Y:S02]  /*1c70*/  LOP3.LUT P1, R26, R15, 0x1, RZ, 0xc0, !PT ;  /* 0x000000010f1a7812 */ /* 0x000fe4000782c0ff */
[----:B--2---:R-:W-:-:S04]  /*1c80*/  LEA.HI R211, R211, R211, RZ, 0x1 ;  /* 0x000000d3d3d37211 */ /* 0x004fc800078f08ff */
[----:B------:R-:W-:-:S07]  /*1c90*/  SHF.R.S32.HI R211, RZ, 0x1, R211 ;  /* 0x00000001ffd37819 */ /* 0x000fce00000114d3 */
[----:B----4-:R-:W-:Y:S05]  /*1ca0*/  @!P1 BRA `(.L_x_3848) ;  /* 0x00000000009c9947 */ /* 0x010fea0003800000 */
        /* <DEDUP_REMOVED lines=39> */
.L_x_3848:
[----:B------:R-:W-:Y:S05]  /*1f20*/  BSYNC.RECONVERGENT B0 ;  /* 0x0000000000007941 */ /* 0x000fea0003800200 */
.L_x_3847:
[----:B------:R-:W-:Y:S01]  /*1f30*/  IMAD.SHL.U32 R26, R26, 0x10, RZ ;  /* 0x000000101a1a7824 */ /* 0x000fe200078e00ff */
[----:B---3--:R-:W-:Y:S01]  /*1f40*/  SHF.L.U32 R32, R27, 0x8, RZ ;  /* 0x000000081b207819 */ /* 0x008fe200000006ff */
[----:B------:R-:W-:Y:S01]  /*1f50*/  IMAD.IADD R5, R13, 0x1, R20 ;  /* 0x000000010d057824 */ /* 0x000fe200078e0214 */
[----:B-1----:R-:W-:Y:S01]  /*1f60*/  MOV R35, R29 ;  /* 0x0000001d00237202 */ /* 0x002fe20000000f00 */
        /* <DEDUP_REMOVED lines=51> */
.L_x_3850:
[----:B------:R-:W-:Y:S05]  /*22a0*/  BSYNC.RECONVERGENT B0 ;  /* 0x0000000000007941 */ /* 0x000fea0003800200 */
.L_x_3849:
        /* <DEDUP_REMOVED lines=50> */
.L_x_3852:
[----:B------:R-:W-:Y:S05]  /*25d0*/  BSYNC.RECONVERGENT B0 ;  /* 0x0000000000007941 */ /* 0x000fea0003800200 */
.L_x_3851:
        /* <DEDUP_REMOVED lines=8> */
[----:B------:R-:W-:-:S05]  /*2660*/  IADD3 R32, PT, PT, R11, R32, R31 ;  /* 0x000000200b207210 */ /* 0x000fca0007ffe01f */
[----:B------:R-:W-:Y:S01]  /*2670*/  @!PT LDS RZ, [RZ] ;  /* 0x00000000fffff984 */ /* 0x000fe20000000800 */
[----:B------:R-:W-:Y:S01]  /*2680*/  @!PT LDS RZ, [RZ] ;  /* 0x00000000fffff984 */ /* 0x000fe20000000800 */
[----:B------:R-:W-:Y:S01]  /*2690*/  @!PT LDS RZ, [RZ] ;  /* 0x00000000fffff984 */ /* 0x000fe20000000800 */
[----:B------:R2:W-:Y:S02]  /*26a0*/  LDGSTS.E.BYPASS.LTC128B.128 [R32+0x8400], desc[UR36][R28.64], P1 ;  /* 0x084000001c207fae */ /* 0x0005e40008981a24 */
[----:B--2---:R-:W-:Y:S01]  /*26b0*/  LOP3.LUT P1, R28, R15, 0x8, RZ, 0xc0, !PT ;  /* 0x000000080f1c7812 */ /* 0x004fe2000782c0ff */
[----:B------:R-:W-:-:S12]  /*26c0*/  IMAD.MOV.U32 R15, RZ, RZ, RZ ;  /* 0x000000ffff0f7224 */ /* 0x000fd800078e00ff */
        /* <DEDUP_REMOVED lines=40> */
.L_x_3854:
[----:B------:R-:W-:Y:S05]  /*2950*/  BSYNC.RECONVERGENT B0 ;  /* 0x0000000000007941 */ /* 0x000fea0003800200 */
.L_x_3853:
[----:B------:R-:W-:Y:S01]  /*2960*/  IMAD.SHL.U32 R28, R28, 0x2, RZ ;  /* 0x000000021c1c7824 */ /* 0x000fe200078e00ff */
[----:B------:R-:W-:Y:S01]  /*2970*/  ISETP.GE.AND P2, PT, R25, R4, PT ;  /* 0x000000041900720c */ /* 0x000fe20003f46270 */
[----:B------:R-:W-:Y:S01]  /*2980*/  IMAD.MOV.U32 R30, RZ, RZ, R8 ;  /* 0x000000ffff1e7224 */ /* 0x000fe200078e0008 */
        /* <DEDUP_REMOVED lines=48> */
[----:B------:R-:W-:-:S05]  /*2c90*/  IMAD.SHL.U32 R8, R25, 0x2, RZ ;  /* 0x0000000219087824 */ /* 0x000fca00078e00ff */
[----:B------:R-:W-:Y:S02]  /*2ca0*/  LOP3.LUT R8, R8, 0x7fffffc8, RZ, 0xc0, !PT ;  /* 0x7fffffc808087812 */ /* 0x000fe400078ec0ff */
[----:B------:R-:W-:-:S05]  /*2cb0*/  @P2 IADD3 R10, PT, PT, R10, 0x1, RZ ;  /* 0x000000010a0a2810 */ /* 0x000fca0007ffe0ff */
[----:B------:R-:W-:-:S04]  /*2cc0*/  IMAD.MOV.U32 R9, RZ, RZ, R10 ;  /* 0x000000ffff097224 */ /* 0x000fc800078e000a */
[----:B------:R-:W-:Y:S01]  /*2cd0*/  @!P1 IMAD.MOV R9, RZ, RZ, -R9 ;  /* 0x000000ffff099224 */ /* 0x000fe200078e0a09 */
[----:B------:R-:W-:-:S04]  /*2ce0*/  @!P0 LOP3.LUT R9, RZ, R209, RZ, 0x33, !PT ;  /* 0x000000d1ff098212 */ /* 0x000fc800078e33ff */
[----:B------:R-:W-:Y:S02]  /*2cf0*/  IADD3 R21, PT, PT, -R9, RZ, RZ ;  /* 0x000000ff09157210 */ /* 0x000fe40007ffe1ff */
[----:B------:R-:W-:-:S03]  /*2d00*/  IADD3 R9, PT, PT, R8, R9, RZ ;  /* 0x0000000908097210 */ /* 0x000fc60007ffe0ff */
[----:B------:R-:W-:-:S04]  /*2d10*/  IMAD R21, R209, R21, R24 ;  /* 0x00000015d1157224 */ /* 0x000fc800078e0218 */
[----:B------:R-:W-:-:S05]  /*2d20*/  IMAD R20, R209, R20, R21 ;  /* 0x00000014d1147224 */ /* 0x000fca00078e0215 */
[----:B------:R-:W-:-:S03]  /*2d30*/  SHF.R.S32.HI R21, RZ, 0x1f, R20 ;  /* 0x0000001fff157819 */ /* 0x000fc60000011414 */
[----:B------:R-:W-:-:S03]  /*2d40*/  IMAD.WIDE R20, R9, R212, R20 ;  /* 0x000000d409147225 */ /* 0x000fc600078e0214 */
[----:B-----5:R-:W-:-:S04]  /*2d50*/  LEA R8, P0, R20, R202, 0x1 ;  /* 0x000000ca14087211 */ /* 0x020fc800078008ff */
[----:B------:R-:W-:-:S09]  /*2d60*/  LEA.HI.X R9, R20, R203, R21, 0x1, P0 ;  /* 0x000000cb14097211 */ /* 0x000fd200000f0c15 */
.L_x_3856:
[----:B------:R-:W-:Y:S05]  /*2d70*/  BSYNC.RECONVERGENT B0 ;  /* 0x0000000000007941 */ /* 0x000fea0003800200 */
.L_x_3855:
        /* <DEDUP_REMOVED lines=47> */
.L_x_3858:
[----:B------:R-:W-:Y:S05]  /*3070*/  BSYNC.RECONVERGENT B0 ;  /* 0x0000000000007941 */ /* 0x000fea0003800200 */
.L_x_3857:
        /* <DEDUP_REMOVED lines=47> */
.L_x_3860:
[----:B------:R-:W-:Y:S05]  /*3370*/  BSYNC.RECONVERGENT B0 ;  /* 0x0000000000007941 */ /* 0x000fea0003800200 */
.L_x_3859:
        /* <DEDUP_REMOVED lines=47> */
.L_x_3862:
[----:B------:R-:W-:Y:S05]  /*3670*/  BSYNC.RECONVERGENT B0 ;  /* 0x0000000000007941 */ /* 0x000fea0003800200 */
.L_x_3861:
        /* <DEDUP_REMOVED lines=51> */
.L_x_3864:
[----:B------:R-:W-:Y:S05]  /*39b0*/  BSYNC.RECONVERGENT B0 ;  /* 0x0000000000007941 */ /* 0x000fea0003800200 */
.L_x_3863:
        /* <DEDUP_REMOVED lines=51> */
.L_x_3866:
[----:B------:R-:W-:Y:S05]  /*3cf0*/  BSYNC.RECONVERGENT B0 ;  /* 0x0000000000007941 */ /* 0x000fea0003800200 */
.L_x_3865:
        /* <DEDUP_REMOVED lines=15> */
[----:B------:R-:W-:-:S07]  /*3df0*/  IABS R4, R213 ;  /* 0x000000d500047213 */ /* 0x000fce0000000000 */
[----:B---3--:R-:W3:Y:S02]  /*3e00*/  MUFU.RCP R20, R26 ;  /* 0x0000001a00147308 */ /* 0x008ee40000001000 */
[----:B---3--:R-:W-:-:S06]  /*3e10*/  VIADD R20, R20, 0xffffffe ;  /* 0x0ffffffe14147836 */ /* 0x008fcc0000000000 */
[----:B------:R-:W3:Y:S02]  /*3e20*/  F2I.FTZ.U32.TRUNC.NTZ R21, R20 ;  /* 0x0000001400157305 */ /* 0x000ee4000021f000 */
[----:B---3--:R-:W-:Y:S02]  /*3e30*/  IMAD.MOV R9, RZ, RZ, -R21 ;  /* 0x000000ffff097224 */ /* 0x008fe400078e0a15 */
[----:B------:R-:W-:Y:S02]  /*3e40*/  IMAD.MOV.U32 R20, RZ, RZ, RZ ;  /* 0x000000ffff147224 */ /* 0x000fe400078e00ff */
[----:B------:R-:W-:-:S04]  /*3e50*/  IMAD R9, R9, R10, RZ ;  /* 0x0000000a09097224 */ /* 0x000fc800078e02ff */
[----:B------:R-:W-:Y:S01]  /*3e60*/  IMAD.HI.U32 R9, R21, R9, R20 ;  /* 0x0000000915097227 */ /* 0x000fe200078e0014 */
[----:B------:R-:W-:Y:S02]  /*3e70*/  IADD3 R21, PT, PT, RZ, -R4, RZ ;  /* 0x80000004ff157210 */ /* 0x000fe40007ffe0ff */
[----:B------:R-:W-:-:S03]  /*3e80*/  LOP3.LUT R4, R210, R213, RZ, 0x3c, !PT ;  /* 0x000000d5d2047212 */ /* 0x000fc600078e3cff */
[----:B------:R-:W-:Y:S01]  /*3e90*/  IMAD.HI.U32 R9, R9, R8, RZ ;  /* 0x0000000809097227 */ /* 0x000fe200078e00ff */
[----:B------:R-:W-:-:S03]  /*3ea0*/  ISETP.GE.AND P1, PT, R4, RZ, PT ;  /* 0x000000ff0400720c */ /* 0x000fc60003f26270 */
[----:B------:R-:W-:Y:S02]  /*3eb0*/  IMAD R21, R9, R21, R8 ;  /* 0x0000001509157224 */ /* 0x000fe400078e0208 */
[----:B------:R-:W-:-:S03]  /*3ec0*/  IMAD.IADD R4, R18, 0x1, R7 ;  /* 0x0000000112047824 */ /* 0x000fc600078e0207 */
        /* <DEDUP_REMOVED lines=23> */
.L_x_3868:
[----:B------:R-:W-:Y:S05]  /*4040*/  BSYNC.RECONVERGENT B0 ;  /* 0x0000000000007941 */ /* 0x000fea0003800200 */
.L_x_3867:
        /* <DEDUP_REMOVED lines=31> */
[----:B------:R-:W-:Y:S02]  /*4240*/  @!P0 IMAD.IADD R21, R21, 0x1, -R10 ;  /* 0x0000000115158824 */ /* 0x000fe400078e0a0a */
[----:B------:R-:W-:Y:S01]  /*4250*/  @!P0 VIADD R9, R9, 0x1 ;  /* 0x0000000109098836 */ /* 0x000fe20000000000 */
[----:B------:R-:W-:Y:S02]  /*4260*/  ISETP.NE.AND P0, PT, R213, RZ, PT ;  /* 0x000000ffd500720c */ /* 0x000fe40003f05270 */
[----:B------:R-:W-:-:S13]  /*4270*/  ISETP.GE.U32.AND P2, PT, R21, R10, PT ;  /* 0x0000000a1500720c */ /* 0x000fda0003f46070 */
        /* <DEDUP_REMOVED lines=17> */
.L_x_3870:
[----:B------:R-:W-:Y:S05]  /*4390*/  BSYNC.RECONVERGENT B0 ;  /* 0x0000000000007941 */ /* 0x000fea0003800200 */
.L_x_3869:
[----:B------:R-:W-:Y:S01]  /*43a0*/  IMAD.SHL.U32 R15, R15, 0x2, RZ ;  /* 0x000000020f0f7824 */ /* 0x000fe200078e00ff */
[----:B------:R-:W-:Y:S01]  /*43b0*/  BSSY.RECONVERGENT B0, `(.L_x_3871) ;  /* 0x0000035000007945 */ /* 0x000fe20003800200 */
[----:B------:R-:W-:Y:S02]  /*43c0*/  VIADD R22, R22, 0xffffffdf ;  /* 0xffffffdf16167836 */ /* 0x000fe40000000000 */
[----:B---3--:R-:W-:Y:S01]  /*43d0*/  IMAD.MOV.U32 R20, RZ, RZ, R8 ;  /* 0x000000ffff147224 */ /* 0x008fe200078e0008 */
        /* <DEDUP_REMOVED lines=18> */
[----:B------:R-:W-:Y:S02]  /*4500*/  IABS R8, R209 ;  /* 0x000000d100087213 */ /* 0x000fe40000000000 */
[----:B------:R-:W-:Y:S02]  /*4510*/  SHF.L.U32 R25, R25, 0x1, RZ ;  /* 0x0000000119197819 */ /* 0x000fe400000006ff */
[----:B------:R-:W-:Y:S02]  /*4520*/  IADD3 R8, PT, PT, RZ, -R8, RZ ;  /* 0x80000008ff087210 */ /* 0x000fe40007ffe0ff */
[----:B------:R-:W-:Y:S01]  /*4530*/  LOP3.LUT R25, R25, 0x7fffffc8, RZ, 0xc0, !PT ;  /* 0x7fffffc819197812 */ /* 0x000fe200078ec0ff */
        /* <DEDUP_REMOVED lines=16> */
[----:B------:R-:W-:-:S05]  /*4640*/  LOP3.LUT R8, R16, 0x3, RZ, 0xc0, !PT ;  /* 0x0000000310087812 */ /* 0x000fca00078ec0ff */
[----:B------:R-:W-:-:S06]  /*4650*/  @P2 IADD3 R10, PT, PT, R10, 0x1, RZ ;  /* 0x000000010a0a2810 */ /* 0x000fcc0007ffe0ff */
        /* <DEDUP_REMOVED lines=10> */
.L_x_3872:
[----:B------:R-:W-:Y:S05]  /*4700*/  BSYNC.RECONVERGENT B0 ;  /* 0x0000000000007941 */ /* 0x000fea0003800200 */
.L_x_3871:
        /* <DEDUP_REMOVED lines=16> */
[----:B------:R-:W-:Y:S02]  /*4810*/  SHF.L.U32 R23, R23, 0x1, RZ ;  /* 0x0000000117177819 */ /* 0x000fe400000006ff */
        /* <DEDUP_REMOVED lines=13> */
[----:B------:R-:W-:-:S09]  /*48f0*/  LOP3.LUT R4, R16, 0x3, RZ, 0xc0, !PT ;  /* 0x0000000310047812 */ /* 0x000fd200078ec0ff */
        /* <DEDUP_REMOVED lines=16> */
.L_x_3874:
[----:B------:R-:W-:Y:S05]  /*4a00*/  BSYNC.RECONVERGENT B0 ;  /* 0x0000000000007941 */ /* 0x000fea0003800200 */
.L_x_3873:
        /* <DEDUP_REMOVED lines=47> */
.L_x_3876:
[----:B------:R-:W-:Y:S05]  /*4d00*/  BSYNC.RECONVERGENT B0 ;  /* 0x0000000000007941 */ /* 0x000fea0003800200 */
.L_x_3875:
        /* <DEDUP_REMOVED lines=14> */
[----:B----4-:R-:W4:Y:S01]  /*4df0*/  I2F.RP R12, R10 ;  /* 0x0000000a000c7306 */ /* 0x010f220000209400 */
[----:B------:R-:W-:Y:S02]  /*4e00*/  IABS R4, R209 ;  /* 0x000000d100047213 */ /* 0x000fe40000000000 */
[----:B------:R-:W-:Y:S02]  /*4e10*/  LOP3.LUT R16, R16, 0x3, RZ, 0xc0, !PT ;  /* 0x0000000310107812 */ /* 0x000fe400078ec0ff */
[----:B------:R-:W-:Y:S02]  /*4e20*/  IADD3 R4, PT, PT, RZ, -R4, RZ ;  /* 0x80000004ff047210 */ /* 0x000fe40007ffe0ff */
[----:B------:R-:W-:Y:S01]  /*4e30*/  SHF.L.U32 R17, R17, 0x1, RZ ;  /* 0x0000000111117819 */ /* 0x000fe200000006ff */
        /* <DEDUP_REMOVED lines=28> */
.L_x_3878:
[----:B------:R-:W-:Y:S05]  /*5000*/  BSYNC.RECONVERGENT B0 ;  /* 0x0000000000007941 */ /* 0x000fea0003800200 */
.L_x_3877:
        /* <DEDUP_REMOVED lines=10> */
[----:B----4-:R-:W-:-:S13]  /*50b0*/  LOP3.LUT P0, R12, R218, 0x1, RZ, 0xc0, !PT ;  /* 0x00000001da0c7812 */ /* 0x010fda000780c0ff */
[----:B------:R-:W-:Y:S05]  /*50c0*/  @!P0 BRA `(.L_x_3880) ;  /* 0x00000000009c8947 */ /* 0x000fea0003800000 */
[-C--:B------:R-:W-:Y:S02]  /*50d0*/  IABS R10, R213.reuse ;  /* 0x000000d5000a7213 */ /* 0x080fe40000000000 */
[----:B------:R-:W-:Y:S02]  /*50e0*/  IABS R8, R210 ;  /* 0x000000d200087213 */ /* 0x000fe40000000000 */
[----:B-1----:R-:W3:Y:S01]  /*50f0*/  I2F.RP R16, R10 ;  /* 0x0000000a00107306 */ /* 0x002ee20000209400 */
        /* <DEDUP_REMOVED lines=36> */
.L_x_3880:
[----:B------:R-:W-:Y:S05]  /*5340*/  BSYNC.RECONVERGENT B0 ;  /* 0x0000000000007941 */ /* 0x000fea0003800200 */
.L_x_3879:
[----:B------:R-:W-:Y:S01]  /*5350*/  IMAD.SHL.U32 R12, R12, 0x10, RZ ;  /* 0x000000100c0c7824 */ /* 0x000fe200078e00ff */
[----:B------:R-:W-:Y:S01]  /*5360*/  BSSY.RECONVERGENT B0, `(.L_x_3881) ;  /* 0x0000032000007945 */ /* 0x000fe20003800200 */
[----:B-1-3--:R-:W-:Y:S02]  /*5370*/  IMAD.MOV.U32 R14, RZ, RZ, R8 ;  /* 0x000000ffff0e7224 */ /* 0x00afe400078e0008 */
        /* <DEDUP_REMOVED lines=48> */
.L_x_3882:
[----:B------:R-:W-:Y:S05]  /*5680*/  BSYNC.RECONVERGENT B0 ;  /* 0x0000000000007941 */ /* 0x000fea0003800200 */
.L_x_3881:
        /* <DEDUP_REMOVED lines=9> */
[----:B---3--:R-:W-:-:S13]  /*5720*/  LOP3.LUT P0, R9, R218, 0x4, RZ, 0xc0, !PT ;  /* 0x00000004da097812 */ /* 0x008fda000780c0ff */
        /* <DEDUP_REMOVED lines=40> */
.L_x_3884:
[----:B------:R-:W-:Y:S05]  /*59b0*/  BSYNC.RECONVERGENT B0 ;  /* 0x0000000000007941 */ /* 0x000fea0003800200 */
.L_x_3883:
        /* <DEDUP_REMOVED lines=51> */
.L_x_3886:
[----:B------:R-:W-:Y:S05]  /*5cf0*/  BSYNC.RECONVERGENT B0 ;  /* 0x0000000000007941 */ /* 0x000fea0003800200 */
.L_x_3885:
[----:B------:R-:W-:Y:S01]  /*5d00*/  IMAD.SHL.U32 R9, R9, 0x2, RZ ;  /* 0x0000000209097824 */ /* 0x000fe200078e00ff */
[----:B------:R-:W-:Y:S01]  /*5d10*/  IADD3 R8, PT, PT, R0, R3, R13 ;  /* 0x0000000300087210 */ /* 0x000fe20007ffe00d */
        /* <DEDUP_REMOVED lines=46> */
[----:B---3--:R-:W-:Y:S01]  /*6000*/  LOP3.LUT R5, R2, 0x4, RZ, 0xc, !PT ;  /* 0x0000000402057812 */ /* 0x008fe200078e0cff */
        /* <DEDUP_REMOVED lines=21> */
[----:B-12---:R-:W-:-:S02]  /*6160*/  CS2R R32, SRZ ;  /* 0x0000000000207805 */ /* 0x006fc4000001ff00 */
        /* <DEDUP_REMOVED lines=35> */
[----:B------:R-:W-:Y:S01]  /*63a0*/  UMOV UR8, 0x180 ;  /* 0x0000018000087882 */ /* 0x000fe20000000000 */
[----:B------:R-:W-:Y:S01]  /*63b0*/  IMAD.IADD R214, R214, 0x1, R165 ;  /* 0x00000001d6d67824 */ /* 0x000fe200078e02a5 */
[----:B------:R-:W2:Y:S01]  /*63c0*/  S2R R168, SR_CgaCtaId ;  /* 0x0000000000a87919 */ /* 0x000ea20000008800 */
[----:B------:R-:W-:Y:S01]  /*63d0*/  SHF.R.S32.HI R165, RZ, 0x1f, R166 ;  /* 0x0000001fffa57819 */ /* 0x000fe200000114a6 */
[----:B------:R-:W-:Y:S01]  /*63e0*/  IMAD.IADD R164, R164, 0x1, R169 ;  /* 0x00000001a4a47824 */ /* 0x000fe200078e02a9 */
[----:B------:R-:W-:Y:S01]  /*63f0*/  UMOV UR7, 0x6000 ;  /* 0x0000600000077882 */ /* 0x000fe20000000000 */
[----:B------:R-:W-:Y:S01]  /*6400*/  VIADD R216, R216, 0x40 ;  /* 0x00000040d8d87836 */ /* 0x000fe20000000000 */
[----:B------:R-:W-:Y:S01]  /*6410*/  UMOV UR6, 0x3 ;  /* 0x0000000300067882 */ /* 0x000fe20000000000 */
[----:B------:R-:W-:Y:S01]  /*6420*/  IMAD.MOV.U32 R215, RZ, RZ, RZ ;  /* 0x000000ffffd77224 */ /* 0x000fe200078e00ff */
[----:B------:R-:W-:-:S02]  /*6430*/  LOP3.LUT R197, R164, 0x20, RZ, 0x3c, !PT ;  /* 0x00000020a4c57812 */ /* 0x000fc400078e3cff */
[----:B----4-:R-:W-:Y:S02]  /*6440*/  LOP3.LUT R169, R119, 0x3, R170, 0x78, !PT ;  /* 0x0000000377a97812 */ /* 0x010fe400078e78aa */
[----:B------:R-:W-:Y:S02]  /*6450*/  LEA.HI R119, R165, R166, RZ, 0x5 ;  /* 0x000000a6a5777211 */ /* 0x000fe400078f28ff */
[----:B--2---:R-:W-:Y:S02]  /*6460*/  LEA R168, R168, R167, 0x18 ;  /* 0x000000a7a8a87211 */ /* 0x004fe400078ec0ff */
[C-C-:B------:R-:W-:Y:S02]  /*6470*/  LOP3.LUT R165, R3.reuse, 0x4, R2.reuse, 0xf8, !PT ;  /* 0x0000000403a57812 */ /* 0x140fe400078ef802 */
[--C-:B------:R-:W-:Y:S01]  /*6480*/  LOP3.LUT R3, R3, 0x4, R2.reuse, 0xf4, !PT ;  /* 0x0000000403037812 */ /* 0x100fe200078ef402 */
[----:B------:R-:W-:Y:S01]  /*6490*/  VIADD R168, R168, 0x8000 ;  /* 0x00008000a8a87836 */ /* 0x000fe20000000000 */
[----:B------:R-:W-:-:S02]  /*64a0*/  LOP3.LUT R167, R169, 0x4, R2, 0xf8, !PT ;  /* 0x00000004a9a77812 */ /* 0x000fc400078ef802 */
[----:B------:R-:W-:Y:S02]  /*64b0*/  LOP3.LUT R169, R169, 0x4, R2, 0xf4, !PT ;  /* 0x00000004a9a97812 */ /* 0x000fe400078ef402 */
[----:B------:R-:W-:Y:S01]  /*64c0*/  SHF.R.S32.HI R219, RZ, 0x5, R119 ;  /* 0x00000005ffdb7819 */ /* 0x000fe20000011477 */
[----:B------:R-:W-:Y:S01]  /*64d0*/  IMAD.MOV.U32 R119, RZ, RZ, RZ ;  /* 0x000000ffff777224 */ /* 0x000fe200078e00ff */
[C---:B------:R-:W-:Y:S02]  /*64e0*/  LOP3.LUT R3, R0.reuse, R3, RZ, 0xfc, !PT ;  /* 0x0000000300037212 */ /* 0x040fe400078efcff */
[C---:B------:R-:W-:Y:S02]  /*64f0*/  LOP3.LUT R165, R0.reuse, R165, RZ, 0xfc, !PT ;  /* 0x000000a500a57212 */ /* 0x040fe400078efcff */
[C---:B------:R-:W-:Y:S01]  /*6500*/  LOP3.LUT R167, R0.reuse, R167, RZ, 0xfc, !PT ;  /* 0x000000a700a77212 */ /* 0x040fe200078efcff */
[--C-:B------:R-:W-:Y:S01]  /*6510*/  IMAD R2, R3, 0x10, R168.reuse ;  /* 0x0000001003027824 */ /* 0x100fe200078e02a8 */
[----:B------:R-:W-:Y:S01]  /*6520*/  LOP3.LUT R169, R0, R169, RZ, 0xfc, !PT ;  /* 0x000000a900a97212 */ /* 0x000fe200078efcff */
[--C-:B------:R-:W-:Y:S01]  /*6530*/  IMAD R196, R165, 0x10, R168.reuse ;  /* 0x00000010a5c47824 */ /* 0x100fe200078e02a8 */
[----:B------:R-:W-:Y:S01]  /*6540*/  ISETP.NE.AND P0, PT, R219, 0x3, PT ;  /* 0x00000003db00780c */ /* 0x000fe20003f05270 */
[----:B------:R-:W-:-:S02]  /*6550*/  IMAD R3, R167, 0x10, R168 ;  /* 0x00000010a7037824 */ /* 0x000fc400078e02a8 */
[----:B------:R-:W-:Y:S01]  /*6560*/  IMAD R0, R169, 0x10, R168 ;  /* 0x00000010a9007824 */ /* 0x000fe200078e02a8 */
[----:B------:R-:W-:Y:S01]  /*6570*/  SEL R218, R218, RZ, P0 ;  /* 0x000000ffdada7207 */ /* 0x000fe20000000000 */
[----:B------:R-:W-:Y:S01]  /*6580*/  VIADD R219, R219, 0xfffffffc ;  /* 0xfffffffcdbdb7836 */ /* 0x000fe20000000000 */
[----:B------:R-:W-:-:S07]  /*6590*/  SEL R217, R217, RZ, P0 ;  /* 0x000000ffd9d97207 */ /* 0x000fce0000000000 */
.L_x_3904:
        /* <DEDUP_REMOVED lines=75> */
[----:B------:R-:W4:Y:S01]  /*6a50*/  LDC R5, c[0x0][0x398] ;  /* 0x0000e600ff057b82 */ /* 0x000f220000000800 */
[--C-:B---3--:R-:W-:Y:S02]  /*6a60*/  SHF.R.U32.HI R6, RZ, 0x2, R3.reuse ;  /* 0x00000002ff067819 */ /* 0x108fe40000011603 */
[----:B------:R-:W-:Y:S02]  /*6a70*/  ISETP.GE.AND P1, PT, R2, RZ, PT ;  /* 0x000000ff0200720c */ /* 0x000fe40003f26270 */
[----:B------:R-:W-:Y:S04]  /*6a80*/  LOP3.LUT R2, R6, 0x7, RZ, 0xc0, !PT ;  /* 0x0000000706027812 */ /* 0x000fe800078ec0ff */
[----:B------:R-:W-:Y:S01]  /*6a90*/  LOP3.LUT R3, R2, 0x3e0, R3, 0xf8, !PT ;  /* 0x000003e002037812 */ /* 0x000fe200078ef803 */
[----:B------:R-:W-:Y:S06]  /*6aa0*/  @P2 VIADD R7, R7, 0x1 ;  /* 0x0000000107072836 */ /* 0x000fec0000000000 */
[----:B------:R-:W-:Y:S01]  /*6ab0*/  @!P1 IMAD.MOV R7, RZ, RZ, -R7 ;  /* 0x000000ffff079224 */ /* 0x000fe200078e0a07 */
[----:B------:R-:W-:Y:S05]  /*6ac0*/  @!P0 LOP3.LUT R7, RZ, R209, RZ, 0x33, !PT ;  /* 0x000000d1ff078212 */ /* 0x000fea00078e33ff */
[--C-:B------:R-:W-:Y:S01]  /*6ad0*/  IMAD.MOV R2, RZ, RZ, -R7.reuse ;  /* 0x000000ffff027224 */ /* 0x100fe200078e0a07 */
[----:B----4-:R-:W-:Y:S02]  /*6ae0*/  SHF.R.U32.HI R0, RZ, R5, R0 ;  /* 0x00000005ff007219 */ /* 0x010fe40000011600 */
[----:B------:R-:W-:Y:S01]  /*6af0*/  LOP3.LUT R5, R6, 0x3, RZ, 0xc0, !PT ;  /* 0x0000000306057812 */ /* 0x000fe200078ec0ff */
[C---:B------:R-:W-:Y:S01]  /*6b00*/  IMAD R4, R209.reuse, R2, R4 ;  /* 0x00000002d1047224 */ /* 0x040fe200078e0204 */
[----:B------:R-:W-:Y:S03]  /*6b10*/  LEA R0, R0, R3, 0x7 ;  /* 0x0000000300007211 */ /* 0x000fe600078e38ff */
[----:B------:R-:W-:Y:S02]  /*6b20*/  IMAD R4, R209, R5, R4 ;  /* 0x00000005d1047224 */ /* 0x000fe400078e0204 */
[----:B------:R-:W-:Y:S03]  /*6b30*/  IMAD.SHL.U32 R0, R0, 0x2, RZ ;  /* 0x0000000200007824 */ /* 0x000fe600078e00ff */
[--C-:B------:R-:W-:Y:S02]  /*6b40*/  SHF.R.S32.HI R5, RZ, 0x1f, R4.reuse ;  /* 0x0000001fff057819 */ /* 0x100fe40000011404 */
[----:B------:R-:W-:Y:S05]  /*6b50*/  LOP3.LUT R0, R0, 0x7fffffc8, RZ, 0xc0, !PT ;  /* 0x7fffffc800007812 */ /* 0x000fea00078ec0ff */
[----:B------:R-:W-:Y:S04]  /*6b60*/  IMAD.IADD R7, R0, 0x1, R7 ;  /* 0x0000000100077824 */ /* 0x000fe800078e0207 */
[----:B------:R-:W-:Y:S03]  /*6b70*/  IMAD.WIDE R4, R7, R212, R4 ;  /* 0x000000d407047225 */ /* 0x000fe600078e0204 */
[C---:B-----5:R-:W-:Y:S04]  /*6b80*/  LEA R222, P0, R4.reuse, R202, 0x1 ;  /* 0x000000ca04de7211 */ /* 0x060fe800078008ff */
[----:B------:R-:W-:Y:S09]  /*6b90*/  LEA.HI.X R223, R4, R203, R5, 0x1, P0 ;  /* 0x000000cb04df7211 */ /* 0x000ff200000f0c05 */
.L_x_3889:
[----:B------:R-:W-:Y:S05]  /*6ba0*/  BSYNC.RECONVERGENT B0 ;  /* 0x0000000000007941 */ /* 0x000fea0003800200 */
.L_x_3888:
        /* <DEDUP_REMOVED lines=36> */
[----:B------:R-:W3:Y:S04]  /*6df0*/  LDC R3, c[0x0][0x398] ;  /* 0x0000e600ff037b82 */ /* 0x000ee80000000800 */
[----:B------:R-:W-:Y:S04]  /*6e00*/  IMAD.HI.U32 R7, R7, R2, RZ ;  /* 0x0000000207077227 */ /* 0x000fe800078e00ff */
[----:B------:R-:W-:Y:S02]  /*6e10*/  IMAD R2, R7, R0, R2 ;  /* 0x0000000007027224 */ /* 0x000fe400078e0202 */
[----:B------:R-:W3:Y:S03]  /*6e20*/  S2R R0, SR_CTAID.X ;  /* 0x0000000000007919 */ /* 0x000ee60000002500 */
[----:B------:R-:W-:Y:S11]  /*6e30*/  ISETP.GT.U32.AND P0, PT, R5, R2, PT ;  /* 0x000000020500720c */ /* 0x000ff60003f04070 */
[----:B------:R-:W-:Y:S02]  /*6e40*/  @!UPT UIADD3 URZ, UPT, UPT, URZ, URZ, URZ ;  /* 0x000000fffffff290 */ /* 0x000fe4000fffe0ff */
[----:B------:R-:W-:Y:S02]  /*6e50*/  @!P0 IMAD.IADD R2, R2, 0x1, -R5 ;  /* 0x0000000102028824 */ /* 0x000fe400078e0a05 */
[----:B------:R-:W-:Y:S01]  /*6e60*/  @!P0 VIADD R7, R7, 0x1 ;  /* 0x0000000107078836 */ /* 0x000fe20000000000 */
[----:B------:R-:W-:Y:S02]  /*6e70*/  ISETP.NE.AND P0, PT, R209, RZ, PT ;  /* 0x000000ffd100720c */ /* 0x000fe40003f05270 */
[----:B------:R-:W-:Y:S02]  /*6e80*/  ISETP.GE.U32.AND P2, PT, R2, R5, PT ;  /* 0x000000050200720c */ /* 0x000fe40003f46070 */
[----:B------:R-:W-:Y:S04]  /*6e90*/  LOP3.LUT R2, R4, R209, RZ, 0x3c, !PT ;  /* 0x000000d104027212 */ /* 0x000fe800078e3cff */
[----:B------:R-:W-:Y:S02]  /*6ea0*/  ISETP.GE.AND P1, PT, R2, RZ, PT ;  /* 0x000000ff0200720c */ /* 0x000fe40003f26270 */
[----:B------:R-:W-:Y:S02]  /*6eb0*/  SHF.R.U32.HI R2, RZ, 0x2, R200 ;  /* 0x00000002ff027819 */ /* 0x000fe400000116c8 */
[----:B---3--:R-:W-:Y:S02]  /*6ec0*/  SHF.R.U32.HI R0, RZ, R3, R0 ;  /* 0x00000003ff007219 */ /* 0x008fe40000011600 */
[C---:B------:R-:W-:Y:S01]  /*6ed0*/  LOP3.LUT R5, R2.reuse, 0x7, RZ, 0xc0, !PT ;  /* 0x0000000702057812 */ /* 0x040fe200078ec0ff */
[----:B------:R-:W-:Y:S01]  /*6ee0*/  @P2 VIADD R7, R7, 0x1 ;  /* 0x0000000107072836 */ /* 0x000fe20000000000 */
[----:B------:R-:W-:Y:S02]  /*6ef0*/  LOP3.LUT R2, R2, 0x3, RZ, 0xc0, !PT ;  /* 0x0000000302027812 */ /* 0x000fe400078ec0ff */
[----:B------:R-:W-:Y:S03]  /*6f00*/  LOP3.LUT R5, R5, 0x3e0, R200, 0xf8, !PT ;  /* 0x000003e005057812 */ /* 0x000fe600078ef8c8 */
[----:B------:R-:W-:Y:S01]  /*6f10*/  @!P1 IMAD.MOV R7, RZ, RZ, -R7 ;  /* 0x000000ffff079224 */ /* 0x000fe200078e0a07 */
[----:B------:R-:W-:Y:S01]  /*6f20*/  @!P0 LOP3.LUT R7, RZ, R209, RZ, 0x33, !PT ;  /* 0x000000d1ff078212 */ /* 0x000fe200078e33ff */
[----:B------:R-:W-:Y:S04]  /*6f30*/  IMAD R0, R0, 0x80, R5 ;  /* 0x0000008000007824 */ /* 0x000fe800078e0205 */
[----:B------:R-:W-:Y:S01]  /*6f40*/  IMAD.MOV R3, RZ, RZ, -R7 ;  /* 0x000000ffff037224 */ /* 0x000fe200078e0a07 */
[----:B------:R-:W-:Y:S03]  /*6f50*/  LEA R0, R0, 0x10, 0x1 ;  /* 0x0000001000007811 */ /* 0x000fe600078e08ff */
[C---:B------:R-:W-:Y:S01]  /*6f60*/  IMAD R4, R209.reuse, R3, R4 ;  /* 0x00000003d1047224 */ /* 0x040fe200078e0204 */
[----:B------:R-:W-:Y:S03]  /*6f70*/  LOP3.LUT R0, R0, 0x7fffffd8, RZ, 0xc0, !PT ;  /* 0x7fffffd800007812 */ /* 0x000fe600078ec0ff */
[----:B------:R-:W-:Y:S02]  /*6f80*/  IMAD R4, R209, R2, R4 ;  /* 0x00000002d1047224 */ /* 0x000fe400078e0204 */
[----:B------:R-:W-:Y:S03]  /*6f90*/  IMAD.IADD R7, R7, 0x1, R0 ;  /* 0x0000000107077824 */ /* 0x000fe600078e0200 */
[--C-:B------:R-:W-:Y:S03]  /*6fa0*/  SHF.R.S32.HI R5, RZ, 0x1f, R4.reuse ;  /* 0x0000001fff057819 */ /* 0x100fe60000011404 */
[----:B------:R-:W-:Y:S03]  /*6fb0*/  IMAD.WIDE R4, R7, R212, R4 ;  /* 0x000000d407047225 */ /* 0x000fe600078e0204 */
[C---:B-----5:R-:W-:Y:S04]  /*6fc0*/  LEA R0, P0, R4.reuse, R202, 0x1 ;  /* 0x000000ca04007211 */ /* 0x060fe800078008ff */
[----:B------:R-:W-:Y:S09]  /*6fd0*/  LEA.HI.X R5, R4, R203, R5, 0x1, P0 ;  /* 0x000000cb04057211 */ /* 0x000ff200000f0c05 */
.L_x_3891:
[----:B------:R-:W-:Y:S05]  /*6fe0*/  BSYNC.RECONVERGENT B0 ;  /* 0x0000000000007941 */ /* 0x000fea0003800200 */
.L_x_3890:
        /* <DEDUP_REMOVED lines=23> */
[-C--:B---3--:R-:W-:Y:S04]  /*7160*/  IABS R5, R213.reuse ;  /* 0x000000d500057213 */ /* 0x088fe80000000000 */
        /* <DEDUP_REMOVED lines=21> */
[----:B------:R-:W-:Y:S02]  /*72c0*/  ISETP.GE.U32.AND P2, PT, R2, R5, PT ;  /* 0x000000050200720c */ /* 0x000fe40003f46070 */
[C---:B------:R-:W-:Y:S02]  /*72d0*/  LOP3.LUT R5, R3.reuse, 0xfffffffc, RZ, 0xc0, !PT ;  /* 0xfffffffc03057812 */ /* 0x040fe400078ec0ff */
[----:B------:R-:W-:Y:S03]  /*72e0*/  SHF.L.U32 R3, R3, 0x1, RZ ;  /* 0x0000000103037819 */ /* 0x000fe600000006ff */
[----:B------:R-:W-:Y:S06]  /*72f0*/  IMAD.IADD R2, R216, 0x1, -R5 ;  /* 0x00000001d8027824 */ /* 0x000fec00078e0a05 */
[----:B------:R-:W-:Y:S05]  /*7300*/  @P2 VIADD R13, R13, 0x1 ;  /* 0x000000010d0d2836 */ /* 0x000fea0000000000 */
[----:B------:R-:W-:Y:S02]  /*7310*/  @!P1 IADD3 R13, PT, PT, -R13, RZ, RZ ;  /* 0x000000ff0d0d9210 */ /* 0x000fe40007ffe1ff */
[-C--:B------:R-:W-:Y:S05]  /*7320*/  @!P0 LOP3.LUT R13, RZ, R213.reuse, RZ, 0x33, !PT ;  /* 0x000000d5ff0d8212 */ /* 0x080fea00078e33ff */
[----:B------:R-:W-:Y:S04]  /*7330*/  IMAD.MOV R0, RZ, RZ, -R13 ;  /* 0x000000ffff007224 */ /* 0x000fe800078e0a0d */
[----:B------:R-:W-:Y:S04]  /*7340*/  IMAD R0, R213, R0, R210 ;  /* 0x00000000d5007224 */ /* 0x000fe800078e02d2 */
[----:B------:R-:W-:Y:S01]  /*7350*/  IMAD R2, R2, R213, R0 ;  /* 0x000000d502027224 */ /* 0x000fe200078e0200 */
[----:B------:R-:W-:Y:S04]  /*7360*/  LOP3.LUT R0, R3, 0xfffffff8, RZ, 0xc0, !PT ;  /* 0xfffffff803007812 */ /* 0x000fe800078ec0ff */
[----:B------:R-:W-:Y:S01]  /*7370*/  SHF.R.S32.HI R3, RZ, 0x1f, R2 ;  /* 0x0000001fff037819 */ /* 0x000fe20000011402 */
[----:B------:R-:W-:Y:S04]  /*7380*/  IMAD.IADD R0, R13, 0x1, R0 ;  /* 0x000000010d007824 */ /* 0x000fe800078e0200 */
[----:B------:R-:W-:Y:S03]  /*7390*/  IMAD.WIDE R4, R0, R211, R2 ;  /* 0x000000d300047225 */ /* 0x000fe600078e0202 */
[C---:B-----5:R-:W-:Y:S04]  /*73a0*/  LEA R2, P0, R4.reuse, R204, 0x1 ;  /* 0x000000cc04027211 */ /* 0x060fe800078008ff */
[----:B------:R-:W-:Y:S09]  /*73b0*/  LEA.HI.X R3, R4, R205, R5, 0x1, P0 ;  /* 0x000000cd04037211 */ /* 0x000ff200000f0c05 */
.L_x_3893:
[----:B------:R-:W-:Y:S05]  /*73c0*/  BSYNC.RECONVERGENT B0 ;  /* 0x0000000000007941 */ /* 0x000fea0003800200 */
.L_x_3892:
        /* <DEDUP_REMOVED lines=47> */
[----:B------:R-:W-:Y:S02]  /*76c0*/  LOP3.LUT R0, R0, 0xfffffff8, RZ, 0xc0, !PT ;  /* 0xfffffff800007812 */ /* 0x000fe400078ec0ff */
[----:B------:R-:W-:Y:S02]  /*76d0*/  @!P1 IADD3 R3, PT, PT, -R3, RZ, RZ ;  /* 0x000000ff03039210 */ /* 0x000fe40007ffe1ff */
[-C--:B------:R-:W-:Y:S05]  /*76e0*/  @!P0 LOP3.LUT R3, RZ, R213.reuse, RZ, 0x33, !PT ;  /* 0x000000d5ff038212 */ /* 0x080fea00078e33ff */
        /* <DEDUP_REMOVED lines=8> */
.L_x_3895:
[----:B------:R-:W-:Y:S05]  /*7770*/  BSYNC.RECONVERGENT B0 ;  /* 0x0000000000007941 */ /* 0x000fea0003800200 */
.L_x_3894:
        /* <DEDUP_REMOVED lines=31> */
[----:B------:R-:W-:Y:S01]  /*7970*/  @!P0 IADD3 R13, PT, PT, R13, 0x1, RZ ;  /* 0x000000010d0d8810 */ /* 0x000fe20007ffe0ff */
[----:B------:R-:W-:Y:S01]  /*7980*/  @!P0 IMAD.IADD R2, R2, 0x1, -R5 ;  /* 0x0000000102028824 */ /* 0x000fe200078e0a05 */
[----:B------:R-:W-:Y:S04]  /*7990*/  ISETP.NE.AND P0, PT, R209, RZ, PT ;  /* 0x000000ffd100720c */ /* 0x000fe80003f05270 */
[----:B------:R-:W-:Y:S02]  /*79a0*/  ISETP.GE.U32.AND P2, PT, R2, R5, PT ;  /* 0x000000050200720c */ /* 0x000fe40003f46070 */
[----:B------:R-:W-:Y:S02]  /*79b0*/  LOP3.LUT R2, R4, R209, RZ, 0x3c, !PT ;  /* 0x000000d104027212 */ /* 0x000fe400078e3cff */
[----:B------:R-:W-:Y:S02]  /*79c0*/  LOP3.LUT R5, R7, 0x7, RZ, 0xc0, !PT ;  /* 0x0000000707057812 */ /* 0x000fe400078ec0ff */
[----:B------:R-:W-:Y:S02]  /*79d0*/  ISETP.GE.AND P1, PT, R2, RZ, PT ;  /* 0x000000ff0200720c */ /* 0x000fe40003f26270 */
[----:B------:R-:W-:Y:S02]  /*79e0*/  LOP3.LUT R5, R5, 0x3e0, R200, 0xf8, !PT ;  /* 0x000003e005057812 */ /* 0x000fe400078ef8c8 */
[----:B---3--:R-:W-:Y:S03]  /*79f0*/  SHF.R.U32.HI R0, RZ, R3, R0 ;  /* 0x00000003ff007219 */ /* 0x008fe60000011600 */
[----:B------:R-:W-:Y:S01]  /*7a00*/  @P2 VIADD R13, R13, 0x1 ;  /* 0x000000010d0d2836 */ /* 0x000fe20000000000 */
[----:B------:R-:W-:Y:S02]  /*7a10*/  LEA R0, R0, R5, 0x7 ;  /* 0x0000000500007211 */ /* 0x000fe400078e38ff */
[----:B------:R-:W-:Y:S02]  /*7a20*/  LOP3.LUT R5, R7, 0x3, RZ, 0xc0, !PT ;  /* 0x0000000307057812 */ /* 0x000fe400078ec0ff */
[----:B------:R-:W-:Y:S01]  /*7a30*/  LEA R0, R0, 0x20, 0x1 ;  /* 0x0000002000007811 */ /* 0x000fe200078e08ff */
[----:B------:R-:W-:Y:S01]  /*7a40*/  @!P1 IMAD.MOV R13, RZ, RZ, -R13 ;  /* 0x000000ffff0d9224 */ /* 0x000fe200078e0a0d */
[----:B------:R-:W-:Y:S02]  /*7a50*/  @!P0 LOP3.LUT R13, RZ, R209, RZ, 0x33, !PT ;  /* 0x000000d1ff0d8212 */ /* 0x000fe400078e33ff */
[----:B------:R-:W-:Y:S03]  /*7a60*/  LOP3.LUT R0, R0, 0x7fffffe8, RZ, 0xc0, !PT ;  /* 0x7fffffe800007812 */ /* 0x000fe600078ec0ff */
[----:B------:R-:W-:Y:S02]  /*7a70*/  IMAD.MOV R2, RZ, RZ, -R13 ;  /* 0x000000ffff027224 */ /* 0x000fe400078e0a0d */
[----:B------:R-:W-:Y:S02]  /*7a80*/  IMAD.IADD R13, R13, 0x1, R0 ;  /* 0x000000010d0d7824 */ /* 0x000fe400078e0200 */
[C---:B------:R-:W-:Y:S04]  /*7a90*/  IMAD R4, R209.reuse, R2, R4 ;  /* 0x00000002d1047224 */ /* 0x040fe800078e0204 */
[----:B------:R-:W-:Y:S05]  /*7aa0*/  IMAD R4, R209, R5, R4 ;  /* 0x00000005d1047224 */ /* 0x000fea00078e0204 */
[--C-:B------:R-:W-:Y:S03]  /*7ab0*/  SHF.R.S32.HI R5, RZ, 0x1f, R4.reuse ;  /* 0x0000001fff057819 */ /* 0x100fe60000011404 */
[----:B------:R-:W-:Y:S03]  /*7ac0*/  IMAD.WIDE R4, R13, R212, R4 ;  /* 0x000000d40d047225 */ /* 0x000fe600078e0204 */
[C---:B-----5:R-:W-:Y:S04]  /*7ad0*/  LEA R2, P0, R4.reuse, R202, 0x1 ;  /* 0x000000ca04027211 */ /* 0x060fe800078008ff */
[----:B------:R-:W-:Y:S09]  /*7ae0*/  LEA.HI.X R3, R4, R203, R5, 0x1, P0 ;  /* 0x000000cb04037211 */ /* 0x000ff200000f0c05 */
.L_x_3897:
[----:B------:R-:W-:Y:S05]  /*7af0*/  BSYNC.RECONVERGENT B0 ;  /* 0x0000000000007941 */ /* 0x000fea0003800200 */
.L_x_3896:
        /* <DEDUP_REMOVED lines=56> */
.L_x_3899:
[----:B------:R-:W-:Y:S05]  /*7e80*/  BSYNC.RECONVERGENT B0 ;  /* 0x0000000000007941 */ /* 0x000fea0003800200 */
.L_x_3898:
        /* <DEDUP_REMOVED lines=28> */
[----:B------:R-:W-:Y:S01]  /*8050*/  ISETP.GE.AND P1, PT, R0, RZ, PT ;  /* 0x000000ff0000720c */ /* 0x000fe20003f26270 */
[----:B------:R-:W-:Y:S05]  /*8060*/  VIADD R0, R216, 0x4 ;  /* 0x00000004d8007836 */ /* 0x000fea0000000000 */
[----:B------:R-:W-:Y:S04]  /*8070*/  SHF.R.S32.HI R3, RZ, 0x1f, R0 ;  /* 0x0000001fff037819 */ /* 0x000fe80000011400 */
[----:B------:R-:W-:Y:S01]  /*8080*/  LEA.HI R4, R3, R0, RZ, 0x2 ;  /* 0x0000000003047211 */ /* 0x000fe200078f10ff */
[----:B------:R-:W-:Y:S01]  /*8090*/  @!P0 VIADD R9, R9, 0x1 ;  /* 0x0000000109098836 */ /* 0x000fe20000000000 */
[-C--:B------:R-:W-:Y:S02]  /*80a0*/  @!P0 IADD3 R2, PT, PT, R2, -R5.reuse, RZ ;  /* 0x8000000502028210 */ /* 0x080fe40007ffe0ff */
[----:B------:R-:W-:Y:S02]  /*80b0*/  ISETP.NE.AND P0, PT, R213, RZ, PT ;  /* 0x000000ffd500720c */ /* 0x000fe40003f05270 */
[----:B------:R-:W-:Y:S02]  /*80c0*/  ISETP.GE.U32.AND P2, PT, R2, R5, PT ;  /* 0x000000050200720c */ /* 0x000fe40003f46070 */
[C---:B------:R-:W-:Y:S02]  /*80d0*/  LOP3.LUT R3, R4.reuse, 0xfffffffc, RZ, 0xc0, !PT ;  /* 0xfffffffc04037812 */ /* 0x040fe400078ec0ff */
[----:B------:R-:W-:Y:S03]  /*80e0*/  SHF.L.U32 R4, R4, 0x1, RZ ;  /* 0x0000000104047819 */ /* 0x000fe600000006ff */
[----:B------:R-:W-:Y:S01]  /*80f0*/  IMAD.IADD R0, R0, 0x1, -R3 ;  /* 0x0000000100007824 */ /* 0x000fe200078e0a03 */
[----:B------:R-:W-:Y:S05]  /*8100*/  LOP3.LUT R4, R4, 0xfffffff8, RZ, 0xc0, !PT ;  /* 0xfffffff804047812 */ /* 0x000fea00078ec0ff */
[----:B------:R-:W-:Y:S05]  /*8110*/  @P2 VIADD R9, R9, 0x1 ;  /* 0x0000000109092836 */ /* 0x000fea0000000000 */
[----:B------:R-:W-:Y:S02]  /*8120*/  @!P1 IADD3 R9, PT, PT, -R9, RZ, RZ ;  /* 0x000000ff09099210 */ /* 0x000fe40007ffe1ff */
        /* <DEDUP_REMOVED lines=9> */
.L_x_3901:
[----:B------:R-:W-:Y:S05]  /*81c0*/  BSYNC.RECONVERGENT B0 ;  /* 0x0000000000007941 */ /* 0x000fea0003800200 */
.L_x_3900:
        /* <DEDUP_REMOVED lines=20> */
[----:B------:R-:W3:Y:S10]  /*8310*/  I2F.RP R8, R5 ;  /* 0x0000000500087306 */ /* 0x000ef40000209400 */
[----:B---3--:R-:W3:Y:S02]  /*8320*/  MUFU.RCP R0, R8 ;  /* 0x0000000800007308 */ /* 0x008ee40000001000 */
[----:B---3--:R-:W-:Y:S01]  /*8330*/  VIADD R6, R0, 0xffffffe ;  /* 0x0ffffffe00067836 */ /* 0x008fe20000000000 */
[----:B------:R-:W-:Y:S07]  /*8340*/  IABS R0, R213 ;  /* 0x000000d500007213 */ /* 0x000fee0000000000 */
[----:B--2---:R-:W2:Y:S01]  /*8350*/  F2I.FTZ.U32.TRUNC.NTZ R7, R6 ;  /* 0x0000000600077305 */ /* 0x004ea2000021f000 */
        /* <DEDUP_REMOVED lines=12> */
[----:B------:R-:W-:Y:S05]  /*8420*/  SHF.R.S32.HI R3, RZ, 0x1f, R0 ;  /* 0x0000001fff037819 */ /* 0x000fea0000011400 */
        /* <DEDUP_REMOVED lines=9> */
[----:B------:R-:W-:Y:S05]  /*84c0*/  @P2 VIADD R7, R7, 0x1 ;  /* 0x0000000107072836 */ /* 0x000fea0000000000 */
        /* <DEDUP_REMOVED lines=10> */
.L_x_3903:
[----:B------:R-:W-:Y:S05]  /*8570*/  BSYNC.RECONVERGENT B0 ;  /* 0x0000000000007941 */ /* 0x000fea0003800200 */
.L_x_3902:
        /* <DEDUP_REMOVED lines=108> */
.L_x_3887:
        /* <DEDUP_REMOVED lines=15> */
.L_x_3905:
[----:B------:R-:W2:Y:S02]  /*8d30*/  LDCU.64 UR4, c[0x0][0x480] ;  /* 0x00009000ff0477ac */ /* 0x000ea40008000a00 */
[----:B--2---:R-:W-:-:S04]  /*8d40*/  UISETP.NE.U32.AND UP0, UPT, UR4, URZ, UPT ;  /* 0x000000ff0400728c */ /* 0x004fc8000bf05070 */
[----:B------:R-:W-:-:S09]  /*8d50*/  UISETP.NE.AND.EX UP0, UPT, UR5, URZ, UPT, UP0 ;  /* 0x000000ff0500728c */ /* 0x000fd2000bf05300 */
[----:B------:R-:W-:Y:S05]  /*8d60*/  BRA.U !UP0, `(.L_x_3907) ;  /* 0x00000001080c7547 */ /* 0x000fea000b800000 */
[----:B-1--4-:R-:W1:Y:S02]  /*8d70*/  LDC.64 R160, c[0x0][0x480] ;  /* 0x00012000ffa07b82 */ /* 0x012e640000000a00 */
[----:B-1----:R1:W5:Y:S01]  /*8d80*/  LDG.E R160, desc[UR36][R160.64] ;  /* 0x00000024a0a07981 */ /* 0x002362000c1e1900 */
[----:B------:R-:W-:Y:S05]  /*8d90*/  BRA `(.L_x_3906) ;  /* 0x0000000000087947 */ /* 0x000fea0003800000 */
.L_x_3907:
[----:B------:R-:W1:Y:S02]  /*8da0*/  LDCU UR4, c[0x0][0x478] ;  /* 0x00008f00ff0477ac */ /* 0x000e640008000800 */
[----:B-1--4-:R-:W-:-:S07]  /*8db0*/  MOV R160, UR4 ;  /* 0x0000000400a07c02 */ /* 0x012fce0008000f00 */
.L_x_3906:
        /* <DEDUP_REMOVED lines=11> */
.L_x_3908:
[----:B------:R-:W4:Y:S02]  /*8e70*/  LDCU.64 UR4, c[0x0][0x488] ;  /* 0x00009100ff0477ac */ /* 0x000f240008000a00 */
[----:B----4-:R-:W-:-:S04]  /*8e80*/  UISETP.NE.U32.AND UP0, UPT, UR4, URZ, UPT ;  /* 0x000000ff0400728c */ /* 0x010fc8000bf05070 */
[----:B------:R-:W-:-:S09]  /*8e90*/  UISETP.NE.AND.EX UP0, UPT, UR5, URZ, UPT, UP0 ;  /* 0x000000ff0500728c */ /* 0x000fd2000bf05300 */
[----:B------:R-:W-:Y:S05]  /*8ea0*/  BRA.U !UP0, `(.L_x_3910) ;  /* 0x00000001080c7547 */ /* 0x000fea000b800000 */
[----:B------:R-:W4:Y:S02]  /*8eb0*/  LDC.64 R2, c[0x0][0x488] ;  /* 0x00012200ff027b82 */ /* 0x000f240000000a00 */
[----:B----4-:R4:W5:Y:S01]  /*8ec0*/  LDG.E R167, desc[UR36][R2.64] ;  /* 0x0000002402a77981 */ /* 0x010962000c1e1900 */
[----:B------:R-:W-:Y:S05]  /*8ed0*/  BRA `(.L_x_3909) ;  /* 0x0000000000087947 */ /* 0x000fea0003800000 */
.L_x_3910:
[----:B------:R-:W4:Y:S02]  /*8ee0*/  LDCU UR4, c[0x0][0x47c] ;  /* 0x00008f80ff0477ac */ /* 0x000f240008000800 */
[----:B----4-:R-:W-:-:S07]  /*8ef0*/  MOV R167, UR4 ;  /* 0x0000000400a77c02 */ /* 0x010fce0008000f00 */
.L_x_3909:
        /* <DEDUP_REMOVED lines=39> */
.L_x_3911:
        /* <DEDUP_REMOVED lines=21> */
.L_x_3914:
        /* <DEDUP_REMOVED lines=17> */
.L_x_3913:
        /* <DEDUP_REMOVED lines=8> */
.L_x_3912:
        /* <DEDUP_REMOVED lines=19> */
.L_x_3915:
        /* <DEDUP_REMOVED lines=24> */
.L_x_3916:
        /* <DEDUP_REMOVED lines=42> */
.L_x_3917:
        /* <DEDUP_REMOVED lines=18> */
.L_x_3918:
        /* <DEDUP_REMOVED lines=39> */
[----:B----4-:R-:W-:Y:S01]  /*9d30*/  IMAD.U32 R5, RZ, RZ, UR7 ;  /* 0x00000007ff057e24 */ /* 0x010fe2000f8e00ff */
[----:B------:R-:W-:Y:S01]  /*9d40*/  LOP3.LUT R4, R7, R4, RZ, 0xfc, !PT ;  /* 0x0000000407047212 */ /* 0x000fe200078efcff */
[----:B------:R-:W-:Y:S01]  /*9d50*/  IMAD.IADD R164, R164, 0x1, R9 ;  /* 0x00000001a4a47824 */ /* 0x000fe200078e0209 */
[----:B------:R-:W-:-:S02]  /*9d60*/  ISETP.NE.AND.EX P0, PT, R157, RZ, !P0, P1 ;  /* 0x000000ff9d00720c */ /* 0x000fc40004705310 */
[----:B-1----:R-:W-:Y:S01]  /*9d70*/  ISETP.GT.AND P5, PT, R0, 0x1, PT ;  /* 0x000000010000780c */ /* 0x002fe20003fa4270 */
[----:B------:R-:W-:Y:S01]  /*9d80*/  IMAD R0, R2, 0x22, R3 ;  /* 0x0000002202007824 */ /* 0x000fe200078e0203 */
[----:B------:R-:W-:Y:S01]  /*9d90*/  LEA R164, R164, UR9, 0x3 ;  /* 0x00000009a4a47c11 */ /* 0x000fe2000f8e18ff */
[----:B------:R-:W-:Y:S01]  /*9da0*/  IMAD.IADD R9, R4, 0x1, R9 ;  /* 0x0000000104097824 */ /* 0x000fe200078e0209 */
[----:B------:R-:W-:Y:S01]  /*9db0*/  ISETP.EQ.AND P5, PT, RZ, UR8, P5 ;  /* 0x00000008ff007c0c */ /* 0x000fe2000afa2270 */
[----:B------:R-:W-:Y:S01]  /*9dc0*/  IMAD.U32 R4, RZ, RZ, UR6 ;  /* 0x00000006ff047e24 */ /* 0x000fe2000f8e00ff */
[----:B------:R-:W-:Y:S01]  /*9dd0*/  LEA R0, R0, UR9, 0x4 ;  /* 0x0000000900007c11 */ /* 0x000fe2000f8e20ff */
[----:B--2---:R-:W-:Y:S02]  /*9de0*/  IMAD.U32 R2, RZ, RZ, UR4 ;  /* 0x00000004ff027e24 */ /* 0x004fe4000f8e00ff */
        /* <DEDUP_REMOVED lines=23> */
.L_x_3922:
[----:B------:R-:W-:Y:S05]  /*9f60*/  YIELD ;  /* 0x0000000000007946 */ /* 0x000fea0003800000 */
[----:B-1----:R-:W-:Y:S05]  /*9f70*/  @P2 BRA `(.L_x_3921) ;  /* 0x0000000000082947 */ /* 0x002fea0003800000 */
[----:B------:R1:W2:Y:S04]  /*9f80*/  LDG.E.STRONG.GPU R148, desc[UR36][R162.64] ;  /* 0x00000024a2947981 */ /* 0x0002a8000c1ef900 */
[----:B--2---:R-:W-:Y:S01]  /*9f90*/  CCTL.IVALL ;  /* 0x00000000ff00798f */ /* 0x004fe20002000000 */
.L_x_3921:
[----:B------:R-:W-:Y:S01]  /*9fa0*/  ISETP.NE.AND P1, PT, R148, R3, PT ;  /* 0x000000039400720c */ /* 0x000fe20003f25270 */
[----:B------:R-:W-:-:S12]  /*9fb0*/  WARPSYNC.ALL ;  /* 0x0000000000007948 */ /* 0x000fd80003800000 */
[----:B------:R-:W-:Y:S06]  /*9fc0*/  BAR.RED.AND.DEFER_BLOCKING 0x0, P1 ;  /* 0x0000000000007b1d */ /* 0x000fec0000814400 */
[----:B------:R-:W2:Y:S02]  /*9fd0*/  B2R.RESULT RZ, P1 ;  /* 0x0000000000ff731c */ /* 0x000ea40000024000 */
[----:B--2---:R-:W-:Y:S05]  /*9fe0*/  @P1 BRA `(.L_x_3922) ;  /* 0xfffffffc00dc1947 */ /* 0x004fea000383ffff */
.L_x_3920:
        /* <DEDUP_REMOVED lines=11> */
.L_x_3919:
        /* <DEDUP_REMOVED lines=27> */
[----:B------:R-:W-:Y:S02]  /*a250*/  IADD3 R172, P1, PT, R4, R169, RZ ;  /* 0x000000a904ac7210 */ /* 0x000fe40007f3e0ff */
[----:B------:R-:W-:Y:S02]  /*a260*/  CS2R R6, SRZ ;  /* 0x0000000000067805 */ /* 0x000fe4000001ff00 */
[----:B------:R-:W-:Y:S02]  /*a270*/  IADD3.X R173, PT, PT, R5, R170, RZ, P1, !PT ;  /* 0x000000aa05ad7210 */ /* 0x000fe40000ffe4ff */
[----:B------:R-:W-:-:S06]  /*a280*/  CS2R R4, SRZ ;  /* 0x0000000000047805 */ /* 0x000fcc000001ff00 */
[----:B------:R-:W5:Y:S01]  /*a290*/  @P2 LDG.E.LTC128B.128 R4, desc[UR36][R172.64] ;  /* 0x00000024ac042981 */ /* 0x000f62000c1e1d20 */
[----:B------:R-:W-:Y:S01]  /*a2a0*/  IABS R14, R168 ;  /* 0x000000a8000e7213 */ /* 0x000fe20000000000 */
[----:B------:R-:W-:Y:S05]  /*a2b0*/  WARPSYNC.ALL ;  /* 0x0000000000007948 */ /* 0x000fea0003800000 */
[----:B------:R-:W1:Y:S01]  /*a2c0*/  I2F.RP R23, R14 ;  /* 0x0000000e00177306 */ /* 0x000e620000209400 */
[----:B------:R-:W4:Y:S01]  /*a2d0*/  S2R R159, SR_TID.X ;  /* 0x00000000009f7919 */ /* 0x000f220000002100 */
        /* <DEDUP_REMOVED lines=23> */
[----:B----4-:R-:W-:-:S03]  /*a450*/  SHF.L.U32 R22, R159, 0x1, RZ ;  /* 0x000000019f167819 */ /* 0x010fc600000006ff */
[----:B------:R-:W-:Y:S01]  /*a460*/  IMAD R21, R15, R20, R21 ;  /* 0x000000140f157224 */ /* 0x000fe200078e0215 */
[----:B------:R-:W-:Y:S02]  /*a470*/  SHF.R.U32.HI R20, RZ, 0x3, R159 ;  /* 0x00000003ff147819 */ /* 0x000fe4000001169f */
[----:B------:R-:W-:Y:S02]  /*a480*/  LOP3.LUT R22, R22, 0x1e, RZ, 0xc0, !PT ;  /* 0x0000001e16167812 */ /* 0x000fe400078ec0ff */
[----:B------:R-:W-:Y:S01]  /*a490*/  ISETP.GT.U32.AND P1, PT, R14, R21, PT ;  /* 0x000000150e00720c */ /* 0x000fe20003f24070 */
[----:B------:R-:W4:-:S12]  /*a4a0*/  LDS.128 R152, [R0] ;  /* 0x0000000000987984 */ /* 0x000f180000000c00 */
        /* <DEDUP_REMOVED lines=54> */
[----:B----4-:R-:W-:Y:S01]  /*a810*/  FFMA R152, R152, R160, R45 ;  /* 0x000000a098987223 */ /* 0x010fe2000000002d */
[----:B------:R-:W-:Y:S01]  /*a820*/  FMUL R45, R44, R167 ;  /* 0x000000a72c2d7220 */ /* 0x000fe20000400000 */
[----:B------:R-:W-:-:S02]  /*a830*/  HADD2.F32 R178, -RZ, R10.H0_H0 ;  /* 0x2000000affb27230 */ /* 0x000fc40000004100 */
[-C--:B------:R-:W-:Y:S01]  /*a840*/  FFMA R153, R153, R160.reuse, R48 ;  /* 0x000000a099997223 */ /* 0x080fe20000000030 */
[--C-:B-----5:R-:W-:Y:S02]  /*a850*/  HADD2.F32 R176, -RZ, R4.reuse.H0_H0 ;  /* 0x20000004ffb07230 */ /* 0x120fe40000004100 */
        /* <DEDUP_REMOVED lines=761> */
.L_x_3923:
[-C--:B------:R-:W-:Y:S01]  /*d7f0*/  IABS R4, R168.reuse ;  /* 0x000000a800047213 */ /* 0x080fe20000000000 */
[----:B------:R-:W2:Y:S01]  /*d800*/  S2R R159, SR_TID.X ;  /* 0x00000000009f7919 */ /* 0x000ea20000002100 */
[----:B----4-:R-:W-:Y:S01]  /*d810*/  IABS R2, R168 ;  /* 0x000000a800027213 */ /* 0x010fe20000000000 */
[----:B------:R-:W-:Y:S05]  /*d820*/  WARPSYNC.ALL ;  /* 0x0000000000007948 */ /* 0x000fea0003800000 */
[----:B------:R-:W3:Y:S01]  /*d830*/  I2F.RP R5, R4 ;  /* 0x0000000400057306 */ /* 0x000ee20000209400 */
[----:B------:R-:W-:Y:S01]  /*d840*/  IMAD.MOV R2, RZ, RZ, -R2 ;  /* 0x000000ffff027224 */ /* 0x000fe200078e0a02 */
[----:B------:R-:W-:Y:S06]  /*d850*/  BAR.SYNC.DEFER_BLOCKING 0x0 ;  /* 0x0000000000007b1d */ /* 0x000fec0000010000 */
[----:B---3--:R-:W3:Y:S01]  /*d860*/  MUFU.RCP R8, R5 ;  /* 0x0000000500087308 */ /* 0x008ee20000001000 */
[----:B--2---:R-:W-:Y:S01]  /*d870*/  IMAD.SHL.U32 R7, R159, 0x2, RZ ;  /* 0x000000029f077824 */ /* 0x004fe200078e00ff */
[----:B------:R2:W-:Y:S04]  /*d880*/  STS.64 [R164], R16 ;  /* 0x00000010a4007388 */ /* 0x0005e80000000a00 */
[----:B------:R-:W-:Y:S01]  /*d890*/  STS.64 [R164+0x20], R24 ;  /* 0x00002018a4007388 */ /* 0x000fe20000000a00 */
[----:B------:R-:W-:Y:S01]  /*d8a0*/  LOP3.LUT R7, R7, 0x1e, RZ, 0xc0, !PT ;  /* 0x0000001e07077812 */ /* 0x000fe200078ec0ff */
[----:B---3--:R-:W-:-:S02]  /*d8b0*/  VIADD R8, R8, 0xffffffe ;  /* 0x0ffffffe08087836 */ /* 0x008fc40000000000 */
[----:B------:R3:W-:Y:S02]  /*d8c0*/  STS.64 [R164+0x40], R28 ;  /* 0x0000401ca4007388 */ /* 0x0007e40000000a00 */
[----:B------:R-:W1:Y:S02]  /*d8d0*/  F2I.FTZ.U32.TRUNC.NTZ R9, R8 ;  /* 0x0000000800097305 */ /* 0x000e64000021f000 */
[----:B------:R-:W-:Y:S04]  /*d8e0*/  STS.64 [R164+0x60], R32 ;  /* 0x00006020a4007388 */ /* 0x000fe80000000a00 */
[----:B------:R-:W-:Y:S04]  /*d8f0*/  STS.64 [R166+0x80], R36 ;  /* 0x00008024a6007388 */ /* 0x000fe80000000a00 */
[----:B------:R-:W-:Y:S04]  /*d900*/  STS.64 [R166+0xa0], R40 ;  /* 0x0000a028a6007388 */ /* 0x000fe80000000a00 */
[----:B------:R-:W-:Y:S01]  /*d910*/  STS.64 [R166+0xc0], R44 ;  /* 0x0000c02ca6007388 */ /* 0x000fe20000000a00 */
[----:B-1----:R-:W-:-:S02]  /*d920*/  IMAD.MOV R3, RZ, RZ, -R9 ;  /* 0x000000ffff037224 */ /* 0x002fc400078e0a09 */
        /* <DEDUP_REMOVED lines=14> */
[----:B------:R-:W1:Y:S04]  /*da10*/  LDS.128 R20, [R0] ;  /* 0x0000000000147984 */ /* 0x000e680000000c00 */
[----:B------:R-:W2:Y:S06]  /*da20*/  LDS.128 R8, [R0+0x440] ;  /* 0x0004400000087984 */ /* 0x000eac0000000c00 */
        /* <DEDUP_REMOVED lines=8> */
[--C-:B---3--:R-:W-:Y:S01]  /*dab0*/  LOP3.LUT R28, R4, 0x4, R3.reuse, 0xf8, !PT ;  /* 0x00000004041c7812 */ /* 0x108fe200078ef803 */
        /* <DEDUP_REMOVED lines=13> */
[----:B-1----:R-:W-:Y:S01]  /*db90*/  FMUL R20, R20, R160 ;  /* 0x000000a014147220 */ /* 0x002fe20000400000 */
[----:B------:R-:W-:Y:S01]  /*dba0*/  LEA R2, R7, R12, 0x4 ;  /* 0x0000000c07027211 */ /* 0x000fe200078e20ff */
[-C--:B------:R-:W-:Y:S01]  /*dbb0*/  FMUL R21, R21, R160.reuse ;  /* 0x000000a015157220 */ /* 0x080fe20000400000 */
[----:B------:R-:W-:Y:S01]  /*dbc0*/  SHF.R.S32.HI R25, RZ, 0x3, R16 ;  /* 0x00000003ff197819 */ /* 0x000fe20000011410 */
[----:B------:R-:W-:Y:S02]  /*dbd0*/  IMAD.IADD R6, R5, 0x1, -R6 ;  /* 0x0000000105067824 */ /* 0x000fe400078e0a06 */
[-C--:B--2---:R-:W-:Y:S01]  /*dbe0*/  FMUL R45, R11, R160.reuse ;  /* 0x000000a00b2d7220 */ /* 0x084fe20000400000 */
        /* <DEDUP_REMOVED lines=475> */
.L_x_3924:
        /* <DEDUP_REMOVED lines=19> */
.L_x_3838:
[----:B------:R-:W-:Y:S01]  /*fad0*/  IMAD.MOV.U32 R13, RZ, RZ, R28 ;  /* 0x000000ffff0d7224 */ /* 0x000fe200078e001c */
[----:B------:R-:W-:Y:S01]  /*fae0*/  MOV R11, 0x1f ;  /* 0x0000001f000b7802 */ /* 0x000fe20000000f00 */
[----:B------:R-:W-:Y:S01]  /*faf0*/  IMAD.MOV.U32 R12, RZ, RZ, RZ ;  /* 0x000000ffff0c7224 */ /* 0x000fe200078e00ff */
[----:B------:R-:W-:-:S07]  /*fb00*/  MOV R15, 0xffffffff ;  /* 0xffffffff000f7802 */ /* 0x000fce0000000f00 */
[----:B-----5:R-:W-:Y:S05]  /*fb10*/  WARPSYNC.COLLECTIVE R15, `(.L_x_3925) ;  /* 0x000000000f087348 */ /* 0x020fea0003c00000 */
[----:B------:R1:W2:Y:S02]  /*fb20*/  SHFL.IDX P6, R14, R13, R12, R11 ;  /* 0x0000000c0d0e7389 */ /* 0x0002a400000c000b */
[----:B-12--5:R-:W-:Y:S05]  /*fb30*/  ENDCOLLECTIVE ;  /* 0x000000000000791b */ /* 0x026fea0003800000 */
.L_x_3925:
[----:B------:R-:W-:Y:S05]  /*fb40*/  BRA `(.L_x_3926) ;  /* 0xffffff1000187947 */ /* 0x000fea000383ffff */
.L_x_3927:
        /* <DEDUP_REMOVED lines=11> */
.L_x_4349:


//--------------------- .text._ZN7cutlass7Kernel2INS_4gemm6kernel20DefaultGemmUniversalINS_6half_tENS_6layout8RowMajorELNS_16ComplexTransformE0ELi8ES4_S6_LS7_0ELi8ES4_S6_fNS_4arch15OpClassTensorOpENS8_4Sm80ENS1_9GemmShapeILi128ELi128ELi32EEENSB_ILi64ELi64ELi32EEENSB_ILi16ELi8ELi16EEENS_8epilogue6thread17LinearCombinationIS4_Li8EffLNSG_9ScaleType4KindE0ELNS_15FloatRoundStyleE2ES4_EENS1_11threadblock30GemmIdentityThreadblockSwizzleILi8EEELi4ENS8_13OpMultiplyAddELNS1_23SharedMemoryClearOptionE0ELb0ELb0ELb0ENS5_9NoPermuteENS5_34Tensor4DPermute0213RowMajorInverseILi8ELi4EEEST_vE10SelectBaseISO_vEEEEvNT_6ParamsE --------------------------
	.section	.text._ZN7cutlass7Kernel2INS_4gemm6kernel20DefaultGemmUniversalINS_6half_tENS_6layout8RowMajorELNS_16ComplexTransformE0ELi8ES4_S6_LS7_0ELi8ES4_S6_fNS_4arch15OpClassTensorOpENS8_4Sm80ENS1_9GemmShapeILi128ELi128ELi32EEENSB_ILi64ELi64ELi32EEENSB_ILi16ELi8ELi16EEENS_8epilogue6thread17LinearCombinationIS4_Li8EffLNSG_9ScaleType4KindE0ELNS_15FloatRoundStyleE2ES4_EENS1_11threadblock30GemmIdentityThreadblockSwizzleILi8EEELi4ENS8_13OpMultiplyAddELNS1_23SharedMemoryClearOptionE0ELb0ELb0ELb0ENS5_9NoPermuteENS5_34Tensor4DPermute0213RowMajorInverseILi8ELi4EEEST_vE10SelectBaseISO_vEEEEvNT_6ParamsE,"ax",@progbits
	.align	128
.text._ZN7cutlass7Kernel2INS_4gemm6kernel20DefaultGemmUniversalINS_6half_tENS_6layout8RowMajorELNS_16ComplexTransformE0ELi8ES4_S6_LS7_0ELi8ES4_S6_fNS_4arch15OpClassTensorOpENS8_4Sm80ENS1_9GemmShapeILi128ELi128ELi32EEENSB_ILi64ELi64ELi32EEENSB_ILi16ELi8ELi16EEENS_8epilogue6thread17LinearCombinationIS4_Li8EffLNSG_9ScaleType4KindE0ELNS_15FloatRoundStyleE2ES4_EENS1_11threadblock30GemmIdentityThreadblockSwizzleILi8EEELi4ENS8_13OpMultiplyAddELNS1_23SharedMemoryClearOptionE0ELb0ELb0ELb0ENS5_9NoPermuteENS5_34Tensor4DPermute0213RowMajorInverseILi8ELi4EEEST_vE10SelectBaseISO_vEEEEvNT_6ParamsE:
        .type           _ZN7cutlass7Kernel2INS_4gemm6kernel20DefaultGemmUniversalINS_6half_tENS_6layout8RowMajorELNS_16ComplexTransformE0ELi8ES4_S6_LS7_0ELi8ES4_S6_fNS_4arch15OpClassTensorOpENS8_4Sm80ENS1_9GemmShapeILi128ELi128ELi32EEENSB_ILi64ELi64ELi32EEENSB_ILi16ELi8ELi16EEENS_8epilogue6thread17LinearCombinationIS4_Li8EffLNSG_9ScaleType4KindE0ELNS_15FloatRoundStyleE2ES4_EENS1_11threadblock30GemmIdentityThreadblockSwizzleILi8EEELi4ENS8_13OpMultiplyAddELNS1_23SharedMemoryClearOptionE0ELb0ELb0ELb0ENS5_9NoPermuteENS5_34Tensor4DPermute0213RowMajorInverseILi8ELi4EEEST_vE10SelectBaseISO_vEEEEvNT_6ParamsE,@function
        .size           _ZN7cutlass7Kernel2INS_4gemm6kernel20DefaultGemmUniversalINS_6half_tENS_6layout8RowMajorELNS_16ComplexTransformE0ELi8ES4_S6_LS7_0ELi8ES4_S6_fNS_4arch15OpClassTensorOpENS8_4Sm80ENS1_9GemmShapeILi128ELi128ELi32EEENSB_ILi64ELi64ELi32EEENSB_ILi16ELi8ELi16EEENS_8epilogue6thread17LinearCombinationIS4_Li8EffLNSG_9ScaleType4KindE0ELNS_15FloatRoundStyleE2ES4_EENS1_11threadblock30GemmIdentityThreadblockSwizzleILi8EEELi4ENS8_13OpMultiplyAddELNS1_23SharedMemoryClearOptionE0ELb0ELb0ELb0ENS5_9NoPermuteENS5_34Tensor4DPermute0213RowMajorInverseILi8ELi4EEEST_vE10SelectBaseISO_vEEEEvNT_6ParamsE,(.L_x_4350 - _ZN7cutlass7Kernel2INS_4gemm6kernel20DefaultGemmUniversalINS_6half_tENS_6layout8RowMajorELNS_16ComplexTransformE0ELi8ES4_S6_LS7_0ELi8ES4_S6_fNS_4arch15OpClassTensorOpENS8_4Sm80ENS1_9GemmShapeILi128ELi128ELi32EEENSB_ILi64ELi64ELi32EEENSB_ILi16ELi8ELi16EEENS_8epilogue6thread17LinearCombinationIS4_Li8EffLNSG_9ScaleType4KindE0ELNS_15FloatRoundStyleE2ES4_EENS1_11threadblock30GemmIdentityThreadblockSwizzleILi8EEELi4ENS8_13OpMultiplyAddELNS1_23SharedMemoryClearOptionE0ELb0ELb0ELb0ENS5_9NoPermuteENS5_34Tensor4DPermute0213RowMajorInverseILi8ELi4EEEST_vE10SelectBaseISO_vEEEEvNT_6ParamsE)
        .other          _ZN7cutlass7Kernel2INS_4gemm6kernel20DefaultGemmUniversalINS_6half_tENS_6layout8RowMajorELNS_16ComplexTransformE0ELi8ES4_S6_LS7_0ELi8ES4_S6_fNS_4arch15OpClassTensorOpENS8_4Sm80ENS1_9GemmShapeILi128ELi128ELi32EEENSB_ILi64ELi64ELi32EEENSB_ILi16ELi8ELi16EEENS_8epilogue6thread17LinearCombinationIS4_Li8EffLNSG_9ScaleType4KindE0ELNS_15FloatRoundStyleE2ES4_EENS1_11threadblock30GemmIdentityThreadblockSwizzleILi8EEELi4ENS8_13OpMultiplyAddELNS1_23SharedMemoryClearOptionE0ELb0ELb0ELb0ENS5_9NoPermuteENS5_34Tensor4DPermute0213RowMajorInverseILi8ELi4EEEST_vE10SelectBaseISO_vEEEEvNT_6ParamsE,@"STO_CUDA_ENTRY STV_DEFAULT"
_ZN7cutlass7Kernel2INS_4gemm6kernel20DefaultGemmUniversalINS_6half_tENS_6layout8RowMajorELNS_16ComplexTransformE0ELi8ES4_S6_LS7_0ELi8ES4_S6_fNS_4arch15OpClassTensorOpENS8_4Sm80ENS1_9GemmShapeILi128ELi128ELi32EEENSB_ILi64ELi64ELi32EEENSB_ILi16ELi8ELi16EEENS_8epilogue6thread17LinearCombinationIS4_Li8EffLNSG_9ScaleType4KindE0ELNS_15FloatRoundStyleE2ES4_EENS1_11threadblock30GemmIdentityThreadblockSwizzleILi8EEELi4ENS8_13OpMultiplyAddELNS1_23SharedMemoryClearOptionE0ELb0ELb0ELb0ENS5_9NoPermuteENS5_34Tensor4DPermute0213RowMajorInverseILi8ELi4EEEST_vE10SelectBaseISO_vEEEEvNT_6ParamsE:
        /* <DEDUP_REMOVED lines=37> */
.L_x_3928:
        /* <DEDUP_REMOVED lines=18> */
.L_x_3930:
[----:B------:R-:W1:Y:S08]  /*0370*/  LDC.64 R202, c[0x0][0x4a0] ;  /* 0x00012800ffca7b82 */ /* 0x000e700000000a00 */
[----:B------:R-:W2:Y:S01]  /*0380*/  LDC.64 R204, c[0x0][0x4a8] ;  /* 0x00012a00ffcc7b82 */ /* 0x000ea20000000a00 */
[----:B-1----:R-:W-:-:S06]  /*0390*/  IMAD.WIDE.U32 R202, R201, 0x8, R202 ;  /* 0x00000008c9ca7825 */ /* 0x002fcc00078e00ca */
[----:B------:R-:W5:Y:S01]  /*03a0*/  LDG.E.64 R202, desc[UR36][R202.64] ;  /* 0x00000024caca7981 */ /* 0x000f62000c1e1b00 */
[----:B--2---:R-:W-:-:S06]  /*03b0*/  IMAD.WIDE.U32 R204, R201, 0x8, R204 ;  /* 0x00000008c9cc7825 */ /* 0x004fcc00078e00cc */
[----:B------:R-:W5:Y:S02]  /*03c0*/  LDG.E.64 R204, desc[UR36][R204.64] ;  /* 0x00000024cccc7981 */ /* 0x000f64000c1e1b00 */
.L_x_3929:
        /* <DEDUP_REMOVED lines=20> */
.L_x_3931:
        /* <DEDUP_REMOVED lines=19> */
.L_x_3932:
[C---:B------:R-:W-:Y:S01]  /*0640*/  IMAD.IADD R22, R28.reuse, 0x1, -R29 ;  /* 0x000000011c167824 */ /* 0x040fe200078e0a1d */
[--C-:B--2---:R-:W-:Y:S01]  /*0650*/  SHF.R.U32.HI R16, RZ, 0x2, R165.reuse ;  /* 0x00000002ff107819 */ /* 0x104fe200000116a5 */
        /* <DEDUP_REMOVED lines=12> */
[C---:B------:R-:W-:Y:S01]  /*0720*/  VIADD R23, R25.reuse, 0x8 ;  /* 0x0000000819177836 */ /* 0x040fe20000000000 */
        /* <DEDUP_REMOVED lines=25> */
.L_x_3933:
        /* <DEDUP_REMOVED lines=19> */
.L_x_3934:
        /* <DEDUP_REMOVED lines=28> */
.L_x_4019:
[----:B--2---:R-:W-:Y:S01]  /*0bb0*/  SHF.R.S32.HI R3, RZ, 0x1f, R14 ;  /* 0x0000001fff037819 */ /* 0x004fe2000001140e */
[----:B------:R-:W2:Y:S01]  /*0bc0*/  LDC R210, c[0x0][0x3b8] ;  /* 0x0000ee00ffd27b82 */ /* 0x000ea20000000800 */
[----:B------:R-:W-:Y:S01]  /*0bd0*/  ISETP.GE.AND P5, PT, R19, R4, PT ;  /* 0x000000041300720c */ /* 0x000fe20003fa6270 */
[----:B------:R-:W-:Y:S01]  /*0be0*/  IMAD.SHL.U32 R169, R165, 0x40, RZ ;  /* 0x00000040a5a97824 */ /* 0x000fe200078e00ff */
        /* <DEDUP_REMOVED lines=10> */
[----:B------:R-:W-:-:S02]  /*0c90*/  ISETP.LT.AND P2, PT, R25, R4, !P1 ;  /* 0x000000041900720c */ /* 0x000fc40004f41270 */
[----:B------:R-:W-:Y:S02]  /*0ca0*/  SEL R13, R13, RZ, !P5 ;  /* 0x000000ff0d0d7207 */ /* 0x000fe40006800000 */
[----:B------:R-:W-:Y:S02]  /*0cb0*/  SEL R3, R3, RZ, !P4 ;  /* 0x000000ff03037207 */ /* 0x000fe40006000000 */
[----:B------:R-:W-:Y:S02]  /*0cc0*/  SEL R20, RZ, 0x1, !P2 ;  /* 0x00000001ff147807 */ /* 0x000fe40005000000 */
[----:B------:R-:W-:Y:S02]  /*0cd0*/  LOP3.LUT R11, R12, 0x80, RZ, 0xc0, !PT ;  /* 0x000000800c0b7812 */ /* 0x000fe400078ec0ff */
[----:B------:R-:W-:Y:S02]  /*0ce0*/  IADD3 R20, PT, PT, R13, R3, R20 ;  /* 0x000000030d147210 */ /* 0x000fe40007ffe014 */
[----:B------:R-:W-:-:S02]  /*0cf0*/  ISETP.GE.AND P6, PT, R17, R4, PT ;  /* 0x000000041100720c */ /* 0x000fc40003fc6270 */
[----:B------:R-:W-:Y:S02]  /*0d00*/  SEL R3, RZ, 0x8, P1 ;  /* 0x00000008ff037807 */ /* 0x000fe40000800000 */
[----:B------:R-:W-:Y:S02]  /*0d10*/  LOP3.LUT R216, R165, 0x1f, RZ, 0xc0, !PT ;  /* 0x0000001fa5d87812 */ /* 0x000fe400078ec0ff */
[----:B------:R-:W-:Y:S01]  /*0d20*/  LEA.HI R212, R11, R12, RZ, 0x19 ;  /* 0x0000000c0bd47211 */ /* 0x000fe200078fc8ff */
[----:B------:R-:W-:Y:S01]  /*0d30*/  VIADD R11, R22, 0x3e ;  /* 0x0000003e160b7836 */ /* 0x000fe20000000000 */
[----:B------:R-:W-:Y:S02]  /*0d40*/  SEL R3, R3, RZ, !P6 ;  /* 0x000000ff03037207 */ /* 0x000fe40007000000 */
[----:B------:R-:W-:Y:S02]  /*0d50*/  SHF.R.U32.HI R13, RZ, 0x1, R165 ;  /* 0x00000001ff0d7819 */ /* 0x000fe400000116a5 */
[----:B------:R-:W-:Y:S01]  /*0d60*/  SHF.R.U32.HI R168, RZ, 0x4, R216 ;  /* 0x00000004ffa87819 */ /* 0x000fe200000116d8 */
[----:B------:R-:W-:Y:S01]  /*0d70*/  IMAD.IADD R20, R3, 0x1, R20 ;  /* 0x0000000103147824 */ /* 0x000fe200078e0214 */
[----:B------:R-:W-:Y:S01]  /*0d80*/  LOP3.LUT R213, R212, 0xfe, RZ, 0xc0, !PT ;  /* 0x000000fed4d57812 */ /* 0x000fe200078ec0ff */
[----:B------:R-:W-:Y:S01]  /*0d90*/  IMAD.SHL.U32 R3, R165, 0x10, RZ ;  /* 0x00000010a5037824 */ /* 0x000fe200078e00ff */
[----:B------:R-:W-:-:S02]  /*0da0*/  ISETP.GE.U32.AND P1, PT, R11, 0x3f, PT ;  /* 0x0000003f0b00780c */ /* 0x000fc40003f26070 */
[----:B------:R-:W-:Y:S01]  /*0db0*/  LOP3.LUT R169, R169, 0x40, RZ, 0xc0, !PT ;  /* 0x00000040a9a97812 */ /* 0x000fe200078ec0ff */
[----:B------:R-:W-:Y:S01]  /*0dc0*/  IMAD.MOV R213, RZ, RZ, -R213 ;  /* 0x000000ffffd57224 */ /* 0x000fe200078e0ad5 */
[----:B------:R-:W-:Y:S01]  /*0dd0*/  LOP3.LUT R14, R168, 0x3, R13, 0x78, !PT ;  /* 0x00000003a80e7812 */ /* 0x000fe200078e780d */
[----:B------:R-:W-:Y:S01]  /*0de0*/  IMAD.MOV.U32 R13, RZ, RZ, RZ ;  /* 0x000000ffff0d7224 */ /* 0x000fe200078e00ff */
[----:B------:R-:W-:Y:S02]  /*0df0*/  SEL R20, R20, RZ, P1 ;  /* 0x000000ff14147207 */ /* 0x000fe40000800000 */
[----:B------:R-:W-:Y:S01]  /*0e00*/  PRMT R212, R212, 0x8880, RZ ;  /* 0x00008880d4d47816 */ /* 0x000fe200000000ff */
[----:B------:R-:W-:Y:S01]  /*0e10*/  IMAD R169, R14, 0x10, R169 ;  /* 0x000000100ea97824 */ /* 0x000fe200078e02a9 */
[----:B------:R-:W-:Y:S02]  /*0e20*/  SEL R14, R0, RZ, P1 ;  /* 0x000000ff000e7207 */ /* 0x000fe40000800000 */
[----:B-1----:R-:W-:-:S02]  /*0e30*/  LOP3.LUT P1, R26, R20, 0x1, RZ, 0xc0, !PT ;  /* 0x00000001141a7812 */ /* 0x002fc4000782c0ff */
[----:B------:R-:W-:Y:S02]  /*0e40*/  PRMT R213, R213, 0x7710, RZ ;  /* 0x00007710d5d57816 */ /* 0x000fe400000000ff */
[----:B------:R-:W-:Y:S02]  /*0e50*/  SHF.R.S32.HI R212, RZ, 0x1, R212 ;  /* 0x00000001ffd47819 */ /* 0x000fe400000114d4 */
[----:B------:R-:W-:Y:S01]  /*0e60*/  SHF.R.S32.HI R214, RZ, 0x2, R214 ;  /* 0x00000002ffd67819 */ /* 0x000fe200000114d6 */
[----:B------:R-:W-:Y:S01]  /*0e70*/  IMAD.IADD R213, R12, 0x1, R213 ;  /* 0x000000010cd57824 */ /* 0x000fe200078e02d5 */
[----:B------:R-:W-:Y:S02]  /*0e80*/  PRMT R212, R212, 0x9910, RZ ;  /* 0x00009910d4d47816 */ /* 0x000fe400000000ff */
[----:B------:R-:W-:Y:S02]  /*0e90*/  LOP3.LUT R15, R165, R200, RZ, 0x3c, !PT ;  /* 0x000000c8a50f7212 */ /* 0x000fe400078e3cff */
[----:B--2---:R-:W-:Y:S01]  /*0ea0*/  LEA.HI R210, R210, R210, RZ, 0x1 ;  /* 0x000000d2d2d27211 */ /* 0x004fe200078f08ff */
[----:B------:R-:W-:Y:S01]  /*0eb0*/  IMAD R199, R214, 0x40, R212 ;  /* 0x00000040d6c77824 */ /* 0x000fe200078e02d4 */
[----:B------:R-:W-:-:S02]  /*0ec0*/  LOP3.LUT R213, R213, 0xffff, RZ, 0xc0, !PT ;  /* 0x0000ffffd5d57812 */ /* 0x000fc400078ec0ff */
[----:B------:R-:W-:Y:S01]  /*0ed0*/  LOP3.LUT R12, R165, 0x4, RZ, 0xc0, !PT ;  /* 0x00000004a50c7812 */ /* 0x000fe200078ec0ff */
[----:B------:R-:W-:Y:S01]  /*0ee0*/  IMAD.SHL.U32 R199, R199, 0x80, RZ ;  /* 0x00000080c7c77824 */ /* 0x000fe200078e00ff */
[----:B------:R-:W-:Y:S02]  /*0ef0*/  LOP3.LUT R164, R164, 0xe00, RZ, 0xc0, !PT ;  /* 0x00000e00a4a47812 */ /* 0x000fe400078ec0ff */
[----:B------:R-:W-:Y:S02]  /*0f00*/  LOP3.LUT R3, R3, 0xf0, RZ, 0xc0, !PT ;  /* 0x000000f003037812 */ /* 0x000fe400078ec0ff */
[----:B------:R-:W-:Y:S02]  /*0f10*/  LOP3.LUT R15, R15, 0x3, RZ, 0xc0, !PT ;  /* 0x000000030f0f7812 */ /* 0x000fe400078ec0ff */
[----:B------:R-:W-:Y:S02]  /*0f20*/  PRMT R213, R213, 0x8880, RZ ;  /* 0x00008880d5d57816 */ /* 0x000fe400000000ff */
[----:B------:R-:W-:-:S02]  /*0f30*/  LOP3.LUT R0, R168, 0x3, R165, 0x78, !PT ;  /* 0x00000003a8007812 */ /* 0x000fc400078e78a5 */
        /* <DEDUP_REMOVED lines=37> */
.L_x_3937:
[----:B------:R-:W-:Y:S05]  /*1190*/  BSYNC.RECONVERGENT B0 ;  /* 0x0000000000007941 */ /* 0x000fea0003800200 */
.L_x_3936:
        /* <DEDUP_REMOVED lines=9> */
[----:B------:R-:W-:Y:S01]  /*1230*/  IMAD R30, R30, 0x20, R11 ;  /* 0x000000201e1e7824 */ /* 0x000fe200078e020b */
[----:B-1----:R-:W-:Y:S01]  /*1240*/  LEA R215, R32, R167, 0x18 ;  /* 0x000000a720d77211 */ /* 0x002fe200078ec0ff */
[----:B------:R-:W-:Y:S01]  /*1250*/  IMAD.MOV.U32 R32, RZ, RZ, R28 ;  /* 0x000000ffff207224 */ /* 0x000fe200078e001c */
[----:B------:R-:W-:-:S03]  /*1260*/  CS2R R28, SRZ ;  /* 0x00000000001c7805 */ /* 0x000fc6000001ff00 */
        /* <DEDUP_REMOVED lines=29> */
[----:B------:R-:W-:Y:S02]  /*1440*/  ISETP.GE.U32.AND P3, PT, R26, R29, PT ;  /* 0x0000001d1a00720c */ /* 0x000fe40003f66070 */
[----:B------:R-:W-:-:S11]  /*1450*/  LOP3.LUT R29, R16, 0x3, RZ, 0xc0, !PT ;  /* 0x00000003101d7812 */ /* 0x000fd600078ec0ff */
        /* <DEDUP_REMOVED lines=11> */
.L_x_3939:
[----:B------:R-:W-:Y:S05]  /*1510*/  BSYNC.RECONVERGENT B0 ;  /* 0x0000000000007941 */ /* 0x000fea0003800200 */
.L_x_3938:
[----:B------:R-:W-:Y:S01]  /*1520*/  VIADD R24, R24, 0x8 ;  /* 0x0000000818187836 */ /* 0x000fe20000000000 */
[----:B-1----:R-:W-:Y:S01]  /*1530*/  MOV R33, R29 ;  /* 0x0000001d00217202 */ /* 0x002fe20000000f00 */
        /* <DEDUP_REMOVED lines=37> */
[----:B------:R-:W-:-:S02]  /*1790*/  ISETP.GE.AND P2, PT, R24, RZ, PT ;  /* 0x000000ff1800720c */ /* 0x000fc40003f46270 */
        /* <DEDUP_REMOVED lines=13> */
.L_x_3941:
[----:B------:R-:W-:Y:S05]  /*1870*/  BSYNC.RECONVERGENT B0 ;  /* 0x0000000000007941 */ /* 0x000fea0003800200 */
.L_x_3940:
[----:B------:R-:W-:Y:S01]  /*1880*/  IMAD.SHL.U32 R30, R30, 0x4, RZ ;  /* 0x000000041e1e7824 */ /* 0x000fe200078e00ff */
[----:B------:R-:W-:Y:S04]  /*1890*/  BSSY.RECONVERGENT B0, `(.L_x_3942) ;  /* 0x000002c000007945 */ /* 0x000fe80003800200 */
[----:B------:R-:W-:Y:S02]  /*18a0*/  ISETP.NE.U32.AND P1, PT, R30, RZ, PT ;  /* 0x000000ff1e00720c */ /* 0x000fe40003f25070 */
[----:B------:R-:W-:-:S11]  /*18b0*/  CS2R R30, SRZ ;  /* 0x00000000001e7805 */ /* 0x000fd6000001ff00 */
[----:B------:R-:W-:Y:S01]  /*18c0*/  @!PT LDS RZ, [RZ] ;  /* 0x00000000fffff984 */ /* 0x000fe20000000800 */
[----:B------:R-:W-:Y:S01]  /*18d0*/  @!PT LDS RZ, [RZ] ;  /* 0x00000000fffff984 */ /* 0x000fe20000000800 */
[----:B------:R-:W-:Y:S01]  /*18e0*/  @!PT LDS RZ, [RZ] ;  /* 0x00000000fffff984 */ /* 0x000fe20000000800 */
[----:B------:R2:W-:Y:S02]  /*18f0*/  LDGSTS.E.BYPASS.LTC128B.128 [R11+0x1000], desc[UR36][R28.64], P1 ;  /* 0x010000001c0b7fae */ /* 0x0005e40008981a24 */
[----:B--2---:R-:W-:-:S13]  /*1900*/  LOP3.LUT P1, R29, R20, 0x8, RZ, 0xc0, !PT ;  /* 0x00000008141d7812 */ /* 0x004fda000782c0ff */
        /* <DEDUP_REMOVED lines=36> */
.L_x_3943:
[----:B------:R-:W-:Y:S05]  /*1b50*/  BSYNC.RECONVERGENT B0 ;  /* 0x0000000000007941 */ /* 0x000fea0003800200 */
.L_x_3942:
[----:B------:R-:W-:Y:S01]  /*1b60*/  IMAD.SHL.U32 R29, R29, 0x2, RZ ;  /* 0x000000021d1d7824 */ /* 0x000fe200078e00ff */
[----:B------:R-:W2:Y:S01]  /*1b70*/  LDC R209, c[0x0][0x3d8] ;  /* 0x0000f600ffd17b82 */ /* 0x000ea20000000800 */
[----:B------:R-:W-:Y:S01]  /*1b80*/  SHF.R.S32.HI R24, RZ, 0x1f, R5 ;  /* 0x0000001fff187819 */ /* 0x000fe20000011405 */
[----:B------:R-:W-:Y:S02]  /*1b90*/  BSSY.RECONVERGENT B0, `(.L_x_3944) ;  /* 0x0000034000007945 */ /* 0x000fe40003800200 */
[----:B------:R-:W-:Y:S02]  /*1ba0*/  ISETP.NE.U32.AND P1, PT, R29, RZ, PT ;  /* 0x000000ff1d00720c */ /* 0x000fe40003f25070 */
[----:B------:R-:W-:Y:S02]  /*1bb0*/  CS2R R28, SRZ ;  /* 0x00000000001c7805 */ /* 0x000fe4000001ff00 */
[----:B------:R-:W-:-:S04]  /*1bc0*/  LEA.HI R207, R24, R5, RZ, 0x3 ;  /* 0x0000000518cf7211 */ /* 0x000fc800078f18ff */
[----:B------:R-:W-:-:S05]  /*1bd0*/  SHF.R.S32.HI R207, RZ, 0x3, R207 ;  /* 0x00000003ffcf7819 */ /* 0x000fca00000114cf */
[----:B------:R-:W-:Y:S01]  /*1be0*/  @!PT LDS RZ, [RZ] ;  /* 0x00000000fffff984 */ /* 0x000fe20000000800 */
[----:B------:R-:W-:Y:S01]  /*1bf0*/  @!PT LDS RZ, [RZ] ;  /* 0x00000000fffff984 */ /* 0x000fe20000000800 */
[----:B------:R-:W-:Y:S01]  /*1c00*/  @!PT LDS RZ, [RZ] ;  /* 0x00000000fffff984 */ /* 0x000fe20000000800 */
[----:B------:R3:W-:Y:S01]  /*1c10*/  LDGSTS.E.BYPASS.LTC128B.128 [R13+0x1000], desc[UR36][R30.64], P1 ;  /* 0x010000001e0d7fae */ /* 0x0007e20008981a24 */
[----:B------:R-:W-:Y:S02]  /*1c20*/  LOP3.LUT P1, R20, R14, 0x1, RZ, 0xc0, !PT ;  /* 0x000000010e147812 */ /* 0x000fe4000782c0ff */
[----:B--2---:R-:W-:-:S04]  /*1c30*/  LEA.HI R209, R209, R209, RZ, 0x1 ;  /* 0x000000d1d1d17211 */ /* 0x004fc800078f08ff */
[----:B------:R-:W-:-:S07]  /*1c40*/  SHF.R.S32.HI R209, RZ, 0x1, R209 ;  /* 0x00000001ffd17819 */ /* 0x000fce00000114d1 */
[----:B---3--:R-:W-:Y:S05]  /*1c50*/  @!P1 BRA `(.L_x_3945) ;  /* 0x00000000009c9947 */ /* 0x008fea0003800000 */
        /* <DEDUP_REMOVED lines=39> */
.L_x_3945:
[----:B------:R-:W-:Y:S05]  /*1ed0*/  BSYNC.RECONVERGENT B0 ;  /* 0x0000000000007941 */ /* 0x000fea0003800200 */
.L_x_3944:
[----:B------:R-:W-:Y:S01]  /*1ee0*/  IMAD.SHL.U32 R20, R20, 0x10, RZ ;  /* 0x0000001014147824 */ /* 0x000fe200078e00ff */
[----:B------:R-:W-:Y:S01]  /*1ef0*/  IADD3 R5, PT, PT, R12, R15, RZ ;  /* 0x0000000f0c057210 */ /* 0x000fe20007ffe0ff */
[----:B------:R-:W-:Y:S01]  /*1f00*/  IMAD.SHL.U32 R30, R218, 0x100, RZ ;  /* 0x00000100da1e7824 */ /* 0x000fe200078e00ff */
[----:B------:R-:W-:Y:S01]  /*1f10*/  BSSY.RECONVERGENT B0, `(.L_x_3946) ;  /* 0x0000032000007945 */ /* 0x000fe20003800200 */
[----:B------:R-:W-:Y:S01]  /*1f20*/  IMAD.MOV.U32 R31, RZ, RZ, RZ ;  /* 0x000000ffff1f7224 */ /* 0x000fe200078e00ff */
[----:B------:R-:W-:Y:S02]  /*1f30*/  ISETP.NE.U32.AND P1, PT, R20, RZ, PT ;  /* 0x000000ff1400720c */ /* 0x000fe40003f25070 */
[----:B------:R-:W-:-:S05]  /*1f40*/  LEA R20, R5, R30, 0x4 ;  /* 0x0000001e05147211 */ /* 0x000fca00078e20ff */
[----:B------:R-:W-:Y:S01]  /*1f50*/  IMAD.IADD R5, R215, 0x1, R20 ;  /* 0x00000001d7057824 */ /* 0x000fe200078e0214 */
[----:B------:R-:W-:-:S05]  /*1f60*/  MOV R20, RZ ;  /* 0x000000ff00147202 */ /* 0x000fca0000000f00 */
        /* <DEDUP_REMOVED lines=44> */
.L_x_3947:
[----:B------:R-:W-:Y:S05]  /*2230*/  BSYNC.RECONVERGENT B0 ;  /* 0x0000000000007941 */ /* 0x000fea0003800200 */
.L_x_3946:
        /* <DEDUP_REMOVED lines=29> */
[----:B------:R-:W-:Y:S02]  /*2410*/  LOP3.LUT R8, R208, R207, RZ, 0x3c, !PT ;  /* 0x000000cfd0087212 */ /* 0x000fe400078e3cff */
[----:B------:R-:W-:Y:S02]  /*2420*/  LOP3.LUT R20, R24, 0xfffffffc, RZ, 0xc0, !PT ;  /* 0xfffffffc18147812 */ /* 0x000fe400078ec0ff */
[----:B------:R-:W-:Y:S02]  /*2430*/  ISETP.GT.U32.AND P1, PT, R26, R29, PT ;  /* 0x0000001d1a00720c */ /* 0x000fe40003f24070 */
[----:B------:R-:W-:Y:S01]  /*2440*/  ISETP.GE.AND P2, PT, R8, RZ, PT ;  /* 0x000000ff0800720c */ /* 0x000fe20003f46270 */
[----:B------:R-:W-:Y:S01]  /*2450*/  IMAD.IADD R20, R7, 0x1, -R20 ;  /* 0x0000000107147824 */ /* 0x000fe200078e0a14 */
[----:B------:R-:W-:-:S04]  /*2460*/  SHF.L.U32 R24, R24, 0x1, RZ ;  /* 0x0000000118187819 */ /* 0x000fc800000006ff */
[----:B------:R-:W-:-:S05]  /*2470*/  LOP3.LUT R24, R24, 0xfffffff8, RZ, 0xc0, !PT ;  /* 0xfffffff818187812 */ /* 0x000fca00078ec0ff */
        /* <DEDUP_REMOVED lines=15> */
.L_x_3949:
[----:B------:R-:W-:Y:S05]  /*2570*/  BSYNC.RECONVERGENT B0 ;  /* 0x0000000000007941 */ /* 0x000fea0003800200 */
.L_x_3948:
[----:B------:R-:W-:Y:S01]  /*2580*/  IMAD.SHL.U32 R20, R165, 0x10, RZ ;  /* 0x00000010a5147824 */ /* 0x000fe200078e00ff */
[----:B------:R-:W-:Y:S01]  /*2590*/  BSSY.RECONVERGENT B0, `(.L_x_3950) ;  /* 0x0000036000007945 */ /* 0x000fe20003800200 */
[----:B------:R-:W-:-:S03]  /*25a0*/  IMAD.SHL.U32 R28, R28, 0x4, RZ ;  /* 0x000000041c1c7824 */ /* 0x000fc600078e00ff */
[----:B------:R-:W-:Y:S02]  /*25b0*/  LOP3.LUT R20, R20, 0x70, RZ, 0xe2, !PT ;  /* 0x0000007014147812 */ /* 0x000fe400078ee2ff */
[----:B------:R-:W-:Y:S01]  /*25c0*/  ISETP.NE.U32.AND P1, PT, R28, RZ, PT ;  /* 0x000000ff1c00720c */ /* 0x000fe20003f25070 */
[----:B------:R-:W-:Y:S01]  /*25d0*/  IMAD.MOV.U32 R28, RZ, RZ, R8 ;  /* 0x000000ffff1c7224 */ /* 0x000fe200078e0008 */
[----:B------:R-:W-:-:S05]  /*25e0*/  LOP3.LUT R20, R20, 0x40, RZ, 0xc, !PT ;  /* 0x0000004014147812 */ /* 0x000fca00078e0cff */
[----:B------:R-:W-:-:S05]  /*25f0*/  IMAD R20, R15, 0x10, R20 ;  /* 0x000000100f147824 */ /* 0x000fca00078e0214 */
[----:B------:R-:W-:-:S05]  /*2600*/  IADD3 R30, PT, PT, R215, R30, R20 ;  /* 0x0000001ed71e7210 */ /* 0x000fca0007ffe014 */
[----:B------:R-:W-:Y:S01]  /*2610*/  @!PT LDS RZ, [RZ] ;  /* 0x00000000fffff984 */ /* 0x000fe20000000800 */
[----:B------:R-:W-:Y:S01]  /*2620*/  @!PT LDS RZ, [RZ] ;  /* 0x00000000fffff984 */ /* 0x000fe20000000800 */
[----:B------:R-:W-:Y:S01]  /*2630*/  @!PT LDS RZ, [RZ] ;  /* 0x00000000fffff984 */ /* 0x000fe20000000800 */
[----:B------:R2:W-:Y:S01]  /*2640*/  LDGSTS.E.BYPASS.LTC128B.128 [R30+0x8400], desc[UR36][R28.64], P1 ;  /* 0x084000001c1e7fae */ /* 0x0005e20008981a24 */
[----:B------:R-:W-:Y:S02]  /*2650*/  LOP3.LUT P1, R24, R14, 0x8, RZ, 0xc0, !PT ;  /* 0x000000080e187812 */ /* 0x000fe4000782c0ff */
[----:B------:R-:W-:-:S11]  /*2660*/  CS2R R14, SRZ ;  /* 0x00000000000e7805 */ /* 0x000fd6000001ff00 */
        /* <DEDUP_REMOVED lines=20> */
[C---:B------:R-:W-:Y:S01]  /*27b0*/  LOP3.LUT R14, R8.reuse, 0xfffffffc, RZ, 0xc0, !PT ;  /* 0xfffffffc080e7812 */ /* 0x040fe200078ec0ff */
[----:B------:R-:W-:Y:S01]  /*27c0*/  @!P1 VIADD R15, R15, 0x1 ;  /* 0x000000010f0f9836 */ /* 0x000fe20000000000 */
[-C--:B------:R-:W-:Y:S02]  /*27d0*/  @!P1 IADD3 R29, PT, PT, R29, -R20.reuse, RZ ;  /* 0x800000141d1d9210 */ /* 0x080fe40007ffe0ff */
[----:B------:R-:W-:Y:S01]  /*27e0*/  ISETP.NE.AND P1, PT, R207, RZ, PT ;  /* 0x000000ffcf00720c */ /* 0x000fe20003f25270 */
[----:B------:R-:W-:Y:S01]  /*27f0*/  IMAD.IADD R14, R7, 0x1, -R14 ;  /* 0x00000001070e7824 */ /* 0x000fe200078e0a0e */
[----:B------:R-:W-:Y:S02]  /*2800*/  ISETP.GE.U32.AND P3, PT, R29, R20, PT ;  /* 0x000000141d00720c */ /* 0x000fe40003f66070 */
        /* <DEDUP_REMOVED lines=14> */
.L_x_3951:
[----:B------:R-:W-:Y:S05]  /*28f0*/  BSYNC.RECONVERGENT B0 ;  /* 0x0000000000007941 */ /* 0x000fea0003800200 */
.L_x_3950:
[----:B------:R-:W-:Y:S01]  /*2900*/  IMAD.SHL.U32 R24, R24, 0x2, RZ ;  /* 0x0000000218187824 */ /* 0x000fe200078e00ff */
[----:B------:R-:W-:Y:S01]  /*2910*/  ISETP.GE.AND P2, PT, R25, R4, PT ;  /* 0x000000041900720c */ /* 0x000fe20003f46270 */
[----:B------:R-:W-:Y:S01]  /*2920*/  VIADD R20, R22, 0xffffffff ;  /* 0xffffffff16147836 */ /* 0x000fe20000000000 */
[----:B--2---:R-:W-:Y:S01]  /*2930*/  SEL R29, RZ, 0x2, P4 ;  /* 0x00000002ff1d7807 */ /* 0x004fe20002000000 */
[----:B------:R-:W-:Y:S01]  /*2940*/  BSSY.RECONVERGENT B0, `(.L_x_3952) ;  /* 0x000003b000007945 */ /* 0x000fe20003800200 */
[----:B------:R-:W-:Y:S01]  /*2950*/  ISETP.NE.U32.AND P1, PT, R24, RZ, PT ;  /* 0x000000ff1800720c */ /* 0x000fe20003f25070 */
[----:B------:R-:W-:Y:S01]  /*2960*/  IMAD.IADD R27, R18, 0x1, R27 ;  /* 0x00000001121b7824 */ /* 0x000fe200078e021b */
[----:B------:R-:W-:Y:S01]  /*2970*/  SEL R4, RZ, 0x4, P5 ;  /* 0x00000004ff047807 */ /* 0x000fe20002800000 */
[----:B------:R-:W-:Y:S01]  /*2980*/  IMAD.IADD R218, R211, 0x1, R218 ;  /* 0x00000001d3da7824 */ /* 0x000fe200078e02da */
[----:B------:R-:W-:-:S04]  /*2990*/  SEL R8, RZ, 0x1, P2 ;  /* 0x00000001ff087807 */ /* 0x000fc80001000000 */
        /* <DEDUP_REMOVED lines=17> */
[-C--:B--2---:R-:W-:Y:S02]  /*2ab0*/  IABS R14, R206.reuse ;  /* 0x000000ce000e7213 */ /* 0x084fe40000000000 */
[----:B------:R-:W-:Y:S02]  /*2ac0*/  IABS R9, R27 ;  /* 0x0000001b00097213 */ /* 0x000fe40000000000 */
[----:B------:R-:W2:Y:S01]  /*2ad0*/  I2F.RP R24, R14 ;  /* 0x0000000e00187306 */ /* 0x000ea20000209400 */
[----:B------:R-:W-:-:S04]  /*2ae0*/  IABS R8, R206 ;  /* 0x000000ce00087213 */ /* 0x000fc80000000000 */
[----:B------:R-:W-:-:S03]  /*2af0*/  IADD3 R8, PT, PT, RZ, -R8, RZ ;  /* 0x80000008ff087210 */ /* 0x000fc60007ffe0ff */
[----:B--2---:R-:W2:Y:S02]  /*2b00*/  MUFU.RCP R20, R24 ;  /* 0x0000001800147308 */ /* 0x004ea40000001000 */
[----:B--2---:R-:W-:-:S06]  /*2b10*/  VIADD R20, R20, 0xffffffe ;  /* 0x0ffffffe14147836 */ /* 0x004fcc0000000000 */
[----:B------:R-:W2:Y:S02]  /*2b20*/  F2I.FTZ.U32.TRUNC.NTZ R21, R20 ;  /* 0x0000001400157305 */ /* 0x000ea4000021f000 */
[----:B--2---:R-:W-:Y:S02]  /*2b30*/  IMAD.MOV R15, RZ, RZ, -R21 ;  /* 0x000000ffff0f7224 */ /* 0x004fe400078e0a15 */
[----:B------:R-:W-:Y:S02]  /*2b40*/  IMAD.MOV.U32 R20, RZ, RZ, RZ ;  /* 0x000000ffff147224 */ /* 0x000fe400078e00ff */
[----:B------:R-:W-:Y:S01]  /*2b50*/  IMAD R10, R15, R14, RZ ;  /* 0x0000000e0f0a7224 */ /* 0x000fe200078e02ff */
[----:B------:R-:W-:-:S03]  /*2b60*/  LOP3.LUT R15, R16, 0x3, RZ, 0xc0, !PT ;  /* 0x00000003100f7812 */ /* 0x000fc600078ec0ff */
[----:B------:R-:W-:-:S06]  /*2b70*/  IMAD.HI.U32 R10, R21, R10, R20 ;  /* 0x0000000a150a7227 */ /* 0x000fcc00078e0014 */
[----:B------:R-:W-:-:S04]  /*2b80*/  IMAD.HI.U32 R10, R10, R9, RZ ;  /* 0x000000090a0a7227 */ /* 0x000fc800078e00ff */
[----:B------:R-:W-:Y:S01]  /*2b90*/  IMAD R9, R10, R8, R9 ;  /* 0x000000080a097224 */ /* 0x000fe200078e0209 */
[----:B------:R-:W-:-:S04]  /*2ba0*/  LOP3.LUT R8, R27, R206, RZ, 0x3c, !PT ;  /* 0x000000ce1b087212 */ /* 0x000fc800078e3cff */
[----:B------:R-:W-:Y:S02]  /*2bb0*/  ISETP.GT.U32.AND P0, PT, R14, R9, PT ;  /* 0x000000090e00720c */ /* 0x000fe40003f04070 */
[----:B------:R-:W-:Y:S01]  /*2bc0*/  ISETP.GE.AND P1, PT, R8, RZ, PT ;  /* 0x000000ff0800720c */ /* 0x000fe20003f26270 */
[----:B------:R-:W-:-:S05]  /*2bd0*/  IMAD.SHL.U32 R8, R25, 0x2, RZ ;  /* 0x0000000219087824 */ /* 0x000fca00078e00ff */
        /* <DEDUP_REMOVED lines=17> */
.L_x_3953:
[----:B------:R-:W-:Y:S05]  /*2cf0*/  BSYNC.RECONVERGENT B0 ;  /* 0x0000000000007941 */ /* 0x000fea0003800200 */
.L_x_3952:
        /* <DEDUP_REMOVED lines=15> */
[----:B------:R-:W-:-:S04]  /*2df0*/  IABS R4, R206 ;  /* 0x000000ce00047213 */ /* 0x000fc80000000000 */
[----:B------:R-:W-:-:S03]  /*2e00*/  IADD3 R4, PT, PT, RZ, -R4, RZ ;  /* 0x80000004ff047210 */ /* 0x000fc60007ffe0ff */
[----:B---3--:R-:W2:Y:S02]  /*2e10*/  MUFU.RCP R20, R15 ;  /* 0x0000000f00147308 */ /* 0x008ea40000001000 */
[----:B--2---:R-:W-:-:S06]  /*2e20*/  VIADD R20, R20, 0xffffffe ;  /* 0x0ffffffe14147836 */ /* 0x004fcc0000000000 */
[----:B------:R-:W2:Y:S02]  /*2e30*/  F2I.FTZ.U32.TRUNC.NTZ R21, R20 ;  /* 0x0000001400157305 */ /* 0x000ea4000021f000 */
[----:B--2---:R-:W-:Y:S02]  /*2e40*/  IMAD.MOV R9, RZ, RZ, -R21 ;  /* 0x000000ffff097224 */ /* 0x004fe400078e0a15 */
        /* <DEDUP_REMOVED lines=26> */
.L_x_3955:
[----:B------:R-:W-:Y:S05]  /*2ff0*/  BSYNC.RECONVERGENT B0 ;  /* 0x0000000000007941 */ /* 0x000fea0003800200 */
.L_x_3954:
        /* <DEDUP_REMOVED lines=47> */
.L_x_3957:
[----:B------:R-:W-:Y:S05]  /*32f0*/  BSYNC.RECONVERGENT B0 ;  /* 0x0000000000007941 */ /* 0x000fea0003800200 */
.L_x_3956:
        /* <DEDUP_REMOVED lines=47> */
.L_x_3959:
[----:B------:R-:W-:Y:S05]  /*35f0*/  BSYNC.RECONVERGENT B0 ;  /* 0x0000000000007941 */ /* 0x000fea0003800200 */
.L_x_3958:
        /* <DEDUP_REMOVED lines=51> */
.L_x_3961:
[----:B------:R-:W-:Y:S05]  /*3930*/  BSYNC.RECONVERGENT B0 ;  /* 0x0000000000007941 */ /* 0x000fea0003800200 */
.L_x_3960:
        /* <DEDUP_REMOVED lines=51> */
.L_x_3963:
[----:B------:R-:W-:Y:S05]  /*3c70*/  BSYNC.RECONVERGENT B0 ;  /* 0x0000000000007941 */ /* 0x000fea0003800200 */
.L_x_3962:
        /* <DEDUP_REMOVED lines=15> */
[----:B------:R-:W-:-:S07]  /*3d70*/  IABS R4, R207 ;  /* 0x000000cf00047213 */ /* 0x000fce0000000000 */
[----:B--2---:R-:W2:Y:S02]  /*3d80*/  MUFU.RCP R20, R15 ;  /* 0x0000000f00147308 */ /* 0x004ea40000001000 */
[----:B--2---:R-:W-:Y:S01]  /*3d90*/  VIADD R20, R20, 0xffffffe ;  /* 0x0ffffffe14147836 */ /* 0x004fe20000000000 */
[----:B------:R-:W-:Y:S02]  /*3da0*/  IADD3 R15, PT, PT, RZ, -R4, RZ ;  /* 0x80000004ff0f7210 */ /* 0x000fe40007ffe0ff */
[----:B------:R-:W-:-:S03]  /*3db0*/  LOP3.LUT R4, R208, R207, RZ, 0x3c, !PT ;  /* 0x000000cfd0047212 */ /* 0x000fc600078e3cff */
[----:B------:R-:W2:Y:S01]  /*3dc0*/  F2I.FTZ.U32.TRUNC.NTZ R21, R20 ;  /* 0x0000001400157305 */ /* 0x000ea2000021f000 */
[----:B------:R-:W-:Y:S01]  /*3dd0*/  ISETP.GE.AND P1, PT, R4, RZ, PT ;  /* 0x000000ff0400720c */ /* 0x000fe20003f26270 */
[----:B------:R-:W-:Y:S02]  /*3de0*/  IMAD.IADD R4, R18, 0x1, R7 ;  /* 0x0000000112047824 */ /* 0x000fe400078e0207 */
        /* <DEDUP_REMOVED lines=29> */
.L_x_3965:
[----:B------:R-:W-:Y:S05]  /*3fc0*/  BSYNC.RECONVERGENT B0 ;  /* 0x0000000000007941 */ /* 0x000fea0003800200 */
.L_x_3964:
        /* <DEDUP_REMOVED lines=52> */
.L_x_3967:
[----:B------:R-:W-:Y:S05]  /*4310*/  BSYNC.RECONVERGENT B0 ;  /* 0x0000000000007941 */ /* 0x000fea0003800200 */
.L_x_3966:
[----:B------:R-:W-:Y:S01]  /*4320*/  IMAD.SHL.U32 R14, R14, 0x2, RZ ;  /* 0x000000020e0e7824 */ /* 0x000fe200078e00ff */
[----:B------:R-:W-:Y:S01]  /*4330*/  BSSY.RECONVERGENT B0, `(.L_x_3968) ;  /* 0x0000035000007945 */ /* 0x000fe20003800200 */
[----:B------:R-:W-:Y:S02]  /*4340*/  VIADD R22, R22, 0xffffffdf ;  /* 0xffffffdf16167836 */ /* 0x000fe40000000000 */
[----:B------:R-:W-:Y:S01]  /*4350*/  IMAD.MOV.U32 R15, RZ, RZ, R9 ;  /* 0x000000ffff0f7224 */ /* 0x000fe200078e0009 */
        /* <DEDUP_REMOVED lines=15> */
[-C--:B---3--:R-:W-:Y:S02]  /*4450*/  IABS R14, R206.reuse ;  /* 0x000000ce000e7213 */ /* 0x088fe40000000000 */
[----:B------:R-:W-:Y:S02]  /*4460*/  IABS R9, R27 ;  /* 0x0000001b00097213 */ /* 0x000fe40000000000 */
[----:B------:R-:W2:Y:S01]  /*4470*/  I2F.RP R18, R14 ;  /* 0x0000000e00127306 */ /* 0x000ea20000209400 */
[----:B------:R-:W-:Y:S02]  /*4480*/  IABS R8, R206 ;  /* 0x000000ce00087213 */ /* 0x000fe40000000000 */
[----:B------:R-:W-:Y:S02]  /*4490*/  SHF.L.U32 R25, R25, 0x1, RZ ;  /* 0x0000000119197819 */ /* 0x000fe400000006ff */
[----:B------:R-:W-:Y:S02]  /*44a0*/  IADD3 R8, PT, PT, RZ, -R8, RZ ;  /* 0x80000008ff087210 */ /* 0x000fe40007ffe0ff */
[----:B------:R-:W-:Y:S01]  /*44b0*/  LOP3.LUT R25, R25, 0x7fffffc8, RZ, 0xc0, !PT ;  /* 0x7fffffc819197812 */ /* 0x000fe200078ec0ff */
        /* <DEDUP_REMOVED lines=28> */
.L_x_3969:
[----:B------:R-:W-:Y:S05]  /*4680*/  BSYNC.RECONVERGENT B0 ;  /* 0x0000000000007941 */ /* 0x000fea0003800200 */
.L_x_3968:
        /* <DEDUP_REMOVED lines=10> */
[----:B---3--:R-:W-:-:S13]  /*4730*/  LOP3.LUT P0, R14, R219, 0x2, RZ, 0xc0, !PT ;  /* 0x00000002db0e7812 */ /* 0x008fda000780c0ff */
[----:B------:R-:W-:Y:S05]  /*4740*/  @!P0 BRA `(.L_x_3971) ;  /* 0x0000000000908947 */ /* 0x000fea0003800000 */
[-C--:B------:R-:W-:Y:S01]  /*4750*/  IABS R10, R206.reuse ;  /* 0x000000ce000a7213 */ /* 0x080fe20000000000 */
[----:B------:R-:W-:Y:S01]  /*4760*/  IMAD.SHL.U32 R23, R23, 0x2, RZ ;  /* 0x0000000217177824 */ /* 0x000fe200078e00ff */
[----:B------:R-:W-:Y:S02]  /*4770*/  IABS R8, R27 ;  /* 0x0000001b00087213 */ /* 0x000fe40000000000 */
[----:B------:R-:W2:Y:S01]  /*4780*/  I2F.RP R15, R10 ;  /* 0x0000000a000f7306 */ /* 0x000ea20000209400 */
[----:B------:R-:W-:Y:S02]  /*4790*/  IABS R4, R206 ;  /* 0x000000ce00047213 */ /* 0x000fe40000000000 */
[----:B------:R-:W-:Y:S02]  /*47a0*/  LOP3.LUT R23, R23, 0x7fffffd8, RZ, 0xc0, !PT ;  /* 0x7fffffd817177812 */ /* 0x000fe400078ec0ff */
        /* <DEDUP_REMOVED lines=19> */
[----:B------:R-:W-:-:S03]  /*48e0*/  LOP3.LUT R9, R16, 0x3, RZ, 0xc0, !PT ;  /* 0x0000000310097812 */ /* 0x000fc600078ec0ff */
        /* <DEDUP_REMOVED lines=10> */
.L_x_3971:
[----:B------:R-:W-:Y:S05]  /*4990*/  BSYNC.RECONVERGENT B0 ;  /* 0x0000000000007941 */ /* 0x000fea0003800200 */
.L_x_3970:
        /* <DEDUP_REMOVED lines=48> */
.L_x_3973:
[----:B------:R-:W-:Y:S05]  /*4ca0*/  BSYNC.RECONVERGENT B0 ;  /* 0x0000000000007941 */ /* 0x000fea0003800200 */
.L_x_3972:
        /* <DEDUP_REMOVED lines=14> */
[----:B---3--:R-:W3:Y:S01]  /*4d90*/  I2F.RP R11, R10 ;  /* 0x0000000a000b7306 */ /* 0x008ee20000209400 */
        /* <DEDUP_REMOVED lines=32> */
.L_x_3975:
[----:B------:R-:W-:Y:S05]  /*4fa0*/  BSYNC.RECONVERGENT B0 ;  /* 0x0000000000007941 */ /* 0x000fea0003800200 */
.L_x_3974:
        /* <DEDUP_REMOVED lines=12> */
[-C--:B------:R-:W-:Y:S02]  /*5070*/  IABS R10, R207.reuse ;  /* 0x000000cf000a7213 */ /* 0x080fe40000000000 */
[----:B------:R-:W-:Y:S02]  /*5080*/  IABS R8, R208 ;  /* 0x000000d000087213 */ /* 0x000fe40000000000 */
[----:B--2-4-:R-:W2:Y:S01]  /*5090*/  I2F.RP R13, R10 ;  /* 0x0000000a000d7306 */ /* 0x014ea20000209400 */
        /* <DEDUP_REMOVED lines=36> */
.L_x_3977:
[----:B------:R-:W-:Y:S05]  /*52e0*/  BSYNC.RECONVERGENT B0 ;  /* 0x0000000000007941 */ /* 0x000fea0003800200 */
.L_x_3976:
        /* <DEDUP_REMOVED lines=14> */
[----:B--2---:R-:W3:Y:S01]  /*53d0*/  I2F.RP R13, R10 ;  /* 0x0000000a000d7306 */ /* 0x004ee20000209400 */
        /* <DEDUP_REMOVED lines=36> */
.L_x_3979:
[----:B------:R-:W-:Y:S05]  /*5620*/  BSYNC.RECONVERGENT B0 ;  /* 0x0000000000007941 */ /* 0x000fea0003800200 */
.L_x_3978:
        /* <DEDUP_REMOVED lines=11> */
[-C--:B------:R-:W-:Y:S01]  /*56e0*/  IABS R8, R207.reuse ;  /* 0x000000cf00087213 */ /* 0x080fe20000000000 */
[----:B------:R-:W-:Y:S01]  /*56f0*/  IMAD.MOV.U32 R10, RZ, RZ, RZ ;  /* 0x000000ffff0a7224 */ /* 0x000fe200078e00ff */
[----:B-1-3--:R-:W-:Y:S02]  /*5700*/  IABS R5, R208 ;  /* 0x000000d000057213 */ /* 0x00afe40000000000 */
[----:B--2---:R-:W1:Y:S01]  /*5710*/  I2F.RP R13, R8 ;  /* 0x00000008000d7306 */ /* 0x004e620000209400 */
        /* <DEDUP_REMOVED lines=35> */
.L_x_3981:
[----:B------:R-:W-:Y:S05]  /*5950*/  BSYNC.RECONVERGENT B0 ;  /* 0x0000000000007941 */ /* 0x000fea0003800200 */
.L_x_3980:
[----:B------:R-:W-:Y:S01]  /*5960*/  IMAD.SHL.U32 R9, R9, 0x4, RZ ;  /* 0x0000000409097824 */ /* 0x000fe200078e00ff */
[----:B------:R-:W-:Y:S01]  /*5970*/  BSSY.RECONVERGENT B0, `(.L_x_3982) ;  /* 0x0000032000007945 */ /* 0x000fe20003800200 */
[----:B------:R-:W-:Y:S01]  /*5980*/  IMAD.MOV.U32 R10, RZ, RZ, R4 ;  /* 0x000000ffff0a7224 */ /* 0x000fe200078e0004 */
[----:B-1-3--:R-:W-:Y:S01]  /*5990*/  CS2R R4, SRZ ;  /* 0x0000000000047805 */ /* 0x00afe2000001ff00 */
        /* <DEDUP_REMOVED lines=47> */
.L_x_3983:
[----:B------:R-:W-:Y:S05]  /*5c90*/  BSYNC.RECONVERGENT B0 ;  /* 0x0000000000007941 */ /* 0x000fea0003800200 */
.L_x_3982:
[----:B------:R-:W-:Y:S01]  /*5ca0*/  IMAD.SHL.U32 R9, R9, 0x2, RZ ;  /* 0x0000000209097824 */ /* 0x000fe200078e00ff */
[-C--:B-1----:R-:W-:Y:S01]  /*5cb0*/  IADD3 R11, PT, PT, R3, R0.reuse, R12 ;  /* 0x00000000030b7210 */ /* 0x082fe20007ffe00c */
[----:B------:R-:W-:Y:S01]  /*5cc0*/  IMAD.MOV.U32 R14, RZ, RZ, R4 ;  /* 0x000000ffff0e7224 */ /* 0x000fe200078e0004 */
[----:B------:R-:W-:Y:S01]  /*5cd0*/  LOP3.LUT R4, R165, 0x4, RZ, 0xc, !PT ;  /* 0x00000004a5047812 */ /* 0x000fe200078e0cff */
[----:B------:R-:W-:Y:S01]  /*5ce0*/  IMAD.MOV.U32 R15, RZ, RZ, R5 ;  /* 0x000000ffff0f7224 */ /* 0x000fe200078e0005 */
[----:B------:R-:W-:Y:S01]  /*5cf0*/  ISETP.NE.U32.AND P0, PT, R9, RZ, PT ;  /* 0x000000ff0900720c */ /* 0x000fe20003f05070 */
[----:B------:R-:W-:Y:S01]  /*5d00*/  VIADD R6, R168, 0x2 ;  /* 0x00000002a8067836 */ /* 0x000fe20000000000 */
[----:B------:R-:W-:Y:S01]  /*5d10*/  IADD3 R7, PT, PT, R3, R0, R4 ;  /* 0x0000000003077210 */ /* 0x000fe20007ffe004 */
[----:B------:R-:W-:Y:S01]  /*5d20*/  IMAD R198, R213, 0x80, R214 ;  /* 0x00000080d5c67824 */ /* 0x000fe200078e02d6 */
[----:B------:R-:W-:Y:S01]  /*5d30*/  CS2R R102, SRZ ;  /* 0x0000000000667805 */ /* 0x000fe2000001ff00 */
[----:B------:R-:W-:Y:S01]  /*5d40*/  VIADD R148, R215, 0x8000 ;  /* 0x00008000d7947836 */ /* 0x000fe20000000000 */
[----:B------:R-:W-:Y:S01]  /*5d50*/  LOP3.LUT R5, R6, 0x3, R165, 0x78, !PT ;  /* 0x0000000306057812 */ /* 0x000fe200078e78a5 */
[----:B------:R-:W-:Y:S01]  /*5d60*/  IMAD.SHL.U32 R198, R198, 0x8, RZ ;  /* 0x00000008c6c67824 */ /* 0x000fe200078e00ff */
[----:B------:R-:W-:Y:S01]  /*5d70*/  CS2R R100, SRZ ;  /* 0x0000000000647805 */ /* 0x000fe2000001ff00 */
[----:B------:R-:W-:Y:S01]  /*5d80*/  IMAD R136, R11, 0x10, R148 ;  /* 0x000000100b887824 */ /* 0x000fe200078e0294 */
[-C--:B------:R-:W-:Y:S01]  /*5d90*/  IADD3 R9, PT, PT, R3, R5.reuse, R12 ;  /* 0x0000000503097210 */ /* 0x080fe20007ffe00c */
        /* <DEDUP_REMOVED lines=93> */
[----:B------:R-:W-:Y:S01]  /*6370*/  SHF.R.S32.HI R171, RZ, 0x1f, R166 ;  /* 0x0000001fffab7819 */ /* 0x000fe200000114a6 */
[----:B------:R-:W3:Y:S01]  /*6380*/  S2R R170, SR_CgaCtaId ;  /* 0x0000000000aa7919 */ /* 0x000ee20000008800 */
[----:B------:R-:W-:Y:S01]  /*6390*/  IMAD.IADD R211, R211, 0x1, R2 ;  /* 0x00000001d3d37824 */ /* 0x000fe200078e0202 */
[----:B------:R-:W-:Y:S01]  /*63a0*/  LOP3.LUT R2, R0, 0x4, R165, 0xf8, !PT ;  /* 0x0000000400027812 */ /* 0x000fe200078ef8a5 */
[----:B------:R-:W-:Y:S01]  /*63b0*/  IMAD.IADD R164, R164, 0x1, R169 ;  /* 0x00000001a4a47824 */ /* 0x000fe200078e02a9 */
[----:B------:R-:W-:Y:S01]  /*63c0*/  LOP3.LUT R0, R0, 0x4, R165, 0xf4, !PT ;  /* 0x0000000400007812 */ /* 0x000fe200078ef4a5 */
[----:B------:R-:W-:Y:S01]  /*63d0*/  VIADD R218, R218, 0x40 ;  /* 0x00000040dada7836 */ /* 0x000fe20000000000 */
[----:B------:R-:W-:Y:S01]  /*63e0*/  UMOV UR5, 0x400 ;  /* 0x0000040000057882 */ /* 0x000fe20000000000 */
[----:B------:R-:W-:Y:S01]  /*63f0*/  IMAD.MOV.U32 R217, RZ, RZ, RZ ;  /* 0x000000ffffd97224 */ /* 0x000fe200078e00ff */
[----:B------:R-:W-:Y:S01]  /*6400*/  LOP3.LUT R197, R164, 0x20, RZ, 0x3c, !PT ;  /* 0x00000020a4c57812 */ /* 0x000fe200078e3cff */
[----:B------:R-:W-:Y:S01]  /*6410*/  UMOV UR9, 0x180 ;  /* 0x0000018000097882 */ /* 0x000fe20000000000 */
[----:B------:R-:W-:Y:S01]  /*6420*/  UMOV UR8, 0x6000 ;  /* 0x0000600000087882 */ /* 0x000fe20000000000 */
[----:B------:R-:W-:Y:S01]  /*6430*/  UMOV UR7, 0x3 ;  /* 0x0000000300077882 */ /* 0x000fe20000000000 */
[----:B--2---:R-:W-:Y:S01]  /*6440*/  ULEA UR4, UR4, UR5, 0x18 ;  /* 0x0000000504047291 */ /* 0x004fe2000f8ec0ff */
[----:B----4-:R-:W-:-:S02]  /*6450*/  LOP3.LUT R168, R168, 0x3, R103, 0x78, !PT ;  /* 0x00000003a8a87812 */ /* 0x010fc400078e7867 */
[----:B------:R-:W-:Y:S02]  /*6460*/  LEA.HI R103, R171, R166, RZ, 0x5 ;  /* 0x000000a6ab677211 */ /* 0x000fe400078f28ff */
[--C-:B------:R-:W-:Y:S02]  /*6470*/  LOP3.LUT R166, R168, 0x4, R165.reuse, 0xf8, !PT ;  /* 0x00000004a8a67812 */ /* 0x100fe400078ef8a5 */
[----:B---3--:R-:W-:Y:S02]  /*6480*/  LEA R170, R170, R167, 0x18 ;  /* 0x000000a7aaaa7211 */ /* 0x008fe400078ec0ff */
[----:B------:R-:W-:Y:S02]  /*6490*/  LOP3.LUT R168, R168, 0x4, R165, 0xf4, !PT ;  /* 0x00000004a8a87812 */ /* 0x000fe400078ef4a5 */
[----:B------:R-:W-:Y:S01]  /*64a0*/  SHF.R.S32.HI R221, RZ, 0x5, R103 ;  /* 0x00000005ffdd7819 */ /* 0x000fe20000011467 */
[----:B------:R-:W-:Y:S01]  /*64b0*/  VIADD R170, R170, 0x8000 ;  /* 0x00008000aaaa7836 */ /* 0x000fe20000000000 */
[C---:B------:R-:W-:Y:S01]  /*64c0*/  LOP3.LUT R165, R3.reuse, R2, RZ, 0xfc, !PT ;  /* 0x0000000203a57212 */ /* 0x040fe200078efcff */
[----:B------:R-:W-:Y:S01]  /*64d0*/  IMAD.MOV.U32 R103, RZ, RZ, RZ ;  /* 0x000000ffff677224 */ /* 0x000fe200078e00ff */
[----:B------:R-:W-:-:S02]  /*64e0*/  LOP3.LUT R167, R3, R0, RZ, 0xfc, !PT ;  /* 0x0000000003a77212 */ /* 0x000fc400078efcff */
        /* <DEDUP_REMOVED lines=10> */
.L_x_4001:
        /* <DEDUP_REMOVED lines=78> */
[C---:B------:R-:W-:Y:S02]  /*6a70*/  LOP3.LUT R2, R132.reuse, 0x7, RZ, 0xc0, !PT ;  /* 0x0000000784027812 */ /* 0x040fe400078ec0ff */
[----:B------:R-:W-:Y:S02]  /*6a80*/  LOP3.LUT R132, R132, 0x3, RZ, 0xc0, !PT ;  /* 0x0000000384847812 */ /* 0x000fe400078ec0ff */
[----:B------:R-:W-:Y:S01]  /*6a90*/  LOP3.LUT R3, R2, 0x3e0, R3, 0xf8, !PT ;  /* 0x000003e002037812 */ /* 0x000fe200078ef803 */
[----:B------:R-:W-:Y:S06]  /*6aa0*/  @P2 VIADD R134, R134, 0x1 ;  /* 0x0000000186862836 */ /* 0x000fec0000000000 */
[----:B------:R-:W-:Y:S01]  /*6ab0*/  @!P1 IMAD.MOV R134, RZ, RZ, -R134 ;  /* 0x000000ffff869224 */ /* 0x000fe200078e0a86 */
[----:B------:R-:W-:Y:S05]  /*6ac0*/  @!P0 LOP3.LUT R134, RZ, R206, RZ, 0x33, !PT ;  /* 0x000000ceff868212 */ /* 0x000fea00078e33ff */
[----:B------:R-:W-:Y:S01]  /*6ad0*/  IMAD.MOV R2, RZ, RZ, -R134 ;  /* 0x000000ffff027224 */ /* 0x000fe200078e0a86 */
[----:B----4-:R-:W-:Y:S03]  /*6ae0*/  SHF.R.U32.HI R0, RZ, R133, R0 ;  /* 0x00000085ff007219 */ /* 0x010fe60000011600 */
[----:B------:R-:W-:Y:S01]  /*6af0*/  IMAD R135, R206, R2, R135 ;  /* 0x00000002ce877224 */ /* 0x000fe200078e0287 */
[----:B------:R-:W-:Y:S03]  /*6b00*/  LEA R0, R0, R3, 0x7 ;  /* 0x0000000300007211 */ /* 0x000fe600078e38ff */
[----:B------:R-:W-:Y:S02]  /*6b10*/  IMAD R132, R206, R132, R135 ;  /* 0x00000084ce847224 */ /* 0x000fe400078e0287 */
[----:B------:R-:W-:Y:S03]  /*6b20*/  IMAD.SHL.U32 R0, R0, 0x2, RZ ;  /* 0x0000000200007824 */ /* 0x000fe600078e00ff */
[----:B------:R-:W-:Y:S02]  /*6b30*/  SHF.R.S32.HI R133, RZ, 0x1f, R132 ;  /* 0x0000001fff857819 */ /* 0x000fe40000011484 */
[----:B------:R-:W-:Y:S05]  /*6b40*/  LOP3.LUT R3, R0, 0x7fffffc8, RZ, 0xc0, !PT ;  /* 0x7fffffc800037812 */ /* 0x000fea00078ec0ff */
[----:B------:R-:W-:Y:S04]  /*6b50*/  IMAD.IADD R3, R3, 0x1, R134 ;  /* 0x0000000103037824 */ /* 0x000fe800078e0286 */
[----:B------:R-:W-:Y:S03]  /*6b60*/  IMAD.WIDE R132, R3, R210, R132 ;  /* 0x000000d203847225 */ /* 0x000fe600078e0284 */
[C---:B-----5:R-:W-:Y:S04]  /*6b70*/  LEA R224, P0, R132.reuse, R202, 0x1 ;  /* 0x000000ca84e07211 */ /* 0x060fe800078008ff */
[----:B------:R-:W-:Y:S09]  /*6b80*/  LEA.HI.X R225, R132, R203, R133, 0x1, P0 ;  /* 0x000000cb84e17211 */ /* 0x000ff200000f0c85 */
.L_x_3986:
[----:B------:R-:W-:Y:S05]  /*6b90*/  BSYNC.RECONVERGENT B0 ;  /* 0x0000000000007941 */ /* 0x000fea0003800200 */
.L_x_3985:
        /* <DEDUP_REMOVED lines=25> */
[----:B------:R-:W-:Y:S02]  /*6d30*/  IABS R0, R206 ;  /* 0x000000ce00007213 */ /* 0x000fe40000000000 */
[----:B------:R-:W-:Y:S05]  /*6d40*/  SHF.R.U32.HI R132, RZ, 0x2, R223 ;  /* 0x00000002ff847819 */ /* 0x000fea00000116df */
[----:B------:R-:W4:Y:S01]  /*6d50*/  F2I.FTZ.U32.TRUNC.NTZ R137, R136 ;  /* 0x0000008800897305 */ /* 0x000f22000021f000 */
[----:B------:R-:W-:Y:S02]  /*6d60*/  IMAD.MOV R0, RZ, RZ, -R0 ;  /* 0x000000ffff007224 */ /* 0x000fe400078e0a00 */
[--C-:B----4-:R-:W-:Y:S02]  /*6d70*/  IMAD.MOV R2, RZ, RZ, -R137.reuse ;  /* 0x000000ffff027224 */ /* 0x110fe400078e0a89 */
[----:B------:R-:W-:Y:S02]  /*6d80*/  IMAD.MOV.U32 R136, RZ, RZ, RZ ;  /* 0x000000ffff887224 */ /* 0x000fe400078e00ff */
[----:B------:R-:W-:Y:S01]  /*6d90*/  IMAD R3, R2, R133, RZ ;  /* 0x0000008502037224 */ /* 0x000fe200078e02ff */
[----:B------:R-:W-:Y:S03]  /*6da0*/  IABS R2, R135 ;  /* 0x0000008700027213 */ /* 0x000fe60000000000 */
[----:B------:R-:W-:Y:S02]  /*6db0*/  IMAD.HI.U32 R137, R137, R3, R136 ;  /* 0x0000000389897227 */ /* 0x000fe400078e0088 */
[----:B------:R-:W4:Y:S04]  /*6dc0*/  LDC R3, c[0x0][0x398] ;  /* 0x0000e600ff037b82 */ /* 0x000f280000000800 */
        /* <DEDUP_REMOVED lines=9> */
[-C--:B------:R-:W-:Y:S04]  /*6e60*/  LOP3.LUT R2, R135, R206.reuse, RZ, 0x3c, !PT ;  /* 0x000000ce87027212 */ /* 0x080fe800078e3cff */
[----:B------:R-:W-:Y:S02]  /*6e70*/  ISETP.GE.AND P1, PT, R2, RZ, PT ;  /* 0x000000ff0200720c */ /* 0x000fe40003f26270 */
[C---:B------:R-:W-:Y:S02]  /*6e80*/  LOP3.LUT R2, R132.reuse, 0x7, RZ, 0xc0, !PT ;  /* 0x0000000784027812 */ /* 0x040fe400078ec0ff */
[----:B------:R-:W-:Y:S02]  /*6e90*/  LOP3.LUT R132, R132, 0x3, RZ, 0xc0, !PT ;  /* 0x0000000384847812 */ /* 0x000fe400078ec0ff */
[----:B----4-:R-:W-:Y:S01]  /*6ea0*/  SHF.R.U32.HI R0, RZ, R3, R0 ;  /* 0x00000003ff007219 */ /* 0x010fe20000011600 */
[----:B------:R-:W-:Y:S01]  /*6eb0*/  @P2 VIADD R137, R137, 0x1 ;  /* 0x0000000189892836 */ /* 0x000fe20000000000 */
[----:B------:R-:W-:Y:S05]  /*6ec0*/  LOP3.LUT R3, R2, 0x3e0, R223, 0xf8, !PT ;  /* 0x000003e002037812 */ /* 0x000fea00078ef8df */
[----:B------:R-:W-:Y:S01]  /*6ed0*/  @!P1 IMAD.MOV R137, RZ, RZ, -R137 ;  /* 0x000000ffff899224 */ /* 0x000fe200078e0a89 */
[----:B------:R-:W-:Y:S01]  /*6ee0*/  @!P0 LOP3.LUT R137, RZ, R206, RZ, 0x33, !PT ;  /* 0x000000ceff898212 */ /* 0x000fe200078e33ff */
[----:B------:R-:W-:Y:S04]  /*6ef0*/  IMAD R0, R0, 0x80, R3 ;  /* 0x0000008000007824 */ /* 0x000fe800078e0203 */
[----:B------:R-:W-:Y:S01]  /*6f00*/  IMAD.MOV R2, RZ, RZ, -R137 ;  /* 0x000000ffff027224 */ /* 0x000fe200078e0a89 */
[----:B------:R-:W-:Y:S03]  /*6f10*/  LEA R0, R0, 0x10, 0x1 ;  /* 0x0000001000007811 */ /* 0x000fe600078e08ff */
        /* <DEDUP_REMOVED lines=8> */
.L_x_3988:
[----:B------:R-:W-:Y:S05]  /*6fa0*/  BSYNC.RECONVERGENT B0 ;  /* 0x0000000000007941 */ /* 0x000fea0003800200 */
.L_x_3987:
        /* <DEDUP_REMOVED lines=59> */
.L_x_3990:
[----:B------:R-:W-:Y:S05]  /*7360*/  BSYNC.RECONVERGENT B0 ;  /* 0x0000000000007941 */ /* 0x000fea0003800200 */
.L_x_3989:
        /* <DEDUP_REMOVED lines=58> */
.L_x_3992:
[----:B------:R-:W-:Y:S05]  /*7710*/  BSYNC.RECONVERGENT B0 ;  /* 0x0000000000007941 */ /* 0x000fea0003800200 */
.L_x_3991:
        /* <DEDUP_REMOVED lines=25> */
[----:B------:R-:W2:Y:S04]  /*78b0*/  LDC R3, c[0x0][0x398] ;  /* 0x0000e600ff037b82 */ /* 0x000ea80000000800 */
[----:B------:R-:W-:Y:S04]  /*78c0*/  IMAD.HI.U32 R143, R143, R2, RZ ;  /* 0x000000028f8f7227 */ /* 0x000fe800078e00ff */
[----:B------:R-:W-:Y:S02]  /*78d0*/  IMAD R2, R143, R0, R2 ;  /* 0x000000008f027224 */ /* 0x000fe400078e0202 */
[----:B------:R-:W2:Y:S03]  /*78e0*/  S2R R0, SR_CTAID.X ;  /* 0x0000000000007919 */ /* 0x000ea60000002500 */
[----:B------:R-:W-:Y:S11]  /*78f0*/  ISETP.GT.U32.AND P0, PT, R133, R2, PT ;  /* 0x000000028500720c */ /* 0x000ff60003f04070 */
[----:B------:R-:W-:Y:S02]  /*7900*/  @!UPT UIADD3 URZ, UPT, UPT, URZ, URZ, URZ ;  /* 0x000000fffffff290 */ /* 0x000fe4000fffe0ff */
[----:B------:R-:W-:Y:S01]  /*7910*/  @!P0 IADD3 R143, PT, PT, R143, 0x1, RZ ;  /* 0x000000018f8f8810 */ /* 0x000fe20007ffe0ff */
[----:B------:R-:W-:Y:S01]  /*7920*/  @!P0 IMAD.IADD R2, R2, 0x1, -R133 ;  /* 0x0000000102028824 */ /* 0x000fe200078e0a85 */
[----:B------:R-:W-:Y:S04]  /*7930*/  ISETP.NE.AND P0, PT, R206, RZ, PT ;  /* 0x000000ffce00720c */ /* 0x000fe80003f05270 */
[----:B------:R-:W-:Y:S02]  /*7940*/  ISETP.GE.U32.AND P2, PT, R2, R133, PT ;  /* 0x000000850200720c */ /* 0x000fe40003f46070 */
[-C--:B------:R-:W-:Y:S04]  /*7950*/  LOP3.LUT R2, R141, R206.reuse, RZ, 0x3c, !PT ;  /* 0x000000ce8d027212 */ /* 0x080fe800078e3cff */
[----:B------:R-:W-:Y:S02]  /*7960*/  ISETP.GE.AND P1, PT, R2, RZ, PT ;  /* 0x000000ff0200720c */ /* 0x000fe40003f26270 */
[----:B------:R-:W-:Y:S02]  /*7970*/  LOP3.LUT R2, R135, 0x7, RZ, 0xc0, !PT ;  /* 0x0000000787027812 */ /* 0x000fe400078ec0ff */
[----:B--2---:R-:W-:Y:S02]  /*7980*/  SHF.R.U32.HI R0, RZ, R3, R0 ;  /* 0x00000003ff007219 */ /* 0x004fe40000011600 */
[----:B------:R-:W-:Y:S01]  /*7990*/  LOP3.LUT R133, R2, 0x3e0, R223, 0xf8, !PT ;  /* 0x000003e002857812 */ /* 0x000fe200078ef8df */
[----:B------:R-:W-:Y:S03]  /*79a0*/  @P2 VIADD R143, R143, 0x1 ;  /* 0x000000018f8f2836 */ /* 0x000fe60000000000 */
[----:B------:R-:W-:Y:S02]  /*79b0*/  LEA R2, R0, R133, 0x7 ;  /* 0x0000008500027211 */ /* 0x000fe400078e38ff */
[----:B------:R-:W-:Y:S01]  /*79c0*/  LOP3.LUT R0, R135, 0x3, RZ, 0xc0, !PT ;  /* 0x0000000387007812 */ /* 0x000fe200078ec0ff */
[----:B------:R-:W-:Y:S01]  /*79d0*/  @!P1 IMAD.MOV R143, RZ, RZ, -R143 ;  /* 0x000000ffff8f9224 */ /* 0x000fe200078e0a8f */
[----:B------:R-:W-:Y:S02]  /*79e0*/  @!P0 LOP3.LUT R143, RZ, R206, RZ, 0x33, !PT ;  /* 0x000000ceff8f8212 */ /* 0x000fe400078e33ff */
[----:B------:R-:W-:Y:S03]  /*79f0*/  LEA R2, R2, 0x20, 0x1 ;  /* 0x0000002002027811 */ /* 0x000fe600078e08ff */
[----:B------:R-:W-:Y:S01]  /*7a00*/  IMAD.MOV R3, RZ, RZ, -R143 ;  /* 0x000000ffff037224 */ /* 0x000fe200078e0a8f */
[----:B------:R-:W-:Y:S03]  /*7a10*/  LOP3.LUT R2, R2, 0x7fffffe8, RZ, 0xc0, !PT ;  /* 0x7fffffe802027812 */ /* 0x000fe600078ec0ff */
[C---:B------:R-:W-:Y:S02]  /*7a20*/  IMAD R141, R206.reuse, R3, R141 ;  /* 0x00000003ce8d7224 */ /* 0x040fe400078e028d */
[----:B------:R-:W-:Y:S02]  /*7a30*/  IMAD.IADD R143, R143, 0x1, R2 ;  /* 0x000000018f8f7824 */ /* 0x000fe400078e0202 */
[----:B------:R-:W-:Y:S05]  /*7a40*/  IMAD R132, R206, R0, R141 ;  /* 0x00000000ce847224 */ /* 0x000fea00078e028d */
[--C-:B------:R-:W-:Y:S03]  /*7a50*/  SHF.R.S32.HI R133, RZ, 0x1f, R132.reuse ;  /* 0x0000001fff857819 */ /* 0x100fe60000011484 */
[----:B------:R-:W-:Y:S03]  /*7a60*/  IMAD.WIDE R132, R143, R210, R132 ;  /* 0x000000d28f847225 */ /* 0x000fe600078e0284 */
[C---:B-----5:R-:W-:Y:S04]  /*7a70*/  LEA R2, P0, R132.reuse, R202, 0x1 ;  /* 0x000000ca84027211 */ /* 0x060fe800078008ff */
[----:B------:R-:W-:Y:S09]  /*7a80*/  LEA.HI.X R3, R132, R203, R133, 0x1, P0 ;  /* 0x000000cb84037211 */ /* 0x000ff200000f0c85 */
.L_x_3994:
[----:B------:R-:W-:Y:S05]  /*7a90*/  BSYNC.RECONVERGENT B0 ;  /* 0x0000000000007941 */ /* 0x000fea0003800200 */
.L_x_3993:
        /* <DEDUP_REMOVED lines=40> */
[----:B------:R-:W-:Y:S01]  /*7d20*/  @P2 VIADD R143, R143, 0x1 ;  /* 0x000000018f8f2836 */ /* 0x000fe20000000000 */
[----:B------:R-:W-:Y:S02]  /*7d30*/  LOP3.LUT R135, R135, 0x3, RZ, 0xc0, !PT ;  /* 0x0000000387877812 */ /* 0x000fe400078ec0ff */
[----:B------:R-:W-:Y:S03]  /*7d40*/  LEA R0, R0, R3, 0x7 ;  /* 0x0000000300007211 */ /* 0x000fe600078e38ff */
        /* <DEDUP_REMOVED lines=12> */
.L_x_3996:
[----:B------:R-:W-:Y:S05]  /*7e10*/  BSYNC.RECONVERGENT B0 ;  /* 0x0000000000007941 */ /* 0x000fea0003800200 */
.L_x_3995:
        /* <DEDUP_REMOVED lines=51> */
.L_x_3998:
[----:B------:R-:W-:Y:S05]  /*8150*/  BSYNC.RECONVERGENT B0 ;  /* 0x0000000000007941 */ /* 0x000fea0003800200 */
.L_x_3997:
        /* <DEDUP_REMOVED lines=57> */
.L_x_4000:
[----:B------:R-:W-:Y:S05]  /*84f0*/  BSYNC.RECONVERGENT B0 ;  /* 0x0000000000007941 */ /* 0x000fea0003800200 */
.L_x_3999:
        /* <DEDUP_REMOVED lines=107> */
.L_x_3984:
        /* <DEDUP_REMOVED lines=15> */
.L_x_4002:
[----:B------:R-:W2:Y:S02]  /*8ca0*/  LDCU.64 UR4, c[0x0][0x480] ;  /* 0x00009000ff0477ac */ /* 0x000ea40008000a00 */
[----:B--2---:R-:W-:-:S04]  /*8cb0*/  UISETP.NE.U32.AND UP0, UPT, UR4, URZ, UPT ;  /* 0x000000ff0400728c */ /* 0x004fc8000bf05070 */
[----:B------:R-:W-:-:S09]  /*8cc0*/  UISETP.NE.AND.EX UP0, UPT, UR5, URZ, UPT, UP0 ;  /* 0x000000ff0500728c */ /* 0x000fd2000bf05300 */
[----:B------:R-:W-:Y:S05]  /*8cd0*/  BRA.U !UP0, `(.L_x_4004) ;  /* 0x00000001080c7547 */ /* 0x000fea000b800000 */
[----:B------:R-:W2:Y:S02]  /*8ce0*/  LDC.64 R2, c[0x0][0x480] ;  /* 0x00012000ff027b82 */ /* 0x000ea40000000a00 */
[----:B--2---:R2:W5:Y:S01]  /*8cf0*/  LDG.E R0, desc[UR36][R2.64] ;  /* 0x0000002402007981 */ /* 0x004562000c1e1900 */
[----:B------:R-:W-:Y:S05]  /*8d00*/  BRA `(.L_x_4003) ;  /* 0x0000000000087947 */ /* 0x000fea0003800000 */
.L_x_4004:
[----:B------:R-:W2:Y:S02]  /*8d10*/  LDCU UR4, c[0x0][0x478] ;  /* 0x00008f00ff0477ac */ /* 0x000ea40008000800 */
[----:B--2---:R-:W-:-:S07]  /*8d20*/  MOV R0, UR4 ;  /* 0x0000000400007c02 */ /* 0x004fce0008000f00 */
.L_x_4003:
        /* <DEDUP_REMOVED lines=9> */
[----:B----4-:R4:W5:Y:S01]  /*8dc0*/  LD.E R163, desc[UR36][R2.64] ;  /* 0x0000002402a37980 */ /* 0x010962000c101900 */
[----:B------:R-:W-:Y:S05]  /*8dd0*/  BRA `(.L_x_4006) ;  /* 0x0000000000247947 */ /* 0x000fea0003800000 */
.L_x_4005:
[----:B------:R-:W1:Y:S02]  /*8de0*/  LDCU.64 UR4, c[0x0][0x488] ;  /* 0x00009100ff0477ac */ /* 0x000e640008000a00 */
[----:B-1----:R-:W-:-:S04]  /*8df0*/  UISETP.NE.U32.AND UP0, UPT, UR4, URZ, UPT ;  /* 0x000000ff0400728c */ /* 0x002fc8000bf05070 */
[----:B------:R-:W-:-:S09]  /*8e00*/  UISETP.NE.AND.EX UP0, UPT, UR5, URZ, UPT, UP0 ;  /* 0x000000ff0500728c */ /* 0x000fd2000bf05300 */
[----:B------:R-:W-:Y:S05]  /*8e10*/  BRA.U !UP0, `(.L_x_4007) ;  /* 0x00000001080c7547 */ /* 0x000fea000b800000 */
[----:B--2---:R-:W4:Y:S02]  /*8e20*/  LDC.64 R2, c[0x0][0x488] ;  /* 0x00012200ff027b82 */ /* 0x004f240000000a00 */
[----:B----4-:R1:W5:Y:S01]  /*8e30*/  LDG.E R163, desc[UR36][R2.64] ;  /* 0x0000002402a37981 */ /* 0x010362000c1e1900 */
[----:B------:R-:W-:Y:S05]  /*8e40*/  BRA `(.L_x_4006) ;  /* 0x0000000000087947 */ /* 0x000fea0003800000 */
.L_x_4007:
[----:B------:R-:W4:Y:S02]  /*8e50*/  LDCU UR4, c[0x0][0x47c] ;  /* 0x00008f80ff0477ac */ /* 0x000f240008000800 */
[----:B----4-:R-:W-:-:S07]  /*8e60*/  MOV R163, UR4 ;  /* 0x0000000400a37c02 */ /* 0x010fce0008000f00 */
.L_x_4006:
[----:B------:R-:W3:Y:S01]  /*8e70*/  S2R R141, SR_CTAID.Y ;  /* 0x00000000008d7919 */ /* 0x000ee20000002600 */
[----:B------:R-:W3:Y:S01]  /*8e80*/  LDC.64 R134, c[0x0][0x398] ;  /* 0x0000e600ff867b82 */ /* 0x000ee20000000a00 */
[----:B------:R-:W3:Y:S01]  /*8e90*/  LDCU UR4, c[0x0][0x38c] ;  /* 0x00007180ff0477ac */ /* 0x000ee20008000800 */
[----:B------:R-:W-:Y:S01]  /*8ea0*/  IMAD.MOV.U32 R133, RZ, RZ, -0x1 ;  /* 0xffffffffff857424 */ /* 0x000fe200078e00ff */
[----:B-12-4-:R-:W1:Y:S05]  /*8eb0*/  S2R R3, SR_CTAID.X ;  /* 0x0000000000037919 */ /* 0x016e6a0000002500 */
[----:B---3--:R-:W2:Y:S01]  /*8ec0*/  LDC.64 R156, c[0x0][0x3b0] ;  /* 0x0000ec00ff9c7b82 */ /* 0x008ea20000000a00 */
[----:B------:R-:W-:-:S02]  /*8ed0*/  SHF.L.U32 R2, R133, R134, RZ ;  /* 0x0000008685027219 */ /* 0x000fc400000006ff */
        /* <DEDUP_REMOVED lines=32> */
.L_x_4008:
        /* <DEDUP_REMOVED lines=13> */
[----:B------:R-:W1:Y:S08]  /*91b0*/  S2UR UR4, SR_CTAID.Z ;  /* 0x00000000000479c3 */ /* 0x000e700000002700 */
[----:B------:R-:W2:Y:S08]  /*91c0*/  LDC.64 R2, c[0x0][0x3a8] ;  /* 0x0000ea00ff027b82 */ /* 0x000eb00000000a00 */
[----:B---34-:R-:W3:Y:S01]  /*91d0*/  LDC.64 R132, c[0x0][0x4b8] ;  /* 0x00012e00ff847b82 */ /* 0x018ee20000000a00 */
[----:B-1----:R-:W-:-:S04]  /*91e0*/  IMAD.U32 R201, RZ, RZ, UR4 ;  /* 0x00000004ffc97e24 */ /* 0x002fc8000f8e00ff */
[----:B--2---:R-:W-:Y:S01]  /*91f0*/  IMAD.WIDE.U32 R138, R201, R2, RZ ;  /* 0x00000002c98a7225 */ /* 0x004fe200078e00ff */
[----:B------:R-:W-:-:S03]  /*9200*/  MOV R2, R137 ;  /* 0x0000008900027202 */ /* 0x000fc60000000f00 */
[----:B------:R-:W-:-:S04]  /*9210*/  IMAD R3, R201, R3, RZ ;  /* 0x00000003c9037224 */ /* 0x000fc800078e02ff */
[----:B------:R-:W-:Y:S01]  /*9220*/  IMAD.IADD R139, R139, 0x1, R3 ;  /* 0x000000018b8b7824 */ /* 0x000fe200078e0203 */
[C---:B---3--:R-:W-:Y:S02]  /*9230*/  LEA R132, P0, R138.reuse, R132, 0x1 ;  /* 0x000000848a847211 */ /* 0x048fe400078008ff */
[----:B------:R-:W-:Y:S02]  /*9240*/  MOV R3, R136 ;  /* 0x0000008800037202 */ /* 0x000fe40000000f00 */
[----:B------:R-:W-:Y:S01]  /*9250*/  LEA.HI.X R133, R138, R133, R139, 0x1, P0 ;  /* 0x000000858a857211 */ /* 0x000fe200000f0c8b */
[----:B------:R-:W-:Y:S08]  /*9260*/  BRA `(.L_x_4009) ;  /* 0x0000000000647947 */ /* 0x000ff00003800000 */
.L_x_4011:
        /* <DEDUP_REMOVED lines=17> */
.L_x_4010:
        /* <DEDUP_REMOVED lines=8> */
.L_x_4009:
[----:B------:R-:W2:Y:S01]  /*9400*/  S2R R136, SR_TID.X ;  /* 0x0000000000887919 */ /* 0x000ea20000002100 */
[----:B------:R-:W-:Y:S01]  /*9410*/  SHF.R.U32.HI R137, RZ, 0x2, R216 ;  /* 0x00000002ff897819 */ /* 0x000fe200000116d8 */
[----:B------:R-:W1:Y:S01]  /*9420*/  LDCU UR4, c[0x0][0x384] ;  /* 0x00007080ff0477ac */ /* 0x000e620008000800 */
[----:B------:R-:W-:Y:S01]  /*9430*/  IMAD R213, R214, 0x2, R213 ;  /* 0x00000002d6d57824 */ /* 0x000fe200078e02d5 */
[----:B-----5:R-:W-:Y:S01]  /*9440*/  ISETP.NE.U32.AND P5, PT, R2, RZ, PT ;  /* 0x000000ff0200720c */ /* 0x020fe20003fa5070 */
[----:B------:R-:W-:Y:S01]  /*9450*/  IMAD.SHL.U32 R158, R212, 0x20, RZ ;  /* 0x00000020d49e7824 */ /* 0x000fe200078e00ff */
[----:B------:R-:W4:Y:S01]  /*9460*/  LDCU.64 UR10, c[0x0][0x3f8] ;  /* 0x00007f00ff0a77ac */ /* 0x000f220008000a00 */
[----:B------:R-:W-:Y:S01]  /*9470*/  IMAD R137, R137, 0x44, RZ ;  /* 0x0000004489897824 */ /* 0x000fe200078e02ff */
[----:B---3--:R-:W-:Y:S01]  /*9480*/  ISETP.NE.U32.AND P0, PT, R132, RZ, PT ;  /* 0x000000ff8400720c */ /* 0x008fe20003f05070 */
[----:B------:R-:W-:Y:S01]  /*9490*/  IMAD.SHL.U32 R213, R213, 0x8, RZ ;  /* 0x00000008d5d57824 */ /* 0x000fe200078e00ff */
[----:B------:R-:W3:Y:S03]  /*94a0*/  LDCU.64 UR8, c[0x0][0x438] ;  /* 0x00008700ff0877ac */ /* 0x000ee60008000a00 */
[----:B------:R-:W-:Y:S01]  /*94b0*/  IMAD R158, R213, 0x44, R158 ;  /* 0x00000044d59e7824 */ /* 0x000fe200078e029e */
[----:B------:R-:W3:Y:S01]  /*94c0*/  LDCU.64 UR6, c[0x0][0x400] ;  /* 0x00008000ff0677ac */ /* 0x000ee20008000a00 */
[----:B--2---:R-:W-:Y:S01]  /*94d0*/  IMAD.SHL.U32 R139, R136, 0x8, RZ ;  /* 0x00000008888b7824 */ /* 0x004fe200078e00ff */
[----:B------:R-:W-:-:S02]  /*94e0*/  SHF.R.U32.HI R140, RZ, 0x2, R136 ;  /* 0x00000002ff8c7819 */ /* 0x000fc40000011688 */
[----:B------:R-:W-:Y:S02]  /*94f0*/  LOP3.LUT R143, R136, 0x2, RZ, 0xc, !PT ;  /* 0x00000002888f7812 */ /* 0x000fe400078e0cff */
[----:B------:R-:W-:Y:S02]  /*9500*/  LOP3.LUT R139, R139, 0x78, RZ, 0xc0, !PT ;  /* 0x000000788b8b7812 */ /* 0x000fe400078ec0ff */
[----:B------:R-:W-:Y:S02]  /*9510*/  LOP3.LUT R140, R140, 0x1, RZ, 0xc0, !PT ;  /* 0x000000018c8c7812 */ /* 0x000fe400078ec0ff */
[----:B------:R-:W-:Y:S01]  /*9520*/  LOP3.LUT R138, R143, 0x1, R136, 0xf8, !PT ;  /* 0x000000018f8a7812 */ /* 0x000fe200078ef888 */
[----:B------:R-:W-:Y:S01]  /*9530*/  IMAD R143, R141, 0x80, R139 ;  /* 0x000000808d8f7824 */ /* 0x000fe200078e028b */
[----:B------:R-:W-:Y:S02]  /*9540*/  LEA.HI R140, R139, R140, RZ, 0x1e ;  /* 0x0000008c8b8c7211 */ /* 0x000fe400078ff0ff */
[----:B------:R-:W-:-:S02]  /*9550*/  LOP3.LUT R139, R137, R138, RZ, 0xfc, !PT ;  /* 0x0000008a898b7212 */ /* 0x000fc400078efcff */
[--C-:B------:R-:W-:Y:S02]  /*9560*/  LOP3.LUT R141, R137, 0x3, R136.reuse, 0xf8, !PT ;  /* 0x00000003898d7812 */ /* 0x100fe400078ef888 */
[----:B------:R-:W2:Y:S01]  /*9570*/  LDC R137, c[0x0][0x394] ;  /* 0x0000e500ff897b82 */ /* 0x000ea20000000800 */
[----:B------:R-:W-:Y:S02]  /*9580*/  SHF.R.U32.HI R145, RZ, 0x4, R136 ;  /* 0x00000004ff917819 */ /* 0x000fe40000011688 */
[--C-:B------:R-:W-:Y:S01]  /*9590*/  IMAD.IADD R142, R141, 0x1, R158.reuse ;  /* 0x000000018d8e7824 */ /* 0x100fe200078e029e */
[----:B-1----:R-:W-:Y:S01]  /*95a0*/  ISETP.GE.AND P3, PT, R143, UR4, PT ;  /* 0x000000048f007c0c */ /* 0x002fe2000bf66270 */
[----:B------:R-:W-:Y:S01]  /*95b0*/  IMAD.IADD R158, R139, 0x1, R158 ;  /* 0x000000018b9e7824 */ /* 0x000fe200078e029e */
[----:B------:R-:W-:Y:S01]  /*95c0*/  LOP3.LUT R145, R145, 0x1, RZ, 0xc0, !PT ;  /* 0x0000000191917812 */ /* 0x000fe200078ec0ff */
[----:B------:R-:W-:Y:S01]  /*95d0*/  IMAD.WIDE R138, R143, 0x2, RZ ;  /* 0x000000028f8a7825 */ /* 0x000fe200078e02ff */
[----:B------:R-:W1:Y:S01]  /*95e0*/  LDCU.64 UR4, c[0x0][0x418] ;  /* 0x00008300ff0477ac */ /* 0x000e620008000a00 */
[----:B------:R-:W-:-:S02]  /*95f0*/  ISETP.NE.AND.EX P5, PT, R3, RZ, !P3, P5 ;  /* 0x000000ff0300720c */ /* 0x000fc40005fa5350 */
[C---:B------:R-:W-:Y:S01]  /*9600*/  LOP3.LUT R141, R145.reuse, 0x70, R200, 0xf8, !PT ;  /* 0x00000070918d7812 */ /* 0x040fe200078ef8c8 */
[--C-:B------:R-:W-:Y:S01]  /*9610*/  IMAD R159, R142, 0x8, R215.reuse ;  /* 0x000000088e9f7824 */ /* 0x100fe200078e02d7 */
[----:B------:R-:W-:Y:S01]  /*9620*/  LOP3.LUT R145, R145, 0x3c0, R136, 0xf8, !PT ;  /* 0x000003c091917812 */ /* 0x000fe200078ef888 */
[----:B------:R-:W-:Y:S01]  /*9630*/  IMAD R158, R158, 0x8, R215 ;  /* 0x000000089e9e7824 */ /* 0x000fe200078e02d7 */
[----:B------:R-:W-:Y:S02]  /*9640*/  LOP3.LUT R138, R138, 0xfffffff0, RZ, 0xc0, !PT ;  /* 0xfffffff08a8a7812 */ /* 0x000fe400078ec0ff */
[--C-:B------:R-:W-:Y:S02]  /*9650*/  LOP3.LUT R143, R145, 0x4, R200.reuse, 0xf8, !PT ;  /* 0x00000004918f7812 */ /* 0x100fe400078ef8c8 */
[----:B------:R-:W-:Y:S02]  /*9660*/  LOP3.LUT R139, R139, 0x1fffffff, RZ, 0xc0, !PT ;  /* 0x1fffffff8b8b7812 */ /* 0x000fe400078ec0ff */
[----:B------:R-:W-:Y:S01]  /*9670*/  LOP3.LUT R141, R141, 0x8, R200, 0xf8, !PT ;  /* 0x000000088d8d7812 */ /* 0x000fe200078ef8c8 */
[----:B------:R-:W-:Y:S01]  /*9680*/  IMAD R160, R160, 0x80, R143 ;  /* 0x00000080a0a07824 */ /* 0x000fe200078e028f */
[----:B----4-:R-:W-:-:S02]  /*9690*/  ISETP.NE.AND.EX P0, PT, R133, RZ, !P3, P0 ;  /* 0x000000ff8500720c */ /* 0x010fc40005f05300 */
[----:B--2---:R-:W-:Y:S01]  /*96a0*/  ISETP.GT.AND P6, PT, R137, 0x1, PT ;  /* 0x000000018900780c */ /* 0x004fe20003fc4270 */
[C---:B------:R-:W-:Y:S01]  /*96b0*/  IMAD.WIDE.U32 R142, R160.reuse, UR10, R138 ;  /* 0x0000000aa08e7c25 */ /* 0x040fe2000f8e008a */
[----:B------:R-:W-:Y:S02]  /*96c0*/  LOP3.LUT R141, R141, 0x4, R200, 0xf8, !PT ;  /* 0x000000048d8d7812 */ /* 0x000fe400078ef8c8 */
[----:B------:R-:W-:Y:S01]  /*96d0*/  ISETP.EQ.AND P6, PT, R135, RZ, P6 ;  /* 0x000000ff8700720c */ /* 0x000fe200037c2270 */
[----:B---3--:R-:W-:Y:S01]  /*96e0*/  IMAD.WIDE.U32 R138, R160, UR8, R138 ;  /* 0x00000008a08a7c25 */ /* 0x008fe2000f8e008a */
[----:B------:R-:W-:-:S03]  /*96f0*/  IADD3 R169, P2, PT, R2, R142, RZ ;  /* 0x0000008e02a97210 */ /* 0x000fc60007f5e0ff */
[----:B------:R-:W-:Y:S01]  /*9700*/  IMAD R142, R160, UR11, R143 ;  /* 0x0000000ba08e7c24 */ /* 0x000fe2000f8e028f */
[----:B------:R-:W-:Y:S01]  /*9710*/  IADD3 R166, P1, PT, R132, R138, RZ ;  /* 0x0000008a84a67210 */ /* 0x000fe20007f3e0ff */
[----:B------:R-:W-:Y:S02]  /*9720*/  IMAD R138, R160, UR9, R139 ;  /* 0x00000009a08a7c24 */ /* 0x000fe4000f8e028b */
[----:B------:R-:W-:Y:S02]  /*9730*/  IMAD R140, R141, 0x22, R140 ;  /* 0x000000228d8c7824 */ /* 0x000fe400078e028c */
[----:B------:R-:W-:Y:S02]  /*9740*/  IMAD.X R164, R3, 0x1, R142, P2 ;  /* 0x0000000103a47824 */ /* 0x000fe400010e068e */
[----:B------:R-:W-:Y:S02]  /*9750*/  IMAD.X R167, R133, 0x1, R138, P1 ;  /* 0x0000000185a77824 */ /* 0x000fe400008e068a */
[----:B------:R-:W-:-:S02]  /*9760*/  IMAD.U32 R132, RZ, RZ, UR6 ;  /* 0x00000006ff847e24 */ /* 0x000fc4000f8e00ff */
[----:B------:R-:W-:Y:S02]  /*9770*/  IMAD.U32 R133, RZ, RZ, UR7 ;  /* 0x00000007ff857e24 */ /* 0x000fe4000f8e00ff */
[----:B-1----:R-:W-:Y:S02]  /*9780*/  IMAD.U32 R2, RZ, RZ, UR4 ;  /* 0x00000004ff027e24 */ /* 0x002fe4000f8e00ff */
[----:B------:R-:W-:Y:S02]  /*9790*/  IMAD.U32 R3, RZ, RZ, UR5 ;  /* 0x00000005ff037e24 */ /* 0x000fe4000f8e00ff */
[----:B------:R-:W-:Y:S01]  /*97a0*/  IMAD R162, R140, 0x10, R215 ;  /* 0x000000108ca27824 */ /* 0x000fe200078e02d7 */
[----:B------:R-:W-:Y:S06]  /*97b0*/  @!P6 BRA `(.L_x_4012) ;  /* 0x000000000080e947 */ /* 0x000fec0003800000 */
[----:B------:R-:W1:Y:S02]  /*97c0*/  S2UR UR5, SR_CTAID.Z ;  /* 0x00000000000579c3 */ /* 0x000e640000002700 */
[----:B-1----:R-:W-:-:S13]  /*97d0*/  ISETP.NE.AND P1, PT, R134, UR5, PT ;  /* 0x0000000586007c0c */ /* 0x002fda000bf25270 */
[----:B------:R-:W-:Y:S06]  /*97e0*/  BAR.RED.AND.DEFER_BLOCKING 0x0, P1 ;  /* 0x0000000000007b1d */ /* 0x000fec0000814400 */
[----:B------:R-:W1:Y:S02]  /*97f0*/  B2R.RESULT RZ, P1 ;  /* 0x0000000000ff731c */ /* 0x000e640000024000 */
[----:B-1----:R-:W-:Y:S05]  /*9800*/  @!P1 BRA `(.L_x_4013) ;  /* 0x0000000000289947 */ /* 0x002fea0003800000 */
[----:B------:R-:W-:-:S13]  /*9810*/  ISETP.NE.AND P2, PT, R136, RZ, PT ;  /* 0x000000ff8800720c */ /* 0x000fda0003f45270 */
.L_x_4015:
[----:B------:R-:W-:Y:S05]  /*9820*/  YIELD ;  /* 0x0000000000007946 */ /* 0x000fea0003800000 */
[----:B-1----:R-:W-:Y:S05]  /*9830*/  @P2 BRA `(.L_x_4014) ;  /* 0x0000000000082947 */ /* 0x002fea0003800000 */
[----:B------:R1:W2:Y:S04]  /*9840*/  LDG.E.STRONG.GPU R134, desc[UR36][R156.64] ;  /* 0x000000249c867981 */ /* 0x0002a8000c1ef900 */
[----:B--2---:R-:W-:Y:S01]  /*9850*/  CCTL.IVALL ;  /* 0x00000000ff00798f */ /* 0x004fe20002000000 */
.L_x_4014:
[----:B------:R-:W-:Y:S01]  /*9860*/  ISETP.NE.AND P1, PT, R134, UR5, PT ;  /* 0x0000000586007c0c */ /* 0x000fe2000bf25270 */
[----:B------:R-:W-:-:S12]  /*9870*/  WARPSYNC.ALL ;  /* 0x0000000000007948 */ /* 0x000fd80003800000 */
[----:B------:R-:W-:Y:S06]  /*9880*/  BAR.RED.AND.DEFER_BLOCKING 0x0, P1 ;  /* 0x0000000000007b1d */ /* 0x000fec0000814400 */
[----:B------:R-:W2:Y:S02]  /*9890*/  B2R.RESULT RZ, P1 ;  /* 0x0000000000ff731c */ /* 0x000ea40000024000 */
[----:B--2---:R-:W-:Y:S05]  /*98a0*/  @P1 BRA `(.L_x_4015) ;  /* 0xfffffffc00dc1947 */ /* 0x004fea000383ffff */
.L_x_4013:
        /* <DEDUP_REMOVED lines=17> */
.L_x_4012:
[----:B------:R-:W-:-:S13]  /*99c0*/  FSETP.NEU.AND P1, PT, R163, RZ, PT ;  /* 0x000000ffa300720b */ /* 0x000fda0003f2d000 */
[----:B------:R-:W-:Y:S05]  /*99d0*/  @!P1 BRA `(.L_x_4016) ;  /* 0x0000002c005c9947 */ /* 0x000fea0003800000 */
[----:B------:R-:W5:Y:S01]  /*99e0*/  LDC R165, c[0x0][0x380] ;  /* 0x0000e000ffa57b82 */ /* 0x000f620000000800 */
[----:B------:R-:W-:Y:S02]  /*99f0*/  IADD3 R140, PT, PT, R160, 0x2, RZ ;  /* 0x00000002a08c7810 */ /* 0x000fe40007ffe0ff */
[----:B------:R-:W-:Y:S02]  /*9a00*/  CS2R R136, SRZ ;  /* 0x0000000000887805 */ /* 0x000fe4000001ff00 */
[----:B------:R-:W-:Y:S02]  /*9a10*/  CS2R R138, SRZ ;  /* 0x00000000008a7805 */ /* 0x000fe4000001ff00 */
[----:B--2---:R-:W-:Y:S02]  /*9a20*/  IADD3 R170, P1, PT, R132, R169, RZ ;  /* 0x000000a984aa7210 */ /* 0x004fe40007f3e0ff */
[-C--:B-----5:R-:W-:Y:S02]  /*9a30*/  ISETP.LT.AND P3, PT, R160, R165.reuse, P5 ;  /* 0x000000a5a000720c */ /* 0x0a0fe40002f61270 */
[----:B------:R-:W-:-:S02]  /*9a40*/  ISETP.LT.AND P2, PT, R140, R165, P5 ;  /* 0x000000a58c00720c */ /* 0x000fc40002f41270 */
[----:B------:R-:W-:Y:S02]  /*9a50*/  CS2R R134, SRZ ;  /* 0x0000000000867805 */ /* 0x000fe4000001ff00 */
[----:B----4-:R-:W-:-:S07]  /*9a60*/  IADD3.X R171, PT, PT, R133, R164, RZ, P1, !PT ;  /* 0x000000a485ab7210 */ /* 0x010fce0000ffe4ff */
[----:B------:R-:W-:Y:S02]  /*9a70*/  @P3 MOV R142, R169 ;  /* 0x000000a9008e3202 */ /* 0x000fe40000000f00 */
[----:B------:R-:W-:Y:S02]  /*9a80*/  @P3 MOV R143, R164 ;  /* 0x000000a4008f3202 */ /* 0x000fe40000000f00 */
[----:B------:R-:W-:-:S03]  /*9a90*/  CS2R R132, SRZ ;  /* 0x0000000000847805 */ /* 0x000fc6000001ff00 */
[----:B------:R2:W4:Y:S04]  /*9aa0*/  @P3 LDG.E.LTC128B.128 R136, desc[UR36][R142.64] ;  /* 0x000000248e883981 */ /* 0x000528000c1e1d20 */
[----:B------:R-:W5:Y:S01]  /*9ab0*/  @P2 LDG.E.LTC128B.128 R132, desc[UR36][R170.64] ;  /* 0x00000024aa842981 */ /* 0x000f62000c1e1d20 */
[----:B------:R-:W-:Y:S05]  /*9ac0*/  WARPSYNC.ALL ;  /* 0x0000000000007948 */ /* 0x000fea0003800000 */
[----:B------:R-:W-:Y:S01]  /*9ad0*/  BAR.SYNC.DEFER_BLOCKING 0x0 ;  /* 0x0000000000007b1d */ /* 0x000fe20000010000 */
[----:B------:R-:W-:-:S02]  /*9ae0*/  ISETP.LT.AND P3, PT, R140, R165, P0 ;  /* 0x000000a58c00720c */ /* 0x000fc40000761270 */
[----:B------:R-:W-:-:S05]  /*9af0*/  ISETP.LT.AND P4, PT, R160, R165, P0 ;  /* 0x000000a5a000720c */ /* 0x000fca0000781270 */
[----:B------:R-:W3:Y:S01]  /*9b00*/  S2UR UR4, SR_CgaCtaId ;  /* 0x00000000000479c3 */ /* 0x000ee20000008800 */
[----:B------:R-:W-:Y:S01]  /*9b10*/  UMOV UR5, 0x400 ;  /* 0x0000040000057882 */ /* 0x000fe20000000000 */
[----:B------:R-:W2:Y:S01]  /*9b20*/  S2R R161, SR_TID.X ;  /* 0x0000000000a17919 */ /* 0x000ea20000002100 */
[----:B------:R1:W-:Y:S04]  /*9b30*/  STS.64 [R159], R4 ;  /* 0x000000049f007388 */ /* 0x0003e80000000a00 */
[----:B------:R1:W-:Y:S01]  /*9b40*/  STS.64 [R159+0x20], R8 ;  /* 0x000020089f007388 */ /* 0x0003e20000000a00 */
[----:B---3--:R-:W-:-:S03]  /*9b50*/  ULEA UR4, UR4, UR5, 0x18 ;  /* 0x0000000504047291 */ /* 0x008fc6000f8ec0ff */
[----:B------:R-:W-:Y:S04]  /*9b60*/  STS.64 [R159+0x40], R12 ;  /* 0x0000400c9f007388 */ /* 0x000fe80000000a00 */
[----:B------:R-:W-:Y:S04]  /*9b70*/  STS.64 [R159+0x60], R16 ;  /* 0x000060109f007388 */ /* 0x000fe80000000a00 */
[----:B------:R3:W-:Y:S01]  /*9b80*/  STS.64 [R158+0x80], R20 ;  /* 0x000080149e007388 */ /* 0x0007e20000000a00 */
[--C-:B--2---:R-:W-:Y:S02]  /*9b90*/  SHF.R.U32.HI R142, RZ, 0x4, R161.reuse ;  /* 0x00000004ff8e7819 */ /* 0x104fe400000116a1 */
[----:B------:R-:W-:Y:S01]  /*9ba0*/  SHF.R.U32.HI R141, RZ, 0x3, R161 ;  /* 0x00000003ff8d7819 */ /* 0x000fe200000116a1 */
[----:B------:R-:W-:Y:S04]  /*9bb0*/  STS.64 [R158+0xa0], R24 ;  /* 0x0000a0189e007388 */ /* 0x000fe80000000a00 */
[----:B------:R-:W-:Y:S01]  /*9bc0*/  STS.64 [R158+0xc0], R28 ;  /* 0x0000c01c9e007388 */ /* 0x000fe20000000a00 */
[----:B-1----:R-:W-:-:S03]  /*9bd0*/  LOP3.LUT R4, R142, 0x1, RZ, 0xc0, !PT ;  /* 0x000000018e047812 */ /* 0x002fc600078ec0ff */
[----:B------:R-:W-:Y:S01]  /*9be0*/  STS.64 [R158+0xe0], R32 ;  /* 0x0000e0209e007388 */ /* 0x000fe20000000a00 */
[----:B------:R-:W-:Y:S02]  /*9bf0*/  SHF.R.U32.HI R5, RZ, 0x2, R161 ;  /* 0x00000002ff057819 */ /* 0x000fe400000116a1 */
[----:B------:R-:W-:Y:S01]  /*9c00*/  SHF.L.U32 R8, R161, 0x1, RZ ;  /* 0x00000001a1087819 */ /* 0x000fe200000006ff */
[----:B------:R-:W-:Y:S01]  /*9c10*/  BAR.SYNC.DEFER_BLOCKING 0x0 ;  /* 0x0000000000007b1d */ /* 0x000fe20000010000 */
[--C-:B------:R-:W-:Y:S02]  /*9c20*/  LOP3.LUT R4, R4, 0x70, R141.reuse, 0xf8, !PT ;  /* 0x0000007004047812 */ /* 0x100fe400078ef88d */
[----:B------:R-:W-:Y:S02]  /*9c30*/  LOP3.LUT R8, R8, 0x1e, RZ, 0xc0, !PT ;  /* 0x0000001e08087812 */ /* 0x000fe400078ec0ff */
[----:B------:R-:W-:Y:S02]  /*9c40*/  LOP3.LUT R4, R4, 0x8, R141, 0xf8, !PT ;  /* 0x0000000804047812 */ /* 0x000fe400078ef88d */
[----:B------:R-:W-:-:S02]  /*9c50*/  LOP3.LUT R5, R8, 0x1, R5, 0xf4, !PT ;  /* 0x0000000108057812 */ /* 0x000fc400078ef405 */
[----:B------:R-:W-:-:S05]  /*9c60*/  LOP3.LUT R4, R4, 0x4, R141, 0xf8, !PT ;  /* 0x0000000404047812 */ /* 0x000fca00078ef88d */
[----:B------:R-:W-:-:S05]  /*9c70*/  IMAD R4, R4, 0x22, R5 ;  /* 0x0000002204047824 */ /* 0x000fca00078e0205 */
[----:B---3--:R-:W-:Y:S01]  /*9c80*/  LEA R20, R4, UR4, 0x4 ;  /* 0x0000000404147c11 */ /* 0x008fe2000f8e20ff */
[----:B------:R-:W1:Y:S01]  /*9c90*/  LDCU.64 UR4, c[0x0][0x440] ;  /* 0x00008800ff0477ac */ /* 0x000e620008000a00 */
[----:B------:R-:W2:Y:S04]  /*9ca0*/  LDS.128 R152, [R162] ;  /* 0x00000000a2987984 */ /* 0x000ea80000000c00 */
[----:B------:R-:W-:Y:S04]  /*9cb0*/  LDS.128 R148, [R20] ;  /* 0x0000000014947984 */ /* 0x000fe80000000c00 */
[----:B------:R-:W3:Y:S04]  /*9cc0*/  LDS.128 R144, [R162+0x440] ;  /* 0x00044000a2907984 */ /* 0x000ee80000000c00 */
[----:B------:R-:W1:Y:S01]  /*9cd0*/  LDS.128 R140, [R20+0x440] ;  /* 0x00044000148c7984 */ /* 0x000e620000000c00 */
[----:B----4-:R-:W-:-:S02]  /*9ce0*/  HADD2.F32 R4, -RZ, R136.H1_H1 ;  /* 0x30000088ff047230 */ /* 0x010fc40000004100 */
[----:B------:R-:W-:Y:S02]  /*9cf0*/  HADD2.F32 R8, -RZ, R136.H0_H0 ;  /* 0x20000088ff087230 */ /* 0x000fe40000004100 */
[--C-:B------:R-:W-:Y:S02]  /*9d00*/  HADD2.F32 R12, -RZ, R137.reuse.H1_H1 ;  /* 0x30000089ff0c7230 */ /* 0x100fe40000004100 */
[-C--:B------:R-:W-:Y:S01]  /*9d10*/  FMUL R4, R4, R163.reuse ;  /* 0x000000a304047220 */ /* 0x080fe20000400000 */
[----:B-----5:R-:W-:Y:S02]  /*9d20*/  HADD2.F32 R16, -RZ, R132.H0_H0 ;  /* 0x20000084ff107230 */ /* 0x020fe40000004100 */
[----:B------:R-:W-:Y:S01]  /*9d30*/  FMUL R5, R8, R163 ;  /* 0x000000a308057220 */ /* 0x000fe20000400000 */
[----:B------:R-:W-:Y:S02]  /*9d40*/  HADD2.F32 R8, -RZ, R137.H0_H0 ;  /* 0x20000089ff087230 */ /* 0x000fe40000004100 */
[----:B--2---:R-:W-:Y:S01]  /*9d50*/  FFMA R153, R153, R0, R4 ;  /* 0x0000000099997223 */ /* 0x004fe20000000004 */
[----:B------:R-:W-:-:S02]  /*9d60*/  HADD2.F32 R4, -RZ, R133.H0_H0 ;  /* 0x20000085ff047230 */ /* 0x000fc40000004100 */
[-C--:B------:R-:W-:Y:S01]  /*9d70*/  FFMA R152, R152, R0.reuse, R5 ;  /* 0x0000000098987223 */ /* 0x080fe20000000005 */
[-C--:B------:R-:W-:Y:S01]  /*9d80*/  FMUL R12, R12, R163.reuse ;  /* 0x000000a30c0c7220 */ /* 0x080fe20000400000 */
[-C--:B------:R-:W-:Y:S01]  /*9d90*/  FMUL R5, R8, R163.reuse ;  /* 0x000000a308057220 */ /* 0x080fe20000400000 */
[----:B------:R-:W-:Y:S02]  /*9da0*/  HADD2.F32 R24, -RZ, R139.H0_H0 ;  /* 0x2000008bff187230 */ /* 0x000fe40000004100 */
[-C--:B------:R-:W-:Y:S01]  /*9db0*/  FMUL R9, R4, R163.reuse ;  /* 0x000000a304097220 */ /* 0x080fe20000400000 */
[----:B------:R-:W-:Y:S02]  /*9dc0*/  HADD2.F32 R4, -RZ, R138.H1_H1 ;  /* 0x3000008aff047230 */ /* 0x000fe40000004100 */
[----:B------:R-:W-:Y:S01]  /*9dd0*/  FFMA R154, R154, R0, R5 ;  /* 0x000000009a9a7223 */ /* 0x000fe20000000005 */
[----:B------:R-:W-:Y:S01]  /*9de0*/  FMUL R5, R16, R163 ;  /* 0x000000a310057220 */ /* 0x000fe20000400000 */
[----:B------:R-:W-:-:S02]  /*9df0*/  HADD2.F32 R16, -RZ, R133.H1_H1 ;  /* 0x30000085ff107230 */ /* 0x000fc40000004100 */
[-C--:B------:R-:W-:Y:S01]  /*9e00*/  FFMA R155, R155, R0.reuse, R12 ;  /* 0x000000009b9b7223 */ /* 0x080fe2000000000c */
[-C--:B------:R-:W-:Y:S01]  /*9e10*/  FMUL R4, R4, R163.reuse ;  /* 0x000000a304047220 */ /* 0x080fe20000400000 */
[----:B------:R-:W-:Y:S02]  /*9e20*/  HADD2.F32 R12, -RZ, R138.H0_H0 ;  /* 0x2000008aff0c7230 */ /* 0x000fe40000004100 */
[-C--:B---3--:R-:W-:Y:S01]  /*9e30*/  FFMA R146, R146, R0.reuse, R9 ;  /* 0x0000000092927223 */ /* 0x088fe20000000009 */
[-C--:B------:R-:W-:Y:S01]  /*9e40*/  FMUL R16, R16, R163.reuse ;  /* 0x000000a310107220 */ /* 0x080fe20000400000 */
[-C--:B------:R-:W-:Y:S01]  /*9e50*/  FFMA R149, R149, R0.reuse, R4 ;  /* 0x0000000095957223 */ /* 0x080fe20000000004 */
[----:B------:R-:W-:Y:S02]  /*9e60*/  HADD2.F32 R4, -RZ, R135.H0_H0 ;  /* 0x20000087ff047230 */ /* 0x000fe40000004100 */
[-C--:B------:R-:W-:Y:S01]  /*9e70*/  FMUL R13, R12, R163.reuse ;  /* 0x000000a30c0d7220 */ /* 0x080fe20000400000 */
[----:B------:R-:W-:Y:S01]  /*9e80*/  FFMA R147, R147, R0, R16 ;  /* 0x0000000093937223 */ /* 0x000fe20000000010 */
[----:B------:R-:W-:Y:S01]  /*9e90*/  FMUL R9, R24, R163 ;  /* 0x000000a318097220 */ /* 0x000fe20000400000 */
[----:B------:R-:W-:-:S02]  /*9ea0*/  HADD2.F32 R12, -RZ, R139.H1_H1 ;  /* 0x3000008bff0c7230 */ /* 0x000fc40000004100 */
[-C--:B------:R-:W-:Y:S01]  /*9eb0*/  FMUL R21, R4, R163.reuse ;  /* 0x000000a304157220 */ /* 0x080fe20000400000 */
[----:B------:R-:W-:Y:S01]  /*9ec0*/  HADD2.F32 R8, -RZ, R132.H1_H1 ;  /* 0x30000084ff087230 */ /* 0x000fe20000004100 */
[----:B------:R-:W-:Y:S01]  /*9ed0*/  IADD3 R4, PT, PT, R160, 0x8, RZ ;  /* 0x00000008a0047810 */ /* 0x000fe20007ffe0ff */
[--C-:B------:R-:W-:Y:S02]  /*9ee0*/  HADD2.F32 R16, -RZ, R134.reuse.H0_H0 ;  /* 0x20000086ff107230 */ /* 0x100fe40000004100 */
[-C--:B------:R-:W-:Y:S01]  /*9ef0*/  FFMA R150, R150, R0.reuse, R9 ;  /* 0x0000000096967223 */ /* 0x080fe20000000009 */
[----:B------:R-:W-:Y:S02]  /*9f00*/  HADD2.F32 R24, -RZ, R134.H1_H1 ;  /* 0x30000086ff187230 */ /* 0x000fe40000004100 */
[-C--:B------:R-:W-:Y:S01]  /*9f10*/  FMUL R12, R12, R163.reuse ;  /* 0x000000a30c0c7220 */ /* 0x080fe20000400000 */
[----:B------:R-:W-:Y:S02]  /*9f20*/  HADD2.F32 R28, -RZ, R135.H1_H1 ;  /* 0x30000087ff1c7230 */ /* 0x000fe40000004100 */
[-C--:B------:R-:W-:Y:S01]  /*9f30*/  FMUL R8, R8, R163.reuse ;  /* 0x000000a308087220 */ /* 0x080fe20000400000 */
[-C--:B------:R-:W-:Y:S01]  /*9f40*/  FMUL R9, R16, R163.reuse ;  /* 0x000000a310097220 */ /* 0x080fe20000400000 */
[-C--:B------:R-:W-:Y:S01]  /*9f50*/  FMUL R24, R24, R163.reuse ;  /* 0x000000a318187220 */ /* 0x080fe20000400000 */
[----:B-1----:R-:W-:Y:S01]  /*9f60*/  IADD3 R16, P1, PT, R166, UR4, RZ ;  /* 0x00000004a6107c10 */ /* 0x002fe2000ff3e0ff */
[----:B------:R-:W-:Y:S01]  /*9f70*/  FMUL R28, R28, R163 ;  /* 0x000000a31c1c7220 */ /* 0x000fe20000400000 */
[----:B------:R-:W-:Y:S01]  /*9f80*/  ISETP.LT.AND P2, PT, R4, R165, P5 ;  /* 0x000000a50400720c */ /* 0x000fe20002f41270 */
[-C--:B------:R-:W-:Y:S01]  /*9f90*/  FFMA R148, R148, R0.reuse, R13 ;  /* 0x0000000094947223 */ /* 0x080fe2000000000d */
[-C--:B------:R-:W-:Y:S01]  /*9fa0*/  FFMA R151, R151, R0.reuse, R12 ;  /* 0x0000000097977223 */ /* 0x080fe2000000000c */
        /* <DEDUP_REMOVED lines=14> */
[----:B------:R-:W-:-:S02]  /*a090*/  F2FP.F16.F32.PACK_AB R140, R8, R5 ;  /* 0x00000005088c723e */ /* 0x000fc400000000ff */
[----:B------:R-:W-:Y:S01]  /*a0a0*/  F2FP.F16.F32.PACK_AB R142, R24, R9 ;  /* 0x00000009188e723e */ /* 0x000fe200000000ff */
[----:B------:R-:W-:Y:S01]  /*a0b0*/  @P4 STG.E.128 desc[UR36][R166.64], R144 ;  /* 0x00000090a6004986 */ /* 0x000fe2000c101d24 */
        /* <DEDUP_REMOVED lines=17> */
[----:B------:R1:W-:Y:S04]  /*a1d0*/  STS.64 [R158+0xa0], R26 ;  /* 0x0000a01a9e007388 */ /* 0x0003e80000000a00 */
        /* <DEDUP_REMOVED lines=12> */
[--C-:B-1----:R-:W-:Y:S02]  /*a2a0*/  HADD2.F32 R26, -RZ, R139.reuse.H1_H1 ;  /* 0x3000008bff1a7230 */ /* 0x102fe40000004100 */
[-C--:B------:R-:W-:Y:S01]  /*a2b0*/  FFMA R8, R148, R0.reuse, R5 ;  /* 0x0000000094087223 */ /* 0x080fe20000000005 */
        /* <DEDUP_REMOVED lines=79> */
[----:B------:R-:W2:Y:S01]  /*a7b0*/  LDS.128 R8, [R162+0x440] ;  /* 0x00044000a2087984 */ /* 0x000ea20000000c00 */
[----:B-1----:R-:W-:-:S02]  /*a7c0*/  HADD2.F32 R4, -RZ, R136.H0_H0 ;  /* 0x20000088ff047230 */ /* 0x002fc40000004100 */
[----:B------:R-:W-:Y:S02]  /*a7d0*/  HADD2.F32 R32, -RZ, R136.H1_H1 ;  /* 0x30000088ff207230 */ /* 0x000fe40000004100 */
[--C-:B------:R-:W-:Y:S02]  /*a7e0*/  HADD2.F32 R26, -RZ, R138.reuse.H0_H0 ;  /* 0x2000008aff1a7230 */ /* 0x100fe40000004100 */
[-C--:B------:R-:W-:Y:S01]  /*a7f0*/  FMUL R21, R4, R163.reuse ;  /* 0x000000a304157220 */ /* 0x080fe20000400000 */
[----:B---3--:R-:W-:Y:S01]  /*a800*/  HADD2.F32 R36, -RZ, R138.H1_H1 ;  /* 0x3000008aff247230 */ /* 0x008fe20000004100 */
[----:B------:R-:W1:Y:S01]  /*a810*/  LDS.128 R4, [R20+0x440] ;  /* 0x0004400014047984 */ /* 0x000e620000000c00 */
[-C--:B------:R-:W-:Y:S01]  /*a820*/  FMUL R32, R32, R163.reuse ;  /* 0x000000a320207220 */ /* 0x080fe20000400000 */
[-C--:B----4-:R-:W-:Y:S01]  /*a830*/  FFMA R21, R16, R0.reuse, R21 ;  /* 0x0000000010157223 */ /* 0x090fe20000000015 */
[----:B------:R-:W-:Y:S02]  /*a840*/  HADD2.F32 R16, -RZ, R137.H1_H1 ;  /* 0x30000089ff107230 */ /* 0x000fe40000004100 */
[-C--:B------:R-:W-:Y:S01]  /*a850*/  FMUL R36, R36, R163.reuse ;  /* 0x000000a324247220 */ /* 0x080fe20000400000 */
[----:B------:R-:W-:Y:S01]  /*a860*/  FFMA R32, R17, R0, R32 ;  /* 0x0000000011207223 */ /* 0x000fe20000000020 */
[----:B------:R-:W-:Y:S01]  /*a870*/  FMUL R17, R26, R163 ;  /* 0x000000a31a117220 */ /* 0x000fe20000400000 */
[----:B------:R-:W-:-:S02]  /*a880*/  HADD2.F32 R26, -RZ, R139.H0_H0 ;  /* 0x2000008bff1a7230 */ /* 0x000fc40000004100 */
[-C--:B------:R-:W-:Y:S01]  /*a890*/  FMUL R16, R16, R163.reuse ;  /* 0x000000a310107220 */ /* 0x080fe20000400000 */
[-C--:B-----5:R-:W-:Y:S01]  /*a8a0*/  FFMA R33, R13, R0.reuse, R36 ;  /* 0x000000000d217223 */ /* 0x0a0fe20000000024 */
[----:B------:R-:W-:Y:S02]  /*a8b0*/  HADD2.F32 R34, -RZ, R137.H0_H0 ;  /* 0x20000089ff227230 */ /* 0x000fe40000004100 */
[--C-:B--2---:R-:W-:Y:S02]  /*a8c0*/  HADD2.F32 R36, -RZ, R132.reuse.H0_H0 ;  /* 0x20000084ff247230 */ /* 0x104fe40000004100 */
[----:B------:R-:W-:Y:S01]  /*a8d0*/  FMUL R13, R26, R163 ;  /* 0x000000a31a0d7220 */ /* 0x000fe20000400000 */
[-C--:B------:R-:W-:Y:S01]  /*a8e0*/  FFMA R19, R19, R0.reuse, R16 ;  /* 0x0000000013137223 */ /* 0x080fe20000000010 */
[----:B------:R-:W-:Y:S02]  /*a8f0*/  HADD2.F32 R26, -RZ, R132.H1_H1 ;  /* 0x30000084ff1a7230 */ /* 0x000fe40000004100 */
[----:B------:R-:W-:Y:S01]  /*a900*/  FFMA R16, R12, R0, R17 ;  /* 0x000000000c107223 */ /* 0x000fe20000000011 */
[----:B------:R-:W-:-:S02]  /*a910*/  HADD2.F32 R12, -RZ, R133.H0_H0 ;  /* 0x20000085ff0c7230 */ /* 0x000fc40000004100 */
[-C--:B------:R-:W-:Y:S01]  /*a920*/  FMUL R17, R36, R163.reuse ;  /* 0x000000a324117220 */ /* 0x080fe20000400000 */
[-C--:B------:R-:W-:Y:S01]  /*a930*/  FFMA R14, R14, R0.reuse, R13 ;  /* 0x000000000e0e7223 */ /* 0x080fe2000000000d */
[-C--:B------:R-:W-:Y:S01]  /*a940*/  FMUL R26, R26, R163.reuse ;  /* 0x000000a31a1a7220 */ /* 0x080fe20000400000 */
[-C--:B------:R-:W-:Y:S01]  /*a950*/  FMUL R27, R34, R163.reuse ;  /* 0x000000a3221b7220 */ /* 0x080fe20000400000 */
[----:B------:R-:W-:Y:S01]  /*a960*/  FMUL R13, R12, R163 ;  /* 0x000000a30c0d7220 */ /* 0x000fe20000400000 */
[-C--:B------:R-:W-:Y:S01]  /*a970*/  FFMA R12, R8, R0.reuse, R17 ;  /* 0x00000000080c7223 */ /* 0x080fe20000000011 */
[-C--:B------:R-:W-:Y:S01]  /*a980*/  FFMA R17, R9, R0.reuse, R26 ;  /* 0x0000000009117223 */ /* 0x080fe2000000001a */
[----:B------:R-:W-:Y:S02]  /*a990*/  HADD2.F32 R26, -RZ, R134.H0_H0 ;  /* 0x20000086ff1a7230 */ /* 0x000fe40000004100 */
[----:B------:R-:W-:Y:S01]  /*a9a0*/  FFMA R13, R10, R0, R13 ;  /* 0x000000000a0d7223 */ /* 0x000fe2000000000d */
[----:B------:R-:W-:-:S02]  /*a9b0*/  HADD2.F32 R34, -RZ, R139.H1_H1 ;  /* 0x3000008bff227230 */ /* 0x000fc40000004100 */
[-C--:B------:R-:W-:Y:S01]  /*a9c0*/  FFMA R18, R18, R0.reuse, R27 ;  /* 0x0000000012127223 */ /* 0x080fe2000000001b */
[----:B------:R-:W-:Y:S02]  /*a9d0*/  HADD2.F32 R36, -RZ, R133.H1_H1 ;  /* 0x30000085ff247230 */ /* 0x000fe40000004100 */
[-C--:B------:R-:W-:Y:S01]  /*a9e0*/  FMUL R9, R26, R163.reuse ;  /* 0x000000a31a097220 */ /* 0x080fe20000400000 */
[----:B------:R-:W-:Y:S01]  /*a9f0*/  HADD2.F32 R8, -RZ, R134.H1_H1 ;  /* 0x30000086ff087230 */ /* 0x000fe20000004100 */
[----:B------:R-:W-:Y:S01]  /*aa00*/  IADD3 R26, P1, PT, R30, UR4, RZ ;  /* 0x000000041e1a7c10 */ /* 0x000fe2000ff3e0ff */
[--C-:B------:R-:W-:Y:S01]  /*aa10*/  HADD2.F32 R10, -RZ, R135.reuse.H0_H0 ;  /* 0x20000087ff0a7230 */ /* 0x100fe20000004100 */
[----:B------:R-:W-:Y:S01]  /*aa20*/  IADD3 R30, PT, PT, R160, 0x18, RZ ;  /* 0x00000018a01e7810 */ /* 0x000fe20007ffe0ff */
[----:B------:R-:W-:Y:S02]  /*aa30*/  HADD2.F32 R40, -RZ, R135.H1_H1 ;  /* 0x30000087ff287230 */ /* 0x000fe40000004100 */
[-C--:B------:R-:W-:Y:S01]  /*aa40*/  FMUL R34, R34, R163.reuse ;  /* 0x000000a322227220 */ /* 0x080fe20000400000 */
[-C--:B------:R-:W-:Y:S01]  /*aa50*/  FMUL R36, R36, R163.reuse ;  /* 0x000000a324247220 */ /* 0x080fe20000400000 */
[-C--:B------:R-:W-:Y:S01]  /*aa60*/  FMUL R8, R8, R163.reuse ;  /* 0x000000a308087220 */ /* 0x080fe20000400000 */
[-C--:B------:R-:W-:Y:S01]  /*aa70*/  FMUL R35, R10, R163.reuse ;  /* 0x000000a30a237220 */ /* 0x080fe20000400000 */
[----:B------:R-:W-:Y:S01]  /*aa80*/  FMUL R40, R40, R163 ;  /* 0x000000a328287220 */ /* 0x000fe20000400000 */
[----:B------:R-:W-:Y:S01]  /*aa90*/  IADD3.X R27, PT, PT, R31, UR5, RZ, P1, !PT ;  /* 0x000000051f1b7c10 */ /* 0x000fe20008ffe4ff */
[-C--:B------:R-:W-:Y:S01]  /*aaa0*/  FFMA R15, R15, R0.reuse, R34 ;  /* 0x000000000f0f7223 */ /* 0x080fe20000000022 */
[----:B------:R-:W-:Y:S01]  /*aab0*/  IADD3 R28, P1, PT, R28, UR4, RZ ;  /* 0x000000041c1c7c10 */ /* 0x000fe2000ff3e0ff */
[-C--:B------:R-:W-:Y:S01]  /*aac0*/  FFMA R36, R11, R0.reuse, R36 ;  /* 0x000000000b247223 */ /* 0x080fe20000000024 */
[----:B------:R-:W-:Y:S01]  /*aad0*/  ISETP.LT.AND P2, PT, R30, R165, P5 ;  /* 0x000000a51e00720c */ /* 0x000fe20002f41270 */
[-C--:B-1----:R-:W-:Y:S01]  /*aae0*/  FFMA R34, R4, R0.reuse, R9 ;  /* 0x0000000004227223 */ /* 0x082fe20000000009 */
[-C--:B------:R-:W-:Y:S01]  /*aaf0*/  FFMA R37, R5, R0.reuse, R8 ;  /* 0x0000000005257223 */ /* 0x080fe20000000008 */
        /* <DEDUP_REMOVED lines=40> */
[----:B----4-:R-:W-:-:S04]  /*ad80*/  IADD3 R24, P1, PT, R2, R24, RZ ;  /* 0x0000001802187210 */ /* 0x010fc80007f3e0ff */
[----:B------:R-:W-:Y:S01]  /*ad90*/  IADD3.X R25, PT, PT, R3, R25, RZ, P1, !PT ;  /* 0x0000001903197210 */ /* 0x000fe20000ffe4ff */
[----:B---3--:R-:W-:Y:S02]  /*ada0*/  HADD2.F32 R4, -RZ, R136.H0_H0 ;  /* 0x20000088ff047230 */ /* 0x008fe40000004100 */
[--C-:B------:R-:W-:Y:S02]  /*adb0*/  HADD2.F32 R30, -RZ, R137.reuse.H0_H0 ;  /* 0x20000089ff1e7230 */ /* 0x100fe40000004100 */
[----:B------:R-:W-:Y:S02]  /*adc0*/  HADD2.F32 R36, -RZ, R137.H1_H1 ;  /* 0x30000089ff247230 */ /* 0x000fe40000004100 */
[-C--:B------:R-:W-:Y:S01]  /*add0*/  FMUL R21, R4, R163.reuse ;  /* 0x000000a304157220 */ /* 0x080fe20000400000 */
[--C-:B------:R-:W-:Y:S01]  /*ade0*/  HADD2.F32 R34, -RZ, R138.reuse.H1_H1 ;  /* 0x3000008aff227230 */ /* 0x100fe20000004100 */
[----:B------:R-:W3:Y:S01]  /*adf0*/  LDS.128 R4, [R20+0x440] ;  /* 0x0004400014047984 */ /* 0x000ee20000000c00 */
[----:B------:R-:W-:Y:S01]  /*ae00*/  FMUL R31, R30, R163 ;  /* 0x000000a31e1f7220 */ /* 0x000fe20000400000 */
[----:B-1----:R-:W-:Y:S01]  /*ae10*/  FFMA R21, R16, R0, R21 ;  /* 0x0000000010157223 */ /* 0x002fe20000000015 */
[----:B------:R-:W-:-:S02]  /*ae20*/  HADD2.F32 R16, -RZ, R138.H0_H0 ;  /* 0x2000008aff107230 */ /* 0x000fc40000004100 */
[-C--:B------:R-:W-:Y:S01]  /*ae30*/  FMUL R36, R36, R163.reuse ;  /* 0x000000a324247220 */ /* 0x080fe20000400000 */
        /* <DEDUP_REMOVED lines=8> */
[-C--:B--2---:R-:W-:Y:S01]  /*aec0*/  FFMA R19, R12, R0.reuse, R19 ;  /* 0x000000000c137223 */ /* 0x084fe20000000013 */
[--C-:B-----5:R-:W-:Y:S02]  /*aed0*/  HADD2.F32 R12, -RZ, R132.reuse.H1_H1 ;  /* 0x30000084ff0c7230 */ /* 0x120fe40000004100 */
[-C--:B------:R-:W-:Y:S01]  /*aee0*/  FMUL R33, R16, R163.reuse ;  /* 0x000000a310217220 */ /* 0x080fe20000400000 */
[----:B------:R-:W-:Y:S02]  /*aef0*/  HADD2.F32 R16, -RZ, R133.H0_H0 ;  /* 0x20000085ff107230 */ /* 0x000fe40000004100 */
[-C--:B------:R-:W-:Y:S01]  /*af00*/  FFMA R34, R13, R0.reuse, R34 ;  /* 0x000000000d227223 */ /* 0x080fe20000000022 */
[-C--:B------:R-:W-:Y:S01]  /*af10*/  FFMA R32, R17, R0.reuse, R32 ;  /* 0x0000000011207223 */ /* 0x080fe20000000020 */
[-C--:B------:R-:W-:Y:S01]  /*af20*/  FMUL R12, R12, R163.reuse ;  /* 0x000000a30c0c7220 */ /* 0x080fe20000400000 */
[----:B------:R-:W-:Y:S02]  /*af30*/  HADD2.F32 R18, -RZ, R132.H0_H0 ;  /* 0x20000084ff127230 */ /* 0x000fe40000004100 */
[-C--:B------:R-:W-:Y:S01]  /*af40*/  FMUL R13, R16, R163.reuse ;  /* 0x000000a3100d7220 */ /* 0x080fe20000400000 */
[----:B------:R-:W-:Y:S01]  /*af50*/  FMUL R36, R36, R163 ;  /* 0x000000a324247220 */ /* 0x000fe20000400000 */
[----:B------:R-:W-:Y:S01]  /*af60*/  FFMA R17, R9, R0, R12 ;  /* 0x0000000009117223 */ /* 0x000fe2000000000c */
[----:B------:R-:W-:-:S02]  /*af70*/  HADD2.F32 R16, -RZ, R134.H0_H0 ;  /* 0x20000086ff107230 */ /* 0x000fc40000004100 */
[-C--:B------:R-:W-:Y:S01]  /*af80*/  FFMA R12, R10, R0.reuse, R13 ;  /* 0x000000000a0c7223 */ /* 0x080fe2000000000d */
[----:B------:R-:W-:Y:S02]  /*af90*/  HADD2.F32 R10, -RZ, R135.H0_H0 ;  /* 0x20000087ff0a7230 */ /* 0x000fe40000004100 */
[-C--:B------:R-:W-:Y:S01]  /*afa0*/  FFMA R36, R15, R0.reuse, R36 ;  /* 0x000000000f247223 */ /* 0x080fe20000000024 */
[-C--:B------:R-:W-:Y:S01]  /*afb0*/  FMUL R15, R18, R163.reuse ;  /* 0x000000a3120f7220 */ /* 0x080fe20000400000 */
[-C--:B------:R-:W-:Y:S01]  /*afc0*/  FFMA R33, R14, R0.reuse, R33 ;  /* 0x000000000e217223 */ /* 0x080fe20000000021 */
[-C--:B------:R-:W-:Y:S01]  /*afd0*/  FMUL R13, R16, R163.reuse ;  /* 0x000000a3100d7220 */ /* 0x080fe20000400000 */
[----:B------:R-:W-:Y:S01]  /*afe0*/  FMUL R9, R10, R163 ;  /* 0x000000a30a097220 */ /* 0x000fe20000400000 */
[----:B------:R-:W-:Y:S01]  /*aff0*/  FFMA R14, R8, R0, R15 ;  /* 0x00000000080e7223 */ /* 0x000fe2000000000f */
[----:B------:R-:W-:Y:S01]  /*b000*/  HADD2.F32 R38, -RZ, R133.H1_H1 ;  /* 0x30000085ff267230 */ /* 0x000fe20000004100 */
[----:B------:R-:W-:Y:S01]  /*b010*/  F2FP.F16.F32.PACK_AB R10, R34, R19 ;  /* 0x00000013220a723e */ /* 0x000fe200000000ff */
[----:B------:R-:W-:-:S02]  /*b020*/  HADD2.F32 R18, -RZ, R134.H1_H1 ;  /* 0x30000086ff127230 */ /* 0x000fc40000004100 */
[----:B------:R-:W-:Y:S02]  /*b030*/  HADD2.F32 R8, -RZ, R135.H1_H1 ;  /* 0x30000087ff087230 */ /* 0x000fe40000004100 */
[-C--:B------:R-:W-:Y:S01]  /*b040*/  FMUL R38, R38, R163.reuse ;  /* 0x000000a326267220 */ /* 0x080fe20000400000 */
[----:B---3--:R-:W-:Y:S01]  /*b050*/  FFMA R16, R6, R0, R9 ;  /* 0x0000000006107223 */ /* 0x008fe20000000009 */
[----:B------:R-:W-:Y:S01]  /*b060*/  F2FP.F16.F32.PACK_AB R9, R31, R30 ;  /* 0x0000001e1f09723e */ /* 0x000fe200000000ff */
[-C--:B------:R-:W-:Y:S01]  /*b070*/  FMUL R18, R18, R163.reuse ;  /* 0x000000a312127220 */ /* 0x080fe20000400000 */
[----:B------:R-:W-:Y:S01]  /*b080*/  IADD3 R30, P2, PT, R26, UR4, RZ ;  /* 0x000000041a1e7c10 */ /* 0x000fe2000ff5e0ff */
[----:B------:R-:W-:Y:S01]  /*b090*/  FMUL R8, R8, R163 ;  /* 0x000000a308087220 */ /* 0x000fe20000400000 */
[----:B------:R-:W-:Y:S01]  /*b0a0*/  IADD3 R26, PT, PT, R160, 0x20, RZ ;  /* 0x00000020a01a7810 */ /* 0x000fe20007ffe0ff */
[-C--:B------:R-:W-:Y:S01]  /*b0b0*/  FFMA R15, R11, R0.reuse, R38 ;  /* 0x000000000b0f7223 */ /* 0x080fe20000000026 */
[----:B------:R-:W-:Y:S01]  /*b0c0*/  IADD3.X R31, PT, PT, R27, UR5, RZ, P2, !PT ;  /* 0x000000051b1f7c10 */ /* 0x000fe200097fe4ff */
[-C--:B------:R-:W-:Y:S01]  /*b0d0*/  FFMA R13, R4, R0.reuse, R13 ;  /* 0x00000000040d7223 */ /* 0x080fe2000000000d */
[----:B------:R-:W-:Y:S01]  /*b0e0*/  ISETP.LT.AND P2, PT, R26, R165, P5 ;  /* 0x000000a51a00720c */ /* 0x000fe20002f41270 */
[-C--:B------:R-:W-:Y:S01]  /*b0f0*/  FFMA R18, R5, R0.reuse, R18 ;  /* 0x0000000005127223 */ /* 0x080fe20000000012 */
[----:B------:R-:W-:Y:S01]  /*b100*/  FFMA R7, R7, R0, R8 ;  /* 0x0000000007077223 */ /* 0x000fe20000000008 */
[----:B------:R-:W-:-:S02]  /*b110*/  F2FP.F16.F32.PACK_AB R8, R32, R21 ;  /* 0x000000152008723e */ /* 0x000fc400000000ff */
        /* <DEDUP_REMOVED lines=33> */
[-C--:B---3--:R-:W-:Y:S01]  /*b330*/  FFMA R21, R16, R0.reuse, R21 ;  /* 0x0000000010157223 */ /* 0x088fe20000000015 */
[----:B------:R-:W-:Y:S02]  /*b340*/  HADD2.F32 R16, -RZ, R137.H1_H1 ;  /* 0x30000089ff107230 */ /* 0x000fe40000004100 */
[-C--:B------:R-:W-:Y:S01]  /*b350*/  FMUL R36, R36, R163.reuse ;  /* 0x000000a324247220 */ /* 0x080fe20000400000 */
[----:B------:R-:W-:Y:S01]  /*b360*/  FFMA R32, R17, R0, R32 ;  /* 0x0000000011207223 */ /* 0x000fe20000000020 */
[----:B------:R-:W-:Y:S01]  /*b370*/  FMUL R17, R26, R163 ;  /* 0x000000a31a117220 */ /* 0x000fe20000400000 */
[----:B------:R-:W-:-:S02]  /*b380*/  HADD2.F32 R26, -RZ, R139.H0_H0 ;  /* 0x2000008bff1a7230 */ /* 0x000fc40000004100 */
[-C--:B------:R-:W-:Y:S01]  /*b390*/  FMUL R16, R16, R163.reuse ;  /* 0x000000a310107220 */ /* 0x080fe20000400000 */
[-C--:B----4-:R-:W-:Y:S01]  /*b3a0*/  FFMA R33, R13, R0.reuse, R36 ;  /* 0x000000000d217223 */ /* 0x090fe20000000024 */
        /* <DEDUP_REMOVED lines=12> */
[-C--:B-----5:R-:W-:Y:S01]  /*b470*/  FFMA R12, R8, R0.reuse, R17 ;  /* 0x00000000080c7223 */ /* 0x0a0fe20000000011 */
        /* <DEDUP_REMOVED lines=156> */
[--C-:B------:R-:W-:Y:S02]  /*be40*/  HADD2.F32 R16, -RZ, R138.reuse.H0_H0 ;  /* 0x2000008aff107230 */ /* 0x100fe40000004100 */
[----:B------:R-:W-:Y:S01]  /*be50*/  FMUL R21, R32, R163 ;  /* 0x000000a320157220 */ /* 0x000fe20000400000 */
[----:B------:R-:W-:-:S02]  /*be60*/  HADD2.F32 R32, -RZ, R138.H1_H1 ;  /* 0x3000008aff207230 */ /* 0x000fc40000004100 */
[-C--:B------:R-:W-:Y:S01]  /*be70*/  FMUL R26, R26, R163.reuse ;  /* 0x000000a31a1a7220 */ /* 0x080fe20000400000 */
[-C--:B------:R-:W-:Y:S01]  /*be80*/  FFMA R34, R17, R0.reuse, R34 ;  /* 0x0000000011227223 */ /* 0x080fe20000000022 */
[-C--:B------:R-:W-:Y:S01]  /*be90*/  FMUL R17, R16, R163.reuse ;  /* 0x000000a310117220 */ /* 0x080fe20000400000 */
[----:B------:R-:W-:Y:S02]  /*bea0*/  HADD2.F32 R36, -RZ, R139.H0_H0 ;  /* 0x2000008bff247230 */ /* 0x000fe40000004100 */
[----:B------:R-:W-:Y:S01]  /*beb0*/  FMUL R32, R32, R163 ;  /* 0x000000a320207220 */ /* 0x000fe20000400000 */
[-C--:B------:R-:W-:Y:S01]  /*bec0*/  FFMA R26, R19, R0.reuse, R26 ;  /* 0x00000000131a7223 */ /* 0x080fe2000000001a */
[-C--:B----4-:R-:W-:Y:S01]  /*bed0*/  FFMA R19, R12, R0.reuse, R17 ;  /* 0x000000000c137223 */ /* 0x090fe20000000011 */
[-C--:B------:R-:W-:Y:S01]  /*bee0*/  FFMA R21, R18, R0.reuse, R21 ;  /* 0x0000000012157223 */ /* 0x080fe20000000015 */
[----:B------:R-:W-:Y:S01]  /*bef0*/  FFMA R32, R13, R0, R32 ;  /* 0x000000000d207223 */ /* 0x000fe20000000020 */
[----:B--2---:R-:W-:-:S02]  /*bf00*/  HADD2.F32 R12, -RZ, R133.H0_H0 ;  /* 0x20000085ff0c7230 */ /* 0x004fc40000004100 */
[-C--:B------:R-:W-:Y:S01]  /*bf10*/  FMUL R13, R36, R163.reuse ;  /* 0x000000a3240d7220 */ /* 0x080fe20000400000 */
[----:B------:R-:W-:Y:S02]  /*bf20*/  HADD2.F32 R18, -RZ, R132.H0_H0 ;  /* 0x20000084ff127230 */ /* 0x000fe40000004100 */
[----:B------:R-:W-:Y:S02]  /*bf30*/  HADD2.F32 R16, -RZ, R139.H1_H1 ;  /* 0x3000008bff107230 */ /* 0x000fe40000004100 */
[-C--:B------:R-:W-:Y:S01]  /*bf40*/  FFMA R14, R14, R0.reuse, R13 ;  /* 0x000000000e0e7223 */ /* 0x080fe2000000000d */
[-C--:B------:R-:W-:Y:S01]  /*bf50*/  FMUL R33, R12, R163.reuse ;  /* 0x000000a30c217220 */ /* 0x080fe20000400000 */
[-C--:B------:R-:W-:Y:S01]  /*bf60*/  FMUL R13, R18, R163.reuse ;  /* 0x000000a3120d7220 */ /* 0x080fe20000400000 */
[----:B------:R-:W-:Y:S02]  /*bf70*/  HADD2.F32 R12, -RZ, R134.H0_H0 ;  /* 0x20000086ff0c7230 */ /* 0x000fe40000004100 */
[----:B------:R-:W-:Y:S01]  /*bf80*/  FMUL R16, R16, R163 ;  /* 0x000000a310107220 */ /* 0x000fe20000400000 */
[-C--:B-----5:R-:W-:Y:S01]  /*bf90*/  FFMA R33, R10, R0.reuse, R33 ;  /* 0x000000000a217223 */ /* 0x0a0fe20000000021 */
        /* <DEDUP_REMOVED lines=14> */
[-C--:B-1----:R-:W-:Y:S01]  /*c080*/  FFMA R35, R4, R0.reuse, R35 ;  /* 0x0000000004237223 */ /* 0x082fe20000000023 */
[----:B------:R-:W-:Y:S01]  /*c090*/  FMUL R4, R8, R163 ;  /* 0x000000a308047220 */ /* 0x000fe20000400000 */
[----:B------:R-:W-:Y:S01]  /*c0a0*/  IADD3.X R17, PT, PT, R31, UR5, RZ, P1, !PT ;  /* 0x000000051f117c10 */ /* 0x000fe20008ffe4ff */
[-C--:B------:R-:W-:Y:S01]  /*c0b0*/  FFMA R36, R9, R0.reuse, R36 ;  /* 0x0000000009247223 */ /* 0x080fe20000000024 */
[----:B------:R-:W-:Y:S01]  /*c0c0*/  IADD3 R18, P1, PT, R28, UR4, RZ ;  /* 0x000000041c127c10 */ /* 0x000fe2000ff3e0ff */
[-C--:B------:R-:W-:Y:S01]  /*c0d0*/  FFMA R38, R11, R0.reuse, R38 ;  /* 0x000000000b267223 */ /* 0x080fe20000000026 */
[----:B------:R-:W-:Y:S01]  /*c0e0*/  ISETP.LT.AND P2, PT, R12, R165, P5 ;  /* 0x000000a50c00720c */ /* 0x000fe20002f41270 */
        /* <DEDUP_REMOVED lines=102> */
.L_x_4016:
[----:B------:R-:W3:Y:S01]  /*c750*/  S2R R161, SR_TID.X ;  /* 0x0000000000a17919 */ /* 0x000ee20000002100 */
[----:B------:R-:W-:Y:S05]  /*c760*/  WARPSYNC.ALL ;  /* 0x0000000000007948 */ /* 0x000fea0003800000 */
[----:B------:R-:W-:Y:S08]  /*c770*/  BAR.SYNC.DEFER_BLOCKING 0x0 ;  /* 0x0000000000007b1d */ /* 0x000ff00000010000 */
[----:B------:R-:W5:Y:S01]  /*c780*/  S2UR UR4, SR_CgaCtaId ;  /* 0x00000000000479c3 */ /* 0x000f620000008800 */
[----:B------:R-:W-:Y:S01]  /*c790*/  UMOV UR5, 0x400 ;  /* 0x0000040000057882 */ /* 0x000fe20000000000 */
[----:B------:R-:W4:Y:S01]  /*c7a0*/  LDCU UR6, c[0x0][0x380] ;  /* 0x00007000ff0677ac */ /* 0x000f220008000800 */
[----:B------:R-:W-:Y:S01]  /*c7b0*/  STS.64 [R159], R4 ;  /* 0x000000049f007388 */ /* 0x000fe20000000a00 */
[----:B---3--:R-:W-:-:S02]  /*c7c0*/  SHF.R.U32.HI R2, RZ, 0x4, R161 ;  /* 0x00000004ff027819 */ /* 0x008fc400000116a1 */
[----:B-1----:R-:W-:Y:S01]  /*c7d0*/  SHF.R.U32.HI R3, RZ, 0x3, R161 ;  /* 0x00000003ff037819 */ /* 0x002fe200000116a1 */
[----:B------:R-:W-:Y:S01]  /*c7e0*/  STS.64 [R159+0x20], R8 ;  /* 0x000020089f007388 */ /* 0x000fe20000000a00 */
[----:B------:R-:W-:Y:S01]  /*c7f0*/  LOP3.LUT R2, R2, 0x1, RZ, 0xc0, !PT ;  /* 0x0000000102027812 */ /* 0x000fe200078ec0ff */
[----:B-----5:R-:W-:Y:S01]  /*c800*/  ULEA UR4, UR4, UR5, 0x18 ;  /* 0x0000000504047291 */ /* 0x020fe2000f8ec0ff */
[----:B--2---:R-:W-:Y:S01]  /*c810*/  SHF.L.U32 R132, R161, 0x1, RZ ;  /* 0x00000001a1847819 */ /* 0x004fe200000006ff */
[----:B------:R-:W-:Y:S01]  /*c820*/  STS.64 [R159+0x40], R12 ;  /* 0x0000400c9f007388 */ /* 0x000fe20000000a00 */
[----:B------:R-:W-:Y:S02]  /*c830*/  LOP3.LUT R2, R2, 0x70, R3, 0xf8, !PT ;  /* 0x0000007002027812 */ /* 0x000fe400078ef803 */
[----:B----4-:R-:W-:Y:S01]  /*c840*/  SHF.R.U32.HI R133, RZ, 0x2, R161 ;  /* 0x00000002ff857819 */ /* 0x010fe200000116a1 */
[----:B------:R-:W-:Y:S01]  /*c850*/  STS.64 [R159+0x60], R16 ;  /* 0x000060109f007388 */ /* 0x000fe20000000a00 */
[----:B------:R-:W-:-:S02]  /*c860*/  LOP3.LUT R132, R132, 0x1e, RZ, 0xc0, !PT ;  /* 0x0000001e84847812 */ /* 0x000fc400078ec0ff */
[----:B------:R-:W-:Y:S01]  /*c870*/  LOP3.LUT R2, R2, 0x8, R3, 0xf8, !PT ;  /* 0x0000000802027812 */ /* 0x000fe200078ef803 */
[----:B------:R-:W-:Y:S01]  /*c880*/  STS.64 [R158+0x80], R20 ;  /* 0x000080149e007388 */ /* 0x000fe20000000a00 */
[----:B------:R-:W-:Y:S02]  /*c890*/  LOP3.LUT R132, R132, 0x1, R133, 0xf4, !PT ;  /* 0x0000000184847812 */ /* 0x000fe400078ef485 */
[----:B------:R-:W-:Y:S01]  /*c8a0*/  LOP3.LUT R3, R2, 0x4, R3, 0xf8, !PT ;  /* 0x0000000402037812 */ /* 0x000fe200078ef803 */
[----:B------:R1:W-:Y:S01]  /*c8b0*/  STS.64 [R158+0xa0], R24 ;  /* 0x0000a0189e007388 */ /* 0x0003e20000000a00 */
[----:B------:R-:W-:-:S03]  /*c8c0*/  ISETP.LT.AND P3, PT, R160, UR6, P0 ;  /* 0x00000006a0007c0c */ /* 0x000fc60008761270 */
[----:B------:R-:W-:Y:S01]  /*c8d0*/  STS.64 [R158+0xc0], R28 ;  /* 0x0000c01c9e007388 */ /* 0x000fe20000000a00 */
[----:B------:R-:W-:Y:S01]  /*c8e0*/  IMAD R2, R3, 0x22, R132 ;  /* 0x0000002203027824 */ /* 0x000fe200078e0284 */
[----:B------:R-:W-:Y:S02]  /*c8f0*/  IADD3 R3, PT, PT, R160, 0x2, RZ ;  /* 0x00000002a0037810 */ /* 0x000fe40007ffe0ff */
[----:B------:R-:W-:Y:S02]  /*c900*/  STS.64 [R158+0xe0], R32 ;  /* 0x0000e0209e007388 */ /* 0x000fe40000000a00 */
[----:B------:R-:W-:Y:S01]  /*c910*/  LEA R2, R2, UR4, 0x4 ;  /* 0x0000000402027c11 */ /* 0x000fe2000f8e20ff */
[----:B------:R-:W2:Y:S01]  /*c920*/  LDCU.64 UR4, c[0x0][0x440] ;  /* 0x00008800ff0477ac */ /* 0x000ea20008000a00 */
[----:B------:R-:W-:Y:S01]  /*c930*/  BAR.SYNC.DEFER_BLOCKING 0x0 ;  /* 0x0000000000007b1d */ /* 0x000fe20000010000 */
[----:B------:R-:W-:Y:S01]  /*c940*/  ISETP.LT.AND P1, PT, R3, UR6, P0 ;  /* 0x0000000603007c0c */ /* 0x000fe20008721270 */
[----:B-1----:R-:W-:Y:S01]  /*c950*/  VIADD R24, R160, 0x10 ;  /* 0x00000010a0187836 */ /* 0x002fe20000000000 */
[----:B--2---:R-:W-:-:S04]  /*c960*/  IADD3 R12, P2, PT, R166, UR4, RZ ;  /* 0x00000004a60c7c10 */ /* 0x004fc8000ff5e0ff */
[----:B------:R-:W-:Y:S01]  /*c970*/  IADD3.X R13, PT, PT, R167, UR5, RZ, P2, !PT ;  /* 0x00000005a70d7c10 */ /* 0x000fe200097fe4ff */
[----:B------:R-:W1:Y:S01]  /*c980*/  LDCU.64 UR4, c[0x0][0x458] ;  /* 0x00008b00ff0477ac */ /* 0x000e620008000a00 */
[----:B------:R-:W2:Y:S04]  /*c990*/  LDS.128 R136, [R162+0x440] ;  /* 0x00044000a2887984 */ /* 0x000ea80000000c00 */
[----:B------:R-:W3:Y:S04]  /*c9a0*/  LDS.128 R132, [R2+0x440] ;  /* 0x0004400002847984 */ /* 0x000ee80000000c00 */
[----:B------:R-:W4:Y:S04]  /*c9b0*/  LDS.128 R144, [R162] ;  /* 0x00000000a2907984 */ /* 0x000f280000000c00 */
[----:B------:R-:W5:Y:S01]  /*c9c0*/  LDS.128 R140, [R2] ;  /* 0x00000000028c7984 */ /* 0x000f620000000c00 */
        /* <DEDUP_REMOVED lines=17> */
[----:B------:R-:W-:Y:S01]  /*cae0*/  F2FP.F16.F32.PACK_AB R134, R20, R5 ;  /* 0x000000051486723e */ /* 0x000fe200000000ff */
[----:B------:R-:W-:Y:S01]  /*caf0*/  @P3 IMAD.MOV.U32 R5, RZ, RZ, R167 ;  /* 0x000000ffff053224 */ /* 0x000fe200078e00a7 */
[----:B------:R-:W-:Y:S02]  /*cb00*/  F2FP.F16.F32.PACK_AB R136, R145, R144 ;  /* 0x000000909188723e */ /* 0x000fe400000000ff */
[----:B------:R-:W-:Y:S02]  /*cb10*/  F2FP.F16.F32.PACK_AB R137, R147, R146 ;  /* 0x000000929389723e */ /* 0x000fe400000000ff */
[----:B------:R-:W-:Y:S02]  /*cb20*/  F2FP.F16.F32.PACK_AB R138, R141, R140 ;  /* 0x0000008c8d8a723e */ /* 0x000fe400000000ff */
[----:B------:R-:W-:Y:S02]  /*cb30*/  F2FP.F16.F32.PACK_AB R139, R143, R142 ;  /* 0x0000008e8f8b723e */ /* 0x000fe400000000ff */
[----:B------:R-:W-:-:S02]  /*cb40*/  @P3 MOV R4, R166 ;  /* 0x000000a600043202 */ /* 0x000fc40000000f00 */
[----:B------:R-:W-:Y:S02]  /*cb50*/  F2FP.F16.F32.PACK_AB R132, R8, R3 ;  /* 0x000000030884723e */ /* 0x000fe400000000ff */
[----:B------:R-:W-:Y:S01]  /*cb60*/  F2FP.F16.F32.PACK_AB R135, R135, R16 ;  /* 0x000000108787723e */ /* 0x000fe200000000ff */
[----:B------:R-:W-:Y:S01]  /*cb70*/  @P3 STG.E.128 desc[UR36][R4.64], R136 ;  /* 0x0000008804003986 */ /* 0x000fe2000c101d24 */
[C---:B------:R-:W-:Y:S02]  /*cb80*/  IADD3 R8, PT, PT, R160.reuse, 0x8, RZ ;  /* 0x00000008a0087810 */ /* 0x040fe40007ffe0ff */
[----:B------:R-:W-:Y:S01]  /*cb90*/  IADD3 R3, PT, PT, R160, 0xa, RZ ;  /* 0x0000000aa0037810 */ /* 0x000fe20007ffe0ff */
        /* <DEDUP_REMOVED lines=13> */
[----:B-1----:R-:W-:-:S04]  /*cc70*/  IADD3 R22, P3, PT, R166, UR4, RZ ;  /* 0x00000004a6167c10 */ /* 0x002fc8000ff7e0ff */
        /* <DEDUP_REMOVED lines=32> */
[----:B------:R-:W-:Y:S02]  /*ce80*/  IADD3 R3, PT, PT, R160, 0x12, RZ ;  /* 0x00000012a0037810 */ /* 0x000fe40007ffe0ff */
[----:B------:R-:W-:Y:S01]  /*ce90*/  ISETP.LT.AND P2, PT, R24, UR6, P0 ;  /* 0x0000000618007c0c */ /* 0x000fe20008741270 */
        /* <DEDUP_REMOVED lines=88> */
[----:B------:R-:W-:Y:S01]  /*d420*/  F2FP.F16.F32.PACK_AB R4, R24, R13 ;  /* 0x0000000d1804723e */ /* 0x000fe200000000ff */
[----:B------:R-:W-:Y:S01]  /*d430*/  VIADD R24, R160, 0x20 ;  /* 0x00000020a0187836 */ /* 0x000fe20000000000 */
        /* <DEDUP_REMOVED lines=196> */
.L_x_4017:
        /* <DEDUP_REMOVED lines=19> */
.L_x_3935:
[----:B------:R-:W-:Y:S01]  /*e1b0*/  IMAD.MOV.U32 R13, RZ, RZ, R26 ;  /* 0x000000ffff0d7224 */ /* 0x000fe200078e001a */
[----:B------:R-:W-:Y:S01]  /*e1c0*/  MOV R11, 0x1f ;  /* 0x0000001f000b7802 */ /* 0x000fe20000000f00 */
[----:B------:R-:W-:Y:S01]  /*e1d0*/  IMAD.MOV.U32 R12, RZ, RZ, RZ ;  /* 0x000000ffff0c7224 */ /* 0x000fe200078e00ff */
[----:B------:R-:W-:-:S07]  /*e1e0*/  MOV R15, 0xffffffff ;  /* 0xffffffff000f7802 */ /* 0x000fce0000000f00 */
[----:B-----5:R-:W-:Y:S05]  /*e1f0*/  WARPSYNC.COLLECTIVE R15, `(.L_x_4018) ;  /* 0x000000000f087348 */ /* 0x020fea0003c00000 */
[----:B------:R1:W2:Y:S02]  /*e200*/  SHFL.IDX P6, R14, R13, R12, R11 ;  /* 0x0000000c0d0e7389 */ /* 0x0002a400000c000b */
[----:B-12--5:R-:W-:Y:S05]  /*e210*/  ENDCOLLECTIVE ;  /* 0x000000000000791b */ /* 0x026fea0003800000 */
.L_x_4018:
[----:B------:R-:W-:Y:S05]  /*e220*/  BRA `(.L_x_4019) ;  /* 0xffffff2800607947 */ /* 0x000fea000383ffff */
.L_x_4020:
        /* <DEDUP_REMOVED lines=13> */
.L_x_4350:


//--------------------- .text._ZN7cutlass7Kernel2INS_4gemm6kernel20DefaultGemmUniversalINS_6half_tENS_6layout8RowMajorELNS_16ComplexTransformE0ELi8ES4_S6_LS7_0ELi8ES4_S6_fNS_4arch15OpClassTensorOpENS8_4Sm80ENS1_9GemmShapeILi128ELi128ELi32EEENSB_ILi64ELi64ELi32EEENSB_ILi16ELi8ELi16EEENS_8epilogue6thread17LinearCombinationIS4_Li8EffLNSG_9ScaleType4KindE0ELNS_15FloatRoundStyleE2ES4_EENS1_11threadblock30GemmIdentityThreadblockSwizzleILi8EEELi4ENS8_13OpMultiplyAddELNS1_23SharedMemoryClearOptionE0ELb0ELb0ELb0ENS5_28Tensor5DPermute20314RowMajorILi16ELi3ELi8EEENS5_9NoPermuteEST_vE10SelectBaseISO_vEEEEvNT_6ParamsE --------------------------
	.section	.text._ZN7cutlass7Kernel2INS_4gemm6kernel20DefaultGemmUniversalINS_6half_tENS_6layout8RowMajorELNS_16ComplexTransformE0ELi8ES4_S6_LS7_0ELi8ES4_S6_fNS_4arch15OpClassTensorOpENS8_4Sm80ENS1_9GemmShapeILi128ELi128ELi32EEENSB_ILi64ELi64ELi32EEENSB_ILi16ELi8ELi16EEENS_8epilogue6thread17LinearCombinationIS4_Li8EffLNSG_9ScaleType4KindE0ELNS_15FloatRoundStyleE2ES4_EENS1_11threadblock30GemmIdentityThreadblockSwizzleILi8EEELi4ENS8_13OpMultiplyAddELNS1_23SharedMemoryClearOptionE0ELb0ELb0ELb0ENS5_28Tensor5DPermute20314RowMajorILi16ELi3ELi8EEENS5_9NoPermuteEST_vE10SelectBaseISO_vEEEEvNT_6ParamsE,"ax",@progbits
	.align	128
.text._ZN7cutlass7Kernel2INS_4gemm6kernel20DefaultGemmUniversalINS_6half_tENS_6layout8RowMajorELNS_16ComplexTransformE0ELi8ES4_S6_LS7_0ELi8ES4_S6_fNS_4arch15OpClassTensorOpENS8_4Sm80ENS1_9GemmShapeILi128ELi128ELi32EEENSB_ILi64ELi64ELi32EEENSB_ILi16ELi8ELi16EEENS_8epilogue6thread17LinearCombinationIS4_Li8EffLNSG_9ScaleType4KindE0ELNS_15FloatRoundStyleE2ES4_EENS1_11threadblock30GemmIdentityThreadblockSwizzleILi8EEELi4ENS8_13OpMultiplyAddELNS1_23SharedMemoryClearOptionE0ELb0ELb0ELb0ENS5_28Tensor5DPermute20314RowMajorILi16ELi3ELi8EEENS5_9NoPermuteEST_vE10SelectBaseISO_vEEEEvNT_6ParamsE:
        .type           _ZN7cutlass7Kernel2INS_4gemm6kernel20DefaultGemmUniversalINS_6half_tENS_6layout8RowMajorELNS_16ComplexTransformE0ELi8ES4_S6_LS7_0ELi8ES4_S6_fNS_4arch15OpClassTensorOpENS8_4Sm80ENS1_9GemmShapeILi128ELi128ELi32EEENSB_ILi64ELi64ELi32EEENSB_ILi16ELi8ELi16EEENS_8epilogue6thread17LinearCombinationIS4_Li8EffLNSG_9ScaleType4KindE0ELNS_15FloatRoundStyleE2ES4_EENS1_11threadblock30GemmIdentityThreadblockSwizzleILi8EEELi4ENS8_13OpMultiplyAddELNS1_23SharedMemoryClearOptionE0ELb0ELb0ELb0ENS5_28Tensor5DPermute20314RowMajorILi16ELi3ELi8EEENS5_9NoPermuteEST_vE10SelectBaseISO_vEEEEvNT_6ParamsE,@function
        .size           _ZN7cutlass7Kernel2INS_4gemm6kernel20DefaultGemmUniversalINS_6half_tENS_6layout8RowMajorELNS_16ComplexTransformE0ELi8ES4_S6_LS7_0ELi8ES4_S6_fNS_4arch15OpClassTensorOpENS8_4Sm80ENS1_9GemmShapeILi128ELi128ELi32EEENSB_ILi64ELi64ELi32EEENSB_ILi16ELi8ELi16EEENS_8epilogue6thread17LinearCombinationIS4_Li8EffLNSG_9ScaleType4KindE0ELNS_15FloatRoundStyleE2ES4_EENS1_11threadblock30GemmIdentityThreadblockSwizzleILi8EEELi4ENS8_13OpMultiplyAddELNS1_23SharedMemoryClearOptionE0ELb0ELb0ELb0ENS5_28Tensor5DPermute20314RowMajorILi16ELi3ELi8EEENS5_9NoPermuteEST_vE10SelectBaseISO_vEEEEvNT_6ParamsE,(.L_x_4351 - _ZN7cutlass7Kernel2INS_4gemm6kernel20DefaultGemmUniversalINS_6half_tENS_6layout8RowMajorELNS_16ComplexTransformE0ELi8ES4_S6_LS7_0ELi8ES4_S6_fNS_4arch15OpClassTensorOpENS8_4Sm80ENS1_9GemmShapeILi128ELi128ELi32EEENSB_ILi64ELi64ELi32EEENSB_ILi16ELi8ELi16EEENS_8epilogue6thread17LinearCombinationIS4_Li8EffLNSG_9ScaleType4KindE0ELNS_15FloatRoundStyleE2ES4_EENS1_11threadblock30GemmIdentityThreadblockSwizzleILi8EEELi4ENS8_13OpMultiplyAddELNS1_23SharedMemoryClearOptionE0ELb0ELb0ELb0ENS5_28Tensor5DPermute20314RowMajorILi16ELi3ELi8EEENS5_9NoPermuteEST_vE10SelectBaseISO_vEEEEvNT_6ParamsE)
        .other          _ZN7cutlass7Kernel2INS_4gemm6kernel20DefaultGemmUniversalINS_6half_tENS_6layout8RowMajorELNS_16ComplexTransformE0ELi8ES4_S6_LS7_0ELi8ES4_S6_fNS_4arch15OpClassTensorOpENS8_4Sm80ENS1_9GemmShapeILi128ELi128ELi32EEENSB_ILi64ELi64ELi32EEENSB_ILi16ELi8ELi16EEENS_8epilogue6thread17LinearCombinationIS4_Li8EffLNSG_9ScaleType4KindE0ELNS_15FloatRoundStyleE2ES4_EENS1_11threadblock30GemmIdentityThreadblockSwizzleILi8EEELi4ENS8_13OpMultiplyAddELNS1_23SharedMemoryClearOptionE0ELb0ELb0ELb0ENS5_28Tensor5DPermute20314RowMajorILi16ELi3ELi8EEENS5_9NoPermuteEST_vE10SelectBaseISO_vEEEEvNT_6ParamsE,@"STO_CUDA_ENTRY STV_DEFAULT"
_ZN7cutlass7Kernel2INS_4gemm6kernel20DefaultGemmUniversalINS_6half_tENS_6layout8RowMajorELNS_16ComplexTransformE0ELi8ES4_S6_LS7_0ELi8ES4_S6_fNS_4arch15OpClassTensorOpENS8_4Sm80ENS1_9GemmShapeILi128ELi128ELi32EEENSB_ILi64ELi64ELi32EEENSB_ILi16ELi8ELi16EEENS_8epilogue6thread17LinearCombinationIS4_Li8EffLNSG_9ScaleType4KindE0ELNS_15FloatRoundStyleE2ES4_EENS1_11threadblock30GemmIdentityThreadblockSwizzleILi8EEELi4ENS8_13OpMultiplyAddELNS1_23SharedMemoryClearOptionE0ELb0ELb0ELb0ENS5_28Tensor5DPermute20314RowMajorILi16ELi3ELi8EEENS5_9NoPermuteEST_vE10SelectBaseISO_vEEEEvNT_6ParamsE:
        /* <DEDUP_REMOVED lines=37> */
.L_x_4021:
        /* <DEDUP_REMOVED lines=18> */
.L_x_4023:
[----:B------:R-:W1:Y:S08]  /*0370*/  LDC.64 R2, c[0x0][0x4a0] ;  /* 0x00012800ff027b82 */ /* 0x000e700000000a00 */
[----:B------:R-:W2:Y:S01]  /*0380*/  LDC.64 R4, c[0x0][0x4a8] ;  /* 0x00012a00ff047b82 */ /* 0x000ea20000000a00 */
[----:B-1----:R-:W-:-:S06]  /*0390*/  IMAD.WIDE.U32 R2, R204, 0x8, R2 ;  /* 0x00000008cc027825 */ /* 0x002fcc00078e0002 */
[----:B------:R-:W5:Y:S01]  /*03a0*/  LDG.E.64 R2, desc[UR40][R2.64] ;  /* 0x0000002802027981 */ /* 0x000f62000c1e1b00 */
[----:B--2---:R-:W-:-:S06]  /*03b0*/  IMAD.WIDE.U32 R4, R204, 0x8, R4 ;  /* 0x00000008cc047825 */ /* 0x004fcc00078e0004 */
[----:B------:R-:W5:Y:S02]  /*03c0*/  LDG.E.64 R4, desc[UR40][R4.64] ;  /* 0x0000002804047981 */ /* 0x000f64000c1e1b00 */
.L_x_4022:
        /* <DEDUP_REMOVED lines=442> */
.L_x_4025:
        /* <DEDUP_REMOVED lines=158> */
.L_x_4024:
        /* <DEDUP_REMOVED lines=15> */
.L_x_4026:
[----:B------:R-:W5:Y:S02]  /*2a40*/  LDCU.64 UR4, c[0x0][0x480] ;  /* 0x00009000ff0477ac */ /* 0x000f640008000a00 */
[----:B-----5:R-:W-:-:S04]  /*2a50*/  UISETP.NE.U32.AND UP0, UPT, UR4, URZ, UPT ;  /* 0x000000ff0400728c */ /* 0x020fc8000bf05070 */
[----:B------:R-:W-:-:S09]  /*2a60*/  UISETP.NE.AND.EX UP0, UPT, UR5, URZ, UPT, UP0 ;  /* 0x000000ff0500728c */ /* 0x000fd2000bf05300 */
[----:B------:R-:W-:Y:S05]  /*2a70*/  BRA.U !UP0, `(.L_x_4028) ;  /* 0x00000001080c7547 */ /* 0x000fea000b800000 */
[----:B-12---:R-:W1:Y:S02]  /*2a80*/  LDC.64 R160, c[0x0][0x480] ;  /* 0x00012000ffa07b82 */ /* 0x006e640000000a00 */
[----:B-1----:R2:W5:Y:S01]  /*2a90*/  LDG.E R160, desc[UR40][R160.64] ;  /* 0x00000028a0a07981 */ /* 0x002562000c1e1900 */
[----:B------:R-:W-:Y:S05]  /*2aa0*/  BRA `(.L_x_4027) ;  /* 0x0000000000087947 */ /* 0x000fea0003800000 */
.L_x_4028:
[----:B------:R-:W1:Y:S02]  /*2ab0*/  LDCU UR4, c[0x0][0x478] ;  /* 0x00008f00ff0477ac */ /* 0x000e640008000800 */
[----:B-12---:R-:W-:-:S07]  /*2ac0*/  MOV R160, UR4 ;  /* 0x0000000400a07c02 */ /* 0x006fce0008000f00 */
.L_x_4027:
        /* <DEDUP_REMOVED lines=11> */
.L_x_4029:
[----:B------:R-:W3:Y:S02]  /*2b80*/  LDCU.64 UR4, c[0x0][0x488] ;  /* 0x00009100ff0477ac */ /* 0x000ee40008000a00 */
[----:B---3--:R-:W-:-:S04]  /*2b90*/  UISETP.NE.U32.AND UP0, UPT, UR4, URZ, UPT ;  /* 0x000000ff0400728c */ /* 0x008fc8000bf05070 */
[----:B------:R-:W-:-:S09]  /*2ba0*/  UISETP.NE.AND.EX UP0, UPT, UR5, URZ, UPT, UP0 ;  /* 0x000000ff0500728c */ /* 0x000fd2000bf05300 */
[----:B------:R-:W-:Y:S05]  /*2bb0*/  BRA.U !UP0, `(.L_x_4031) ;  /* 0x00000001080c7547 */ /* 0x000fea000b800000 */
[----:B------:R-:W3:Y:S02]  /*2bc0*/  LDC.64 R166, c[0x0][0x488] ;  /* 0x00012200ffa67b82 */ /* 0x000ee40000000a00 */
[----:B---3--:R3:W5:Y:S01]  /*2bd0*/  LDG.E R166, desc[UR40][R166.64] ;  /* 0x00000028a6a67981 */ /* 0x008762000c1e1900 */
[----:B------:R-:W-:Y:S05]  /*2be0*/  BRA `(.L_x_4030) ;  /* 0x0000000000087947 */ /* 0x000fea0003800000 */
.L_x_4031:
[----:B------:R-:W3:Y:S02]  /*2bf0*/  LDCU UR4, c[0x0][0x47c] ;  /* 0x00008f80ff0477ac */ /* 0x000ee40008000800 */
[----:B---3--:R-:W-:-:S07]  /*2c00*/  MOV R166, UR4 ;  /* 0x0000000400a67c02 */ /* 0x008fce0008000f00 */
.L_x_4030:
        /* <DEDUP_REMOVED lines=39> */
.L_x_4032:
        /* <DEDUP_REMOVED lines=21> */
.L_x_4035:
        /* <DEDUP_REMOVED lines=17> */
.L_x_4034:
        /* <DEDUP_REMOVED lines=8> */
.L_x_4033:
        /* <DEDUP_REMOVED lines=19> */
.L_x_4036:
        /* <DEDUP_REMOVED lines=24> */
.L_x_4037:
        /* <DEDUP_REMOVED lines=42> */
.L_x_4038:
        /* <DEDUP_REMOVED lines=18> */
.L_x_4039:
        /* <DEDUP_REMOVED lines=62> */
.L_x_4043:
[----:B------:R-:W-:Y:S05]  /*3bb0*/  YIELD ;  /* 0x0000000000007946 */ /* 0x000fea0003800000 */
[----:B-1----:R-:W-:Y:S05]  /*3bc0*/  @P2 BRA `(.L_x_4042) ;  /* 0x0000000000082947 */ /* 0x002fea0003800000 */
[----:B------:R1:W2:Y:S04]  /*3bd0*/  LDG.E.STRONG.GPU R148, desc[UR40][R162.64] ;  /* 0x00000028a2947981 */ /* 0x0002a8000c1ef900 */
[----:B--2---:R-:W-:Y:S01]  /*3be0*/  CCTL.IVALL ;  /* 0x00000000ff00798f */ /* 0x004fe20002000000 */
.L_x_4042:
[----:B------:R-:W-:Y:S01]  /*3bf0*/  ISETP.NE.AND P1, PT, R148, R3, PT ;  /* 0x000000039400720c */ /* 0x000fe20003f25270 */
[----:B------:R-:W-:-:S12]  /*3c00*/  WARPSYNC.ALL ;  /* 0x0000000000007948 */ /* 0x000fd80003800000 */
[----:B------:R-:W-:Y:S06]  /*3c10*/  BAR.RED.AND.DEFER_BLOCKING 0x0, P1 ;  /* 0x0000000000007b1d */ /* 0x000fec0000814400 */
[----:B------:R-:W2:Y:S02]  /*3c20*/  B2R.RESULT RZ, P1 ;  /* 0x0000000000ff731c */ /* 0x000ea40000024000 */
[----:B--2---:R-:W-:Y:S05]  /*3c30*/  @P1 BRA `(.L_x_4043) ;  /* 0xfffffffc00dc1947 */ /* 0x004fea000383ffff */
.L_x_4041:
        /* <DEDUP_REMOVED lines=11> */
.L_x_4040:
        /* <DEDUP_REMOVED lines=98> */
[C---:B----4-:R-:W-:Y:S01]  /*4310*/  LOP3.LUT R36, R16.reuse, R15, RZ, 0xfc, !PT ;  /* 0x0000000f10247212 */ /* 0x050fe200078efcff */
[----:B------:R-:W4:Y:S01]  /*4320*/  LDS.128 R148, [R29] ;  /* 0x000000001d947984 */ /* 0x000f220000000c00 */
        /* <DEDUP_REMOVED lines=32> */
[--C-:B-----5:R-:W-:Y:S02]  /*4530*/  HADD2.F32 R171, -RZ, R4.reuse.H1_H1 ;  /* 0x30000004ffab7230 */ /* 0x120fe40000004100 */
[-C--:B----4-:R-:W-:Y:S01]  /*4540*/  FFMA R148, R148, R160.reuse, R45 ;  /* 0x000000a094947223 */ /* 0x090fe2000000002d */
        /* <DEDUP_REMOVED lines=754> */
.L_x_4044:
[-C--:B------:R-:W-:Y:S01]  /*7470*/  IABS R4, R168.reuse ;  /* 0x000000a800047213 */ /* 0x080fe20000000000 */
[----:B------:R-:W2:Y:S01]  /*7480*/  S2R R159, SR_TID.X ;  /* 0x00000000009f7919 */ /* 0x000ea20000002100 */
[----:B-1----:R-:W-:Y:S01]  /*7490*/  IABS R3, R168 ;  /* 0x000000a800037213 */ /* 0x002fe20000000000 */
[----:B------:R-:W-:Y:S05]  /*74a0*/  WARPSYNC.ALL ;  /* 0x0000000000007948 */ /* 0x000fea0003800000 */
[----:B------:R-:W1:Y:S01]  /*74b0*/  I2F.RP R8, R4 ;  /* 0x0000000400087306 */ /* 0x000e620000209400 */
[----:B----4-:R-:W-:Y:S01]  /*74c0*/  IABS R2, R149 ;  /* 0x0000009500027213 */ /* 0x010fe20000000000 */
[----:B------:R-:W-:Y:S01]  /*74d0*/  IMAD.MOV R3, RZ, RZ, -R3 ;  /* 0x000000ffff037224 */ /* 0x000fe200078e0a03 */
[----:B------:R-:W-:Y:S01]  /*74e0*/  BAR.SYNC.DEFER_BLOCKING 0x0 ;  /* 0x0000000000007b1d */ /* 0x000fe20000010000 */
[----:B------:R-:W-:-:S05]  /*74f0*/  ISETP.NE.AND P1, PT, R168, RZ, PT ;  /* 0x000000ffa800720c */ /* 0x000fca0003f25270 */
[----:B-1----:R-:W1:Y:S01]  /*7500*/  MUFU.RCP R6, R8 ;  /* 0x0000000800067308 */ /* 0x002e620000001000 */
[----:B------:R3:W-:Y:S04]  /*7510*/  STS.64 [R0], R16 ;  /* 0x0000001000007388 */ /* 0x0007e80000000a00 */
[----:B------:R-:W-:Y:S01]  /*7520*/  STS.64 [R0+0x20], R24 ;  /* 0x0000201800007388 */ /* 0x000fe20000000a00 */
[----:B-1----:R-:W-:-:S03]  /*7530*/  VIADD R6, R6, 0xffffffe ;  /* 0x0ffffffe06067836 */ /* 0x002fc60000000000 */
[----:B------:R1:W-:Y:S01]  /*7540*/  STS.64 [R0+0x40], R28 ;  /* 0x0000401c00007388 */ /* 0x0003e20000000a00 */
[----:B------:R-:W4:Y:S03]  /*7550*/  F2I.FTZ.U32.TRUNC.NTZ R7, R6 ;  /* 0x0000000600077305 */ /* 0x000f26000021f000 */
[----:B------:R-:W-:Y:S04]  /*7560*/  STS.64 [R0+0x60], R32 ;  /* 0x0000602000007388 */ /* 0x000fe80000000a00 */
[----:B------:R5:W-:Y:S04]  /*7570*/  STS.64 [R165+0x80], R36 ;  /* 0x00008024a5007388 */ /* 0x000be80000000a00 */
[----:B------:R5:W-:Y:S01]  /*7580*/  STS.64 [R165+0xa0], R40 ;  /* 0x0000a028a5007388 */ /* 0x000be20000000a00 */
[----:B----4-:R-:W-:-:S03]  /*7590*/  IMAD.MOV R5, RZ, RZ, -R7 ;  /* 0x000000ffff057224 */ /* 0x010fc600078e0a07 */
[----:B------:R-:W-:Y:S01]  /*75a0*/  STS.64 [R165+0xc0], R44 ;  /* 0x0000c02ca5007388 */ /* 0x000fe20000000a00 */
[----:B------:R-:W-:Y:S01]  /*75b0*/  IMAD.MOV.U32 R6, RZ, RZ, RZ ;  /* 0x000000ffff067224 */ /* 0x000fe200078e00ff */
[----:B---3--:R-:W-:Y:S01]  /*75c0*/  IADD3 R17, PT, PT, R161, 0x2, RZ ;  /* 0x00000002a1117810 */ /* 0x008fe20007ffe0ff */
        /* <DEDUP_REMOVED lines=22> */
[--C-:B-1----:R-:W-:Y:S02]  /*7730*/  LOP3.LUT R29, R5, 0x4, R4.reuse, 0xf8, !PT ;  /* 0x00000004051d7812 */ /* 0x102fe400078ef804 */
        /* <DEDUP_REMOVED lines=498> */
.L_x_4045:
        /* <DEDUP_REMOVED lines=22> */
.L_x_4046:
        /* <DEDUP_REMOVED lines=12> */
.L_x_4351:


//--------------------- .text._ZN7cutlass7Kernel2INS_4gemm6kernel20DefaultGemmUniversalINS_6half_tENS_6layout8RowMajorELNS_16ComplexTransformE0ELi8ES4_S6_LS7_0ELi8ES4_S6_fNS_4arch15OpClassTensorOpENS8_4Sm80ENS1_9GemmShapeILi128ELi128ELi32EEENSB_ILi64ELi64ELi32EEENSB_ILi16ELi8ELi16EEENS_8epilogue6thread17LinearCombinationIS4_Li8EffLNSG_9ScaleType4KindE0ELNS_15FloatRoundStyleE2ES4_EENS1_11threadblock30GemmIdentityThreadblockSwizzleILi8EEELi4ENS8_13OpMultiplyAddELNS1_23SharedMemoryClearOptionE0ELb0ELb0ELb0ENS5_28Tensor5DPermute20314RowMajorILi16ELi3ELi8EEENS5_9NoPermuteENS5_34Tensor4DPermute0213RowMajorInverseILi8ELi4EEEvE10SelectBaseISO_vEEEEvNT_6ParamsE --------------------------
	.section	.text._ZN7cutlass7Kernel2INS_4gemm6kernel20DefaultGemmUniversalINS_6half_tENS_6layout8RowMajorELNS_16ComplexTransformE0ELi8ES4_S6_LS7_0ELi8ES4_S6_fNS_4arch15OpClassTensorOpENS8_4Sm80ENS1_9GemmShapeILi128ELi128ELi32EEENSB_ILi64ELi64ELi32EEENSB_ILi16ELi8ELi16EEENS_8epilogue6thread17LinearCombinationIS4_Li8EffLNSG_9ScaleType4KindE0ELNS_15FloatRoundStyleE2ES4_EENS1_11threadblock30GemmIdentityThreadblockSwizzleILi8EEELi4ENS8_13OpMultiplyAddELNS1_23SharedMemoryClearOptionE0ELb0ELb0ELb0ENS5_28Tensor5DPermute20314RowMajorILi16ELi3ELi8EEENS5_9NoPermuteENS5_34Tensor4DPermute0213RowMajorInverseILi8ELi4EEEvE10SelectBaseISO_vEEEEvNT_6ParamsE,"ax",@progbits
	.align	128
.text._ZN7cutlass7Kernel2INS_4gemm6kernel20DefaultGemmUniversalINS_6half_tENS_6layout8RowMajorELNS_16ComplexTransformE0ELi8ES4_S6_LS7_0ELi8ES4_S6_fNS_4arch15OpClassTensorOpENS8_4Sm80ENS1_9GemmShapeILi128ELi128ELi32EEENSB_ILi64ELi64ELi32EEENSB_ILi16ELi8ELi16EEENS_8epilogue6thread17LinearCombinationIS4_Li8EffLNSG_9ScaleType4KindE0ELNS_15FloatRoundStyleE2ES4_EENS1_11threadblock30GemmIdentityThreadblockSwizzleILi8EEELi4ENS8_13OpMultiplyAddELNS1_23SharedMemoryClearOptionE0ELb0ELb0ELb0ENS5_28Tensor5DPermute20314RowMajorILi16ELi3ELi8EEENS5_9NoPermuteENS5_34Tensor4DPermute0213RowMajorInverseILi8ELi4EEEvE10SelectBaseISO_vEEEEvNT_6ParamsE:
        .type           _ZN7cutlass7Kernel2INS_4gemm6kernel20DefaultGemmUniversalINS_6half_tENS_6layout8RowMajorELNS_16ComplexTransformE0ELi8ES4_S6_LS7_0ELi8ES4_S6_fNS_4arch15OpClassTensorOpENS8_4Sm80ENS1_9GemmShapeILi128ELi128ELi32EEENSB_ILi64ELi64ELi32EEENSB_ILi16ELi8ELi16EEENS_8epilogue6thread17LinearCombinationIS4_Li8EffLNSG_9ScaleType4KindE0ELNS_15FloatRoundStyleE2ES4_EENS1_11threadblock30GemmIdentityThreadblockSwizzleILi8EEELi4ENS8_13OpMultiplyAddELNS1_23SharedMemoryClearOptionE0ELb0ELb0ELb0ENS5_28Tensor5DPermute20314RowMajorILi16ELi3ELi8EEENS5_9NoPermuteENS5_34Tensor4DPermute0213RowMajorInverseILi8ELi4EEEvE10SelectBaseISO_vEEEEvNT_6ParamsE,@function
        .size           _ZN7cutlass7Kernel2INS_4gemm6kernel20DefaultGemmUniversalINS_6half_tENS_6layout8RowMajorELNS_16ComplexTransformE0ELi8ES4_S6_LS7_0ELi8ES4_S6_fNS_4arch15OpClassTensorOpENS8_4Sm80ENS1_9GemmShapeILi128ELi128ELi32EEENSB_ILi64ELi64ELi32EEENSB_ILi16ELi8ELi16EEENS_8epilogue6thread17LinearCombinationIS4_Li8EffLNSG_9ScaleType4KindE0ELNS_15FloatRoundStyleE2ES4_EENS1_11threadblock30GemmIdentityThreadblockSwizzleILi8EEELi4ENS8_13OpMultiplyAddELNS1_23SharedMemoryClearOptionE0ELb0ELb0ELb0ENS5_28Tensor5DPermute20314RowMajorILi16ELi3ELi8EEENS5_9NoPermuteENS5_34Tensor4DPermute0213RowMajorInverseILi8ELi4EEEvE10SelectBaseISO_vEEEEvNT_6ParamsE,(.L_x_4352 - _ZN7cutlass7Kernel2INS_4gemm6kernel20DefaultGemmUniversalINS_6half_tENS_6layout8RowMajorELNS_16ComplexTransformE0ELi8ES4_S6_LS7_0ELi8ES4_S6_fNS_4arch15OpClassTensorOpENS8_4Sm80ENS1_9GemmShapeILi128ELi128ELi32EEENSB_ILi64ELi64ELi32EEENSB_ILi16ELi8ELi16EEENS_8epilogue6thread17LinearCombinationIS4_Li8EffLNSG_9ScaleType4KindE0ELNS_15FloatRoundStyleE2ES4_EENS1_11threadblock30GemmIdentityThreadblockSwizzleILi8EEELi4ENS8_13OpMultiplyAddELNS1_23SharedMemoryClearOptionE0ELb0ELb0ELb0ENS5_28Tensor5DPermute20314RowMajorILi16ELi3ELi8EEENS5_9NoPermuteENS5_34Tensor4DPermute0213RowMajorInverseILi8ELi4EEEvE10SelectBaseISO_vEEEEvNT_6ParamsE)
        .other          _ZN7cutlass7Kernel2INS_4gemm6kernel20DefaultGemmUniversalINS_6half_tENS_6layout8RowMajorELNS_16ComplexTransformE0ELi8ES4_S6_LS7_0ELi8ES4_S6_fNS_4arch15OpClassTensorOpENS8_4Sm80ENS1_9GemmShapeILi128ELi128ELi32EEENSB_ILi64ELi64ELi32EEENSB_ILi16ELi8ELi16EEENS_8epilogue6thread17LinearCombinationIS4_Li8EffLNSG_9ScaleType4KindE0ELNS_15FloatRoundStyleE2ES4_EENS1_11threadblock30GemmIdentityThreadblockSwizzleILi8EEELi4ENS8_13OpMultiplyAddELNS1_23SharedMemoryClearOptionE0ELb0ELb0ELb0ENS5_28Tensor5DPermute20314RowMajorILi16ELi3ELi8EEENS5_9NoPermuteENS5_34Tensor4DPermute0213RowMajorInverseILi8ELi4EEEvE10SelectBaseISO_vEEEEvNT_6ParamsE,@"STO_CUDA_ENTRY STV_DEFAULT"
_ZN7cutlass7Kernel2INS_4gemm6kernel20DefaultGemmUniversalINS_6half_tENS_6layout8RowMajorELNS_16ComplexTransformE0ELi8ES4_S6_LS7_0ELi8ES4_S6_fNS_4arch15OpClassTensorOpENS8_4Sm80ENS1_9GemmShapeILi128ELi128ELi32EEENSB_ILi64ELi64ELi32EEENSB_ILi16ELi8ELi16EEENS_8epilogue6thread17LinearCombinationIS4_Li8EffLNSG_9ScaleType4KindE0ELNS_15FloatRoundStyleE2ES4_EENS1_11threadblock30GemmIdentityThreadblockSwizzleILi8EEELi4ENS8_13OpMultiplyAddELNS1_23SharedMemoryClearOptionE0ELb0ELb0ELb0ENS5_28Tensor5DPermute20314RowMajorILi16ELi3ELi8EEENS5_9NoPermuteENS5_34Tensor4DPermute0213RowMajorInverseILi8ELi4EEEvE10SelectBaseISO_vEEEEvNT_6ParamsE:
        /* <DEDUP_REMOVED lines=37> */
.L_x_4047:
        /* <DEDUP_REMOVED lines=18> */
.L_x_4049:
[----:B------:R-:W1:Y:S08]  /*0370*/  LDC.64 R30, c[0x0][0x4a0] ;  /* 0x00012800ff1e7b82 */ /* 0x000e700000000a00 */
[----:B------:R-:W2:Y:S01]  /*0380*/  LDC.64 R202, c[0x0][0x4a8] ;  /* 0x00012a00ffca7b82 */ /* 0x000ea20000000a00 */
[----:B-1----:R-:W-:-:S06]  /*0390*/  IMAD.WIDE.U32 R30, R201, 0x8, R30 ;  /* 0x00000008c91e7825 */ /* 0x002fcc00078e001e */
[----:B------:R-:W5:Y:S01]  /*03a0*/  LDG.E.64 R30, desc[UR36][R30.64] ;  /* 0x000000241e1e7981 */ /* 0x000f62000c1e1b00 */
[----:B--2---:R-:W-:-:S06]  /*03b0*/  IMAD.WIDE.U32 R202, R201, 0x8, R202 ;  /* 0x00000008c9ca7825 */ /* 0x004fcc00078e00ca */
[----:B------:R-:W5:Y:S02]  /*03c0*/  LDG.E.64 R202, desc[UR36][R202.64] ;  /* 0x00000024caca7981 */ /* 0x000f64000c1e1b00 */
.L_x_4048:
[----:B------:R-:W2:Y:S01]  /*03d0*/  S2R R18, SR_TID.X ;  /* 0x0000000000127919 */ /* 0x000ea20000002100 */
[----:B-1----:R-:W-:Y:S01]  /*03e0*/  IMAD.IADD R17, R29, 0x1, -R26 ;  /* 0x000000011d117824 */ /* 0x002fe200078e0a1a */
[----:B------:R-:W1:Y:S04]  /*03f0*/  LDCU UR6, c[0x0][0x380] ;  /* 0x00007000ff0677ac */ /* 0x000e680008000800 */
[----:B------:R-:W-:Y:S01]  /*0400*/  SHF.R.S32.HI R0, RZ, 0x1f, R17 ;  /* 0x0000001fff007819 */ /* 0x000fe20000011411 */
[----:B------:R-:W3:Y:S03]  /*0410*/  LDCU.64 UR4, c[0x0][0x3b8] ;  /* 0x00007700ff0477ac */ /* 0x000ee60008000a00 */
[----:B------:R-:W-:-:S04]  /*0420*/  LEA.HI R0, R0, R17, RZ, 0x5 ;  /* 0x0000001100007211 */ /* 0x000fc800078f28ff */
[----:B------:R-:W-:-:S05]  /*0430*/  LOP3.LUT R0, R0, 0xffffffe0, RZ, 0xc0, !PT ;  /* 0xffffffe000007812 */ /* 0x000fca00078ec0ff */
[----:B------:R-:W-:Y:S01]  /*0440*/  IMAD.IADD R19, R17, 0x1, -R0 ;  /* 0x0000000111137824 */ /* 0x000fe200078e0a00 */
[----:B------:R-:W-:Y:S04]  /*0450*/  BAR.SYNC.DEFER_BLOCKING 0x0 ;  /* 0x0000000000007b1d */ /* 0x000fe80000010000 */
[----:B------:R-:W-:-:S04]  /*0460*/  ISETP.NE.AND P0, PT, R19, RZ, PT ;  /* 0x000000ff1300720c */ /* 0x000fc80003f05270 */
[----:B------:R-:W-:Y:S02]  /*0470*/  SEL R19, R19, 0x20, P0 ;  /* 0x0000002013137807 */ /* 0x000fe40000000000 */
[----:B------:R-:W-:Y:S02]  /*0480*/  LOP3.LUT P0, RZ, R29, 0x3, RZ, 0xc0, !PT ;  /* 0x000000031dff7812 */ /* 0x000fe4000780c0ff */
[----:B--2---:R-:W-:Y:S01]  /*0490*/  SHF.R.U32.HI R3, RZ, 0x2, R18 ;  /* 0x00000002ff037819 */ /* 0x004fe20000011612 */
[----:B------:R-:W-:Y:S02]  /*04a0*/  IMAD.SHL.U32 R27, R18, 0x8, RZ ;  /* 0x00000008121b7824 */ /* 0x000fe400078e00ff */
[----:B------:R-:W-:Y:S01]  /*04b0*/  IMAD.IADD R222, R19, 0x1, R26 ;  /* 0x0000000113de7824 */ /* 0x000fe200078e021a */
[----:B------:R-:W-:Y:S02]  /*04c0*/  LOP3.LUT R3, R3, 0x7, RZ, 0xc0, !PT ;  /* 0x0000000703037812 */ /* 0x000fe400078ec0ff */
[----:B------:R-:W-:-:S02]  /*04d0*/  LOP3.LUT R5, R27, 0x18, RZ, 0xc0, !PT ;  /* 0x000000181b057812 */ /* 0x000fc400078ec0ff */
[----:B------:R-:W-:Y:S02]  /*04e0*/  LOP3.LUT R28, R3, 0x3e0, R18, 0xf8, !PT ;  /* 0x000003e0031c7812 */ /* 0x000fe400078ef812 */
[----:B------:R-:W-:Y:S01]  /*04f0*/  VIMNMX R29, PT, PT, R222, R29, PT ;  /* 0x0000001dde1d7248 */ /* 0x000fe20003fe0100 */
[----:B------:R-:W-:Y:S02]  /*0500*/  IMAD.IADD R4, R5, 0x1, R26 ;  /* 0x0000000105047824 */ /* 0x000fe400078e021a */
[----:B------:R-:W-:-:S03]  /*0510*/  IMAD R25, R25, 0x80, R28 ;  /* 0x0000008019197824 */ /* 0x000fc600078e021c */
[----:B------:R-:W-:Y:S01]  /*0520*/  ISETP.GE.AND P3, PT, R4, R29, PT ;  /* 0x0000001d0400720c */ /* 0x000fe20003f66270 */
[C---:B------:R-:W-:Y:S01]  /*0530*/  VIADD R24, R25.reuse, 0x8 ;  /* 0x0000000819187836 */ /* 0x040fe20000000000 */
[--C-:B------:R-:W-:Y:S01]  /*0540*/  SHF.R.S32.HI R5, RZ, 0x1f, R4.reuse ;  /* 0x0000001fff057819 */ /* 0x100fe20000011404 */
[C---:B------:R-:W-:Y:S01]  /*0550*/  VIADD R23, R25.reuse, 0x10 ;  /* 0x0000001019177836 */ /* 0x040fe20000000000 */
[----:B------:R-:W-:Y:S01]  /*0560*/  SEL R3, RZ, 0x2, P3 ;  /* 0x00000002ff037807 */ /* 0x000fe20001800000 */
[C---:B------:R-:W-:Y:S01]  /*0570*/  VIADD R22, R25.reuse, 0x18 ;  /* 0x0000001819167836 */ /* 0x040fe20000000000 */
[----:B-1----:R-:W-:Y:S01]  /*0580*/  ISETP.GE.AND P2, PT, R24, UR6, PT ;  /* 0x0000000618007c0c */ /* 0x002fe2000bf46270 */
[----:B---3--:R-:W-:Y:S01]  /*0590*/  IMAD.WIDE.U32 R4, R25, UR4, R4 ;  /* 0x0000000419047c25 */ /* 0x008fe2000f8e0004 */
[----:B------:R-:W-:Y:S02]  /*05a0*/  ISETP.GE.AND P1, PT, R23, UR6, PT ;  /* 0x0000000617007c0c */ /* 0x000fe4000bf26270 */
[----:B------:R-:W-:-:S02]  /*05b0*/  SEL R16, RZ, 0x4, P3 ;  /* 0x00000004ff107807 */ /* 0x000fc40001800000 */
[----:B------:R-:W-:Y:S02]  /*05c0*/  ISETP.LT.AND P4, PT, R25, UR6, !P3 ;  /* 0x0000000619007c0c */ /* 0x000fe4000df81270 */
[----:B------:R-:W-:Y:S02]  /*05d0*/  SEL R3, R3, RZ, !P2 ;  /* 0x000000ff03037207 */ /* 0x000fe40005000000 */
[----:B------:R-:W-:Y:S02]  /*05e0*/  SEL R16, R16, RZ, !P1 ;  /* 0x000000ff10107207 */ /* 0x000fe40004800000 */
[----:B------:R-:W-:Y:S02]  /*05f0*/  SEL R0, RZ, 0x1, !P4 ;  /* 0x00000001ff007807 */ /* 0x000fe40006000000 */
[----:B------:R-:W-:Y:S02]  /*0600*/  ISETP.GE.AND P1, PT, R22, UR6, PT ;  /* 0x0000000616007c0c */ /* 0x000fe4000bf26270 */
[----:B------:R-:W-:-:S02]  /*0610*/  SEL R2, RZ, 0x8, P3 ;  /* 0x00000008ff027807 */ /* 0x000fc40001800000 */
[----:B------:R-:W-:Y:S01]  /*0620*/  IADD3 R16, PT, PT, R16, R3, R0 ;  /* 0x0000000310107210 */ /* 0x000fe20007ffe000 */
[----:B------:R-:W-:Y:S01]  /*0630*/  IMAD R0, R25, UR5, R5 ;  /* 0x0000000519007c24 */ /* 0x000fe2000f8e0205 */
[----:B------:R-:W-:Y:S02]  /*0640*/  SEL R3, R2, RZ, !P1 ;  /* 0x000000ff02037207 */ /* 0x000fe40004800000 */
[----:B-----5:R-:W-:Y:S02]  /*0650*/  LEA R30, P2, R4, R30, 0x1 ;  /* 0x0000001e041e7211 */ /* 0x020fe400078408ff */
[----:B------:R-:W-:Y:S01]  /*0660*/  SHF.R.U32.HI R2, RZ, 0x5, R18 ;  /* 0x00000005ff027819 */ /* 0x000fe20000011612 */
[----:B------:R-:W-:Y:S01]  /*0670*/  IMAD.IADD R16, R16, 0x1, R3 ;  /* 0x0000000110107824 */ /* 0x000fe200078e0203 */
[----:B------:R-:W-:Y:S01]  /*0680*/  LEA.HI.X R31, R4, R31, R0, 0x1, P2 ;  /* 0x0000001f041f7211 */ /* 0x000fe200010f0c00 */
[----:B------:R-:W-:Y:S08]  /*0690*/  @!P0 BRA `(.L_x_4050) ;  /* 0x0000000000408947 */ /* 0x000ff00003800000 */
        /* <DEDUP_REMOVED lines=16> */
.L_x_4050:
        /* <DEDUP_REMOVED lines=19> */
.L_x_4051:
[----:B------:R-:W1:Y:S01]  /*08d0*/  LDC R0, c[0x0][0x384] ;  /* 0x0000e100ff007b82 */ /* 0x000e620000000800 */
[----:B------:R-:W-:Y:S01]  /*08e0*/  SHF.R.U32.HI R9, RZ, 0x3, R18 ;  /* 0x00000003ff097819 */ /* 0x000fe20000011612 */
[----:B------:R-:W-:Y:S01]  /*08f0*/  UMOV UR4, 0xffffffff ;  /* 0xffffffff00047882 */ /* 0x000fe20000000000 */
[----:B------:R-:W-:Y:S02]  /*0900*/  LOP3.LUT R4, R27, 0x38, RZ, 0xc0, !PT ;  /* 0x000000381b047812 */ /* 0x000fe400078ec0ff */
[----:B------:R-:W-:-:S03]  /*0910*/  LOP3.LUT R5, R9, 0x3, RZ, 0xc0, !PT ;  /* 0x0000000309057812 */ /* 0x000fc600078ec0ff */
[----:B------:R-:W2:Y:S01]  /*0920*/  LDC R3, c[0x0][0x3d8] ;  /* 0x0000f600ff037b82 */ /* 0x000ea20000000800 */
[----:B------:R-:W-:Y:S02]  /*0930*/  IMAD R207, R207, 0x80, R4 ;  /* 0x00000080cfcf7824 */ /* 0x000fe400078e0204 */
[----:B------:R-:W-:Y:S02]  /*0940*/  IMAD R27, R2, 0x8, R5 ;  /* 0x00000008021b7824 */ /* 0x000fe400078e0205 */
[----:B------:R-:W-:Y:S02]  /*0950*/  VIADD R7, R207, 0x40 ;  /* 0x00000040cf077836 */ /* 0x000fe40000000000 */
[----:B------:R-:W-:-:S04]  /*0960*/  IMAD.IADD R4, R27, 0x1, R26 ;  /* 0x000000011b047824 */ /* 0x000fc800078e021a */
[C---:B------:R-:W-:Y:S01]  /*0970*/  VIADD R6, R4.reuse, 0x4 ;  /* 0x0000000404067836 */ /* 0x040fe20000000000 */
[-C--:B------:R-:W-:Y:S02]  /*0980*/  ISETP.GE.AND P3, PT, R4, R29.reuse, PT ;  /* 0x0000001d0400720c */ /* 0x080fe40003f66270 */
[-C--:B-1----:R-:W-:Y:S02]  /*0990*/  ISETP.GE.AND P0, PT, R207, R0.reuse, PT ;  /* 0x00000000cf00720c */ /* 0x082fe40003f06270 */
[----:B------:R-:W-:Y:S02]  /*09a0*/  ISETP.GE.AND P2, PT, R7, R0, PT ;  /* 0x000000000700720c */ /* 0x000fe40003f46270 */
[-C--:B------:R-:W-:Y:S02]  /*09b0*/  ISETP.GE.AND P1, PT, R6, R29.reuse, PT ;  /* 0x0000001d0600720c */ /* 0x080fe40003f26270 */
[----:B------:R-:W-:Y:S02]  /*09c0*/  ISETP.LT.AND P4, PT, R4, R29, !P0 ;  /* 0x0000001d0400720c */ /* 0x000fe40004781270 */
[----:B------:R-:W-:-:S02]  /*09d0*/  SEL R26, RZ, 0x2, P2 ;  /* 0x00000002ff1a7807 */ /* 0x000fc40001000000 */
[----:B------:R-:W-:Y:S02]  /*09e0*/  SEL R21, RZ, 0x4, P0 ;  /* 0x00000004ff157807 */ /* 0x000fe40000000000 */
[----:B------:R-:W-:Y:S02]  /*09f0*/  SEL R10, RZ, 0x1, !P4 ;  /* 0x00000001ff0a7807 */ /* 0x000fe40006000000 */
[----:B------:R-:W-:Y:S02]  /*0a00*/  SEL R8, R26, RZ, !P3 ;  /* 0x000000ff1a087207 */ /* 0x000fe40005800000 */
[----:B------:R-:W-:Y:S02]  /*0a10*/  SEL R5, R21, RZ, !P1 ;  /* 0x000000ff15057207 */ /* 0x000fe40004800000 */
[----:B------:R-:W-:Y:S02]  /*0a20*/  SEL R20, RZ, 0x8, P2 ;  /* 0x00000008ff147807 */ /* 0x000fe40001000000 */
[----:B------:R-:W-:-:S02]  /*0a30*/  SHF.R.S32.HI R11, RZ, 0x1f, R0 ;  /* 0x0000001fff0b7819 */ /* 0x000fc40000011400 */
[----:B------:R-:W-:Y:S02]  /*0a40*/  IADD3 R8, PT, PT, R5, R8, R10 ;  /* 0x0000000805087210 */ /* 0x000fe40007ffe00a */
[----:B------:R-:W-:Y:S02]  /*0a50*/  SEL R5, R20, RZ, !P1 ;  /* 0x000000ff14057207 */ /* 0x000fe40004800000 */
[----:B------:R-:W-:Y:S02]  /*0a60*/  LEA.HI R210, R11, R0, RZ, 0x3 ;  /* 0x000000000bd27211 */ /* 0x000fe400078f18ff */
[----:B--2---:R-:W-:Y:S01]  /*0a70*/  LEA.HI R208, R3, R3, RZ, 0x1 ;  /* 0x0000000303d07211 */ /* 0x004fe200078f08ff */
[----:B------:R-:W-:Y:S01]  /*0a80*/  IMAD.IADD R5, R8, 0x1, R5 ;  /* 0x0000000108057824 */ /* 0x000fe200078e0205 */
[----:B------:R-:W-:Y:S02]  /*0a90*/  SHF.R.S32.HI R210, RZ, 0x3, R210 ;  /* 0x00000003ffd27819 */ /* 0x000fe400000114d2 */
[----:B------:R-:W-:Y:S01]  /*0aa0*/  SHF.R.S32.HI R208, RZ, 0x1, R208 ;  /* 0x00000001ffd07819 */ /* 0x000fe200000114d0 */
[----:B------:R-:W-:Y:S06]  /*0ab0*/  BRA.DIV UR4, `(.L_x_4052) ;  /* 0x000000c204947947 */ /* 0x000fec000b800000 */
[----:B------:R1:W2:Y:S02]  /*0ac0*/  SHFL.IDX PT, R14, R2, RZ, 0x1f ;  /* 0x00001fff020e7589 */ /* 0x0002a400000e0000 */
.L_x_4108:
[----:B------:R-:W3:Y:S01]  /*0ad0*/  S2R R211, SR_CgaCtaId ;  /* 0x0000000000d37919 */ /* 0x000ee20000008800 */
[----:B------:R-:W-:Y:S01]  /*0ae0*/  VIADD R0, R17, 0x3e ;  /* 0x0000003e11007836 */ /* 0x000fe20000000000 */
[----:B-1----:R-:W1:Y:S01]  /*0af0*/  LDC.64 R2, c[0x0][0x3c0] ;  /* 0x0000f000ff027b82 */ /* 0x002e620000000a00 */
[----:B------:R-:W-:Y:S01]  /*0b00*/  SHF.R.U32.HI R11, RZ, 0x1, R28 ;  /* 0x00000001ff0b7819 */ /* 0x000fe2000001161c */
[----:B------:R-:W-:Y:S01]  /*0b10*/  VIADD R12, R28, 0x8 ;  /* 0x000000081c0c7836 */ /* 0x000fe20000000000 */
[C---:B------:R-:W-:Y:S01]  /*0b20*/  LOP3.LUT R217, R18.reuse, 0x4, RZ, 0xc0, !PT ;  /* 0x0000000412d97812 */ /* 0x040fe200078ec0ff */
[----:B------:R-:W-:Y:S01]  /*0b30*/  IMAD.SHL.U32 R166, R18, 0x40, RZ ;  /* 0x0000004012a67824 */ /* 0x000fe200078e00ff */
[----:B------:R-:W-:Y:S01]  /*0b40*/  ISETP.GE.U32.AND P5, PT, R0, 0x3f, PT ;  /* 0x0000003f0000780c */ /* 0x000fe20003fa6070 */
[----:B------:R-:W-:Y:S01]  /*0b50*/  IMAD.SHL.U32 R167, R18, 0x100, RZ ;  /* 0x0000010012a77824 */ /* 0x000fe200078e00ff */
[----:B------:R-:W-:Y:S01]  /*0b60*/  LOP3.LUT R8, R11, 0x3, R18, 0x48, !PT ;  /* 0x000000030b087812 */ /* 0x000fe200078e4812 */
[----:B------:R-:W-:Y:S01]  /*0b70*/  BSSY.RECONVERGENT B0, `(.L_x_4053) ;  /* 0x000006a000007945 */ /* 0x000fe20003800200 */
[----:B------:R-:W-:-:S02]  /*0b80*/  SEL R16, R16, RZ, P5 ;  /* 0x000000ff10107207 */ /* 0x000fc40002800000 */
[----:B--2---:R-:W-:Y:S02]  /*0b90*/  SHF.R.S32.HI R13, RZ, 0x1f, R14 ;  /* 0x0000001fff0d7819 */ /* 0x004fe4000001140e */
[----:B------:R-:W-:Y:S01]  /*0ba0*/  SHF.R.U32.HI R12, RZ, 0x1, R12 ;  /* 0x00000001ff0c7819 */ /* 0x000fe2000001160c */
[C---:B------:R-:W-:Y:S01]  /*0bb0*/  IMAD.SHL.U32 R0, R16.reuse, 0x10, RZ ;  /* 0x0000001010007824 */ /* 0x040fe200078e00ff */
[----:B------:R-:W-:Y:S01]  /*0bc0*/  LOP3.LUT R8, R217, R8, RZ, 0xfc, !PT ;  /* 0x00000008d9087212 */ /* 0x000fe200078efcff */
[----:B------:R-:W-:Y:S01]  /*0bd0*/  IMAD.SHL.U32 R10, R16, 0x8, RZ ;  /* 0x00000008100a7824 */ /* 0x000fe200078e00ff */
[----:B------:R-:W-:Y:S02]  /*0be0*/  LEA.HI R206, R13, R14, RZ, 0x2 ;  /* 0x0000000e0dce7211 */ /* 0x000fe400078f10ff */
[----:B------:R-:W-:Y:S01]  /*0bf0*/  LOP3.LUT P2, RZ, R0, 0x10, RZ, 0xc0, !PT ;  /* 0x0000001000ff7812 */ /* 0x000fe2000784c0ff */
[----:B------:R-:W-:Y:S01]  /*0c00*/  IMAD R11, R11, 0x20, R8 ;  /* 0x000000200b0b7824 */ /* 0x000fe200078e0208 */
[----:B------:R-:W-:-:S02]  /*0c10*/  LOP3.LUT R0, R12, 0x3, R18, 0x48, !PT ;  /* 0x000000030c007812 */ /* 0x000fc400078e4812 */
[----:B------:R-:W-:Y:S02]  /*0c20*/  MOV R170, 0x400 ;  /* 0x0000040000aa7802 */ /* 0x000fe40000000f00 */
[----:B------:R-:W-:Y:S02]  /*0c30*/  LOP3.LUT R205, R206, 0xfffc, RZ, 0xc0, !PT ;  /* 0x0000fffccecd7812 */ /* 0x000fe400078ec0ff */
[----:B------:R-:W-:Y:S01]  /*0c40*/  LOP3.LUT R13, R217, R0, RZ, 0xfc, !PT ;  /* 0x00000000d90d7212 */ /* 0x000fe200078efcff */
[----:B------:R-:W-:Y:S01]  /*0c50*/  IMAD.SHL.U32 R0, R16, 0x4, RZ ;  /* 0x0000000410007824 */ /* 0x000fe200078e00ff */
[----:B------:R-:W-:Y:S01]  /*0c60*/  LOP3.LUT P4, RZ, R10, 0x10, RZ, 0xc0, !PT ;  /* 0x000000100aff7812 */ /* 0x000fe2000788c0ff */
[----:B------:R-:W-:Y:S01]  /*0c70*/  IMAD.IADD R205, R14, 0x1, -R205 ;  /* 0x000000010ecd7824 */ /* 0x000fe200078e0acd */
[----:B---3--:R-:W-:Y:S01]  /*0c80*/  LEA R8, R211, R170, 0x18 ;  /* 0x000000aad3087211 */ /* 0x008fe200078ec0ff */
[----:B------:R-:W-:Y:S01]  /*0c90*/  IMAD R13, R12, 0x20, R13 ;  /* 0x000000200c0d7824 */ /* 0x000fe200078e020d */
[----:B-1----:R-:W-:-:S02]  /*0ca0*/  IADD3 R10, P1, PT, R30, R2, RZ ;  /* 0x000000021e0a7210 */ /* 0x002fc40007f3e0ff */
[----:B------:R-:W-:Y:S01]  /*0cb0*/  LOP3.LUT P3, RZ, R0, 0x10, RZ, 0xc0, !PT ;  /* 0x0000001000ff7812 */ /* 0x000fe2000786c0ff */
[--C-:B------:R-:W-:Y:S01]  /*0cc0*/  IMAD.U32 R14, R11, 0x10, R8.reuse ;  /* 0x000000100b0e7824 */ /* 0x100fe200078e0008 */
[----:B------:R-:W-:Y:S01]  /*0cd0*/  LOP3.LUT R204, R205, 0x80, RZ, 0xc0, !PT ;  /* 0x00000080cdcc7812 */ /* 0x000fe200078ec0ff */
[----:B------:R-:W-:Y:S01]  /*0ce0*/  IMAD.SHL.U32 R0, R16, 0x2, RZ ;  /* 0x0000000210007824 */ /* 0x000fe200078e00ff */
[----:B------:R-:W-:Y:S01]  /*0cf0*/  SEL R5, R5, RZ, P5 ;  /* 0x000000ff05057207 */ /* 0x000fe20002800000 */
[--C-:B------:R-:W-:Y:S01]  /*0d00*/  IMAD.X R11, R31, 0x1, R3.reuse, P1 ;  /* 0x000000011f0b7824 */ /* 0x100fe200008e0603 */
[-C--:B------:R-:W-:Y:S01]  /*0d10*/  IADD3 R32, P1, PT, R10, R2.reuse, RZ ;  /* 0x000000020a207210 */ /* 0x080fe20007f3e0ff */
[----:B------:R-:W-:Y:S01]  /*0d20*/  @!PT LDS RZ, [RZ] ;  /* 0x00000000fffff984 */ /* 0x000fe20000000800 */
[----:B------:R-:W-:Y:S01]  /*0d30*/  @!PT LDS RZ, [RZ] ;  /* 0x00000000fffff984 */ /* 0x000fe20000000800 */
[----:B------:R-:W-:Y:S01]  /*0d40*/  @!PT LDS RZ, [RZ] ;  /* 0x00000000fffff984 */ /* 0x000fe20000000800 */
[----:B------:R1:W-:Y:S01]  /*0d50*/  LDGSTS.E.BYPASS.LTC128B.128 [R14], desc[UR36][R30.64], P2 ;  /* 0x000000001e0e7fae */ /* 0x0003e20009181a24 */
[----:B------:R-:W-:Y:S01]  /*0d60*/  LOP3.LUT P2, RZ, R0, 0x10, RZ, 0xc0, !PT ;  /* 0x0000001000ff7812 */ /* 0x000fe2000784c0ff */
[----:B------:R-:W-:Y:S01]  /*0d70*/  IMAD.U32 R12, R13, 0x10, R8 ;  /* 0x000000100d0c7824 */ /* 0x000fe200078e0008 */
[----:B------:R-:W-:Y:S01]  /*0d80*/  LEA.HI R204, R204, R205, RZ, 0x19 ;  /* 0x000000cdcccc7211 */ /* 0x000fe200078fc8ff */
[----:B------:R-:W-:Y:S01]  /*0d90*/  IMAD.X R33, R11, 0x1, R3, P1 ;  /* 0x000000010b217824 */ /* 0x000fe200008e0603 */
[----:B------:R-:W-:-:S02]  /*0da0*/  IADD3 R28, P1, PT, R32, R2, RZ ;  /* 0x00000002201c7210 */ /* 0x000fc40007f3e0ff */
[C---:B------:R-:W-:Y:S01]  /*0db0*/  LOP3.LUT R0, R204.reuse, 0xfe, RZ, 0xc0, !PT ;  /* 0x000000fecc007812 */ /* 0x040fe200078ec0ff */
[----:B------:R2:W-:Y:S01]  /*0dc0*/  LDGSTS.E.BYPASS.LTC128B.128 [R12], desc[UR36][R10.64], P4 ;  /* 0x000000000a0c7fae */ /* 0x0005e2000a181a24 */
[----:B------:R-:W-:Y:S01]  /*0dd0*/  PRMT R204, R204, 0x8880, RZ ;  /* 0x00008880cccc7816 */ /* 0x000fe200000000ff */
[----:B------:R-:W-:Y:S01]  /*0de0*/  IMAD.X R29, R33, 0x1, R3, P1 ;  /* 0x00000001211d7824 */ /* 0x000fe200008e0603 */
[----:B------:R-:W-:Y:S01]  /*0df0*/  LOP3.LUT P1, R15, R5, 0x1, RZ, 0xc0, !PT ;  /* 0x00000001050f7812 */ /* 0x000fe2000782c0ff */
[----:B------:R3:W-:Y:S01]  /*0e00*/  LDGSTS.E.BYPASS.LTC128B.128 [R14+0x1000], desc[UR36][R32.64], P3 ;  /* 0x01000000200e7fae */ /* 0x0007e20009981a24 */
[----:B------:R-:W-:Y:S01]  /*0e10*/  IMAD.MOV R0, RZ, RZ, -R0 ;  /* 0x000000ffff007224 */ /* 0x000fe200078e0a00 */
[--C-:B------:R-:W-:Y:S02]  /*0e20*/  SHF.R.U32.HI R13, RZ, 0x4, R18.reuse ;  /* 0x00000004ff0d7819 */ /* 0x100fe40000011612 */
[----:B------:R3:W-:Y:S01]  /*0e30*/  LDGSTS.E.BYPASS.LTC128B.128 [R12+0x1000], desc[UR36][R28.64], P2 ;  /* 0x010000001c0c7fae */ /* 0x0007e20009181a24 */
[----:B------:R-:W-:-:S02]  /*0e40*/  SHF.R.U32.HI R168, RZ, 0x1, R18 ;  /* 0x00000001ffa87819 */ /* 0x000fc40000011612 */
[----:B------:R-:W-:Y:S02]  /*0e50*/  PRMT R0, R0, 0x7710, RZ ;  /* 0x0000771000007816 */ /* 0x000fe400000000ff */
[----:B------:R-:W-:Y:S02]  /*0e60*/  SHF.R.S32.HI R204, RZ, 0x1, R204 ;  /* 0x00000001ffcc7819 */ /* 0x000fe400000114cc */
[----:B------:R-:W-:Y:S01]  /*0e70*/  LOP3.LUT R13, R13, 0x1, RZ, 0xc0, !PT ;  /* 0x000000010d0d7812 */ /* 0x000fe200078ec0ff */
[----:B------:R-:W-:Y:S01]  /*0e80*/  IMAD.IADD R205, R205, 0x1, R0 ;  /* 0x00000001cdcd7824 */ /* 0x000fe200078e0200 */
[----:B------:R-:W-:Y:S01]  /*0e90*/  LOP3.LUT R168, R168, 0x3, RZ, 0xc0, !PT ;  /* 0x00000003a8a87812 */ /* 0x000fe200078ec0ff */
[----:B------:R-:W-:Y:S01]  /*0ea0*/  IMAD.SHL.U32 R0, R18, 0x10, RZ ;  /* 0x0000001012007824 */ /* 0x000fe200078e00ff */
[----:B------:R-:W-:Y:S02]  /*0eb0*/  PRMT R204, R204, 0x9910, RZ ;  /* 0x00009910cccc7816 */ /* 0x000fe400000000ff */
[----:B-1----:R-:W-:-:S02]  /*0ec0*/  CS2R R30, SRZ ;  /* 0x00000000001e7805 */ /* 0x002fc4000001ff00 */
[----:B------:R-:W-:Y:S02]  /*0ed0*/  SHF.R.S32.HI R206, RZ, 0x2, R206 ;  /* 0x00000002ffce7819 */ /* 0x000fe400000114ce */
[----:B------:R-:W-:Y:S02]  /*0ee0*/  LOP3.LUT R166, R166, 0x40, RZ, 0xc0, !PT ;  /* 0x00000040a6a67812 */ /* 0x000fe400078ec0ff */
[----:B------:R-:W-:Y:S01]  /*0ef0*/  LOP3.LUT R205, R205, 0xffff, RZ, 0xc0, !PT ;  /* 0x0000ffffcdcd7812 */ /* 0x000fe200078ec0ff */
[----:B------:R-:W-:Y:S01]  /*0f00*/  IMAD R199, R206, 0x40, R204 ;  /* 0x00000040cec77824 */ /* 0x000fe200078e02cc */
[----:B--2---:R-:W-:Y:S02]  /*0f10*/  LOP3.LUT R11, R13, R168, RZ, 0x3c, !PT ;  /* 0x000000a80d0b7212 */ /* 0x004fe400078e3cff */
[----:B------:R-:W-:Y:S01]  /*0f20*/  LOP3.LUT R34, R18, 0x3, R9, 0x48, !PT ;  /* 0x0000000312227812 */ /* 0x000fe200078e4809 */
[----:B------:R-:W-:Y:S01]  /*0f30*/  IMAD.SHL.U32 R199, R199, 0x80, RZ ;  /* 0x00000080c7c77824 */ /* 0x000fe200078e00ff */
[----:B------:R-:W-:Y:S01]  /*0f40*/  LOP3.LUT R167, R167, 0xe00, RZ, 0xc0, !PT ;  /* 0x00000e00a7a77812 */ /* 0x000fe200078ec0ff */
[----:B------:R-:W-:Y:S01]  /*0f50*/  IMAD R16, R11, 0x10, R166 ;  /* 0x000000100b107824 */ /* 0x000fe200078e02a6 */
[----:B------:R-:W-:-:S02]  /*0f60*/  LOP3.LUT R0, R0, 0xf0, RZ, 0xc0, !PT ;  /* 0x000000f000007812 */ /* 0x000fc400078ec0ff */
[----:B------:R-:W-:Y:S02]  /*0f70*/  PRMT R205, R205, 0x8880, RZ ;  /* 0x00008880cdcd7816 */ /* 0x000fe400000000ff */
[----:B------:R-:W-:Y:S01]  /*0f80*/  LOP3.LUT R9, R13, 0x3, R18, 0x78, !PT ;  /* 0x000000030d097812 */ /* 0x000fe200078e7812 */
[----:B---3--:R-:W-:Y:S06]  /*0f90*/  @!P1 BRA `(.L_x_4054) ;  /* 0x00000000009c9947 */ /* 0x008fec0003800000 */
        /* <DEDUP_REMOVED lines=39> */
.L_x_4054:
[----:B------:R-:W-:Y:S05]  /*1210*/  BSYNC.RECONVERGENT B0 ;  /* 0x0000000000007941 */ /* 0x000fea0003800200 */
.L_x_4053:
[----:B------:R-:W-:Y:S01]  /*1220*/  IMAD.SHL.U32 R15, R15, 0x10, RZ ;  /* 0x000000100f0f7824 */ /* 0x000fe200078e00ff */
[----:B------:R-:W-:Y:S01]  /*1230*/  IADD3 R10, PT, PT, R217, R34, RZ ;  /* 0x00000022d90a7210 */ /* 0x000fe20007ffe0ff */
[----:B------:R-:W-:Y:S01]  /*1240*/  IMAD.SHL.U32 R33, R27, 0x100, RZ ;  /* 0x000001001b217824 */ /* 0x000fe200078e00ff */
[----:B------:R-:W-:Y:S02]  /*1250*/  BSSY.RECONVERGENT B0, `(.L_x_4055) ;  /* 0x0000033000007945 */ /* 0x000fe40003800200 */
[----:B------:R-:W-:Y:S01]  /*1260*/  ISETP.NE.U32.AND P1, PT, R15, RZ, PT ;  /* 0x000000ff0f00720c */ /* 0x000fe20003f25070 */
[----:B------:R-:W-:Y:S01]  /*1270*/  IMAD.MOV.U32 R15, RZ, RZ, RZ ;  /* 0x000000ffff0f7224 */ /* 0x000fe200078e00ff */
[----:B------:R-:W-:Y:S02]  /*1280*/  LEA R11, R10, R33, 0x4 ;  /* 0x000000210a0b7211 */ /* 0x000fe400078e20ff */
        /* <DEDUP_REMOVED lines=47> */
.L_x_4056:
[----:B------:R-:W-:Y:S05]  /*1580*/  BSYNC.RECONVERGENT B0 ;  /* 0x0000000000007941 */ /* 0x000fea0003800200 */
.L_x_4055:
        /* <DEDUP_REMOVED lines=52> */
.L_x_4058:
[----:B------:R-:W-:Y:S05]  /*18d0*/  BSYNC.RECONVERGENT B0 ;  /* 0x0000000000007941 */ /* 0x000fea0003800200 */
.L_x_4057:
[----:B------:R-:W-:Y:S01]  /*18e0*/  IMAD.SHL.U32 R10, R18, 0x10, RZ ;  /* 0x00000010120a7824 */ /* 0x000fe200078e00ff */
[----:B------:R-:W-:Y:S01]  /*18f0*/  BSSY.RECONVERGENT B0, `(.L_x_4059) ;  /* 0x0000037000007945 */ /* 0x000fe20003800200 */
[----:B------:R-:W-:Y:S02]  /*1900*/  IMAD.SHL.U32 R31, R31, 0x4, RZ ;  /* 0x000000041f1f7824 */ /* 0x000fe400078e00ff */
[----:B------:R-:W-:Y:S01]  /*1910*/  IMAD.MOV.U32 R32, RZ, RZ, R4 ;  /* 0x000000ffff207224 */ /* 0x000fe200078e0004 */
[----:B------:R-:W-:Y:S02]  /*1920*/  LOP3.LUT R10, R10, 0x70, RZ, 0xe2, !PT ;  /* 0x000000700a0a7812 */ /* 0x000fe400078ee2ff */
[----:B------:R-:W-:Y:S02]  /*1930*/  ISETP.NE.U32.AND P1, PT, R31, RZ, PT ;  /* 0x000000ff1f00720c */ /* 0x000fe40003f25070 */
[----:B------:R-:W-:-:S05]  /*1940*/  LOP3.LUT R31, R10, 0x40, RZ, 0xc, !PT ;  /* 0x000000400a1f7812 */ /* 0x000fca00078e0cff */
[----:B------:R-:W-:Y:S01]  /*1950*/  IMAD R10, R34, 0x10, R31 ;  /* 0x00000010220a7824 */ /* 0x000fe200078e021f */
[----:B------:R-:W-:-:S04]  /*1960*/  CS2R R30, SRZ ;  /* 0x00000000001e7805 */ /* 0x000fc8000001ff00 */
        /* <DEDUP_REMOVED lines=47> */
.L_x_4060:
[----:B------:R-:W-:Y:S05]  /*1c60*/  BSYNC.RECONVERGENT B0 ;  /* 0x0000000000007941 */ /* 0x000fea0003800200 */
.L_x_4059:
[----:B------:R-:W3:Y:S01]  /*1c70*/  LDCU UR4, c[0x0][0x380] ;  /* 0x00007000ff0477ac */ /* 0x000ee20008000800 */
[----:B------:R-:W4:Y:S01]  /*1c80*/  LDC.64 R164, c[0x0][0x3c8] ;  /* 0x0000f200ffa47b82 */ /* 0x000f220000000a00 */
[----:B------:R-:W-:Y:S01]  /*1c90*/  IMAD.SHL.U32 R15, R15, 0x2, RZ ;  /* 0x000000020f0f7824 */ /* 0x000fe200078e00ff */
[----:B------:R-:W-:Y:S01]  /*1ca0*/  BSSY.RECONVERGENT B0, `(.L_x_4061) ;  /* 0x000005e000007945 */ /* 0x000fe20003800200 */
[----:B-1----:R-:W-:Y:S02]  /*1cb0*/  IMAD.MOV.U32 R32, RZ, RZ, R30 ;  /* 0x000000ffff207224 */ /* 0x002fe400078e001e */
[----:B------:R-:W-:Y:S02]  /*1cc0*/  IMAD.MOV.U32 R33, RZ, RZ, R31 ;  /* 0x000000ffff217224 */ /* 0x000fe400078e001f */
[----:B------:R-:W-:Y:S01]  /*1cd0*/  IMAD.IADD R222, R222, 0x1, R27 ;  /* 0x00000001dede7824 */ /* 0x000fe200078e021b */
[----:B------:R-:W4:Y:S01]  /*1ce0*/  LDC.64 R4, c[0x0][0x3d0] ;  /* 0x0000f400ff047b82 */ /* 0x000f220000000a00 */
[----:B---3--:R-:W-:-:S02]  /*1cf0*/  ISETP.GE.AND P3, PT, R25, UR4, PT ;  /* 0x0000000419007c0c */ /* 0x008fc4000bf66270 */
[----:B------:R-:W-:Y:S02]  /*1d00*/  ISETP.GE.AND P1, PT, R24, UR4, PT ;  /* 0x0000000418007c0c */ /* 0x000fe4000bf26270 */
[----:B------:R-:W-:Y:S02]  /*1d10*/  ISETP.GE.AND P2, PT, R23, UR4, PT ;  /* 0x0000000417007c0c */ /* 0x000fe4000bf46270 */
[----:B------:R-:W-:Y:S02]  /*1d20*/  SEL R25, RZ, 0x1, P3 ;  /* 0x00000001ff197807 */ /* 0x000fe40001800000 */
[----:B------:R-:W-:Y:S02]  /*1d30*/  SEL R24, RZ, 0x2, P1 ;  /* 0x00000002ff187807 */ /* 0x000fe40000800000 */
[----:B------:R-:W-:Y:S02]  /*1d40*/  SEL R23, RZ, 0x4, P2 ;  /* 0x00000004ff177807 */ /* 0x000fe40001000000 */
[----:B------:R-:W-:Y:S01]  /*1d50*/  ISETP.GE.AND P2, PT, R22, UR4, PT ;  /* 0x0000000416007c0c */ /* 0x000fe2000bf46270 */
[----:B------:R-:W-:Y:S01]  /*1d60*/  VIADD R22, R17, 0xffffffff ;  /* 0xffffffff11167836 */ /* 0x000fe20000000000 */
[----:B------:R-:W-:-:S02]  /*1d70*/  IADD3 R23, PT, PT, R23, R24, R25 ;  /* 0x0000001817177210 */ /* 0x000fc40007ffe019 */
[----:B----4-:R-:W-:Y:S02]  /*1d80*/  IADD3 R24, P1, PT, R164, -R4, RZ ;  /* 0x80000004a4187210 */ /* 0x010fe40007f3e0ff */
[----:B------:R-:W-:Y:S02]  /*1d90*/  SEL R4, RZ, 0x8, P2 ;  /* 0x00000008ff047807 */ /* 0x000fe40001000000 */
[----:B------:R-:W-:Y:S01]  /*1da0*/  ISETP.GE.U32.AND P5, PT, R22, 0x20, PT ;  /* 0x000000201600780c */ /* 0x000fe20003fa6070 */
[----:B------:R-:W-:Y:S01]  /*1db0*/  IMAD.X R25, R165, 0x1, ~R5, P1 ;  /* 0x00000001a5197824 */ /* 0x000fe200008e0e05 */
[----:B------:R-:W-:Y:S01]  /*1dc0*/  ISETP.NE.U32.AND P1, PT, R15, RZ, PT ;  /* 0x000000ff0f00720c */ /* 0x000fe20003f25070 */
[----:B------:R-:W-:Y:S02]  /*1dd0*/  IMAD.IADD R4, R23, 0x1, R4 ;  /* 0x0000000117047824 */ /* 0x000fe400078e0204 */
[----:B------:R-:W-:-:S03]  /*1de0*/  IMAD.WIDE R24, R19, 0x2, R24 ;  /* 0x0000000213187825 */ /* 0x000fc600078e0218 */
[----:B------:R-:W-:Y:S02]  /*1df0*/  SEL R220, R4, RZ, P5 ;  /* 0x000000ff04dc7207 */ /* 0x000fe40002800000 */
[----:B------:R-:W-:-:S03]  /*1e00*/  IADD3 R22, P2, PT, R24, R28, RZ ;  /* 0x0000001c18167210 */ /* 0x000fc60007f5e0ff */
[C---:B------:R-:W-:Y:S02]  /*1e10*/  IMAD.SHL.U32 R4, R220.reuse, 0x8, RZ ;  /* 0x00000008dc047824 */ /* 0x040fe400078e00ff */
[----:B------:R-:W-:Y:S01]  /*1e20*/  IMAD.SHL.U32 R5, R220, 0x10, RZ ;  /* 0x00000010dc057824 */ /* 0x000fe200078e00ff */
[----:B------:R-:W-:Y:S01]  /*1e30*/  @!PT LDS RZ, [RZ] ;  /* 0x00000000fffff984 */ /* 0x000fe20000000800 */
[----:B------:R-:W-:Y:S01]  /*1e40*/  @!PT LDS RZ, [RZ] ;  /* 0x00000000fffff984 */ /* 0x000fe20000000800 */
[----:B------:R-:W-:Y:S01]  /*1e50*/  @!PT LDS RZ, [RZ] ;  /* 0x00000000fffff984 */ /* 0x000fe20000000800 */
[----:B------:R1:W-:Y:S01]  /*1e60*/  LDGSTS.E.BYPASS.LTC128B.128 [R10+0x8480], desc[UR36][R32.64], P1 ;  /* 0x08480000200a7fae */ /* 0x0003e20008981a24 */
[----:B------:R-:W-:Y:S01]  /*1e70*/  IMAD.X R23, R25, 0x1, R29, P2 ;  /* 0x0000000119177824 */ /* 0x000fe200010e061d */
[----:B------:R-:W-:Y:S01]  /*1e80*/  LOP3.LUT P3, RZ, R4, 0x10, RZ, 0xc0, !PT ;  /* 0x0000001004ff7812 */ /* 0x000fe2000786c0ff */
[----:B------:R-:W-:Y:S01]  /*1e90*/  IMAD.SHL.U32 R4, R220, 0x4, RZ ;  /* 0x00000004dc047824 */ /* 0x000fe200078e00ff */
[----:B------:R-:W-:Y:S01]  /*1ea0*/  LOP3.LUT P4, RZ, R5, 0x10, RZ, 0xc0, !PT ;  /* 0x0000001005ff7812 */ /* 0x000fe2000788c0ff */
[----:B------:R-:W0:Y:S01]  /*1eb0*/  LDGDEPBAR ;  /* 0x00000000000079af */ /* 0x000e220000000000 */
[----:B------:R-:W-:Y:S02]  /*1ec0*/  SEL R5, RZ, 0x1, P0 ;  /* 0x00000001ff057807 */ /* 0x000fe40000000000 */
[----:B------:R-:W-:-:S02]  /*1ed0*/  IADD3 R24, P0, PT, R22, R2, RZ ;  /* 0x0000000216187210 */ /* 0x000fc40007f1e0ff */
[----:B------:R-:W-:Y:S01]  /*1ee0*/  LOP3.LUT P2, RZ, R4, 0x10, RZ, 0xc0, !PT ;  /* 0x0000001004ff7812 */ /* 0x000fe2000784c0ff */
[----:B------:R-:W-:Y:S01]  /*1ef0*/  IMAD.SHL.U32 R4, R220, 0x2, RZ ;  /* 0x00000002dc047824 */ /* 0x000fe200078e00ff */
[----:B------:R-:W-:Y:S01]  /*1f00*/  IADD3 R5, PT, PT, R21, R26, R5 ;  /* 0x0000001a15057210 */ /* 0x000fe20007ffe005 */
[----:B------:R-:W-:Y:S01]  /*1f10*/  IMAD.X R25, R23, 0x1, R3, P0 ;  /* 0x0000000117197824 */ /* 0x000fe200000e0603 */
[-C--:B------:R-:W-:Y:S02]  /*1f20*/  IADD3 R28, P0, PT, R24, R2.reuse, RZ ;  /* 0x00000002181c7210 */ /* 0x080fe40007f1e0ff */
[----:B------:R-:W-:Y:S01]  /*1f30*/  LOP3.LUT P1, RZ, R4, 0x10, RZ, 0xc0, !PT ;  /* 0x0000001004ff7812 */ /* 0x000fe2000782c0ff */
[----:B------:R-:W-:Y:S01]  /*1f40*/  IMAD.IADD R5, R20, 0x1, R5 ;  /* 0x0000000114057824 */ /* 0x000fe200078e0205 */
[----:B------:R1:W-:Y:S01]  /*1f50*/  LDGSTS.E.BYPASS.LTC128B.128 [R14+0x80], desc[UR36][R22.64], P4 ;  /* 0x00080000160e7fae */ /* 0x0003e2000a181a24 */
[----:B------:R-:W-:Y:S01]  /*1f60*/  IMAD.X R29, R25, 0x1, R3, P0 ;  /* 0x00000001191d7824 */ /* 0x000fe200000e0603 */
[----:B------:R-:W-:Y:S01]  /*1f70*/  IADD3 R30, P0, PT, R28, R2, RZ ;  /* 0x000000021c1e7210 */ /* 0x000fe20007f1e0ff */
[----:B------:R-:W-:Y:S01]  /*1f80*/  IMAD.MOV.U32 R20, RZ, RZ, RZ ;  /* 0x000000ffff147224 */ /* 0x000fe200078e00ff */
[----:B------:R1:W-:Y:S01]  /*1f90*/  LDGSTS.E.BYPASS.LTC128B.128 [R12+0x80], desc[UR36][R24.64], P3 ;  /* 0x00080000180c7fae */ /* 0x0003e20009981a24 */
[----:B------:R-:W-:Y:S01]  /*1fa0*/  SEL R221, R5, RZ, P5 ;  /* 0x000000ff05dd7207 */ /* 0x000fe20002800000 */
[----:B------:R-:W-:-:S02]  /*1fb0*/  IMAD.MOV.U32 R5, RZ, RZ, RZ ;  /* 0x000000ffff057224 */ /* 0x000fc400078e00ff */
[----:B------:R-:W-:Y:S01]  /*1fc0*/  IMAD.X R31, R29, 0x1, R3, P0 ;  /* 0x000000011d1f7824 */ /* 0x000fe200000e0603 */
[----:B------:R1:W-:Y:S01]  /*1fd0*/  LDGSTS.E.BYPASS.LTC128B.128 [R14+0x1080], desc[UR36][R28.64], P2 ;  /* 0x010800001c0e7fae */ /* 0x0003e20009181a24 */
[----:B------:R-:W-:-:S03]  /*1fe0*/  LOP3.LUT P0, R4, R221, 0x1, RZ, 0xc0, !PT ;  /* 0x00000001dd047812 */ /* 0x000fc6000780c0ff */
[----:B------:R1:W-:Y:S10]  /*1ff0*/  LDGSTS.E.BYPASS.LTC128B.128 [R12+0x1080], desc[UR36][R30.64], P1 ;  /* 0x010800001e0c7fae */ /* 0x0003f40008981a24 */
        /* <DEDUP_REMOVED lines=40> */
.L_x_4062:
[----:B------:R-:W-:Y:S05]  /*2280*/  BSYNC.RECONVERGENT B0 ;  /* 0x0000000000007941 */ /* 0x000fea0003800200 */
.L_x_4061:
        /* <DEDUP_REMOVED lines=51> */
.L_x_4064:
[----:B------:R-:W-:Y:S05]  /*25c0*/  BSYNC.RECONVERGENT B0 ;  /* 0x0000000000007941 */ /* 0x000fea0003800200 */
.L_x_4063:
        /* <DEDUP_REMOVED lines=51> */
.L_x_4066:
[----:B------:R-:W-:Y:S05]  /*2900*/  BSYNC.RECONVERGENT B0 ;  /* 0x0000000000007941 */ /* 0x000fea0003800200 */
.L_x_4065:
        /* <DEDUP_REMOVED lines=14> */
[----:B------:R-:W-:Y:S01]  /*29f0*/  IABS R5, R7 ;  /* 0x0000000700057213 */ /* 0x000fe20000000000 */
[----:B------:R-:W-:Y:S01]  /*2a00*/  IMAD.IADD R6, R19, 0x1, R6 ;  /* 0x0000000113067824 */ /* 0x000fe200078e0206 */
        /* <DEDUP_REMOVED lines=35> */
.L_x_4068:
[----:B------:R-:W-:Y:S05]  /*2c40*/  BSYNC.RECONVERGENT B0 ;  /* 0x0000000000007941 */ /* 0x000fea0003800200 */
.L_x_4067:
        /* <DEDUP_REMOVED lines=11> */
[----:B------:R-:W-:-:S02]  /*2d00*/  IADD3 R20, P0, PT, R214, R2, RZ ;  /* 0x00000002d6147210 */ /* 0x000fc40007f1e0ff */
[----:B------:R-:W-:Y:S01]  /*2d10*/  SEL R221, R221, RZ, P5 ;  /* 0x000000ffdddd7207 */ /* 0x000fe20002800000 */
[C---:B------:R-:W-:Y:S02]  /*2d20*/  IMAD.SHL.U32 R15, R220.reuse, 0x10, RZ ;  /* 0x00000010dc0f7824 */ /* 0x040fe400078e00ff */
[C---:B------:R-:W-:Y:S02]  /*2d30*/  IMAD.SHL.U32 R6, R220.reuse, 0x8, RZ ;  /* 0x00000008dc067824 */ /* 0x040fe400078e00ff */
[C---:B------:R-:W-:Y:S01]  /*2d40*/  IMAD.SHL.U32 R5, R220.reuse, 0x4, RZ ;  /* 0x00000004dc057824 */ /* 0x040fe200078e00ff */
[----:B------:R-:W-:Y:S01]  /*2d50*/  LOP3.LUT P4, RZ, R15, 0x10, RZ, 0xc0, !PT ;  /* 0x000000100fff7812 */ /* 0x000fe2000788c0ff */
[----:B------:R-:W-:Y:S01]  /*2d60*/  IMAD.SHL.U32 R4, R220, 0x2, RZ ;  /* 0x00000002dc047824 */ /* 0x000fe200078e00ff */
[----:B------:R-:W-:Y:S01]  /*2d70*/  LOP3.LUT P3, RZ, R6, 0x10, RZ, 0xc0, !PT ;  /* 0x0000001006ff7812 */ /* 0x000fe2000786c0ff */
[--C-:B------:R-:W-:Y:S01]  /*2d80*/  IMAD.X R21, R213, 0x1, R3.reuse, P0 ;  /* 0x00000001d5157824 */ /* 0x100fe200000e0603 */
[-C--:B-1----:R-:W-:Y:S01]  /*2d90*/  IADD3 R22, P0, PT, R20, R2.reuse, RZ ;  /* 0x0000000214167210 */ /* 0x082fe20007f1e0ff */
[----:B------:R-:W-:Y:S01]  /*2da0*/  @!PT LDS RZ, [RZ] ;  /* 0x00000000fffff984 */ /* 0x000fe20000000800 */
[----:B------:R-:W-:Y:S01]  /*2db0*/  @!PT LDS RZ, [RZ] ;  /* 0x00000000fffff984 */ /* 0x000fe20000000800 */
[----:B------:R-:W-:Y:S01]  /*2dc0*/  @!PT LDS RZ, [RZ] ;  /* 0x00000000fffff984 */ /* 0x000fe20000000800 */
[----:B------:R1:W-:Y:S01]  /*2dd0*/  LDGSTS.E.BYPASS.LTC128B.128 [R10+0xa480], desc[UR36][R24.64], P1 ;  /* 0x0a480000180a7fae */ /* 0x0003e20008981a24 */
[----:B------:R-:W-:Y:S01]  /*2de0*/  LOP3.LUT P2, RZ, R5, 0x10, RZ, 0xc0, !PT ;  /* 0x0000001005ff7812 */ /* 0x000fe2000784c0ff */
[----:B------:R-:W-:Y:S01]  /*2df0*/  VIADD R15, R222, 0x20 ;  /* 0x00000020de0f7836 */ /* 0x000fe20000000000 */
        /* <DEDUP_REMOVED lines=10> */
[----:B-1----:R-:W-:Y:S01]  /*2ea0*/  CS2R R24, SRZ ;  /* 0x0000000000187805 */ /* 0x002fe2000001ff00 */
[----:B------:R-:W-:Y:S06]  /*2eb0*/  @!P0 BRA `(.L_x_4070) ;  /* 0x00000000009c8947 */ /* 0x000fec0003800000 */
[-C--:B---3--:R-:W-:Y:S02]  /*2ec0*/  IABS R12, R210.reuse ;  /* 0x000000d2000c7213 */ /* 0x088fe40000000000 */
        /* <DEDUP_REMOVED lines=38> */
.L_x_4070:
[----:B------:R-:W-:Y:S05]  /*3130*/  BSYNC.RECONVERGENT B0 ;  /* 0x0000000000007941 */ /* 0x000fea0003800200 */
.L_x_4069:
[----:B------:R-:W-:Y:S01]  /*3140*/  IMAD.SHL.U32 R19, R19, 0x10, RZ ;  /* 0x0000001013137824 */ /* 0x000fe200078e00ff */
[----:B------:R-:W-:Y:S01]  /*3150*/  BSSY.RECONVERGENT B0, `(.L_x_4071) ;  /* 0x0000030000007945 */ /* 0x000fe20003800200 */
[----:B---3--:R-:W-:-:S03]  /*3160*/  CS2R R4, SRZ ;  /* 0x0000000000047805 */ /* 0x008fc6000001ff00 */
        /* <DEDUP_REMOVED lines=46> */
.L_x_4072:
[----:B------:R-:W-:Y:S05]  /*3450*/  BSYNC.RECONVERGENT B0 ;  /* 0x0000000000007941 */ /* 0x000fea0003800200 */
.L_x_4071:
        /* <DEDUP_REMOVED lines=12> */
[-C--:B-123--:R-:W-:Y:S02]  /*3520*/  IABS R11, R210.reuse ;  /* 0x000000d2000b7213 */ /* 0x08efe40000000000 */
        /* <DEDUP_REMOVED lines=39> */
.L_x_4074:
[----:B------:R-:W-:Y:S05]  /*37a0*/  BSYNC.RECONVERGENT B0 ;  /* 0x0000000000007941 */ /* 0x000fea0003800200 */
.L_x_4073:
        /* <DEDUP_REMOVED lines=12> */
[-C--:B-12---:R-:W-:Y:S02]  /*3870*/  IABS R11, R210.reuse ;  /* 0x000000d2000b7213 */ /* 0x086fe40000000000 */
[----:B------:R-:W-:Y:S02]  /*3880*/  IABS R5, R7 ;  /* 0x0000000700057213 */ /* 0x000fe40000000000 */
[----:B------:R-:W3:Y:S01]  /*3890*/  I2F.RP R19, R11 ;  /* 0x0000000b00137306 */ /* 0x000ee20000209400 */
        /* <DEDUP_REMOVED lines=37> */
.L_x_4076:
[----:B------:R-:W-:Y:S05]  /*3af0*/  BSYNC.RECONVERGENT B0 ;  /* 0x0000000000007941 */ /* 0x000fea0003800200 */
.L_x_4075:
[----:B------:R-:W-:Y:S01]  /*3b00*/  IMAD.SHL.U32 R12, R12, 0x2, RZ ;  /* 0x000000020c0c7824 */ /* 0x000fe200078e00ff */
[----:B------:R-:W-:Y:S01]  /*3b10*/  LOP3.LUT R7, R13, 0x2, RZ, 0xfc, !PT ;  /* 0x000000020d077812 */ /* 0x000fe200078efcff */
[----:B------:R-:W-:Y:S01]  /*3b20*/  IMAD.MOV.U32 R13, RZ, RZ, R5 ;  /* 0x000000ffff0d7224 */ /* 0x000fe200078e0005 */
[----:B------:R-:W-:Y:S01]  /*3b30*/  LOP3.LUT R5, R217, 0x4, RZ, 0x3c, !PT ;  /* 0x00000004d9057812 */ /* 0x000fe200078e3cff */
[----:B------:R-:W-:Y:S01]  /*3b40*/  IMAD R6, R205, 0x80, R206 ;  /* 0x00000080cd067824 */ /* 0x000fe200078e02ce */
[----:B------:R-:W-:Y:S01]  /*3b50*/  ISETP.NE.U32.AND P0, PT, R12, RZ, PT ;  /* 0x000000ff0c00720c */ /* 0x000fe20003f05070 */
[----:B------:R-:W-:Y:S01]  /*3b60*/  IMAD.MOV.U32 R12, RZ, RZ, R4 ;  /* 0x000000ffff0c7224 */ /* 0x000fe200078e0004 */
[----:B------:R-:W-:Y:S01]  /*3b70*/  LOP3.LUT R7, R7, 0x3, R18, 0x78, !PT ;  /* 0x0000000307077812 */ /* 0x000fe200078e7812 */
[----:B-12---:R-:W-:Y:S01]  /*3b80*/  IMAD.SHL.U32 R11, R6, 0x8, RZ ;  /* 0x00000008060b7824 */ /* 0x006fe200078e00ff */
[----:B------:R-:W-:Y:S01]  /*3b90*/  CS2R R118, SRZ ;  /* 0x0000000000767805 */ /* 0x000fe2000001ff00 */
[----:B------:R-:W-:Y:S01]  /*3ba0*/  VIADD R17, R17, 0x1f ;  /* 0x0000001f11117836 */ /* 0x000fe20000000000 */
[----:B------:R-:W-:Y:S01]  /*3bb0*/  CS2R R116, SRZ ;  /* 0x0000000000747805 */ /* 0x000fe2000001ff00 */
[----:B------:R-:W-:Y:S01]  /*3bc0*/  IMAD R198, R11, 0x10, R8 ;  /* 0x000000100bc67824 */ /* 0x000fe200078e0208 */
[-C--:B------:R-:W-:Y:S01]  /*3bd0*/  IADD3 R11, PT, PT, R0, R9.reuse, R217 ;  /* 0x00000009000b7210 */ /* 0x080fe20007ffe0d9 */
[----:B------:R-:W-:Y:S01]  /*3be0*/  VIADD R148, R8, 0x8000 ;  /* 0x0000800008947836 */ /* 0x000fe20000000000 */
[----:B------:R-:W-:-:S02]  /*3bf0*/  IADD3 R9, PT, PT, R0, R9, R5 ;  /* 0x0000000900097210 */ /* 0x000fc40007ffe005 */
[----:B------:R-:W-:Y:S02]  /*3c00*/  CS2R R114, SRZ ;  /* 0x0000000000727805 */ /* 0x000fe4000001ff00 */
[CC--:B------:R-:W-:Y:S01]  /*3c10*/  IADD3 R5, PT, PT, R0.reuse, R7.reuse, R5 ;  /* 0x0000000700057210 */ /* 0x0c0fe20007ffe005 */
[----:B------:R-:W-:Y:S01]  /*3c20*/  @!PT LDS RZ, [RZ] ;  /* 0x00000000fffff984 */ /* 0x000fe20000000800 */
[----:B------:R-:W-:Y:S01]  /*3c30*/  @!PT LDS RZ, [RZ] ;  /* 0x00000000fffff984 */ /* 0x000fe20000000800 */
[----:B------:R-:W-:Y:S01]  /*3c40*/  @!PT LDS RZ, [RZ] ;  /* 0x00000000fffff984 */ /* 0x000fe20000000800 */
[----:B------:R1:W-:Y:S01]  /*3c50*/  LDGSTS.E.BYPASS.LTC128B.128 [R10+0xc480], desc[UR36][R12.64], P0 ;  /* 0x0c4800000c0a7fae */ /* 0x0003e20008181a24 */
[----:B------:R-:W-:Y:S01]  /*3c60*/  IADD3 R7, PT, PT, R0, R7, R217 ;  /* 0x0000000700077210 */ /* 0x000fe20007ffe0d9 */
[--C-:B------:R-:W-:Y:S01]  /*3c70*/  IMAD R8, R11, 0x10, R148.reuse ;  /* 0x000000100b087824 */ /* 0x100fe200078e0294 */
[----:B------:R-:W-:Y:S01]  /*3c80*/  ISETP.GE.AND P0, PT, R17, 0x20, PT ;  /* 0x000000201100780c */ /* 0x000fe20003f06270 */
[----:B------:R-:W0:Y:S01]  /*3c90*/  LDGDEPBAR ;  /* 0x00000000000079af */ /* 0x000e220000000000 */
[----:B------:R-:W-:Y:S01]  /*3ca0*/  IMAD R20, R9, 0x10, R148 ;  /* 0x0000001009147824 */ /* 0x000fe200078e0294 */
[----:B------:R-:W-:Y:S01]  /*3cb0*/  SHF.R.S32.HI R218, RZ, 0x1f, R17 ;  /* 0x0000001fffda7819 */ /* 0x000fe20000011411 */
[C---:B------:R-:W-:Y:S01]  /*3cc0*/  IMAD.IADD R8, R199.reuse, 0x1, R8 ;  /* 0x00000001c7087824 */ /* 0x040fe200078e0208 */
[----:B------:R-:W-:Y:S01]  /*3cd0*/  IADD3 R16, PT, PT, R198, R167, R16 ;  /* 0x000000a7c6107210 */ /* 0x000fe20007ffe010 */
[----:B------:R-:W-:Y:S01]  /*3ce0*/  IMAD.IADD R20, R199, 0x1, R20 ;  /* 0x00000001c7147824 */ /* 0x000fe200078e0214 */
[----:B------:R-:W-:-:S02]  /*3cf0*/  LEA.HI R218, R218, R17, RZ, 0x5 ;  /* 0x00000011dada7211 */ /* 0x000fc400078f28ff */
        /* <DEDUP_REMOVED lines=16> */
[----:B-1----:R-:W-:Y:S01]  /*3e00*/  IMAD R12, R7, 0x10, R148 ;  /* 0x00000010070c7824 */ /* 0x002fe200078e0294 */
[----:B------:R-:W-:-:S06]  /*3e10*/  DEPBAR.LE SB0, 0x2 ;  /* 0x000080800000791a */ /* 0x000fcc0000000000 */
[----:B------:R-:W-:Y:S05]  /*3e20*/  WARPSYNC.ALL ;  /* 0x0000000000007948 */ /* 0x000fea0003800000 */
[----:B------:R-:W-:Y:S01]  /*3e30*/  BAR.SYNC.DEFER_BLOCKING 0x0 ;  /* 0x0000000000007b1d */ /* 0x000fe20000010000 */
        /* <DEDUP_REMOVED lines=31> */
[----:B------:R-:W4:Y:S01]  /*4030*/  LDSM.16.M88.4 R156, [R16+0x2000] ;  /* 0x00200000109c783b */ /* 0x000f220000000200 */
[----:B------:R-:W-:-:S02]  /*4040*/  CS2R R72, SRZ ;  /* 0x0000000000487805 */ /* 0x000fc4000001ff00 */
[----:B------:R-:W-:Y:S02]  /*4050*/  CS2R R30, SRZ ;  /* 0x00000000001e7805 */ /* 0x000fe4000001ff00 */
[----:B------:R-:W-:Y:S01]  /*4060*/  CS2R R28, SRZ ;  /* 0x00000000001c7805 */ /* 0x000fe2000001ff00 */
[----:B------:R5:W1:Y:S01]  /*4070*/  LDSM.16.M88.4 R160, [R16+0x3000] ;  /* 0x0030000010a0783b */ /* 0x000a620000000200 */
[----:B------:R-:W-:Y:S02]  /*4080*/  CS2R R142, SRZ ;  /* 0x00000000008e7805 */ /* 0x000fe4000001ff00 */
[----:B------:R-:W-:Y:S02]  /*4090*/  CS2R R140, SRZ ;  /* 0x00000000008c7805 */ /* 0x000fe4000001ff00 */
[----:B------:R-:W-:Y:S01]  /*40a0*/  CS2R R90, SRZ ;  /* 0x00000000005a7805 */ /* 0x000fe2000001ff00 */
[----:B---3--:R-:W3:Y:S01]  /*40b0*/  LDSM.16.MT88.4 R8, [R8] ;  /* 0x000000000808783b */ /* 0x008ee20000004200 */
        /* <DEDUP_REMOVED lines=14> */
[----:B------:R-:W-:Y:S02]  /*41a0*/  CS2R R18, SRZ ;  /* 0x0000000000127805 */ /* 0x000fe4000001ff00 */
[----:B------:R-:W-:-:S02]  /*41b0*/  LEA.HI.SX32 R218, R218, 0xfffffffd, 0x1b ;  /* 0xfffffffddada7811 */ /* 0x000fc400078fdaff */
[----:B-----5:R-:W-:Y:S01]  /*41c0*/  CS2R R16, SRZ ;  /* 0x0000000000107805 */ /* 0x020fe2000001ff00 */
[----:B--2-4-:R-:W-:Y:S06]  /*41d0*/  @!P0 BRA `(.L_x_4077) ;  /* 0x0000001c00308947 */ /* 0x014fec0003800000 */
[----:B------:R-:W2:Y:S01]  /*41e0*/  S2R R212, SR_TID.X ;  /* 0x0000000000d47919 */ /* 0x000ea20000002100 */
[----:B------:R-:W-:Y:S01]  /*41f0*/  LEA R215, P0, R2, R164, 0x1 ;  /* 0x000000a402d77211 */ /* 0x000fe200078008ff */
[----:B------:R-:W-:Y:S01]  /*4200*/  VIADD R222, R222, 0x40 ;  /* 0x00000040dede7836 */ /* 0x000fe20000000000 */
[----:B------:R-:W-:Y:S01]  /*4210*/  LEA R211, R211, R170, 0x18 ;  /* 0x000000aad3d37211 */ /* 0x000fe200078ec0ff */
[----:B------:R-:W-:Y:S01]  /*4220*/  IMAD.MOV.U32 R219, RZ, RZ, RZ ;  /* 0x000000ffffdb7224 */ /* 0x000fe200078e00ff */
[----:B------:R-:W-:Y:S01]  /*4230*/  LEA.HI.X R216, R2, R165, R3, 0x1, P0 ;  /* 0x000000a502d87211 */ /* 0x000fe200000f0c03 */
[----:B------:R-:W4:Y:S01]  /*4240*/  LDCU.64 UR4, c[0x0][0x3c0] ;  /* 0x00007800ff0477ac */ /* 0x000f220008000a00 */
[----:B------:R-:W-:Y:S01]  /*4250*/  IADD3 R215, P0, PT, R215, R2, RZ ;  /* 0x00000002d7d77210 */ /* 0x000fe20007f1e0ff */
[----:B------:R-:W-:Y:S01]  /*4260*/  UMOV UR10, 0x180 ;  /* 0x00000180000a7882 */ /* 0x000fe20000000000 */
[----:B------:R-:W-:-:S03]  /*4270*/  UMOV UR9, 0x6000 ;  /* 0x0000600000097882 */ /* 0x000fc60000000000 */
[----:B------:R-:W-:Y:S01]  /*4280*/  IMAD.X R216, R216, 0x1, R3, P0 ;  /* 0x00000001d8d87824 */ /* 0x000fe200000e0603 */
[----:B------:R-:W-:Y:S01]  /*4290*/  ISETP.NE.AND P0, PT, R218, RZ, PT ;  /* 0x000000ffda00720c */ /* 0x000fe20003f05270 */
[----:B------:R-:W-:-:S03]  /*42a0*/  UMOV UR8, 0x3 ;  /* 0x0000000300087882 */ /* 0x000fc60000000000 */
[----:B------:R-:W-:Y:S02]  /*42b0*/  SEL R221, R221, RZ, P0 ;  /* 0x000000ffdddd7207 */ /* 0x000fe40000000000 */
[----:B------:R-:W-:Y:S02]  /*42c0*/  SEL R220, R220, RZ, P0 ;  /* 0x000000ffdcdc7207 */ /* 0x000fe40000000000 */
[C---:B--2---:R-:W-:Y:S01]  /*42d0*/  LOP3.LUT R119, R212.reuse, 0x1f, RZ, 0xc0, !PT ;  /* 0x0000001fd4777812 */ /* 0x044fe200078ec0ff */
[C---:B------:R-:W-:Y:S01]  /*42e0*/  IMAD.SHL.U32 R225, R212.reuse, 0x100, RZ ;  /* 0x00000100d4e17824 */ /* 0x040fe200078e00ff */
[----:B------:R-:W-:Y:S02]  /*42f0*/  SHF.R.U32.HI R2, RZ, 0x2, R212 ;  /* 0x00000002ff027819 */ /* 0x000fe400000116d4 */
[----:B------:R-:W-:Y:S02]  /*4300*/  SHF.R.U32.HI R165, RZ, 0x4, R119 ;  /* 0x00000004ffa57819 */ /* 0x000fe40000011677 */
[----:B------:R-:W-:-:S02]  /*4310*/  LOP3.LUT R209, R212, 0x3e0, RZ, 0xc0, !PT ;  /* 0x000003e0d4d17812 */ /* 0x000fc400078ec0ff */
[----:B------:R-:W-:Y:S02]  /*4320*/  LOP3.LUT R119, R165, R168, RZ, 0x3c, !PT ;  /* 0x000000a8a5777212 */ /* 0x000fe400078e3cff */
[----:B------:R-:W-:Y:S02]  /*4330*/  LOP3.LUT R168, R212, 0x3, RZ, 0xc0, !PT ;  /* 0x00000003d4a87812 */ /* 0x000fe400078ec0ff */
[----:B------:R-:W-:Y:S01]  /*4340*/  LOP3.LUT R209, R209, 0x7, R2, 0xf8, !PT ;  /* 0x00000007d1d17812 */ /* 0x000fe200078ef802 */
[----:B------:R-:W-:Y:S01]  /*4350*/  IMAD R164, R119, 0x10, R166 ;  /* 0x0000001077a47824 */ /* 0x000fe200078e02a6 */
[C---:B------:R-:W-:Y:S01]  /*4360*/  LOP3.LUT R2, R165.reuse, R168, RZ, 0x3c, !PT ;  /* 0x000000a8a5027212 */ /* 0x040fe200078e3cff */
[----:B------:R-:W-:Y:S01]  /*4370*/  VIADD R119, R165, 0x2 ;  /* 0x00000002a5777836 */ /* 0x000fe20000000000 */
[----:B------:R-:W-:Y:S01]  /*4380*/  SHF.R.U32.HI R3, RZ, 0x1, R209 ;  /* 0x00000001ff037819 */ /* 0x000fe200000116d1 */
[----:B------:R-:W-:Y:S01]  /*4390*/  IMAD.IADD R164, R167, 0x1, R164 ;  /* 0x00000001a7a47824 */ /* 0x000fe200078e02a4 */
[----:B------:R-:W-:-:S02]  /*43a0*/  LOP3.LUT R167, R2, 0x4, R217, 0xf6, !PT ;  /* 0x0000000402a77812 */ /* 0x000fc400078ef6d9 */
[----:B------:R-:W-:Y:S02]  /*43b0*/  LOP3.LUT R165, R217, R165, R168, 0xf6, !PT ;  /* 0x000000a5d9a57212 */ /* 0x000fe400078ef6a8 */
[----:B------:R-:W-:Y:S02]  /*43c0*/  LOP3.LUT R2, R0, R167, RZ, 0xfc, !PT ;  /* 0x000000a700027212 */ /* 0x000fe400078efcff */
[----:B------:R-:W-:Y:S01]  /*43d0*/  LOP3.LUT R168, R119, R168, RZ, 0x3c, !PT ;  /* 0x000000a877a87212 */ /* 0x000fe200078e3cff */
[----:B------:R-:W-:Y:S01]  /*43e0*/  VIADD R119, R211, 0x8000 ;  /* 0x00008000d3777836 */ /* 0x000fe20000000000 */
[----:B------:R-:W-:Y:S02]  /*43f0*/  LOP3.LUT R167, R212, 0x1f, RZ, 0xc0, !PT ;  /* 0x0000001fd4a77812 */ /* 0x000fe400078ec0ff */
[----:B------:R-:W-:Y:S01]  /*4400*/  LOP3.LUT R166, R3, R212, RZ, 0x3c, !PT ;  /* 0x000000d403a67212 */ /* 0x000fe200078e3cff */
[----:B------:R-:W-:Y:S01]  /*4410*/  IMAD R2, R2, 0x10, R119 ;  /* 0x0000001002027824 */ /* 0x000fe200078e0277 */
[----:B------:R-:W-:-:S02]  /*4420*/  LOP3.LUT R196, R0, R165, RZ, 0xfc, !PT ;  /* 0x000000a500c47212 */ /* 0x000fc400078efcff */
[----:B------:R-:W-:Y:S02]  /*4430*/  LOP3.LUT R165, R168, 0x4, R217, 0xf6, !PT ;  /* 0x00000004a8a57812 */ /* 0x000fe400078ef6d9 */
[----:B------:R-:W-:Y:S01]  /*4440*/  SHF.R.U32.HI R167, RZ, 0x4, R167 ;  /* 0x00000004ffa77819 */ /* 0x000fe200000116a7 */
[----:B------:R-:W-:Y:S01]  /*4450*/  IMAD R196, R196, 0x10, R119 ;  /* 0x00000010c4c47824 */ /* 0x000fe200078e0277 */
[----:B------:R-:W-:Y:S02]  /*4460*/  LOP3.LUT R166, R217, 0x3, R166, 0xf8, !PT ;  /* 0x00000003d9a67812 */ /* 0x000fe400078ef8a6 */
[C---:B------:R-:W-:Y:S02]  /*4470*/  LOP3.LUT R168, R0.reuse, R168, R217, 0xfe, !PT ;  /* 0x000000a800a87212 */ /* 0x040fe400078efed9 */
[----:B------:R-:W-:Y:S01]  /*4480*/  LOP3.LUT R0, R0, R165, RZ, 0xfc, !PT ;  /* 0x000000a500007212 */ /* 0x000fe200078efcff */
[----:B------:R-:W-:Y:S01]  /*4490*/  VIADD R165, R167, 0x2 ;  /* 0x00000002a7a57836 */ /* 0x000fe20000000000 */
[----:B------:R-:W-:Y:S01]  /*44a0*/  LOP3.LUT R197, R164, 0x20, RZ, 0x3c, !PT ;  /* 0x00000020a4c57812 */ /* 0x000fe200078e3cff */
[----:B------:R-:W-:Y:S01]  /*44b0*/  IMAD R166, R3, 0x20, R166 ;  /* 0x0000002003a67824 */ /* 0x000fe200078e02a6 */
[----:B------:R-:W-:Y:S01]  /*44c0*/  SHF.R.U32.HI R164, RZ, 0x1, R212 ;  /* 0x00000001ffa47819 */ /* 0x000fe200000116d4 */
[--C-:B------:R-:W-:Y:S01]  /*44d0*/  IMAD R3, R168, 0x10, R119.reuse ;  /* 0x00000010a8037824 */ /* 0x100fe200078e0277 */
[----:B------:R-:W-:Y:S01]  /*44e0*/  LOP3.LUT R225, R225, 0xe00, RZ, 0xc0, !PT ;  /* 0x00000e00e1e17812 */ /* 0x000fe200078ec0ff */
[----:B------:R-:W-:Y:S01]  /*44f0*/  IMAD R0, R0, 0x10, R119 ;  /* 0x0000001000007824 */ /* 0x000fe200078e0277 */
[C---:B------:R-:W-:Y:S01]  /*4500*/  LOP3.LUT R223, R167.reuse, 0x3, R164, 0x78, !PT ;  /* 0x00000003a7df7812 */ /* 0x040fe200078e78a4 */
[----:B------:R-:W-:Y:S01]  /*4510*/  IMAD.MOV.U32 R119, RZ, RZ, RZ ;  /* 0x000000ffff777224 */ /* 0x000fe200078e00ff */
[--C-:B------:R-:W-:Y:S01]  /*4520*/  LOP3.LUT R226, R167, 0x3, R212.reuse, 0x78, !PT ;  /* 0x00000003a7e27812 */ /* 0x100fe200078e78d4 */
[----:B------:R-:W-:Y:S01]  /*4530*/  IMAD.U32 R227, R166, 0x10, R211 ;  /* 0x00000010a6e37824 */ /* 0x000fe200078e00d3 */
[----:B----4-:R-:W-:-:S07]  /*4540*/  LOP3.LUT R224, R165, 0x3, R212, 0x78, !PT ;  /* 0x00000003a5e07812 */ /* 0x010fce00078e78d4 */
.L_x_4086:
[C---:B-1-34-:R-:W-:Y:S01]  /*4550*/  HMMA.16816.F32 R16, R4.reuse, R8, R16 ;  /* 0x000000080410723c */ /* 0x05afe20000001810 */
[----:B------:R-:W-:Y:S01]  /*4560*/  BSSY.RECONVERGENT B0, `(.L_x_4078) ;  /* 0x000006e000007945 */ /* 0x000fe20003800200 */
[----:B------:R-:W-:Y:S03]  /*4570*/  IMAD.MOV.U32 R234, RZ, RZ, RZ ;  /* 0x000000ffffea7224 */ /* 0x000fe600078e00ff */
[--C-:B------:R-:W-:Y:S01]  /*4580*/  IMAD.IADD R168, R196, 0x1, R199.reuse ;  /* 0x00000001c4a87824 */ /* 0x100fe200078e02c7 */
[----:B------:R-:W-:Y:S01]  /*4590*/  LOP3.LUT P2, RZ, R220, 0x1, RZ, 0xc0, !PT ;  /* 0x00000001dcff7812 */ /* 0x000fe2000784c0ff */
[----:B--2---:R-:W-:Y:S01]  /*45a0*/  VIADD R229, R227, UR10 ;  /* 0x0000000ae3e57c36 */ /* 0x004fe20008000000 */
[C---:B------:R-:W-:Y:S03]  /*45b0*/  HMMA.16816.F32 R24, R4.reuse, R10, R24 ;  /* 0x0000000a0418723c */ /* 0x040fe60000001818 */
[----:B------:R-:W1:Y:S01]  /*45c0*/  LDSM.16.MT88.4 R168, [R168+0x1000] ;  /* 0x00100000a8a8783b */ /* 0x000e620000004200 */
[--C-:B------:R-:W-:Y:S01]  /*45d0*/  IMAD.IADD R172, R3, 0x1, R199.reuse ;  /* 0x0000000103ac7824 */ /* 0x100fe200078e02c7 */
[----:B------:R-:W-:Y:S01]  /*45e0*/  IADD3 R214, P0, PT, R214, R215, RZ ;  /* 0x000000d7d6d67210 */ /* 0x000fe20007f1e0ff */
[--C-:B------:R-:W-:Y:S01]  /*45f0*/  IMAD.IADD R176, R2, 0x1, R199.reuse ;  /* 0x0000000102b07824 */ /* 0x100fe200078e02c7 */
[----:B------:R-:W-:Y:S01]  /*4600*/  SHF.R.U32.HI R228, RZ, 0x1, R220 ;  /* 0x00000001ffe47819 */ /* 0x000fe200000116dc */
[C---:B------:R-:W-:Y:S03]  /*4610*/  HMMA.16816.F32 R28, R4.reuse, R12, R28 ;  /* 0x0000000c041c723c */ /* 0x040fe6000000181c */
[----:B------:R-:W1:Y:S01]  /*4620*/  LDSM.16.MT88.4 R172, [R172+0x1000] ;  /* 0x00100000acac783b */ /* 0x000e620000004200 */
[----:B------:R-:W-:Y:S01]  /*4630*/  IMAD.X R213, R213, 0x1, R216, P0 ;  /* 0x00000001d5d57824 */ /* 0x000fe200000e06d8 */
[----:B------:R-:W-:Y:S01]  /*4640*/  LOP3.LUT P1, RZ, R228, 0x1, RZ, 0xc0, !PT ;  /* 0x00000001e4ff7812 */ /* 0x000fe2000782c0ff */
[----:B------:R-:W-:Y:S01]  /*4650*/  IMAD.IADD R180, R0, 0x1, R199 ;  /* 0x0000000100b47824 */ /* 0x000fe200078e02c7 */
[----:B------:R-:W-:Y:S01]  /*4660*/  IADD3 R230, P0, PT, R214, UR4, RZ ;  /* 0x00000004d6e67c10 */ /* 0x000fe2000ff1e0ff */
[C---:B------:R-:W-:Y:S03]  /*4670*/  HMMA.16816.F32 R32, R4.reuse, R14, R32 ;  /* 0x0000000e0420723c */ /* 0x040fe60000001820 */
[----:B------:R-:W1:Y:S01]  /*4680*/  LDSM.16.MT88.4 R176, [R176+0x1000] ;  /* 0x00100000b0b0783b */ /* 0x000e620000004200 */
[----:B------:R-:W-:Y:S01]  /*4690*/  IMAD.IADD R200, R197, 0x1, R198 ;  /* 0x00000001c5c87824 */ /* 0x000fe200078e02c6 */
[----:B------:R-:W-:Y:S02]  /*46a0*/  IADD3.X R231, PT, PT, R213, UR5, RZ, P0, !PT ;  /* 0x00000005d5e77c10 */ /* 0x000fe400087fe4ff */
[----:B------:R-:W-:Y:S01]  /*46b0*/  LOP3.LUT R209, R209, 0x8, RZ, 0xfc, !PT ;  /* 0x00000008d1d17812 */ /* 0x000fe200078efcff */
[C---:B------:R-:W-:Y:S03]  /*46c0*/  HMMA.16816.F32 R36, R4.reuse, R20, R36 ;  /* 0x000000140424723c */ /* 0x040fe60000001824 */
[----:B------:R2:W1:Y:S01]  /*46d0*/  LDSM.16.M88.4 R164, [R200] ;  /* 0x00000000c8a4783b */ /* 0x0004620000000200 */
[----:B------:R-:W-:Y:S04]  /*46e0*/  SHF.R.U32.HI R209, RZ, 0x1, R209 ;  /* 0x00000001ffd17819 */ /* 0x000fe800000116d1 */
[C---:B------:R-:W-:Y:S03]  /*46f0*/  HMMA.16816.F32 R40, R4.reuse, R22, R40 ;  /* 0x000000160428723c */ /* 0x040fe60000001828 */
[----:B------:R2:W1:Y:S01]  /*4700*/  LDSM.16.M88.4 R184, [R200+0x1000] ;  /* 0x00100000c8b8783b */ /* 0x0004620000000200 */
[----:B------:R-:W-:Y:S04]  /*4710*/  LOP3.LUT R212, R209, 0x3, R212, 0x48, !PT ;  /* 0x00000003d1d47812 */ /* 0x000fe800078e48d4 */
[C---:B------:R-:W-:Y:S03]  /*4720*/  HMMA.16816.F32 R44, R4.reuse, R148, R44 ;  /* 0x00000094042c723c */ /* 0x040fe6000000182c */
[----:B------:R2:W1:Y:S01]  /*4730*/  LDSM.16.M88.4 R188, [R200+0x2000] ;  /* 0x00200000c8bc783b */ /* 0x0004620000000200 */
[----:B------:R-:W-:Y:S04]  /*4740*/  LOP3.LUT R212, R217, R212, RZ, 0xfc, !PT ;  /* 0x000000d4d9d47212 */ /* 0x000fe800078efcff */
[-C--:B------:R-:W-:Y:S03]  /*4750*/  HMMA.16816.F32 R48, R4, R150.reuse, R48 ;  /* 0x000000960430723c */ /* 0x080fe60000001830 */
[----:B------:R2:W1:Y:S01]  /*4760*/  LDSM.16.M88.4 R192, [R200+0x3000] ;  /* 0x00300000c8c0783b */ /* 0x0004620000000200 */
[----:B------:R-:W-:Y:S02]  /*4770*/  LEA R232, R209, R212, 0x5 ;  /* 0x000000d4d1e87211 */ /* 0x000fe400078e28ff */
[----:B------:R-:W-:Y:S02]  /*4780*/  @P2 MOV R212, R214 ;  /* 0x000000d600d42202 */ /* 0x000fe40000000f00 */
[C---:B------:R-:W-:Y:S03]  /*4790*/  HMMA.16816.F32 R52, R152.reuse, R150, R52 ;  /* 0x000000969834723c */ /* 0x040fe60000001834 */
[----:B------:R-:W1:Y:S01]  /*47a0*/  LDSM.16.MT88.4 R180, [R180+0x1000] ;  /* 0x00100000b4b4783b */ /* 0x000e620000004200 */
[----:B------:R-:W-:Y:S01]  /*47b0*/  IMAD.U32 R232, R232, 0x10, R211 ;  /* 0x00000010e8e87824 */ /* 0x000fe200078e00d3 */
[----:B------:R-:W-:Y:S03]  /*47c0*/  LOP3.LUT R209, R221, 0x1, RZ, 0xc0, !PT ;  /* 0x00000001ddd17812 */ /* 0x000fe600078ec0ff */
[C---:B------:R-:W-:Y:S03]  /*47d0*/  HMMA.16816.F32 R56, R152.reuse, R148, R56 ;  /* 0x000000949838723c */ /* 0x040fe60000001838 */
[----:B------:R-:W-:Y:S01]  /*47e0*/  @!PT LDS RZ, [RZ] ;  /* 0x00000000fffff984 */ /* 0x000fe20000000800 */
[----:B------:R-:W-:Y:S01]  /*47f0*/  @!PT LDS RZ, [RZ] ;  /* 0x00000000fffff984 */ /* 0x000fe20000000800 */
[----:B------:R-:W-:Y:S01]  /*4800*/  @!PT LDS RZ, [RZ] ;  /* 0x00000000fffff984 */ /* 0x000fe20000000800 */
[----:B------:R2:W-:Y:S01]  /*4810*/  @P2 LDGSTS.E.BYPASS.LTC128B.128 [R229], desc[UR36][R212.64] ;  /* 0x00000000d4e52fae */ /* 0x0005e2000b981a24 */
[----:B------:R-:W-:Y:S01]  /*4820*/  VIADD R228, R232, UR10 ;  /* 0x0000000ae8e47c36 */ /* 0x000fe20008000000 */
[----:B------:R-:W-:Y:S01]  /*4830*/  ISETP.NE.U32.AND P0, PT, R209, 0x1, PT ;  /* 0x00000001d100780c */ /* 0x000fe20003f05070 */
[----:B------:R-:W-:Y:S02]  /*4840*/  IMAD.MOV.U32 R209, RZ, RZ, RZ ;  /* 0x000000ffffd17224 */ /* 0x000fe400078e00ff */
        /* <DEDUP_REMOVED lines=37> */
[----:B------:R-:W-:Y:S05]  /*4aa0*/  SHF.R.S32.HI R3, RZ, 0x1f, R222 ;  /* 0x0000001fff037819 */ /* 0x000fea00000114de */
        /* <DEDUP_REMOVED lines=25> */
.L_x_4079:
[----:B------:R-:W-:Y:S05]  /*4c40*/  BSYNC.RECONVERGENT B0 ;  /* 0x0000000000007941 */ /* 0x000fea0003800200 */
.L_x_4078:
[----:B------:R-:W-:Y:S01]  /*4c50*/  MOV R4, 0x400 ;  /* 0x0000040000047802 */ /* 0x000fe20000000f00 */
[----:B--2---:R-:W2:Y:S01]  /*4c60*/  S2R R212, SR_TID.X ;  /* 0x0000000000d47919 */ /* 0x004ea20000002100 */
[----:B------:R-:W-:Y:S01]  /*4c70*/  R2P PR, R221, 0x3 ;  /* 0x00000003dd007804 */ /* 0x000fe20000000000 */
[----:B------:R-:W-:Y:S01]  /*4c80*/  IMAD.MOV.U32 R235, RZ, RZ, R209 ;  /* 0x000000ffffeb7224 */ /* 0x000fe200078e00d1 */
[----:B------:R-:W-:Y:S01]  /*4c90*/  BSSY.RECONVERGENT B0, `(.L_x_4080) ;  /* 0x000003c000007945 */ /* 0x000fe20003800200 */
[----:B------:R-:W3:Y:S01]  /*4ca0*/  S2R R211, SR_CgaCtaId ;  /* 0x0000000000d37919 */ /* 0x000ee20000008800 */
[----:B--2---:R-:W-:Y:S01]  /*4cb0*/  SHF.R.U32.HI R5, RZ, 0x3, R212 ;  /* 0x00000003ff057819 */ /* 0x004fe200000116d4 */
[C---:B------:R-:W-:Y:S01]  /*4cc0*/  IMAD.SHL.U32 R232, R212.reuse, 0x40, RZ ;  /* 0x00000040d4e87824 */ /* 0x040fe200078e00ff */
[C---:B------:R-:W-:Y:S01]  /*4cd0*/  LOP3.LUT R217, R212.reuse, 0x4, RZ, 0xc0, !PT ;  /* 0x00000004d4d97812 */ /* 0x040fe200078ec0ff */
[C---:B------:R-:W-:Y:S01]  /*4ce0*/  IMAD.SHL.U32 R3, R212.reuse, 0x20, RZ ;  /* 0x00000020d4037824 */ /* 0x040fe200078e00ff */
[----:B------:R-:W-:Y:S02]  /*4cf0*/  LOP3.LUT R0, R212, R5, RZ, 0x3c, !PT ;  /* 0x00000005d4007212 */ /* 0x000fe400078e3cff */
[----:B------:R-:W-:Y:S02]  /*4d00*/  LOP3.LUT R2, R232, 0xf800, RZ, 0xc0, !PT ;  /* 0x0000f800e8027812 */ /* 0x000fe400078ec0ff */
[----:B---3--:R-:W-:Y:S02]  /*4d10*/  LEA R211, R211, R4, 0x18 ;  /* 0x00000004d3d37211 */ /* 0x008fe400078ec0ff */
[----:B------:R-:W-:Y:S02]  /*4d20*/  LOP3.LUT R2, R2, 0x300, R3, 0xf8, !PT ;  /* 0x0000030002027812 */ /* 0x000fe400078ef803 */
[----:B------:R-:W-:Y:S05]  /*4d30*/  LOP3.LUT R3, R217, 0x3, R0, 0xf8, !PT ;  /* 0x00000003d9037812 */ /* 0x000fea00078ef800 */
[----:B------:R-:W-:Y:S02]  /*4d40*/  IMAD R4, R3, 0x10, R2 ;  /* 0x0000001003047824 */ /* 0x000fe400078e0202 */
[----:B------:R-:W-:Y:S03]  /*4d50*/  IMAD.MOV.U32 R3, RZ, RZ, RZ ;  /* 0x000000ffff037224 */ /* 0x000fe600078e00ff */
        /* <DEDUP_REMOVED lines=47> */
.L_x_4081:
[----:B------:R-:W-:Y:S05]  /*5050*/  BSYNC.RECONVERGENT B0 ;  /* 0x0000000000007941 */ /* 0x000fea0003800200 */
.L_x_4080:
[----:B------:R-:W-:Y:S01]  /*5060*/  SHF.R.U32.HI R8, RZ, 0x1, R221 ;  /* 0x00000001ff087819 */ /* 0x000fe200000116dd */
[----:B------:R-:W-:Y:S01]  /*5070*/  BSSY.RECONVERGENT B0, `(.L_x_4082) ;  /* 0x0000044000007945 */ /* 0x000fe20003800200 */
[--C-:B------:R-:W-:Y:S01]  /*5080*/  SHF.R.U32.HI R7, RZ, 0x2, R220.reuse ;  /* 0x00000002ff077819 */ /* 0x100fe200000116dc */
[----:B------:R-:W-:Y:S01]  /*5090*/  IMAD.MOV.U32 R12, RZ, RZ, RZ ;  /* 0x000000ffff0c7224 */ /* 0x000fe200078e00ff */
[----:B------:R-:W-:Y:S02]  /*50a0*/  LOP3.LUT P3, RZ, R8, 0x1, RZ, 0xc0, !PT ;  /* 0x0000000108ff7812 */ /* 0x000fe4000786c0ff */
[----:B------:R-:W-:Y:S02]  /*50b0*/  SHF.R.U32.HI R5, RZ, 0x3, R220 ;  /* 0x00000003ff057819 */ /* 0x000fe400000116dc */
[----:B------:R-:W-:Y:S02]  /*50c0*/  LOP3.LUT P2, RZ, R7, 0x1, RZ, 0xc0, !PT ;  /* 0x0000000107ff7812 */ /* 0x000fe4000784c0ff */
[----:B------:R-:W-:Y:S02]  /*50d0*/  IADD3 R8, P0, PT, R230, UR4, RZ ;  /* 0x00000004e6087c10 */ /* 0x000fe4000ff1e0ff */
[----:B------:R-:W-:Y:S01]  /*50e0*/  LOP3.LUT P1, RZ, R5, 0x1, RZ, 0xc0, !PT ;  /* 0x0000000105ff7812 */ /* 0x000fe2000782c0ff */
[----:B------:R-:W-:Y:S01]  /*50f0*/  IMAD.MOV.U32 R5, RZ, RZ, R3 ;  /* 0x000000ffff057224 */ /* 0x000fe200078e0003 */
[----:B------:R-:W-:Y:S02]  /*5100*/  IADD3.X R9, PT, PT, R231, UR5, RZ, P0, !PT ;  /* 0x00000005e7097c10 */ /* 0x000fe400087fe4ff */
[--C-:B------:R-:W-:Y:S02]  /*5110*/  SHF.R.U32.HI R7, RZ, 0x2, R212.reuse ;  /* 0x00000002ff077819 */ /* 0x100fe400000116d4 */
[----:B------:R-:W-:Y:S01]  /*5120*/  IADD3 R10, P0, PT, R8, UR4, RZ ;  /* 0x00000004080a7c10 */ /* 0x000fe2000ff1e0ff */
[----:B------:R-:W-:Y:S01]  /*5130*/  @!PT LDS RZ, [RZ] ;  /* 0x00000000fffff984 */ /* 0x000fe20000000800 */
[----:B------:R-:W-:Y:S01]  /*5140*/  @!PT LDS RZ, [RZ] ;  /* 0x00000000fffff984 */ /* 0x000fe20000000800 */
[----:B------:R-:W-:Y:S01]  /*5150*/  @!PT LDS RZ, [RZ] ;  /* 0x00000000fffff984 */ /* 0x000fe20000000800 */
[----:B------:R3:W-:Y:S01]  /*5160*/  @P3 LDGSTS.E.BYPASS.LTC128B.128 [R6+0x8080], desc[UR36][R4.64] ;  /* 0x0808000004063fae */ /* 0x0007e2000b981a24 */
[----:B------:R-:W-:Y:S02]  /*5170*/  LOP3.LUT R7, R7, 0x7, RZ, 0xc0, !PT ;  /* 0x0000000707077812 */ /* 0x000fe400078ec0ff */
[----:B------:R-:W-:Y:S04]  /*5180*/  IADD3.X R11, PT, PT, R9, UR5, RZ, P0, !PT ;  /* 0x00000005090b7c10 */ /* 0x000fe800087fe4ff */
[----:B------:R3:W-:Y:S01]  /*5190*/  @P2 LDGSTS.E.BYPASS.LTC128B.128 [R229+0x1000], desc[UR36][R8.64] ;  /* 0x0100000008e52fae */ /* 0x0007e2000b981a24 */
[--C-:B------:R-:W-:Y:S02]  /*51a0*/  LOP3.LUT R209, R7, 0x3e0, R212.reuse, 0xf8, !PT ;  /* 0x000003e007d17812 */ /* 0x100fe400078ef8d4 */
[----:B------:R-:W-:Y:S04]  /*51b0*/  LOP3.LUT P0, RZ, R221, 0x4, RZ, 0xc0, !PT ;  /* 0x00000004ddff7812 */ /* 0x000fe8000780c0ff */
        /* <DEDUP_REMOVED lines=8> */
[-C--:B------:R-:W-:Y:S04]  /*5240*/  IABS R7, R210.reuse ;  /* 0x000000d200077213 */ /* 0x080fe80000000000 */
[----:B--23--:R-:W2:Y:S10]  /*5250*/  I2F.RP R6, R7 ;  /* 0x0000000700067306 */ /* 0x00ceb40000209400 */
        /* <DEDUP_REMOVED lines=15> */
[----:B------:R-:W-:Y:S10]  /*5350*/  VIADD R3, R222, 0x4 ;  /* 0x00000004de037836 */ /* 0x000ff40000000000 */
[-C--:B------:R-:W-:Y:S01]  /*5360*/  @!P0 IADD3 R4, PT, PT, R4, -R7.reuse, RZ ;  /* 0x8000000704048210 */ /* 0x080fe20007ffe0ff */
        /* <DEDUP_REMOVED lines=20> */
.L_x_4083:
[----:B------:R-:W-:Y:S05]  /*54b0*/  BSYNC.RECONVERGENT B0 ;  /* 0x0000000000007941 */ /* 0x000fea0003800200 */
.L_x_4082:
        /* <DEDUP_REMOVED lines=40> */
[----:B------:R-:W-:Y:S01]  /*5740*/  @!P0 IMAD.IADD R2, R2, 0x1, -R5 ;  /* 0x0000000102028824 */ /* 0x000fe200078e0a05 */
[----:B------:R-:W-:Y:S02]  /*5750*/  @!P0 IADD3 R9, PT, PT, R9, 0x1, RZ ;  /* 0x0000000109098810 */ /* 0x000fe40007ffe0ff */
        /* <DEDUP_REMOVED lines=17> */
.L_x_4085:
[----:B------:R-:W-:Y:S05]  /*5870*/  BSYNC.RECONVERGENT B0 ;  /* 0x0000000000007941 */ /* 0x000fea0003800200 */
.L_x_4084:
        /* <DEDUP_REMOVED lines=10> */
[--C-:B------:R-:W-:Y:S01]  /*5920*/  LOP3.LUT R231, R224, 0x4, R217.reuse, 0xf6, !PT ;  /* 0x00000004e0e77812 */ /* 0x100fe200078ef6d9 */
[----:B------:R-:W-:Y:S01]  /*5930*/  VIADD R228, R198, 0xfffffe80 ;  /* 0xfffffe80c6e47836 */ /* 0x000fe20000000000 */
[----:B------:R-:W-:Y:S01]  /*5940*/  LOP3.LUT R232, R232, 0x40, RZ, 0xc0, !PT ;  /* 0x00000040e8e87812 */ /* 0x000fe200078ec0ff */
[C---:B------:R-:W-:Y:S01]  /*5950*/  HMMA.16816.F32 R28, R164.reuse, R172, R28 ;  /* 0x000000aca41c723c */ /* 0x040fe2000000181c */
[----:B------:R-:W-:Y:S02]  /*5960*/  UIADD3 UR6, UPT, UPT, UR10, -0x180, URZ ;  /* 0xfffffe800a067890 */ /* 0x000fe4000fffe0ff */
[----:B--2---:R-:W-:Y:S01]  /*5970*/  IADD3 R234, PT, PT, R229, UR9, R200 ;  /* 0x00000009e5ea7c10 */ /* 0x004fe2000fffe0c8 */
[----:B------:R-:W-:Y:S01]  /*5980*/  IMAD R232, R223, 0x10, R232 ;  /* 0x00000010dfe87824 */ /* 0x000fe200078e02e8 */
[----:B------:R-:W-:Y:S01]  /*5990*/  LOP3.LUT R235, R226, 0x4, R217, 0xf6, !PT ;  /* 0x00000004e2eb7812 */ /* 0x000fe200078ef6d9 */
        /* <DEDUP_REMOVED lines=8> */
[----:B------:R-:W-:Y:S01]  /*5a20*/  VIADD R219, R219, 0x1 ;  /* 0x00000001dbdb7836 */ /* 0x000fe20000000000 */
[----:B------:R-:W-:Y:S01]  /*5a30*/  USEL UR8, UR8, URZ, UP0 ;  /* 0x000000ff08087287 */ /* 0x000fe20008000000 */
        /* <DEDUP_REMOVED lines=14> */
[----:B------:R-:W-:Y:S01]  /*5b20*/  @P1 VIADD R228, R198, 0x80 ;  /* 0x00000080c6e41836 */ /* 0x000fe20000000000 */
[----:B------:R-:W-:Y:S01]  /*5b30*/  @P1 IADD3 R233, PT, PT, R199, 0x2000, RZ ;  /* 0x00002000c7e91810 */ /* 0x000fe20007ffe0ff */
[----:B------:R-:W-:Y:S01]  /*5b40*/  IMAD.MOV.U32 R218, RZ, RZ, R200 ;  /* 0x000000ffffda7224 */ /* 0x000fe200078e00c8 */
[----:B---3--:R-:W-:Y:S01]  /*5b50*/  LOP3.LUT R236, R230, 0xf0, RZ, 0xc0, !PT ;  /* 0x000000f0e6ec7812 */ /* 0x008fe200078ec0ff */
[----:B------:R-:W-:Y:S01]  /*5b60*/  IMAD.MOV.U32 R198, RZ, RZ, R228 ;  /* 0x000000ffffc67224 */ /* 0x000fe200078e00e4 */
[-C--:B------:R-:W-:Y:S01]  /*5b70*/  HMMA.16816.F32 R48, R164, R182.reuse, R48 ;  /* 0x000000b6a430723c */ /* 0x080fe20000001830 */
[----:B------:R-:W-:Y:S04]  /*5b80*/  DEPBAR.LE SB0, 0x2 ;  /* 0x000080800000791a */ /* 0x000fe80000000000 */
[----:B------:R-:W-:Y:S01]  /*5b90*/  BAR.SYNC.DEFER_BLOCKING 0x0 ;  /* 0x0000000000007b1d */ /* 0x000fe20000010000 */
[----:B------:R-:W-:Y:S01]  /*5ba0*/  IADD3 R232, PT, PT, R228, R225, R232 ;  /* 0x000000e1e4e87210 */ /* 0x000fe20007ffe0e8 */
[----:B------:R-:W-:Y:S01]  /*5bb0*/  IMAD.MOV.U32 R199, RZ, RZ, R233 ;  /* 0x000000ffffc77224 */ /* 0x000fe200078e00e9 */
[C---:B------:R-:W-:Y:S05]  /*5bc0*/  HMMA.16816.F32 R52, R184.reuse, R182, R52 ;  /* 0x000000b6b834723c */ /* 0x040fea0000001834 */
[C-C-:B------:R-:W-:Y:S02]  /*5bd0*/  LOP3.LUT R238, R236.reuse, R226, R217.reuse, 0xfe, !PT ;  /* 0x000000e2ecee7212 */ /* 0x140fe400078efed9 */
[----:B------:R-:W-:Y:S01]  /*5be0*/  LOP3.LUT R236, R236, R224, R217, 0xfe, !PT ;  /* 0x000000e0ecec7212 */ /* 0x000fe200078efed9 */
[C---:B------:R-:W-:Y:S03]  /*5bf0*/  HMMA.16816.F32 R56, R184.reuse, R180, R56 ;  /* 0x000000b4b838723c */ /* 0x040fe60000001838 */
[--C-:B------:R-:W-:Y:S01]  /*5c00*/  IMAD R196, R238, 0x10, R229.reuse ;  /* 0x00000010eec47824 */ /* 0x100fe200078e02e5 */
[--C-:B------:R-:W-:Y:S01]  /*5c10*/  LOP3.LUT R234, R235, 0xf0, R230.reuse, 0xf8, !PT ;  /* 0x000000f0ebea7812 */ /* 0x100fe200078ef8e6 */
[----:B------:R-:W-:Y:S01]  /*5c20*/  IMAD R3, R236, 0x10, R229 ;  /* 0x00000010ec037824 */ /* 0x000fe200078e02e5 */
[----:B------:R-:W-:Y:S01]  /*5c30*/  LOP3.LUT R230, R231, 0xf0, R230, 0xf8, !PT ;  /* 0x000000f0e7e67812 */ /* 0x000fe200078ef8e6 */
[----:B------:R-:W-:Y:S01]  /*5c40*/  IMAD.IADD R231, R196, 0x1, R233 ;  /* 0x00000001c4e77824 */ /* 0x000fe200078e02e9 */
[C---:B------:R-:W-:Y:S03]  /*5c50*/  HMMA.16816.F32 R60, R184.reuse, R178, R60 ;  /* 0x000000b2b83c723c */ /* 0x040fe6000000183c */
[----:B------:R-:W-:Y:S01]  /*5c60*/  LEA R2, R234, R229, 0x4 ;  /* 0x000000e5ea027211 */ /* 0x000fe200078e20ff */
[----:B------:R-:W-:Y:S01]  /*5c70*/  IMAD R0, R230, 0x10, R229 ;  /* 0x00000010e6007824 */ /* 0x000fe200078e02e5 */
[----:B------:R-:W-:Y:S03]  /*5c80*/  IADD3 R230, PT, PT, R3, R233, RZ ;  /* 0x000000e903e67210 */ /* 0x000fe60007ffe0ff */
[C---:B------:R-:W-:Y:S03]  /*5c90*/  HMMA.16816.F32 R64, R184.reuse, R176, R64 ;  /* 0x000000b0b840723c */ /* 0x040fe60000001840 */
[--C-:B------:R-:W-:Y:S02]  /*5ca0*/  IMAD.IADD R229, R2, 0x1, R233.reuse ;  /* 0x0000000102e57824 */ /* 0x100fe400078e02e9 */
[----:B------:R-:W-:Y:S03]  /*5cb0*/  IMAD.IADD R228, R0, 0x1, R233 ;  /* 0x0000000100e47824 */ /* 0x000fe600078e02e9 */
[C---:B------:R-:W-:Y:S08]  /*5cc0*/  HMMA.16816.F32 R68, R184.reuse, R174, R68 ;  /* 0x000000aeb844723c */ /* 0x040ff00000001844 */
[C---:B------:R-:W-:Y:S08]  /*5cd0*/  HMMA.16816.F32 R72, R184.reuse, R172, R72 ;  /* 0x000000acb848723c */ /* 0x040ff00000001848 */
[C---:B------:R-:W-:Y:S08]  /*5ce0*/  HMMA.16816.F32 R76, R184.reuse, R170, R76 ;  /* 0x000000aab84c723c */ /* 0x040ff0000000184c */
[-C--:B------:R-:W-:Y:S01]  /*5cf0*/  HMMA.16816.F32 R80, R184, R168.reuse, R80 ;  /* 0x000000a8b850723c */ /* 0x080fe20000001850 */
[----:B------:R2:W4:Y:S07]  /*5d00*/  LDSM.16.M88.4 R4, [R232] ;  /* 0x00000000e804783b */ /* 0x00052e0000000200 */
[C---:B------:R-:W-:Y:S01]  /*5d10*/  HMMA.16816.F32 R84, R188.reuse, R168, R84 ;  /* 0x000000a8bc54723c */ /* 0x040fe20000001854 */
[----:B------:R2:W4:Y:S07]  /*5d20*/  LDSM.16.M88.4 R152, [R232+0x1000] ;  /* 0x00100000e898783b */ /* 0x00052e0000000200 */
[C---:B------:R-:W-:Y:S01]  /*5d30*/  HMMA.16816.F32 R88, R188.reuse, R170, R88 ;  /* 0x000000aabc58723c */ /* 0x040fe20000001858 */
[----:B------:R2:W4:Y:S07]  /*5d40*/  LDSM.16.M88.4 R156, [R232+0x2000] ;  /* 0x00200000e89c783b */ /* 0x00052e0000000200 */
[C---:B------:R-:W-:Y:S01]  /*5d50*/  HMMA.16816.F32 R92, R188.reuse, R172, R92 ;  /* 0x000000acbc5c723c */ /* 0x040fe2000000185c */
[----:B------:R2:W4:Y:S07]  /*5d60*/  LDSM.16.M88.4 R160, [R232+0x3000] ;  /* 0x00300000e8a0783b */ /* 0x00052e0000000200 */
[C---:B------:R-:W-:Y:S01]  /*5d70*/  HMMA.16816.F32 R96, R188.reuse, R174, R96 ;  /* 0x000000aebc60723c */ /* 0x040fe20000001860 */
[----:B------:R2:W4:Y:S07]  /*5d80*/  LDSM.16.MT88.4 R8, [R231] ;  /* 0x00000000e708783b */ /* 0x00052e0000004200 */
[C---:B------:R-:W-:Y:S01]  /*5d90*/  HMMA.16816.F32 R100, R188.reuse, R176, R100 ;  /* 0x000000b0bc64723c */ /* 0x040fe20000001864 */
[----:B------:R2:W4:Y:S07]  /*5da0*/  LDSM.16.MT88.4 R12, [R230] ;  /* 0x00000000e60c783b */ /* 0x00052e0000004200 */
[C---:B------:R-:W-:Y:S01]  /*5db0*/  HMMA.16816.F32 R104, R188.reuse, R178, R104 ;  /* 0x000000b2bc68723c */ /* 0x040fe20000001868 */
[----:B------:R2:W4:Y:S07]  /*5dc0*/  LDSM.16.MT88.4 R20, [R229] ;  /* 0x00000000e514783b */ /* 0x00052e0000004200 */
[C---:B------:R-:W-:Y:S01]  /*5dd0*/  HMMA.16816.F32 R108, R188.reuse, R180, R108 ;  /* 0x000000b4bc6c723c */ /* 0x040fe2000000186c */
[----:B------:R2:W4:Y:S07]  /*5de0*/  LDSM.16.MT88.4 R148, [R228] ;  /* 0x00000000e494783b */ /* 0x00052e0000004200 */
        /* <DEDUP_REMOVED lines=11> */
.L_x_4077:
        /* <DEDUP_REMOVED lines=15> */
.L_x_4087:
[----:B------:R-:W5:Y:S02]  /*5f90*/  LDCU.64 UR4, c[0x0][0x480] ;  /* 0x00009000ff0477ac */ /* 0x000f640008000a00 */
[----:B-----5:R-:W-:-:S04]  /*5fa0*/  UISETP.NE.U32.AND UP0, UPT, UR4, URZ, UPT ;  /* 0x000000ff0400728c */ /* 0x020fc8000bf05070 */
[----:B------:R-:W-:-:S09]  /*5fb0*/  UISETP.NE.AND.EX UP0, UPT, UR5, URZ, UPT, UP0 ;  /* 0x000000ff0500728c */ /* 0x000fd2000bf05300 */
[----:B------:R-:W-:Y:S05]  /*5fc0*/  BRA.U !UP0, `(.L_x_4089) ;  /* 0x00000001080c7547 */ /* 0x000fea000b800000 */
[----:B-1--4-:R-:W1:Y:S02]  /*5fd0*/  LDC.64 R160, c[0x0][0x480] ;  /* 0x00012000ffa07b82 */ /* 0x012e640000000a00 */
[----:B-1----:R1:W5:Y:S01]  /*5fe0*/  LDG.E R160, desc[UR36][R160.64] ;  /* 0x00000024a0a07981 */ /* 0x002362000c1e1900 */
[----:B------:R-:W-:Y:S05]  /*5ff0*/  BRA `(.L_x_4088) ;  /* 0x0000000000087947 */ /* 0x000fea0003800000 */
.L_x_4089:
[----:B------:R-:W1:Y:S02]  /*6000*/  LDCU UR4, c[0x0][0x478] ;  /* 0x00008f00ff0477ac */ /* 0x000e640008000800 */
[----:B-1--4-:R-:W-:-:S07]  /*6010*/  MOV R160, UR4 ;  /* 0x0000000400a07c02 */ /* 0x012fce0008000f00 */
.L_x_4088:
        /* <DEDUP_REMOVED lines=11> */
.L_x_4090:
[----:B------:R-:W2:Y:S02]  /*60d0*/  LDCU.64 UR4, c[0x0][0x488] ;  /* 0x00009100ff0477ac */ /* 0x000ea40008000a00 */
[----:B--2---:R-:W-:-:S04]  /*60e0*/  UISETP.NE.U32.AND UP0, UPT, UR4, URZ, UPT ;  /* 0x000000ff0400728c */ /* 0x004fc8000bf05070 */
[----:B------:R-:W-:-:S09]  /*60f0*/  UISETP.NE.AND.EX UP0, UPT, UR5, URZ, UPT, UP0 ;  /* 0x000000ff0500728c */ /* 0x000fd2000bf05300 */
[----:B------:R-:W-:Y:S05]  /*6100*/  BRA.U !UP0, `(.L_x_4092) ;  /* 0x00000001080c7547 */ /* 0x000fea000b800000 */
[----:B------:R-:W2:Y:S02]  /*6110*/  LDC.64 R166, c[0x0][0x488] ;  /* 0x00012200ffa67b82 */ /* 0x000ea40000000a00 */
[----:B--2---:R2:W5:Y:S01]  /*6120*/  LDG.E R166, desc[UR36][R166.64] ;  /* 0x00000024a6a67981 */ /* 0x004562000c1e1900 */
[----:B------:R-:W-:Y:S05]  /*6130*/  BRA `(.L_x_4091) ;  /* 0x0000000000087947 */ /* 0x000fea0003800000 */
.L_x_4092:
[----:B------:R-:W2:Y:S02]  /*6140*/  LDCU UR4, c[0x0][0x47c] ;  /* 0x00008f80ff0477ac */ /* 0x000ea40008000800 */
[----:B--2---:R-:W-:-:S07]  /*6150*/  MOV R166, UR4 ;  /* 0x0000000400a67c02 */ /* 0x004fce0008000f00 */
.L_x_4091:
        /* <DEDUP_REMOVED lines=39> */
.L_x_4093:
        /* <DEDUP_REMOVED lines=21> */
.L_x_4096:
        /* <DEDUP_REMOVED lines=17> */
.L_x_4095:
        /* <DEDUP_REMOVED lines=8> */
.L_x_4094:
        /* <DEDUP_REMOVED lines=19> */
.L_x_4097:
        /* <DEDUP_REMOVED lines=24> */
.L_x_4098:
        /* <DEDUP_REMOVED lines=42> */
.L_x_4099:
        /* <DEDUP_REMOVED lines=18> */
.L_x_4100:
        /* <DEDUP_REMOVED lines=26> */
[----:B------:R-:W-:Y:S02]  /*6ec0*/  SHF.R.U32.HI R2, RZ, 0x2, R2 ;  /* 0x00000002ff027819 */ /* 0x000fe40000011602 */
[----:B------:R-:W-:-:S03]  /*6ed0*/  ISETP.GE.AND P0, PT, R149, UR11, PT ;  /* 0x0000000b95007c0c */ /* 0x000fc6000bf06270 */
[----:B------:R-:W-:Y:S01]  /*6ee0*/  IMAD R7, R2, 0x44, RZ ;  /* 0x0000004402077824 */ /* 0x000fe200078e02ff */
[--C-:B------:R-:W-:Y:S02]  /*6ef0*/  LOP3.LUT R2, R5, 0x1, R6.reuse, 0xf8, !PT ;  /* 0x0000000105027812 */ /* 0x100fe400078ef806 */
[----:B------:R-:W-:Y:S01]  /*6f00*/  ISETP.NE.AND.EX P0, PT, R157, RZ, !P0, P1 ;  /* 0x000000ff9d00720c */ /* 0x000fe20004705310 */
[----:B--2---:R-:W-:Y:S01]  /*6f10*/  IMAD.U32 R5, RZ, RZ, UR5 ;  /* 0x00000005ff057e24 */ /* 0x004fe2000f8e00ff */
[C---:B------:R-:W-:Y:S02]  /*6f20*/  LOP3.LUT R0, R7.reuse, 0x3, R6, 0xf8, !PT ;  /* 0x0000000307007812 */ /* 0x040fe400078ef806 */
[----:B------:R-:W-:Y:S02]  /*6f30*/  LOP3.LUT R2, R7, R2, RZ, 0xfc, !PT ;  /* 0x0000000207027212 */ /* 0x000fe400078efcff */
[----:B------:R-:W-:Y:S01]  /*6f40*/  MOV R4, UR4 ;  /* 0x0000000400047c02 */ /* 0x000fe20008000f00 */
[----:B------:R-:W-:Y:S01]  /*6f50*/  IMAD.IADD R0, R0, 0x1, R3 ;  /* 0x0000000100007824 */ /* 0x000fe200078e0203 */
[----:B------:R-:W-:Y:S01]  /*6f60*/  IADD3 R165, PT, PT, R2, R3, RZ ;  /* 0x0000000302a57210 */ /* 0x000fe20007ffe0ff */
[----:B------:R-:W-:-:S02]  /*6f70*/  IMAD.U32 R2, RZ, RZ, UR6 ;  /* 0x00000006ff027e24 */ /* 0x000fc4000f8e00ff */
[----:B------:R-:W-:Y:S01]  /*6f80*/  IMAD.U32 R3, RZ, RZ, UR7 ;  /* 0x00000007ff037e24 */ /* 0x000fe2000f8e00ff */
        /* <DEDUP_REMOVED lines=23> */
.L_x_4104:
[----:B------:R-:W-:Y:S05]  /*7100*/  YIELD ;  /* 0x0000000000007946 */ /* 0x000fea0003800000 */
[----:B-1----:R-:W-:Y:S05]  /*7110*/  @P2 BRA `(.L_x_4103) ;  /* 0x0000000000082947 */ /* 0x002fea0003800000 */
[----:B------:R1:W2:Y:S04]  /*7120*/  LDG.E.STRONG.GPU R148, desc[UR36][R162.64] ;  /* 0x00000024a2947981 */ /* 0x0002a8000c1ef900 */
[----:B--2---:R-:W-:Y:S01]  /*7130*/  CCTL.IVALL ;  /* 0x00000000ff00798f */ /* 0x004fe20002000000 */
.L_x_4103:
[----:B------:R-:W-:Y:S01]  /*7140*/  ISETP.NE.AND P1, PT, R148, R3, PT ;  /* 0x000000039400720c */ /* 0x000fe20003f25270 */
[----:B------:R-:W-:-:S12]  /*7150*/  WARPSYNC.ALL ;  /* 0x0000000000007948 */ /* 0x000fd80003800000 */
[----:B------:R-:W-:Y:S06]  /*7160*/  BAR.RED.AND.DEFER_BLOCKING 0x0, P1 ;  /* 0x0000000000007b1d */ /* 0x000fec0000814400 */
[----:B------:R-:W2:Y:S02]  /*7170*/  B2R.RESULT RZ, P1 ;  /* 0x0000000000ff731c */ /* 0x000ea40000024000 */
[----:B--2---:R-:W-:Y:S05]  /*7180*/  @P1 BRA `(.L_x_4104) ;  /* 0xfffffffc00dc1947 */ /* 0x004fea000383ffff */
.L_x_4102:
        /* <DEDUP_REMOVED lines=11> */
.L_x_4101:
        /* <DEDUP_REMOVED lines=888> */
.L_x_4105:
        /* <DEDUP_REMOVED lines=543> */
.L_x_4106:
        /* <DEDUP_REMOVED lines=22> */
.L_x_4052:
[----:B------:R-:W-:Y:S01]  /*cd10*/  IMAD.MOV.U32 R13, RZ, RZ, R2 ;  /* 0x000000ffff0d7224 */ /* 0x000fe200078e0002 */
[----:B------:R-:W-:Y:S01]  /*cd20*/  MOV R11, 0x1f ;  /* 0x0000001f000b7802 */ /* 0x000fe20000000f00 */
[----:B------:R-:W-:Y:S01]  /*cd30*/  IMAD.MOV.U32 R12, RZ, RZ, RZ ;  /* 0x000000ffff0c7224 */ /* 0x000fe200078e00ff */
[----:B------:R-:W-:-:S07]  /*cd40*/  MOV R15, 0xffffffff ;  /* 0xffffffff000f7802 */ /* 0x000fce0000000f00 */
[----:B------:R-:W-:Y:S05]  /*cd50*/  WARPSYNC.COLLECTIVE R15, `(.L_x_4107) ;  /* 0x000000000f087348 */ /* 0x000fea0003c00000 */
[----:B------:R1:W2:Y:S02]  /*cd60*/  SHFL.IDX P6, R14, R13, R12, R11 ;  /* 0x0000000c0d0e7389 */ /* 0x0002a400000c000b */
[----:B-12---:R-:W-:Y:S05]  /*cd70*/  ENDCOLLECTIVE ;  /* 0x000000000000791b */ /* 0x006fea0003800000 */
.L_x_4107:
[----:B------:R-:W-:Y:S05]  /*cd80*/  BRA `(.L_x_4108) ;  /* 0xffffff3c00507947 */ /* 0x000fea000383ffff */
.L_x_4109:
        /* <DEDUP_REMOVED lines=15> */
.L_x_4352:


//--------------------- .text._ZN7cutlass7Kernel2INS_4gemm6kernel20DefaultGemmUniversalINS_6half_tENS_6layout8RowMajorELNS_16ComplexTransformE0ELi8ES4_S6_LS7_0ELi8ES4_S6_fNS_4arch15OpClassTensorOpENS8_4Sm80ENS1_9GemmShapeILi128ELi128ELi32EEENSB_ILi64ELi64ELi32EEENSB_ILi16ELi8ELi16EEENS_8epilogue6thread17LinearCombinationIS4_Li8EffLNSG_9ScaleType4KindE0ELNS_15FloatRoundStyleE2ES4_EENS1_11threadblock30GemmIdentityThreadblockSwizzleILi8EEELi4ENS8_13OpMultiplyAddELNS1_23SharedMemoryClearOptionE0ELb0ELb0ELb0ENS5_9NoPermuteESR_NS5_34Tensor4DPermute0213RowMajorInverseILi8ELi4EEEvE10SelectBaseISO_vEEEEvNT_6ParamsE --------------------------
	.section	.text._ZN7cutlass7Kernel2INS_4gemm6kernel20DefaultGemmUniversalINS_6half_tENS_6layout8RowMajorELNS_16ComplexTransformE0ELi8ES4_S6_LS7_0ELi8ES4_S6_fNS_4arch15OpClassTensorOpENS8_4Sm80ENS1_9GemmShapeILi128ELi128ELi32EEENSB_ILi64ELi64ELi32EEENSB_ILi16ELi8ELi16EEENS_8epilogue6thread17LinearCombinationIS4_Li8EffLNSG_9ScaleType4KindE0ELNS_15FloatRoundStyleE2ES4_EENS1_11threadblock30GemmIdentityThreadblockSwizzleILi8EEELi4ENS8_13OpMultiplyAddELNS1_23SharedMemoryClearOptionE0ELb0ELb0ELb0ENS5_9NoPermuteESR_NS5_34Tensor4DPermute0213RowMajorInverseILi8ELi4EEEvE10SelectBaseISO_vEEEEvNT_6ParamsE,"ax",@progbits
	.align	128
.text._ZN7cutlass7Kernel2INS_4gemm6kernel20DefaultGemmUniversalINS_6half_tENS_6layout8RowMajorELNS_16ComplexTransformE0ELi8ES4_S6_LS7_0ELi8ES4_S6_fNS_4arch15OpClassTensorOpENS8_4Sm80ENS1_9GemmShapeILi128ELi128ELi32EEENSB_ILi64ELi64ELi32EEENSB_ILi16ELi8ELi16EEENS_8epilogue6thread17LinearCombinationIS4_Li8EffLNSG_9ScaleType4KindE0ELNS_15FloatRoundStyleE2ES4_EENS1_11threadblock30GemmIdentityThreadblockSwizzleILi8EEELi4ENS8_13OpMultiplyAddELNS1_23SharedMemoryClearOptionE0ELb0ELb0ELb0ENS5_9NoPermuteESR_NS5_34Tensor4DPermute0213RowMajorInverseILi8ELi4EEEvE10SelectBaseISO_vEEEEvNT_6ParamsE:
        .type           _ZN7cutlass7Kernel2INS_4gemm6kernel20DefaultGemmUniversalINS_6half_tENS_6layout8RowMajorELNS_16ComplexTransformE0ELi8ES4_S6_LS7_0ELi8ES4_S6_fNS_4arch15OpClassTensorOpENS8_4Sm80ENS1_9GemmShapeILi128ELi128ELi32EEENSB_ILi64ELi64ELi32EEENSB_ILi16ELi8ELi16EEENS_8epilogue6thread17LinearCombinationIS4_Li8EffLNSG_9ScaleType4KindE0ELNS_15FloatRoundStyleE2ES4_EENS1_11threadblock30GemmIdentityThreadblockSwizzleILi8EEELi4ENS8_13OpMultiplyAddELNS1_23SharedMemoryClearOptionE0ELb0ELb0ELb0ENS5_9NoPermuteESR_NS5_34Tensor4DPermute0213RowMajorInverseILi8ELi4EEEvE10SelectBaseISO_vEEEEvNT_6ParamsE,@function
        .size           _ZN7cutlass7Kernel2INS_4gemm6kernel20DefaultGemmUniversalINS_6half_tENS_6layout8RowMajorELNS_16ComplexTransformE0ELi8ES4_S6_LS7_0ELi8ES4_S6_fNS_4arch15OpClassTensorOpENS8_4Sm80ENS1_9GemmShapeILi128ELi128ELi32EEENSB_ILi64ELi64ELi32EEENSB_ILi16ELi8ELi16EEENS_8epilogue6thread17LinearCombinationIS4_Li8EffLNSG_9ScaleType4KindE0ELNS_15FloatRoundStyleE2ES4_EENS1_11threadblock30GemmIdentityThreadblockSwizzleILi8EEELi4ENS8_13OpMultiplyAddELNS1_23SharedMemoryClearOptionE0ELb0ELb0ELb0ENS5_9NoPermuteESR_NS5_34Tensor4DPermute0213RowMajorInverseILi8ELi4EEEvE10SelectBaseISO_vEEEEvNT_6ParamsE,(.L_x_4353 - _ZN7cutlass7Kernel2INS_4gemm6kernel20DefaultGemmUniversalINS_6half_tENS_6layout8RowMajorELNS_16ComplexTransformE0ELi8ES4_S6_LS7_0ELi8ES4_S6_fNS_4arch15OpClassTensorOpENS8_4Sm80ENS1_9GemmShapeILi128ELi128ELi32EEENSB_ILi64ELi64ELi32EEENSB_ILi16ELi8ELi16EEENS_8epilogue6thread17LinearCombinationIS4_Li8EffLNSG_9ScaleType4KindE0ELNS_15FloatRoundStyleE2ES4_EENS1_11threadblock30GemmIdentityThreadblockSwizzleILi8EEELi4ENS8_13OpMultiplyAddELNS1_23SharedMemoryClearOptionE0ELb0ELb0ELb0ENS5_9NoPermuteESR_NS5_34Tensor4DPermute0213RowMajorInverseILi8ELi4EEEvE10SelectBaseISO_vEEEEvNT_6ParamsE)
        .other          _ZN7cutlass7Kernel2INS_4gemm6kernel20DefaultGemmUniversalINS_6half_tENS_6layout8RowMajorELNS_16ComplexTransformE0ELi8ES4_S6_LS7_0ELi8ES4_S6_fNS_4arch15OpClassTensorOpENS8_4Sm80ENS1_9GemmShapeILi128ELi128ELi32EEENSB_ILi64ELi64ELi32EEENSB_ILi16ELi8ELi16EEENS_8epilogue6thread17LinearCombinationIS4_Li8EffLNSG_9ScaleType4KindE0ELNS_15FloatRoundStyleE2ES4_EENS1_11threadblock30GemmIdentityThreadblockSwizzleILi8EEELi4ENS8_13OpMultiplyAddELNS1_23SharedMemoryClearOptionE0ELb0ELb0ELb0ENS5_9NoPermuteESR_NS5_34Tensor4DPermute0213RowMajorInverseILi8ELi4EEEvE10SelectBaseISO_vEEEEvNT_6ParamsE,@"STO_CUDA_ENTRY STV_DEFAULT"
_ZN7cutlass7Kernel2INS_4gemm6kernel20DefaultGemmUniversalINS_6half_tENS_6layout8RowMajorELNS_16ComplexTransformE0ELi8ES4_S6_LS7_0ELi8ES4_S6_fNS_4arch15OpClassTensorOpENS8_4Sm80ENS1_9GemmShapeILi128ELi128ELi32EEENSB_ILi64ELi64ELi32EEENSB_ILi16ELi8ELi16EEENS_8epilogue6thread17LinearCombinationIS4_Li8EffLNSG_9ScaleType4KindE0ELNS_15FloatRoundStyleE2ES4_EENS1_11threadblock30GemmIdentityThreadblockSwizzleILi8EEELi4ENS8_13OpMultiplyAddELNS1_23SharedMemoryClearOptionE0ELb0ELb0ELb0ENS5_9NoPermuteESR_NS5_34Tensor4DPermute0213RowMajorInverseILi8ELi4EEEvE10SelectBaseISO_vEEEEvNT_6ParamsE:
        /* <DEDUP_REMOVED lines=37> */
.L_x_4110:
        /* <DEDUP_REMOVED lines=18> */
.L_x_4112:
[----:B------:R-:W1:Y:S08]  /*0370*/  LDC.64 R30, c[0x0][0x4a0] ;  /* 0x00012800ff1e7b82 */ /* 0x000e700000000a00 */
[----:B------:R-:W2:Y:S01]  /*0380*/  LDC.64 R202, c[0x0][0x4a8] ;  /* 0x00012a00ffca7b82 */ /* 0x000ea20000000a00 */
[----:B-1----:R-:W-:-:S06]  /*0390*/  IMAD.WIDE.U32 R30, R201, 0x8, R30 ;  /* 0x00000008c91e7825 */ /* 0x002fcc00078e001e */
[----:B------:R-:W5:Y:S01]  /*03a0*/  LDG.E.64 R30, desc[UR36][R30.64] ;  /* 0x000000241e1e7981 */ /* 0x000f62000c1e1b00 */
[----:B--2---:R-:W-:-:S06]  /*03b0*/  IMAD.WIDE.U32 R202, R201, 0x8, R202 ;  /* 0x00000008c9ca7825 */ /* 0x004fcc00078e00ca */
[----:B------:R-:W5:Y:S02]  /*03c0*/  LDG.E.64 R202, desc[UR36][R202.64] ;  /* 0x00000024caca7981 */ /* 0x000f64000c1e1b00 */
.L_x_4111:
        /* <DEDUP_REMOVED lines=26> */
[----:B------:R-:W-:Y:S01]  /*0570*/  VIADD R19, R24, 0x18 ;  /* 0x0000001818137836 */ /* 0x000fe20000000000 */
        /* <DEDUP_REMOVED lines=13> */
[----:B-----5:R-:W-:-:S03]  /*0650*/  LEA R30, P2, R4, R30, 0x1 ;  /* 0x0000001e041e7211 */ /* 0x020fc600078408ff */
[----:B------:R-:W-:Y:S01]  /*0660*/  IMAD.IADD R27, R27, 0x1, R2 ;  /* 0x000000011b1b7824 */ /* 0x000fe200078e0202 */
[----:B------:R-:W-:Y:S02]  /*0670*/  LEA.HI.X R31, R4, R31, R0, 0x1, P2 ;  /* 0x0000001f041f7211 */ /* 0x000fe400010f0c00 */
[----:B------:R-:W-:Y:S01]  /*0680*/  SHF.R.U32.HI R2, RZ, 0x5, R18 ;  /* 0x00000005ff027819 */ /* 0x000fe20000011612 */
        /* <DEDUP_REMOVED lines=17> */
.L_x_4113:
        /* <DEDUP_REMOVED lines=19> */
.L_x_4114:
        /* <DEDUP_REMOVED lines=11> */
[CC--:B------:R-:W-:Y:S02]  /*0980*/  ISETP.GE.AND P3, PT, R5.reuse, R26.reuse, PT ;  /* 0x0000001a0500720c */ /* 0x0c0fe40003f66270 */
        /* <DEDUP_REMOVED lines=20> */
.L_x_4167:
[----:B------:R-:W3:Y:S01]  /*0ad0*/  S2R R169, SR_CgaCtaId ;  /* 0x0000000000a97919 */ /* 0x000ee20000008800 */
[----:B------:R-:W-:Y:S01]  /*0ae0*/  VIADD R0, R16, 0x3e ;  /* 0x0000003e10007836 */ /* 0x000fe20000000000 */
[----:B-1----:R-:W1:Y:S01]  /*0af0*/  LDC.64 R2, c[0x0][0x3c0] ;  /* 0x0000f000ff027b82 */ /* 0x002e620000000a00 */
[----:B------:R-:W-:Y:S01]  /*0b00*/  SHF.R.U32.HI R9, RZ, 0x1, R28 ;  /* 0x00000001ff097819 */ /* 0x000fe2000001161c */
[----:B------:R-:W-:Y:S01]  /*0b10*/  VIADD R7, R28, 0x8 ;  /* 0x000000081c077836 */ /* 0x000fe20000000000 */
[----:B--2---:R-:W-:Y:S01]  /*0b20*/  SHF.R.S32.HI R11, RZ, 0x1f, R14 ;  /* 0x0000001fff0b7819 */ /* 0x004fe2000001140e */
[----:B------:R-:W-:Y:S01]  /*0b30*/  IMAD.SHL.U32 R166, R18, 0x40, RZ ;  /* 0x0000004012a67824 */ /* 0x000fe200078e00ff */
[----:B------:R-:W-:Y:S01]  /*0b40*/  ISETP.GE.U32.AND P5, PT, R0, 0x3f, PT ;  /* 0x0000003f0000780c */ /* 0x000fe20003fa6070 */
[C---:B------:R-:W-:Y:S01]  /*0b50*/  IMAD.SHL.U32 R167, R18.reuse, 0x100, RZ ;  /* 0x0000010012a77824 */ /* 0x040fe200078e00ff */
[----:B------:R-:W-:Y:S01]  /*0b60*/  LOP3.LUT R217, R18, 0x4, RZ, 0xc0, !PT ;  /* 0x0000000412d97812 */ /* 0x000fe200078ec0ff */
[----:B------:R-:W-:Y:S01]  /*0b70*/  BSSY.RECONVERGENT B0, `(.L_x_4116) ;  /* 0x000006b000007945 */ /* 0x000fe20003800200 */
[----:B------:R-:W-:-:S02]  /*0b80*/  SEL R27, R27, RZ, P5 ;  /* 0x000000ff1b1b7207 */ /* 0x000fc40002800000 */
[----:B------:R-:W-:Y:S02]  /*0b90*/  LOP3.LUT R28, R9, 0x3, R18, 0x48, !PT ;  /* 0x00000003091c7812 */ /* 0x000fe400078e4812 */
[----:B------:R-:W-:Y:S01]  /*0ba0*/  LEA.HI R216, R11, R14, RZ, 0x2 ;  /* 0x0000000e0bd87211 */ /* 0x000fe200078f10ff */
[----:B------:R-:W-:Y:S01]  /*0bb0*/  IMAD.SHL.U32 R0, R27, 0x10, RZ ;  /* 0x000000101b007824 */ /* 0x000fe200078e00ff */
[----:B------:R-:W-:Y:S01]  /*0bc0*/  LOP3.LUT R28, R217, R28, RZ, 0xfc, !PT ;  /* 0x0000001cd91c7212 */ /* 0x000fe200078efcff */
[C---:B------:R-:W-:Y:S01]  /*0bd0*/  IMAD.SHL.U32 R4, R27.reuse, 0x8, RZ ;  /* 0x000000081b047824 */ /* 0x040fe200078e00ff */
[----:B------:R-:W-:Y:S02]  /*0be0*/  MOV R170, 0x400 ;  /* 0x0000040000aa7802 */ /* 0x000fe40000000f00 */
[----:B------:R-:W-:Y:S01]  /*0bf0*/  LOP3.LUT P2, RZ, R0, 0x10, RZ, 0xc0, !PT ;  /* 0x0000001000ff7812 */ /* 0x000fe2000784c0ff */
[----:B------:R-:W-:Y:S01]  /*0c00*/  IMAD.SHL.U32 R0, R27, 0x4, RZ ;  /* 0x000000041b007824 */ /* 0x000fe200078e00ff */
[----:B------:R-:W-:Y:S01]  /*0c10*/  LOP3.LUT R215, R216, 0xfffc, RZ, 0xc0, !PT ;  /* 0x0000fffcd8d77812 */ /* 0x000fe200078ec0ff */
[----:B------:R-:W-:Y:S01]  /*0c20*/  IMAD R28, R9, 0x20, R28 ;  /* 0x00000020091c7824 */ /* 0x000fe200078e021c */
[----:B------:R-:W-:-:S02]  /*0c30*/  SHF.R.U32.HI R7, RZ, 0x1, R7 ;  /* 0x00000001ff077819 */ /* 0x000fc40000011607 */
[----:B-1----:R-:W-:Y:S01]  /*0c40*/  IADD3 R32, P1, PT, R30, R2, RZ ;  /* 0x000000021e207210 */ /* 0x002fe20007f3e0ff */
[----:B------:R-:W-:Y:S01]  /*0c50*/  IMAD.IADD R215, R14, 0x1, -R215 ;  /* 0x000000010ed77824 */ /* 0x000fe200078e0ad7 */
[----:B------:R-:W-:Y:S02]  /*0c60*/  LOP3.LUT R12, R7, 0x3, R18, 0x48, !PT ;  /* 0x00000003070c7812 */ /* 0x000fe400078e4812 */
[----:B------:R-:W-:Y:S01]  /*0c70*/  LOP3.LUT P3, RZ, R0, 0x10, RZ, 0xc0, !PT ;  /* 0x0000001000ff7812 */ /* 0x000fe2000786c0ff */
[----:B------:R-:W-:Y:S01]  /*0c80*/  IMAD.SHL.U32 R0, R27, 0x2, RZ ;  /* 0x000000021b007824 */ /* 0x000fe200078e00ff */
[----:B---3--:R-:W-:Y:S01]  /*0c90*/  LEA R213, R169, R170, 0x18 ;  /* 0x000000aaa9d57211 */ /* 0x008fe200078ec0ff */
[----:B------:R-:W-:Y:S01]  /*0ca0*/  IMAD.X R33, R31, 0x1, R3, P1 ;  /* 0x000000011f217824 */ /* 0x000fe200008e0603 */
[----:B------:R-:W-:Y:S02]  /*0cb0*/  LOP3.LUT R12, R217, R12, RZ, 0xfc, !PT ;  /* 0x0000000cd90c7212 */ /* 0x000fe400078efcff */
[-C--:B------:R-:W-:Y:S01]  /*0cc0*/  IADD3 R36, P1, PT, R32, R2.reuse, RZ ;  /* 0x0000000220247210 */ /* 0x080fe20007f3e0ff */
[----:B------:R-:W-:Y:S01]  /*0cd0*/  IMAD.U32 R14, R28, 0x10, R213 ;  /* 0x000000101c0e7824 */ /* 0x000fe200078e00d5 */
[----:B------:R-:W-:Y:S01]  /*0ce0*/  LOP3.LUT P4, RZ, R4, 0x10, RZ, 0xc0, !PT ;  /* 0x0000001004ff7812 */ /* 0x000fe2000788c0ff */
[----:B------:R-:W-:Y:S01]  /*0cf0*/  IMAD R12, R7, 0x20, R12 ;  /* 0x00000020070c7824 */ /* 0x000fe200078e020c */
[----:B------:R-:W-:Y:S01]  /*0d00*/  LOP3.LUT R214, R215, 0x80, RZ, 0xc0, !PT ;  /* 0x00000080d7d67812 */ /* 0x000fe200078ec0ff */
[----:B------:R-:W-:Y:S01]  /*0d10*/  IMAD.X R37, R33, 0x1, R3, P1 ;  /* 0x0000000121257824 */ /* 0x000fe200008e0603 */
[----:B------:R-:W-:Y:S01]  /*0d20*/  @!PT LDS RZ, [RZ] ;  /* 0x00000000fffff984 */ /* 0x000fe20000000800 */
[----:B------:R-:W-:Y:S01]  /*0d30*/  @!PT LDS RZ, [RZ] ;  /* 0x00000000fffff984 */ /* 0x000fe20000000800 */
[----:B------:R-:W-:Y:S01]  /*0d40*/  @!PT LDS RZ, [RZ] ;  /* 0x00000000fffff984 */ /* 0x000fe20000000800 */
[----:B------:R1:W-:Y:S01]  /*0d50*/  LDGSTS.E.BYPASS.LTC128B.128 [R14], desc[UR36][R30.64], P2 ;  /* 0x000000001e0e7fae */ /* 0x0003e20009181a24 */
[----:B------:R-:W-:Y:S01]  /*0d60*/  LOP3.LUT P2, RZ, R0, 0x10, RZ, 0xc0, !PT ;  /* 0x0000001000ff7812 */ /* 0x000fe2000784c0ff */
[----:B------:R-:W-:Y:S01]  /*0d70*/  IMAD.U32 R12, R12, 0x10, R213 ;  /* 0x000000100c0c7824 */ /* 0x000fe200078e00d5 */
[----:B------:R-:W-:Y:S01]  /*0d80*/  IADD3 R28, P1, PT, R36, R2, RZ ;  /* 0x00000002241c7210 */ /* 0x000fe20007f3e0ff */
[----:B------:R-:W-:Y:S01]  /*0d90*/  IMAD.MOV.U32 R7, RZ, RZ, RZ ;  /* 0x000000ffff077224 */ /* 0x000fe200078e00ff */
[----:B------:R-:W-:-:S02]  /*0da0*/  LEA.HI R214, R214, R215, RZ, 0x19 ;  /* 0x000000d7d6d67211 */ /* 0x000fc400078fc8ff */
[----:B------:R-:W-:Y:S01]  /*0db0*/  SEL R6, R6, RZ, P5 ;  /* 0x000000ff06067207 */ /* 0x000fe20002800000 */
[----:B------:R-:W-:Y:S01]  /*0dc0*/  IMAD.X R29, R37, 0x1, R3, P1 ;  /* 0x00000001251d7824 */ /* 0x000fe200008e0603 */
[C---:B------:R-:W-:Y:S01]  /*0dd0*/  LOP3.LUT R0, R214.reuse, 0xfe, RZ, 0xc0, !PT ;  /* 0x000000fed6007812 */ /* 0x040fe200078ec0ff */
[----:B------:R2:W-:Y:S01]  /*0de0*/  LDGSTS.E.BYPASS.LTC128B.128 [R12], desc[UR36][R32.64], P4 ;  /* 0x00000000200c7fae */ /* 0x0005e2000a181a24 */
[----:B------:R-:W-:Y:S02]  /*0df0*/  PRMT R214, R214, 0x8880, RZ ;  /* 0x00008880d6d67816 */ /* 0x000fe400000000ff */
        /* <DEDUP_REMOVED lines=12> */
[----:B------:R-:W-:Y:S01]  /*0ec0*/  PRMT R214, R214, 0x9910, RZ ;  /* 0x00009910d6d67816 */ /* 0x000fe200000000ff */
[----:B-1----:R-:W-:Y:S01]  /*0ed0*/  IMAD.MOV.U32 R30, RZ, RZ, RZ ;  /* 0x000000ffff1e7224 */ /* 0x002fe200078e00ff */
[----:B------:R-:W-:-:S02]  /*0ee0*/  SHF.R.S32.HI R216, RZ, 0x2, R216 ;  /* 0x00000002ffd87819 */ /* 0x000fc400000114d8 */
[----:B------:R-:W-:Y:S02]  /*0ef0*/  LOP3.LUT R166, R166, 0x40, RZ, 0xc0, !PT ;  /* 0x00000040a6a67812 */ /* 0x000fe400078ec0ff */
[----:B------:R-:W-:Y:S01]  /*0f00*/  LOP3.LUT R9, R13, R168, RZ, 0x3c, !PT ;  /* 0x000000a80d097212 */ /* 0x000fe200078e3cff */
[----:B------:R-:W-:Y:S01]  /*0f10*/  IMAD R199, R216, 0x40, R214 ;  /* 0x00000040d8c77824 */ /* 0x000fe200078e02d6 */
[----:B------:R-:W-:Y:S02]  /*0f20*/  LOP3.LUT R34, R18, R219, RZ, 0x3c, !PT ;  /* 0x000000db12227212 */ /* 0x000fe400078e3cff */
[----:B------:R-:W-:Y:S01]  /*0f30*/  LOP3.LUT R215, R215, 0xffff, RZ, 0xc0, !PT ;  /* 0x0000ffffd7d77812 */ /* 0x000fe200078ec0ff */
[----:B------:R-:W-:Y:S01]  /*0f40*/  IMAD R4, R9, 0x10, R166 ;  /* 0x0000001009047824 */ /* 0x000fe200078e02a6 */
[----:B------:R-:W-:Y:S01]  /*0f50*/  LOP3.LUT R167, R167, 0xe00, RZ, 0xc0, !PT ;  /* 0x00000e00a7a77812 */ /* 0x000fe200078ec0ff */
[----:B------:R-:W-:Y:S01]  /*0f60*/  IMAD.SHL.U32 R199, R199, 0x80, RZ ;  /* 0x00000080c7c77824 */ /* 0x000fe200078e00ff */
[----:B------:R-:W-:-:S02]  /*0f70*/  LOP3.LUT R0, R0, 0xf0, RZ, 0xc0, !PT ;  /* 0x000000f000007812 */ /* 0x000fc400078ec0ff */
[----:B------:R-:W-:Y:S02]  /*0f80*/  LOP3.LUT R34, R34, 0x3, RZ, 0xc0, !PT ;  /* 0x0000000322227812 */ /* 0x000fe400078ec0ff */
        /* <DEDUP_REMOVED lines=41> */
.L_x_4117:
[----:B------:R-:W-:Y:S05]  /*1220*/  BSYNC.RECONVERGENT B0 ;  /* 0x0000000000007941 */ /* 0x000fea0003800200 */
.L_x_4116:
[----:B------:R-:W-:Y:S01]  /*1230*/  IMAD.SHL.U32 R15, R15, 0x10, RZ ;  /* 0x000000100f0f7824 */ /* 0x000fe200078e00ff */
[----:B------:R-:W-:Y:S01]  /*1240*/  IADD3 R9, PT, PT, R217, R34, RZ ;  /* 0x00000022d9097210 */ /* 0x000fe20007ffe0ff */
[----:B------:R-:W-:Y:S01]  /*1250*/  IMAD.SHL.U32 R32, R25, 0x100, RZ ;  /* 0x0000010019207824 */ /* 0x000fe200078e00ff */
[----:B------:R-:W-:Y:S01]  /*1260*/  BSSY.RECONVERGENT B0, `(.L_x_4118) ;  /* 0x0000034000007945 */ /* 0x000fe20003800200 */
[----:B------:R-:W-:Y:S01]  /*1270*/  IMAD.MOV.U32 R37, RZ, RZ, R7 ;  /* 0x000000ffff257224 */ /* 0x000fe200078e0007 */
[----:B------:R-:W-:Y:S01]  /*1280*/  ISETP.NE.U32.AND P1, PT, R15, RZ, PT ;  /* 0x000000ff0f00720c */ /* 0x000fe20003f25070 */
[----:B------:R-:W-:Y:S01]  /*1290*/  IMAD.MOV.U32 R7, RZ, RZ, RZ ;  /* 0x000000ffff077224 */ /* 0x000fe200078e00ff */
[----:B------:R-:W-:-:S05]  /*12a0*/  LEA R36, R9, R32, 0x4 ;  /* 0x0000002009247211 */ /* 0x000fca00078e20ff */
[----:B------:R-:W-:Y:S01]  /*12b0*/  IMAD.IADD R9, R213, 0x1, R36 ;  /* 0x00000001d5097824 */ /* 0x000fe200078e0224 */
[----:B------:R-:W-:Y:S02]  /*12c0*/  MOV R36, R30 ;  /* 0x0000001e00247202 */ /* 0x000fe40000000f00 */
[----:B------:R-:W-:-:S03]  /*12d0*/  MOV R30, RZ ;  /* 0x000000ff001e7202 */ /* 0x000fc60000000f00 */
        /* <DEDUP_REMOVED lines=44> */
.L_x_4119:
[----:B------:R-:W-:Y:S05]  /*15a0*/  BSYNC.RECONVERGENT B0 ;  /* 0x0000000000007941 */ /* 0x000fea0003800200 */
.L_x_4118:
[----:B------:R-:W-:Y:S01]  /*15b0*/  IMAD.SHL.U32 R31, R31, 0x8, RZ ;  /* 0x000000081f1f7824 */ /* 0x000fe200078e00ff */
[----:B------:R-:W-:Y:S01]  /*15c0*/  MOV R38, R30 ;  /* 0x0000001e00267202 */ /* 0x000fe20000000f00 */
[----:B------:R-:W-:Y:S01]  /*15d0*/  IMAD.MOV.U32 R39, RZ, RZ, R7 ;  /* 0x000000ffff277224 */ /* 0x000fe200078e0007 */
[----:B------:R-:W-:Y:S01]  /*15e0*/  BSSY.RECONVERGENT B0, `(.L_x_4120) ;  /* 0x0000031000007945 */ /* 0x000fe20003800200 */
[----:B-1----:R-:W-:Y:S01]  /*15f0*/  MOV R36, RZ ;  /* 0x000000ff00247202 */ /* 0x002fe20000000f00 */
        /* <DEDUP_REMOVED lines=17> */
[----:B------:R-:W-:Y:S02]  /*1710*/  IMAD R15, R36, R27, RZ ;  /* 0x0000001b240f7224 */ /* 0x000fe400078e02ff */
[----:B------:R-:W-:-:S04]  /*1720*/  IMAD.MOV.U32 R36, RZ, RZ, RZ ;  /* 0x000000ffff247224 */ /* 0x000fc800078e00ff */
[----:B------:R-:W-:-:S06]  /*1730*/  IMAD.HI.U32 R36, R37, R15, R36 ;  /* 0x0000000f25247227 */ /* 0x000fcc00078e0024 */
[----:B------:R-:W-:-:S04]  /*1740*/  IMAD.HI.U32 R36, R36, R7, RZ ;  /* 0x0000000724247227 */ /* 0x000fc800078e00ff */
[----:B-1----:R-:W-:Y:S01]  /*1750*/  IMAD R38, R36, R5, R7 ;  /* 0x0000000524267224 */ /* 0x002fe200078e0207 */
        /* <DEDUP_REMOVED lines=25> */
.L_x_4121:
[----:B------:R-:W-:Y:S05]  /*18f0*/  BSYNC.RECONVERGENT B0 ;  /* 0x0000000000007941 */ /* 0x000fea0003800200 */
.L_x_4120:
[----:B------:R-:W-:Y:S01]  /*1900*/  IMAD.SHL.U32 R5, R18, 0x10, RZ ;  /* 0x0000001012057824 */ /* 0x000fe200078e00ff */
[----:B------:R-:W-:Y:S01]  /*1910*/  MOV R37, R7 ;  /* 0x0000000700257202 */ /* 0x000fe20000000f00 */
[----:B------:R-:W-:Y:S01]  /*1920*/  IMAD.SHL.U32 R30, R30, 0x4, RZ ;  /* 0x000000041e1e7824 */ /* 0x000fe200078e00ff */
[----:B------:R-:W-:Y:S01]  /*1930*/  BSSY.RECONVERGENT B0, `(.L_x_4122) ;  /* 0x0000034000007945 */ /* 0x000fe20003800200 */
[----:B------:R-:W-:Y:S02]  /*1940*/  MOV R27, RZ ;  /* 0x000000ff001b7202 */ /* 0x000fe40000000f00 */
[----:B------:R-:W-:Y:S02]  /*1950*/  LOP3.LUT R5, R5, 0x70, RZ, 0xe2, !PT ;  /* 0x0000007005057812 */ /* 0x000fe400078ee2ff */
[----:B------:R-:W-:Y:S01]  /*1960*/  ISETP.NE.U32.AND P1, PT, R30, RZ, PT ;  /* 0x000000ff1e00720c */ /* 0x000fe20003f25070 */
[----:B------:R-:W-:Y:S01]  /*1970*/  IMAD.MOV.U32 R30, RZ, RZ, RZ ;  /* 0x000000ffff1e7224 */ /* 0x000fe200078e00ff */
[----:B------:R-:W-:-:S05]  /*1980*/  LOP3.LUT R5, R5, 0x40, RZ, 0xc, !PT ;  /* 0x0000004005057812 */ /* 0x000fca00078e0cff */
        /* <DEDUP_REMOVED lines=8> */
[-C--:B------:R-:W-:Y:S01]  /*1a10*/  IABS R30, R207.reuse ;  /* 0x000000cf001e7213 */ /* 0x080fe20000000000 */
[----:B------:R-:W-:Y:S01]  /*1a20*/  IMAD.MOV.U32 R32, RZ, RZ, RZ ;  /* 0x000000ffff207224 */ /* 0x000fe200078e00ff */
        /* <DEDUP_REMOVED lines=36> */
.L_x_4123:
[----:B------:R-:W-:Y:S05]  /*1c70*/  BSYNC.RECONVERGENT B0 ;  /* 0x0000000000007941 */ /* 0x000fea0003800200 */
.L_x_4122:
[----:B------:R-:W3:Y:S01]  /*1c80*/  LDCU UR4, c[0x0][0x380] ;  /* 0x00007000ff0477ac */ /* 0x000ee20008000800 */
[----:B------:R-:W4:Y:S01]  /*1c90*/  LDC.64 R164, c[0x0][0x3c8] ;  /* 0x0000f200ffa47b82 */ /* 0x000f220000000a00 */
[----:B------:R-:W-:Y:S01]  /*1ca0*/  IMAD.SHL.U32 R15, R15, 0x2, RZ ;  /* 0x000000020f0f7824 */ /* 0x000fe200078e00ff */
[----:B------:R-:W-:Y:S01]  /*1cb0*/  BSSY.RECONVERGENT B0, `(.L_x_4124) ;  /* 0x000005d000007945 */ /* 0x000fe20003800200 */
[----:B------:R-:W-:Y:S02]  /*1cc0*/  IMAD.MOV.U32 R32, RZ, RZ, R30 ;  /* 0x000000ffff207224 */ /* 0x000fe400078e001e */
        /* <DEDUP_REMOVED lines=12> */
[----:B------:R-:W-:Y:S02]  /*1d90*/  SEL R23, RZ, 0x8, P2 ;  /* 0x00000008ff177807 */ /* 0x000fe40001000000 */
[----:B----4-:R-:W-:Y:S02]  /*1da0*/  IADD3 R6, P1, PT, R164, -R6, RZ ;  /* 0x80000006a4067210 */ /* 0x010fe40007f3e0ff */
[----:B------:R-:W-:Y:S01]  /*1db0*/  ISETP.GE.U32.AND P5, PT, R19, 0x20, PT ;  /* 0x000000201300780c */ /* 0x000fe20003fa6070 */
[----:B------:R-:W-:Y:S02]  /*1dc0*/  IMAD.IADD R22, R22, 0x1, R23 ;  /* 0x0000000116167824 */ /* 0x000fe400078e0217 */
[----:B------:R-:W-:Y:S01]  /*1dd0*/  IMAD.X R7, R165, 0x1, ~R7, P1 ;  /* 0x00000001a5077824 */ /* 0x000fe200008e0e07 */
[----:B------:R-:W-:Y:S02]  /*1de0*/  ISETP.NE.U32.AND P1, PT, R15, RZ, PT ;  /* 0x000000ff0f00720c */ /* 0x000fe40003f25070 */
[----:B------:R-:W-:Y:S01]  /*1df0*/  SEL R220, R22, RZ, P5 ;  /* 0x000000ff16dc7207 */ /* 0x000fe20002800000 */
        /* <DEDUP_REMOVED lines=8> */
[----:B------:R-:W-:Y:S01]  /*1e80*/  SEL R7, RZ, 0x1, P0 ;  /* 0x00000001ff077807 */ /* 0x000fe20000000000 */
[----:B------:R-:W-:Y:S01]  /*1e90*/  @!PT LDS RZ, [RZ] ;  /* 0x00000000fffff984 */ /* 0x000fe20000000800 */
[----:B------:R-:W-:Y:S01]  /*1ea0*/  @!PT LDS RZ, [RZ] ;  /* 0x00000000fffff984 */ /* 0x000fe20000000800 */
[----:B------:R-:W-:Y:S01]  /*1eb0*/  @!PT LDS RZ, [RZ] ;  /* 0x00000000fffff984 */ /* 0x000fe20000000800 */
[----:B------:R3:W-:Y:S01]  /*1ec0*/  LDGSTS.E.BYPASS.LTC128B.128 [R5+0x8480], desc[UR36][R32.64], P1 ;  /* 0x0848000020057fae */ /* 0x0007e20008981a24 */
[----:B------:R-:W-:Y:S02]  /*1ed0*/  IADD3 R28, P0, PT, R22, R2, RZ ;  /* 0x00000002161c7210 */ /* 0x000fe40007f1e0ff */
[----:B------:R-:W-:Y:S01]  /*1ee0*/  LOP3.LUT P2, RZ, R6, 0x10, RZ, 0xc0, !PT ;  /* 0x0000001006ff7812 */ /* 0x000fe2000784c0ff */
[----:B------:R-:W-:Y:S01]  /*1ef0*/  IMAD.SHL.U32 R6, R220, 0x2, RZ ;  /* 0x00000002dc067824 */ /* 0x000fe200078e00ff */
[----:B------:R-:W-:Y:S01]  /*1f00*/  IADD3 R7, PT, PT, R21, R26, R7 ;  /* 0x0000001a15077210 */ /* 0x000fe20007ffe007 */
[----:B------:R-:W-:Y:S01]  /*1f10*/  IMAD.X R29, R23, 0x1, R3, P0 ;  /* 0x00000001171d7824 */ /* 0x000fe200000e0603 */
[----:B------:R-:W-:Y:S01]  /*1f20*/  IADD3 R30, P0, PT, R28, R2, RZ ;  /* 0x000000021c1e7210 */ /* 0x000fe20007f1e0ff */
[----:B------:R-:W0:Y:S01]  /*1f30*/  LDGDEPBAR ;  /* 0x00000000000079af */ /* 0x000e220000000000 */
[----:B------:R-:W-:Y:S01]  /*1f40*/  LOP3.LUT P1, RZ, R6, 0x10, RZ, 0xc0, !PT ;  /* 0x0000001006ff7812 */ /* 0x000fe2000782c0ff */
[----:B------:R-:W-:-:S02]  /*1f50*/  IMAD.IADD R7, R20, 0x1, R7 ;  /* 0x0000000114077824 */ /* 0x000fc400078e0207 */
[--C-:B------:R-:W-:Y:S01]  /*1f60*/  IMAD.X R31, R29, 0x1, R3.reuse, P0 ;  /* 0x000000011d1f7824 */ /* 0x100fe200000e0603 */
[----:B------:R-:W-:Y:S01]  /*1f70*/  IADD3 R26, P0, PT, R30, R2, RZ ;  /* 0x000000021e1a7210 */ /* 0x000fe20007f1e0ff */
[----:B------:R3:W-:Y:S01]  /*1f80*/  LDGSTS.E.BYPASS.LTC128B.128 [R14+0x80], desc[UR36][R22.64], P4 ;  /* 0x00080000160e7fae */ /* 0x0007e2000a181a24 */
[----:B------:R-:W-:Y:S01]  /*1f90*/  SEL R221, R7, RZ, P5 ;  /* 0x000000ff07dd7207 */ /* 0x000fe20002800000 */
[----:B------:R-:W-:Y:S02]  /*1fa0*/  IMAD.MOV.U32 R20, RZ, RZ, RZ ;  /* 0x000000ffff147224 */ /* 0x000fe400078e00ff */
[----:B------:R-:W-:Y:S01]  /*1fb0*/  IMAD.X R27, R31, 0x1, R3, P0 ;  /* 0x000000011f1b7824 */ /* 0x000fe200000e0603 */
[----:B------:R3:W-:Y:S01]  /*1fc0*/  LDGSTS.E.BYPASS.LTC128B.128 [R12+0x80], desc[UR36][R28.64], P3 ;  /* 0x000800001c0c7fae */ /* 0x0007e20009981a24 */
[----:B------:R-:W-:Y:S01]  /*1fd0*/  LOP3.LUT P0, R6, R221, 0x1, RZ, 0xc0, !PT ;  /* 0x00000001dd067812 */ /* 0x000fe2000780c0ff */
[----:B------:R-:W-:Y:S02]  /*1fe0*/  IMAD.MOV.U32 R7, RZ, RZ, RZ ;  /* 0x000000ffff077224 */ /* 0x000fe400078e00ff */
[----:B------:R3:W-:Y:S04]  /*1ff0*/  LDGSTS.E.BYPASS.LTC128B.128 [R14+0x1080], desc[UR36][R30.64], P2 ;  /* 0x010800001e0e7fae */ /* 0x0007e80009181a24 */
[----:B------:R3:W-:Y:S06]  /*2000*/  LDGSTS.E.BYPASS.LTC128B.128 [R12+0x1080], desc[UR36][R26.64], P1 ;  /* 0x010800001a0c7fae */ /* 0x0007ec0008981a24 */
        /* <DEDUP_REMOVED lines=39> */
.L_x_4125:
[----:B------:R-:W-:Y:S05]  /*2280*/  BSYNC.RECONVERGENT B0 ;  /* 0x0000000000007941 */ /* 0x000fea0003800200 */
.L_x_4124:
        /* <DEDUP_REMOVED lines=13> */
[----:B---3--:R-:W-:Y:S01]  /*2360*/  IMAD.MOV.U32 R22, RZ, RZ, RZ ;  /* 0x000000ffff167224 */ /* 0x008fe200078e00ff */
[----:B------:R-:W-:Y:S02]  /*2370*/  IABS R7, R8 ;  /* 0x0000000800077213 */ /* 0x000fe40000000000 */
[----:B------:R-:W3:Y:S08]  /*2380*/  I2F.RP R21, R19 ;  /* 0x0000001300157306 */ /* 0x000ef00000209400 */
        /* <DEDUP_REMOVED lines=34> */
.L_x_4127:
[----:B------:R-:W-:Y:S05]  /*25b0*/  BSYNC.RECONVERGENT B0 ;  /* 0x0000000000007941 */ /* 0x000fea0003800200 */
.L_x_4126:
        /* <DEDUP_REMOVED lines=33> */
[----:B------:R-:W-:-:S05]  /*27d0*/  IMAD.IADD R6, R17, 0x1, R10 ;  /* 0x0000000111067824 */ /* 0x000fca00078e020a */
[----:B------:R-:W-:Y:S01]  /*27e0*/  SHF.R.S32.HI R19, RZ, 0x1f, R6 ;  /* 0x0000001fff137819 */ /* 0x000fe20000011406 */
[----:B------:R-:W-:-:S03]  /*27f0*/  @P2 VIADD R22, R22, 0x1 ;  /* 0x0000000116162836 */ /* 0x000fc60000000000 */
[----:B------:R-:W-:-:S03]  /*2800*/  LEA.HI R19, R19, R6, RZ, 0x2 ;  /* 0x0000000613137211 */ /* 0x000fc600078f10ff */
        /* <DEDUP_REMOVED lines=14> */
.L_x_4129:
[----:B------:R-:W-:Y:S05]  /*28f0*/  BSYNC.RECONVERGENT B0 ;  /* 0x0000000000007941 */ /* 0x000fea0003800200 */
.L_x_4128:
        /* <DEDUP_REMOVED lines=14> */
[----:B------:R-:W-:Y:S01]  /*29e0*/  IABS R7, R8 ;  /* 0x0000000800077213 */ /* 0x000fe20000000000 */
[----:B------:R-:W-:Y:S01]  /*29f0*/  IMAD.IADD R10, R17, 0x1, R10 ;  /* 0x00000001110a7824 */ /* 0x000fe200078e020a */
[----:B------:R-:W3:Y:S08]  /*2a00*/  I2F.RP R21, R19 ;  /* 0x0000001300157306 */ /* 0x000ef00000209400 */
[----:B---3--:R-:W3:Y:S02]  /*2a10*/  MUFU.RCP R23, R21 ;  /* 0x0000001500177308 */ /* 0x008ee40000001000 */
[----:B---3--:R-:W-:-:S06]  /*2a20*/  VIADD R23, R23, 0xffffffe ;  /* 0x0ffffffe17177836 */ /* 0x008fcc0000000000 */
[----:B------:R-:W3:Y:S02]  /*2a30*/  F2I.FTZ.U32.TRUNC.NTZ R23, R23 ;  /* 0x0000001700177305 */ /* 0x000ee4000021f000 */
[----:B---3--:R-:W-:-:S04]  /*2a40*/  IMAD.MOV R6, RZ, RZ, -R23 ;  /* 0x000000ffff067224 */ /* 0x008fc800078e0a17 */
[----:B------:R-:W-:Y:S01]  /*2a50*/  IMAD R15, R6, R19, RZ ;  /* 0x00000013060f7224 */ /* 0x000fe200078e02ff */
[----:B------:R-:W-:-:S03]  /*2a60*/  IABS R6, R207 ;  /* 0x000000cf00067213 */ /* 0x000fc60000000000 */
[----:B------:R-:W-:Y:S01]  /*2a70*/  IMAD.HI.U32 R22, R23, R15, R22 ;  /* 0x0000000f17167227 */ /* 0x000fe200078e0016 */
[----:B------:R-:W-:-:S03]  /*2a80*/  SHF.R.S32.HI R15, RZ, 0x1f, R10 ;  /* 0x0000001fff0f7819 */ /* 0x000fc6000001140a */
[----:B------:R-:W-:Y:S01]  /*2a90*/  IMAD.MOV R6, RZ, RZ, -R6 ;  /* 0x000000ffff067224 */ /* 0x000fe200078e0a06 */
        /* <DEDUP_REMOVED lines=25> */
.L_x_4131:
[----:B------:R-:W-:Y:S05]  /*2c30*/  BSYNC.RECONVERGENT B0 ;  /* 0x0000000000007941 */ /* 0x000fea0003800200 */
.L_x_4130:
[----:B------:R-:W-:Y:S01]  /*2c40*/  VIADD R10, R16, 0xffffffdf ;  /* 0xffffffdf100a7836 */ /* 0x000fe20000000000 */
[----:B------:R-:W-:Y:S01]  /*2c50*/  IADD3 R210, P0, PT, R26, R164, RZ ;  /* 0x000000a41ad27210 */ /* 0x000fe20007f1e0ff */
[----:B------:R-:W-:Y:S01]  /*2c60*/  IMAD.SHL.U32 R20, R20, 0x2, RZ ;  /* 0x0000000214147824 */ /* 0x000fe200078e00ff */
[----:B------:R-:W-:Y:S01]  /*2c70*/  MOV R24, R6 ;  /* 0x0000000600187202 */ /* 0x000fe20000000f00 */
        /* <DEDUP_REMOVED lines=9> */
[C---:B------:R-:W-:Y:S01]  /*2d10*/  SHF.L.U32 R6, R220.reuse, 0x1, RZ ;  /* 0x00000001dc067819 */ /* 0x040fe200000006ff */
[C---:B------:R-:W-:Y:S01]  /*2d20*/  IMAD.SHL.U32 R15, R220.reuse, 0x10, RZ ;  /* 0x00000010dc0f7824 */ /* 0x040fe200078e00ff */
[----:B------:R-:W-:Y:S01]  /*2d30*/  SEL R221, R221, RZ, P5 ;  /* 0x000000ffdddd7207 */ /* 0x000fe20002800000 */
[----:B------:R-:W-:-:S02]  /*2d40*/  IMAD.SHL.U32 R10, R220, 0x8, RZ ;  /* 0x00000008dc0a7824 */ /* 0x000fc400078e00ff */
[----:B------:R-:W-:Y:S01]  /*2d50*/  IMAD.SHL.U32 R7, R220, 0x4, RZ ;  /* 0x00000004dc077824 */ /* 0x000fe200078e00ff */
[----:B------:R-:W-:Y:S01]  /*2d60*/  LOP3.LUT P4, RZ, R15, 0x10, RZ, 0xc0, !PT ;  /* 0x000000100fff7812 */ /* 0x000fe2000788c0ff */
[--C-:B------:R-:W-:Y:S01]  /*2d70*/  IMAD.X R21, R209, 0x1, R3.reuse, P0 ;  /* 0x00000001d1157824 */ /* 0x100fe200000e0603 */
[-C--:B---3--:R-:W-:Y:S01]  /*2d80*/  IADD3 R22, P0, PT, R20, R2.reuse, RZ ;  /* 0x0000000214167210 */ /* 0x088fe20007f1e0ff */
[----:B------:R-:W-:Y:S01]  /*2d90*/  @!PT LDS RZ, [RZ] ;  /* 0x00000000fffff984 */ /* 0x000fe20000000800 */
[----:B------:R-:W-:Y:S01]  /*2da0*/  @!PT LDS RZ, [RZ] ;  /* 0x00000000fffff984 */ /* 0x000fe20000000800 */
[----:B------:R-:W-:Y:S01]  /*2db0*/  @!PT LDS RZ, [RZ] ;  /* 0x00000000fffff984 */ /* 0x000fe20000000800 */
[----:B------:R3:W-:Y:S01]  /*2dc0*/  LDGSTS.E.BYPASS.LTC128B.128 [R5+0xa480], desc[UR36][R24.64], P1 ;  /* 0x0a48000018057fae */ /* 0x0007e20008981a24 */
[----:B------:R-:W-:Y:S01]  /*2dd0*/  LOP3.LUT P3, RZ, R10, 0x10, RZ, 0xc0, !PT ;  /* 0x000000100aff7812 */ /* 0x000fe2000786c0ff */
[----:B------:R-:W-:Y:S01]  /*2de0*/  IMAD.MOV.U32 R10, RZ, RZ, RZ ;  /* 0x000000ffff0a7224 */ /* 0x000fe200078e00ff */
[----:B------:R-:W-:Y:S01]  /*2df0*/  LOP3.LUT P2, RZ, R7, 0x10, RZ, 0xc0, !PT ;  /* 0x0000001007ff7812 */ /* 0x000fe2000784c0ff */
[----:B------:R-:W-:Y:S01]  /*2e00*/  IMAD.X R23, R21, 0x1, R3, P0 ;  /* 0x0000000115177824 */ /* 0x000fe200000e0603 */
[----:B------:R-:W-:Y:S01]  /*2e10*/  LOP3.LUT P1, RZ, R6, 0x10, RZ, 0xc0, !PT ;  /* 0x0000001006ff7812 */ /* 0x000fe2000782c0ff */
[----:B------:R-:W0:Y:S01]  /*2e20*/  LDGDEPBAR ;  /* 0x00000000000079af */ /* 0x000e220000000000 */
[----:B------:R-:W-:-:S02]  /*2e30*/  IADD3 R6, P0, PT, R22, R2, RZ ;  /* 0x0000000216067210 */ /* 0x000fc40007f1e0ff */
[----:B------:R-:W-:Y:S01]  /*2e40*/  IADD3 R15, PT, PT, R222, 0x20, RZ ;  /* 0x00000020de0f7810 */ /* 0x000fe20007ffe0ff */
[----:B------:R3:W-:Y:S02]  /*2e50*/  LDGSTS.E.BYPASS.LTC128B.128 [R14+0x100], desc[UR36][R208.64], P4 ;  /* 0x00100000d00e7fae */ /* 0x0007e4000a181a24 */
[----:B------:R-:W-:Y:S01]  /*2e60*/  IMAD.X R7, R23, 0x1, R3, P0 ;  /* 0x0000000117077824 */ /* 0x000fe200000e0603 */
[----:B------:R-:W-:Y:S01]  /*2e70*/  LOP3.LUT P0, R17, R221, 0x1, RZ, 0xc0, !PT ;  /* 0x00000001dd117812 */ /* 0x000fe2000780c0ff */
[----:B------:R3:W-:Y:S04]  /*2e80*/  LDGSTS.E.BYPASS.LTC128B.128 [R12+0x100], desc[UR36][R20.64], P3 ;  /* 0x00100000140c7fae */ /* 0x0007e80009981a24 */
[----:B------:R3:W-:Y:S04]  /*2e90*/  LDGSTS.E.BYPASS.LTC128B.128 [R14+0x1100], desc[UR36][R22.64], P2 ;  /* 0x01100000160e7fae */ /* 0x0007e80009181a24 */
[----:B------:R3:W-:Y:S04]  /*2ea0*/  LDGSTS.E.BYPASS.LTC128B.128 [R12+0x1100], desc[UR36][R6.64], P1 ;  /* 0x01100000060c7fae */ /* 0x0007e80008981a24 */
[----:B------:R-:W-:Y:S05]  /*2eb0*/  @!P0 BRA `(.L_x_4133) ;  /* 0x00000000009c8947 */ /* 0x000fea0003800000 */
[-C--:B---3--:R-:W-:Y:S02]  /*2ec0*/  IABS R12, R207.reuse ;  /* 0x000000cf000c7213 */ /* 0x088fe40000000000 */
        /* <DEDUP_REMOVED lines=38> */
.L_x_4133:
[----:B------:R-:W-:Y:S05]  /*3130*/  BSYNC.RECONVERGENT B0 ;  /* 0x0000000000007941 */ /* 0x000fea0003800200 */
.L_x_4132:
[----:B------:R-:W-:Y:S01]  /*3140*/  IMAD.SHL.U32 R17, R17, 0x10, RZ ;  /* 0x0000001011117824 */ /* 0x000fe200078e00ff */
[----:B------:R-:W-:Y:S01]  /*3150*/  BSSY.RECONVERGENT B0, `(.L_x_4134) ;  /* 0x0000032000007945 */ /* 0x000fe20003800200 */
[----:B---3--:R-:W-:Y:S01]  /*3160*/  IMAD.MOV.U32 R20, RZ, RZ, R10 ;  /* 0x000000ffff147224 */ /* 0x008fe200078e000a */
        /* <DEDUP_REMOVED lines=48> */
.L_x_4135:
[----:B------:R-:W-:Y:S05]  /*3470*/  BSYNC.RECONVERGENT B0 ;  /* 0x0000000000007941 */ /* 0x000fea0003800200 */
.L_x_4134:
        /* <DEDUP_REMOVED lines=20> */
[----:B------:R-:W1:Y:S02]  /*35c0*/  F2I.FTZ.U32.TRUNC.NTZ R15, R15 ;  /* 0x0000000f000f7305 */ /* 0x000e64000021f000 */
[----:B-1-3--:R-:W-:-:S04]  /*35d0*/  IMAD.MOV R9, RZ, RZ, -R15 ;  /* 0x000000ffff097224 */ /* 0x00afc800078e0a0f */
        /* <DEDUP_REMOVED lines=29> */
.L_x_4137:
[----:B------:R-:W-:Y:S05]  /*37b0*/  BSYNC.RECONVERGENT B0 ;  /* 0x0000000000007941 */ /* 0x000fea0003800200 */
.L_x_4136:
        /* <DEDUP_REMOVED lines=51> */
.L_x_4139:
[----:B------:R-:W-:Y:S05]  /*3af0*/  BSYNC.RECONVERGENT B0 ;  /* 0x0000000000007941 */ /* 0x000fea0003800200 */
.L_x_4138:
[----:B------:R-:W-:Y:S01]  /*3b00*/  IMAD.SHL.U32 R12, R12, 0x2, RZ ;  /* 0x000000020c0c7824 */ /* 0x000fe200078e00ff */
[----:B-1-3--:R-:W-:Y:S01]  /*3b10*/  LOP3.LUT R9, R13, 0x2, RZ, 0xfc, !PT ;  /* 0x000000020d097812 */ /* 0x00afe200078efcff */
[----:B----4-:R-:W-:Y:S01]  /*3b20*/  IMAD.MOV.U32 R14, RZ, RZ, R6 ;  /* 0x000000ffff0e7224 */ /* 0x010fe200078e0006 */
[-C--:B------:R-:W-:Y:S01]  /*3b30*/  IADD3 R13, PT, PT, R0, R11.reuse, R217 ;  /* 0x0000000b000d7210 */ /* 0x080fe20007ffe0d9 */
[----:B------:R-:W-:Y:S01]  /*3b40*/  IMAD.MOV.U32 R15, RZ, RZ, R7 ;  /* 0x000000ffff0f7224 */ /* 0x000fe200078e0007 */
[----:B------:R-:W-:Y:S01]  /*3b50*/  ISETP.NE.U32.AND P0, PT, R12, RZ, PT ;  /* 0x000000ff0c00720c */ /* 0x000fe20003f05070 */
[----:B------:R-:W-:Y:S01]  /*3b60*/  IMAD R198, R215, 0x80, R216 ;  /* 0x00000080d7c67824 */ /* 0x000fe200078e02d8 */
[----:B------:R-:W-:Y:S01]  /*3b70*/  LOP3.LUT R7, R217, 0x4, RZ, 0x3c, !PT ;  /* 0x00000004d9077812 */ /* 0x000fe200078e3cff */
[----:B------:R-:W-:Y:S01]  /*3b80*/  VIADD R16, R16, 0x1f ;  /* 0x0000001f10107836 */ /* 0x000fe20000000000 */
[----:B------:R-:W-:Y:S01]  /*3b90*/  LOP3.LUT R9, R9, 0x3, R18, 0x78, !PT ;  /* 0x0000000309097812 */ /* 0x000fe200078e7812 */
[----:B------:R-:W-:Y:S01]  /*3ba0*/  VIADD R148, R213, 0x8000 ;  /* 0x00008000d5947836 */ /* 0x000fe20000000000 */
[--C-:B------:R-:W-:Y:S01]  /*3bb0*/  IADD3 R11, PT, PT, R0, R11, R7.reuse ;  /* 0x0000000b000b7210 */ /* 0x100fe20007ffe007 */
[----:B------:R-:W-:Y:S01]  /*3bc0*/  IMAD.SHL.U32 R198, R198, 0x8, RZ ;  /* 0x00000008c6c67824 */ /* 0x000fe200078e00ff */
[CC--:B------:R-:W-:Y:S01]  /*3bd0*/  IADD3 R7, PT, PT, R0.reuse, R9.reuse, R7 ;  /* 0x0000000900077210 */ /* 0x0c0fe20007ffe007 */
[--C-:B------:R-:W-:Y:S01]  /*3be0*/  IMAD R136, R13, 0x10, R148.reuse ;  /* 0x000000100d887824 */ /* 0x100fe200078e0294 */
[----:B------:R-:W-:Y:S01]  /*3bf0*/  IADD3 R9, PT, PT, R0, R9, R217 ;  /* 0x0000000900097210 */ /* 0x000fe20007ffe0d9 */
[----:B------:R-:W-:Y:S01]  /*3c00*/  IMAD R144, R11, 0x10, R148 ;  /* 0x000000100b907824 */ /* 0x000fe200078e0294 */
[----:B------:R-:W-:Y:S01]  /*3c10*/  SHF.R.S32.HI R223, RZ, 0x1f, R16 ;  /* 0x0000001fffdf7819 */ /* 0x000fe20000011410 */
[----:B------:R-:W-:Y:S01]  /*3c20*/  @!PT LDS RZ, [RZ] ;  /* 0x00000000fffff984 */ /* 0x000fe20000000800 */
[----:B------:R-:W-:Y:S01]  /*3c30*/  @!PT LDS RZ, [RZ] ;  /* 0x00000000fffff984 */ /* 0x000fe20000000800 */
[----:B------:R-:W-:Y:S01]  /*3c40*/  @!PT LDS RZ, [RZ] ;  /* 0x00000000fffff984 */ /* 0x000fe20000000800 */
[----:B------:R1:W-:Y:S01]  /*3c50*/  LDGSTS.E.BYPASS.LTC128B.128 [R5+0xc480], desc[UR36][R14.64], P0 ;  /* 0x0c4800000e057fae */ /* 0x0003e20008181a24 */
[----:B------:R-:W-:Y:S01]  /*3c60*/  ISETP.GE.AND P0, PT, R16, 0x20, PT ;  /* 0x000000201000780c */ /* 0x000fe20003f06270 */
[--C-:B------:R-:W-:Y:S01]  /*3c70*/  IMAD R140, R9, 0x10, R148.reuse ;  /* 0x00000010098c7824 */ /* 0x100fe200078e0294 */
[----:B------:R-:W-:Y:S01]  /*3c80*/  LEA.HI R223, R223, R16, RZ, 0x5 ;  /* 0x00000010dfdf7211 */ /* 0x000fe200078f28ff */
        /* <DEDUP_REMOVED lines=13> */
[----:B--2---:R-:W-:Y:S02]  /*3d60*/  CS2R R36, SRZ ;  /* 0x0000000000247805 */ /* 0x004fe4000001ff00 */
        /* <DEDUP_REMOVED lines=72> */
[----:B------:R-:W-:Y:S01]  /*41f0*/  LEA R211, P0, R2, R164, 0x1 ;  /* 0x000000a402d37211 */ /* 0x000fe200078008ff */
[----:B------:R-:W3:Y:S01]  /*4200*/  S2UR UR6, SR_CgaCtaId ;  /* 0x00000000000679c3 */ /* 0x000ee20000008800 */
[----:B------:R-:W-:Y:S01]  /*4210*/  LEA R213, R169, R170, 0x18 ;  /* 0x000000aaa9d57211 */ /* 0x000fe200078ec0ff */
[----:B------:R-:W-:Y:S01]  /*4220*/  VIADD R222, R222, 0x40 ;  /* 0x00000040dede7836 */ /* 0x000fe20000000000 */
[--C-:B------:R-:W-:Y:S01]  /*4230*/  LEA.HI.X R212, R2, R165, R3.reuse, 0x1, P0 ;  /* 0x000000a502d47211 */ /* 0x100fe200000f0c03 */
[----:B------:R-:W-:Y:S01]  /*4240*/  IMAD.MOV.U32 R218, RZ, RZ, RZ ;  /* 0x000000ffffda7224 */ /* 0x000fe200078e00ff */
[----:B------:R-:W-:Y:S01]  /*4250*/  IADD3 R211, P0, PT, R211, R2, RZ ;  /* 0x00000002d3d37210 */ /* 0x000fe20007f1e0ff */
[----:B------:R-:W-:Y:S01]  /*4260*/  UMOV UR7, 0x400 ;  /* 0x0000040000077882 */ /* 0x000fe20000000000 */
[----:B------:R-:W4:Y:S03]  /*4270*/  LDCU.64 UR4, c[0x0][0x3c0] ;  /* 0x00007800ff0477ac */ /* 0x000f260008000a00 */
[----:B------:R-:W-:Y:S01]  /*4280*/  IMAD.X R212, R212, 0x1, R3, P0 ;  /* 0x00000001d4d47824 */ /* 0x000fe200000e0603 */
[----:B------:R-:W-:Y:S01]  /*4290*/  ISETP.NE.AND P0, PT, R223, RZ, PT ;  /* 0x000000ffdf00720c */ /* 0x000fe20003f05270 */
[----:B------:R-:W-:Y:S01]  /*42a0*/  UMOV UR11, 0x180 ;  /* 0x00000180000b7882 */ /* 0x000fe20000000000 */
[----:B------:R-:W-:Y:S01]  /*42b0*/  UMOV UR10, 0x6000 ;  /* 0x00006000000a7882 */ /* 0x000fe20000000000 */
[----:B------:R-:W-:Y:S01]  /*42c0*/  UMOV UR9, 0x3 ;  /* 0x0000000300097882 */ /* 0x000fe20000000000 */
[----:B------:R-:W-:-:S02]  /*42d0*/  SEL R221, R221, RZ, P0 ;  /* 0x000000ffdddd7207 */ /* 0x000fc40000000000 */
[----:B------:R-:W-:Y:S01]  /*42e0*/  SEL R220, R220, RZ, P0 ;  /* 0x000000ffdcdc7207 */ /* 0x000fe20000000000 */
[----:B---3--:R-:W-:Y:S01]  /*42f0*/  ULEA UR6, UR6, UR7, 0x18 ;  /* 0x0000000706067291 */ /* 0x008fe2000f8ec0ff */
[C---:B--2---:R-:W-:Y:S01]  /*4300*/  LOP3.LUT R103, R208.reuse, 0x1f, RZ, 0xc0, !PT ;  /* 0x0000001fd0677812 */ /* 0x044fe200078ec0ff */
[C---:B------:R-:W-:Y:S01]  /*4310*/  IMAD.SHL.U32 R227, R208.reuse, 0x100, RZ ;  /* 0x00000100d0e37824 */ /* 0x040fe200078e00ff */
[----:B------:R-:W-:Y:S02]  /*4320*/  LOP3.LUT R206, R208, 0x3e0, RZ, 0xc0, !PT ;  /* 0x000003e0d0ce7812 */ /* 0x000fe400078ec0ff */
[----:B------:R-:W-:Y:S02]  /*4330*/  SHF.R.U32.HI R165, RZ, 0x4, R103 ;  /* 0x00000004ffa57819 */ /* 0x000fe40000011667 */
[----:B------:R-:W-:Y:S02]  /*4340*/  SHF.R.U32.HI R103, RZ, 0x2, R208 ;  /* 0x00000002ff677819 */ /* 0x000fe400000116d0 */
[----:B------:R-:W-:-:S02]  /*4350*/  LOP3.LUT R169, R165, R168, RZ, 0x3c, !PT ;  /* 0x000000a8a5a97212 */ /* 0x000fc400078e3cff */
[----:B------:R-:W-:Y:S02]  /*4360*/  LOP3.LUT R164, R208, 0x3, RZ, 0xc0, !PT ;  /* 0x00000003d0a47812 */ /* 0x000fe400078ec0ff */
[----:B------:R-:W-:Y:S01]  /*4370*/  LOP3.LUT R206, R206, 0x7, R103, 0xf8, !PT ;  /* 0x00000007cece7812 */ /* 0x000fe200078ef867 */
[C---:B------:R-:W-:Y:S01]  /*4380*/  VIADD R103, R165.reuse, 0x2 ;  /* 0x00000002a5677836 */ /* 0x040fe20000000000 */
[-C--:B------:R-:W-:Y:S01]  /*4390*/  LOP3.LUT R2, R165, R164.reuse, RZ, 0x3c, !PT ;  /* 0x000000a4a5027212 */ /* 0x080fe200078e3cff */
[----:B------:R-:W-:Y:S01]  /*43a0*/  IMAD R168, R169, 0x10, R166 ;  /* 0x00000010a9a87824 */ /* 0x000fe200078e02a6 */
[----:B------:R-:W-:Y:S02]  /*43b0*/  LOP3.LUT R165, R217, R165, R164, 0xf6, !PT ;  /* 0x000000a5d9a57212 */ /* 0x000fe400078ef6a4 */
[----:B------:R-:W-:Y:S01]  /*43c0*/  LOP3.LUT R166, R103, R164, RZ, 0x3c, !PT ;  /* 0x000000a467a67212 */ /* 0x000fe200078e3cff */
[----:B------:R-:W-:Y:S01]  /*43d0*/  IMAD.IADD R164, R167, 0x1, R168 ;  /* 0x00000001a7a47824 */ /* 0x000fe200078e02a8 */
[----:B------:R-:W-:Y:S01]  /*43e0*/  LOP3.LUT R167, R2, 0x4, R217, 0xf6, !PT ;  /* 0x0000000402a77812 */ /* 0x000fe200078ef6d9 */
[----:B------:R-:W-:Y:S01]  /*43f0*/  VIADD R103, R213, 0x8000 ;  /* 0x00008000d5677836 */ /* 0x000fe20000000000 */
[----:B------:R-:W-:-:S02]  /*4400*/  SHF.R.U32.HI R3, RZ, 0x1, R206 ;  /* 0x00000001ff037819 */ /* 0x000fc400000116ce */
[----:B------:R-:W-:Y:S02]  /*4410*/  LOP3.LUT R2, R0, R167, RZ, 0xfc, !PT ;  /* 0x000000a700027212 */ /* 0x000fe400078efcff */
[----:B------:R-:W-:Y:S02]  /*4420*/  LOP3.LUT R167, R208, 0x1f, RZ, 0xc0, !PT ;  /* 0x0000001fd0a77812 */ /* 0x000fe400078ec0ff */
[----:B------:R-:W-:Y:S01]  /*4430*/  LOP3.LUT R228, R3, R208, RZ, 0x3c, !PT ;  /* 0x000000d003e47212 */ /* 0x000fe200078e3cff */
[----:B------:R-:W-:Y:S01]  /*4440*/  IMAD R2, R2, 0x10, R103 ;  /* 0x0000001002027824 */ /* 0x000fe200078e0267 */
[----:B------:R-:W-:Y:S02]  /*4450*/  LOP3.LUT R196, R0, R165, RZ, 0xfc, !PT ;  /* 0x000000a500c47212 */ /* 0x000fe400078efcff */
[----:B------:R-:W-:Y:S02]  /*4460*/  LOP3.LUT R165, R166, 0x4, R217, 0xf6, !PT ;  /* 0x00000004a6a57812 */ /* 0x000fe400078ef6d9 */
[----:B------:R-:W-:Y:S01]  /*4470*/  SHF.R.U32.HI R167, RZ, 0x4, R167 ;  /* 0x00000004ffa77819 */ /* 0x000fe200000116a7 */
[----:B------:R-:W-:Y:S01]  /*4480*/  IMAD R196, R196, 0x10, R103 ;  /* 0x00000010c4c47824 */ /* 0x000fe200078e0267 */
[----:B------:R-:W-:-:S02]  /*4490*/  LOP3.LUT R228, R217, 0x3, R228, 0xf8, !PT ;  /* 0x00000003d9e47812 */ /* 0x000fc400078ef8e4 */
        /* <DEDUP_REMOVED lines=14> */
.L_x_4149:
[C---:B-1-3--:R-:W-:Y:S01]  /*4580*/  HMMA.16816.F32 R4, R132.reuse, R136, R4 ;  /* 0x000000888404723c */ /* 0x04afe20000001804 */
[----:B------:R-:W-:Y:S01]  /*4590*/  BSSY.RECONVERGENT B0, `(.L_x_4141) ;  /* 0x000006d000007945 */ /* 0x000fe20003800200 */
[----:B------:R-:W-:Y:S03]  /*45a0*/  CS2R R234, SRZ ;  /* 0x0000000000ea7805 */ /* 0x000fe6000001ff00 */
        /* <DEDUP_REMOVED lines=26> */
[----:B------:R2:W1:Y:S04]  /*4750*/  LDSM.16.M88.4 R188, [R200+0x2000] ;  /* 0x00200000c8bc783b */ /* 0x0004680000000200 */
[C---:B------:R-:W-:Y:S03]  /*4760*/  HMMA.16816.F32 R28, R132.reuse, R148, R28 ;  /* 0x00000094841c723c */ /* 0x040fe6000000181c */
[----:B------:R-:W-:Y:S01]  /*4770*/  IMAD R206, R219, 0x20, R208 ;  /* 0x00000020dbce7824 */ /* 0x000fe200078e02d0 */
[----:B------:R2:W1:Y:S01]  /*4780*/  LDSM.16.M88.4 R192, [R200+0x3000] ;  /* 0x00300000c8c0783b */ /* 0x0004620000000200 */
[----:B------:R-:W-:Y:S02]  /*4790*/  @P2 IMAD.MOV.U32 R208, RZ, RZ, R210 ;  /* 0x000000ffffd02224 */ /* 0x000fe400078e00d2 */
[----:B------:R-:W-:Y:S01]  /*47a0*/  IMAD.U32 R206, R206, 0x10, R213 ;  /* 0x00000010cece7824 */ /* 0x000fe200078e00d5 */
[-C--:B------:R-:W-:Y:S03]  /*47b0*/  HMMA.16816.F32 R32, R132, R150.reuse, R32 ;  /* 0x000000968420723c */ /* 0x080fe60000001820 */
[----:B------:R-:W-:Y:S01]  /*47c0*/  VIADD R229, R206, UR11 ;  /* 0x0000000bcee57c36 */ /* 0x000fe20008000000 */
[----:B------:R-:W1:Y:S01]  /*47d0*/  LDSM.16.MT88.4 R176, [R176+0x1000] ;  /* 0x00100000b0b0783b */ /* 0x000e620000004200 */
[----:B------:R-:W-:Y:S03]  /*47e0*/  LOP3.LUT R206, R221, 0x1, RZ, 0xc0, !PT ;  /* 0x00000001ddce7812 */ /* 0x000fe600078ec0ff */
[C---:B------:R-:W-:Y:S04]  /*47f0*/  HMMA.16816.F32 R36, R152.reuse, R150, R36 ;  /* 0x000000969824723c */ /* 0x040fe80000001824 */
[----:B------:R-:W1:Y:S01]  /*4800*/  LDSM.16.MT88.4 R180, [R180+0x1000] ;  /* 0x00100000b4b4783b */ /* 0x000e620000004200 */
[----:B------:R-:W-:Y:S03]  /*4810*/  ISETP.NE.U32.AND P0, PT, R206, 0x1, PT ;  /* 0x00000001ce00780c */ /* 0x000fe60003f05070 */
        /* <DEDUP_REMOVED lines=58> */
[----:B------:R-:W-:Y:S05]  /*4bc0*/  @!P0 LOP3.LUT R135, RZ, R207, RZ, 0x33, !PT ;  /* 0x000000cfff878212 */ /* 0x000fea00078e33ff */
[----:B------:R-:W-:Y:S04]  /*4bd0*/  IMAD.MOV R0, RZ, RZ, -R135 ;  /* 0x000000ffff007224 */ /* 0x000fe800078e0a87 */
[C---:B------:R-:W-:Y:S04]  /*4be0*/  IMAD R0, R207.reuse, R0, R204 ;  /* 0x00000000cf007224 */ /* 0x040fe800078e02cc */
[----:B------:R-:W-:Y:S01]  /*4bf0*/  IMAD R2, R207, R2, R0 ;  /* 0x00000002cf027224 */ /* 0x000fe200078e0200 */
[----:B------:R-:W-:Y:S04]  /*4c00*/  LOP3.LUT R0, R3, 0xfffffff8, RZ, 0xc0, !PT ;  /* 0xfffffff803007812 */ /* 0x000fe800078ec0ff */
[----:B------:R-:W-:Y:S01]  /*4c10*/  SHF.R.S32.HI R3, RZ, 0x1f, R2 ;  /* 0x0000001fff037819 */ /* 0x000fe20000011402 */
[----:B------:R-:W-:Y:S04]  /*4c20*/  IMAD.IADD R0, R135, 0x1, R0 ;  /* 0x0000000187007824 */ /* 0x000fe800078e0200 */
[----:B------:R-:W-:Y:S03]  /*4c30*/  IMAD.WIDE R2, R205, R0, R2 ;  /* 0x00000000cd027225 */ /* 0x000fe600078e0202 */
[C---:B------:R-:W-:Y:S04]  /*4c40*/  LEA R234, P0, R2.reuse, R202, 0x1 ;  /* 0x000000ca02ea7211 */ /* 0x040fe800078008ff */
[----:B------:R-:W-:Y:S09]  /*4c50*/  LEA.HI.X R235, R2, R203, R3, 0x1, P0 ;  /* 0x000000cb02eb7211 */ /* 0x000ff200000f0c03 */
.L_x_4142:
[----:B------:R-:W-:Y:S05]  /*4c60*/  BSYNC.RECONVERGENT B0 ;  /* 0x0000000000007941 */ /* 0x000fea0003800200 */
.L_x_4141:
[----:B------:R-:W-:Y:S01]  /*4c70*/  R2P PR, R221, 0x3 ;  /* 0x00000003dd007804 */ /* 0x000fe20000000000 */
[----:B--2---:R-:W2:Y:S01]  /*4c80*/  S2R R208, SR_TID.X ;  /* 0x0000000000d07919 */ /* 0x004ea20000002100 */
[----:B------:R-:W-:Y:S01]  /*4c90*/  IMAD.U32 R213, RZ, RZ, UR6 ;  /* 0x00000006ffd57e24 */ /* 0x000fe2000f8e00ff */
[----:B------:R-:W-:Y:S01]  /*4ca0*/  BSSY.RECONVERGENT B0, `(.L_x_4143) ;  /* 0x0000039000007945 */ /* 0x000fe20003800200 */
        /* <DEDUP_REMOVED lines=47> */
[--C-:B------:R-:W-:Y:S04]  /*4fa0*/  IMAD.MOV R132, RZ, RZ, -R133.reuse ;  /* 0x000000ffff847224 */ /* 0x100fe800078e0a85 */
        /* <DEDUP_REMOVED lines=8> */
.L_x_4144:
[----:B------:R-:W-:Y:S05]  /*5030*/  BSYNC.RECONVERGENT B0 ;  /* 0x0000000000007941 */ /* 0x000fea0003800200 */
.L_x_4143:
        /* <DEDUP_REMOVED lines=30> */
[-C--:B---3--:R-:W-:Y:S04]  /*5220*/  IABS R135, R207.reuse ;  /* 0x000000cf00877213 */ /* 0x088fe80000000000 */
        /* <DEDUP_REMOVED lines=26> */
[----:B------:R-:W-:Y:S03]  /*53d0*/  IMAD.IADD R134, R3, 0x1, -R134 ;  /* 0x0000000103867824 */ /* 0x000fe600078e0a86 */
        /* <DEDUP_REMOVED lines=11> */
.L_x_4146:
[----:B------:R-:W-:Y:S05]  /*5490*/  BSYNC.RECONVERGENT B0 ;  /* 0x0000000000007941 */ /* 0x000fea0003800200 */
.L_x_4145:
        /* <DEDUP_REMOVED lines=38> */
[----:B------:R-:W-:Y:S01]  /*5700*/  @!P0 IADD3 R135, PT, PT, R135, 0x1, RZ ;  /* 0x0000000187878810 */ /* 0x000fe20007ffe0ff */
[----:B------:R-:W-:Y:S01]  /*5710*/  @!P0 IMAD.IADD R2, R2, 0x1, -R133 ;  /* 0x0000000102028824 */ /* 0x000fe200078e0a85 */
[----:B------:R-:W-:Y:S04]  /*5720*/  ISETP.NE.AND P0, PT, R207, RZ, PT ;  /* 0x000000ffcf00720c */ /* 0x000fe80003f05270 */
        /* <DEDUP_REMOVED lines=18> */
.L_x_4148:
[----:B------:R-:W-:Y:S05]  /*5850*/  BSYNC.RECONVERGENT B0 ;  /* 0x0000000000007941 */ /* 0x000fea0003800200 */
.L_x_4147:
        /* <DEDUP_REMOVED lines=10> */
[----:B------:R-:W-:Y:S01]  /*5900*/  LOP3.LUT R230, R230, 0x40, RZ, 0xc0, !PT ;  /* 0x00000040e6e67812 */ /* 0x000fe200078ec0ff */
[----:B------:R-:W-:Y:S01]  /*5910*/  VIADD R218, R218, 0x1 ;  /* 0x00000001dada7836 */ /* 0x000fe20000000000 */
[--C-:B------:R-:W-:Y:S01]  /*5920*/  LOP3.LUT R237, R226, 0x4, R217.reuse, 0xf6, !PT ;  /* 0x00000004e2ed7812 */ /* 0x100fe200078ef6d9 */
[C---:B------:R-:W-:Y:S01]  /*5930*/  HMMA.16816.F32 R12, R164.reuse, R172, R12 ;  /* 0x000000aca40c723c */ /* 0x040fe2000000180c */
[----:B------:R-:W-:Y:S02]  /*5940*/  UIADD3 UR7, UPT, UPT, UR11, -0x180, URZ ;  /* 0xfffffe800b077890 */ /* 0x000fe4000fffe0ff */
        /* <DEDUP_REMOVED lines=11> */
[C-C-:B------:R-:W-:Y:S01]  /*5a00*/  LOP3.LUT R238, R236.reuse, R226, R217.reuse, 0xfe, !PT ;  /* 0x000000e2ecee7212 */ /* 0x140fe200078efed9 */
[----:B------:R-:W-:Y:S01]  /*5a10*/  USEL UR9, UR9, URZ, UP0 ;  /* 0x000000ff09097287 */ /* 0x000fe20008000000 */
[----:B------:R-:W-:Y:S01]  /*5a20*/  LOP3.LUT R236, R236, R224, R217, 0xfe, !PT ;  /* 0x000000e0ecec7212 */ /* 0x000fe200078efed9 */
[----:B------:R-:W-:Y:S01]  /*5a30*/  UMOV UR10, UR8 ;  /* 0x00000008000a7c82 */ /* 0x000fe20008000000 */
[----:B------:R-:W-:Y:S01]  /*5a40*/  IADD3 R200, PT, PT, R223, -0x1, RZ ;  /* 0xffffffffdfc87810 */ /* 0x000fe20007ffe0ff */
[C---:B------:R-:W-:Y:S01]  /*5a50*/  HMMA.16816.F32 R20, R164.reuse, R176, R20 ;  /* 0x000000b0a414723c */ /* 0x040fe20000001814 */
[----:B------:R-:W0:Y:S01]  /*5a60*/  LDGDEPBAR ;  /* 0x00000000000079af */ /* 0x000e220000000000 */
[----:B------:R-:W-:Y:S01]  /*5a70*/  UMOV UR11, UR7 ;  /* 0x00000007000b7c82 */ /* 0x000fe20008000000 */
[----:B------:R-:W-:Y:S01]  /*5a80*/  @P1 VIADD R229, R199, 0x2000 ;  /* 0x00002000c7e51836 */ /* 0x000fe20000000000 */
[----:B------:R-:W-:Y:S01]  /*5a90*/  ISETP.NE.AND P0, PT, R200, RZ, PT ;  /* 0x000000ffc800720c */ /* 0x000fe20003f05270 */
[--C-:B------:R-:W-:Y:S01]  /*5aa0*/  IMAD R3, R236, 0x10, R231.reuse ;  /* 0x00000010ec037824 */ /* 0x100fe200078e02e7 */
[----:B------:R-:W-:Y:S01]  /*5ab0*/  SEL R218, R218, RZ, P1 ;  /* 0x000000ffdada7207 */ /* 0x000fe20000800000 */
[----:B------:R-:W-:Y:S01]  /*5ac0*/  IMAD R196, R238, 0x10, R231 ;  /* 0x00000010eec47824 */ /* 0x000fe200078e02e7 */
[C---:B------:R-:W-:Y:S03]  /*5ad0*/  HMMA.16816.F32 R24, R164.reuse, R178, R24 ;  /* 0x000000b2a418723c */ /* 0x040fe60000001818 */
[----:B------:R-:W-:Y:S01]  /*5ae0*/  IMAD.MOV.U32 R199, RZ, RZ, R229 ;  /* 0x000000ffffc77224 */ /* 0x000fe200078e00e5 */
[----:B------:R-:W-:Y:S02]  /*5af0*/  SEL R220, R220, RZ, P0 ;  /* 0x000000ffdcdc7207 */ /* 0x000fe40000000000 */
[----:B------:R-:W-:Y:S02]  /*5b00*/  SEL R221, R221, RZ, P0 ;  /* 0x000000ffdddd7207 */ /* 0x000fe40000000000 */
[C---:B------:R-:W-:Y:S03]  /*5b10*/  HMMA.16816.F32 R28, R164.reuse, R180, R28 ;  /* 0x000000b4a41c723c */ /* 0x040fe6000000181c */
[----:B------:R-:W-:Y:S01]  /*5b20*/  ISETP.GT.AND P0, PT, R223, -0x2, PT ;  /* 0xfffffffedf00780c */ /* 0x000fe20003f04270 */
[----:B--2---:R-:W-:Y:S01]  /*5b30*/  IMAD R233, R225, 0x10, R230 ;  /* 0x00000010e1e97824 */ /* 0x004fe200078e02e6 */
[--C-:B------:R-:W-:Y:S01]  /*5b40*/  LOP3.LUT R230, R237, 0xf0, R234.reuse, 0xf8, !PT ;  /* 0x000000f0ede67812 */ /* 0x100fe200078ef8ea */
[----:B------:R-:W-:Y:S01]  /*5b50*/  VIADD R232, R198, 0xfffffe80 ;  /* 0xfffffe80c6e87836 */ /* 0x000fe20000000000 */
[----:B------:R-:W-:Y:S01]  /*5b60*/  LOP3.LUT R235, R224, 0x4, R217, 0xf6, !PT ;  /* 0x00000004e0eb7812 */ /* 0x000fe200078ef6d9 */
[-C--:B------:R-:W-:Y:S01]  /*5b70*/  HMMA.16816.F32 R32, R164, R182.reuse, R32 ;  /* 0x000000b6a420723c */ /* 0x080fe20000001820 */
[----:B------:R-:W-:Y:S04]  /*5b80*/  DEPBAR.LE SB0, 0x2 ;  /* 0x000080800000791a */ /* 0x000fe80000000000 */
[----:B------:R-:W-:Y:S01]  /*5b90*/  BAR.SYNC.DEFER_BLOCKING 0x0 ;  /* 0x0000000000007b1d */ /* 0x000fe20000010000 */
[----:B------:R-:W-:Y:S01]  /*5ba0*/  @P1 VIADD R232, R198, 0x80 ;  /* 0x00000080c6e81836 */ /* 0x000fe20000000000 */
[----:B------:R-:W-:Y:S01]  /*5bb0*/  LEA R2, R230, R231, 0x4 ;  /* 0x000000e7e6027211 */ /* 0x000fe200078e20ff */
[C---:B------:R-:W-:Y:S05]  /*5bc0*/  HMMA.16816.F32 R36, R184.reuse, R182, R36 ;  /* 0x000000b6b824723c */ /* 0x040fea0000001824 */
[----:B------:R-:W-:Y:S01]  /*5bd0*/  IADD3 R233, PT, PT, R232, R227, R233 ;  /* 0x000000e3e8e97210 */ /* 0x000fe20007ffe0e9 */
[--C-:B------:R-:W-:Y:S01]  /*5be0*/  IMAD.IADD R230, R2, 0x1, R229.reuse ;  /* 0x0000000102e67824 */ /* 0x100fe200078e02e5 */
[----:B------:R-:W-:Y:S01]  /*5bf0*/  LOP3.LUT R234, R235, 0xf0, R234, 0xf8, !PT ;  /* 0x000000f0ebea7812 */ /* 0x000fe200078ef8ea */
[C---:B------:R-:W-:Y:S03]  /*5c00*/  HMMA.16816.F32 R40, R184.reuse, R180, R40 ;  /* 0x000000b4b828723c */ /* 0x040fe60000001828 */
[----:B------:R-:W-:Y:S02]  /*5c10*/  IMAD.MOV.U32 R198, RZ, RZ, R232 ;  /* 0x000000ffffc67224 */ /* 0x000fe400078e00e8 */
[----:B------:R-:W-:Y:S02]  /*5c20*/  IMAD.IADD R232, R196, 0x1, R229 ;  /* 0x00000001c4e87824 */ /* 0x000fe400078e02e5 */
[----:B------:R-:W-:Y:S01]  /*5c30*/  IMAD R0, R234, 0x10, R231 ;  /* 0x00000010ea007824 */ /* 0x000fe200078e02e7 */
[C---:B------:R-:W-:Y:S03]  /*5c40*/  HMMA.16816.F32 R44, R184.reuse, R178, R44 ;  /* 0x000000b2b82c723c */ /* 0x040fe6000000182c */
[----:B------:R-:W-:Y:S01]  /*5c50*/  IADD3 R231, PT, PT, R3, R229, RZ ;  /* 0x000000e503e77210 */ /* 0x000fe20007ffe0ff */
[----:B------:R-:W-:Y:S02]  /*5c60*/  IMAD.IADD R229, R0, 0x1, R229 ;  /* 0x0000000100e57824 */ /* 0x000fe400078e02e5 */
[----:B------:R-:W-:Y:S02]  /*5c70*/  IMAD.MOV.U32 R223, RZ, RZ, R200 ;  /* 0x000000ffffdf7224 */ /* 0x000fe400078e00c8 */
[C---:B------:R-:W-:Y:S08]  /*5c80*/  HMMA.16816.F32 R48, R184.reuse, R176, R48 ;  /* 0x000000b0b830723c */ /* 0x040ff00000001830 */
        /* <DEDUP_REMOVED lines=30> */
.L_x_4140:
        /* <DEDUP_REMOVED lines=15> */
.L_x_4150:
[----:B------:R-:W4:Y:S02]  /*5f60*/  LDCU.64 UR4, c[0x0][0x480] ;  /* 0x00009000ff0477ac */ /* 0x000f240008000a00 */
[----:B----4-:R-:W-:-:S04]  /*5f70*/  UISETP.NE.U32.AND UP0, UPT, UR4, URZ, UPT ;  /* 0x000000ff0400728c */ /* 0x010fc8000bf05070 */
[----:B------:R-:W-:-:S09]  /*5f80*/  UISETP.NE.AND.EX UP0, UPT, UR5, URZ, UPT, UP0 ;  /* 0x000000ff0500728c */ /* 0x000fd2000bf05300 */
[----:B------:R-:W-:Y:S05]  /*5f90*/  BRA.U !UP0, `(.L_x_4152) ;  /* 0x00000001080c7547 */ /* 0x000fea000b800000 */
[----:B------:R-:W4:Y:S02]  /*5fa0*/  LDC.64 R2, c[0x0][0x480] ;  /* 0x00012000ff027b82 */ /* 0x000f240000000a00 */
[----:B----4-:R4:W5:Y:S01]  /*5fb0*/  LDG.E R0, desc[UR36][R2.64] ;  /* 0x0000002402007981 */ /* 0x010962000c1e1900 */
[----:B------:R-:W-:Y:S05]  /*5fc0*/  BRA `(.L_x_4151) ;  /* 0x0000000000087947 */ /* 0x000fea0003800000 */
.L_x_4152:
[----:B------:R-:W4:Y:S02]  /*5fd0*/  LDCU UR4, c[0x0][0x478] ;  /* 0x00008f00ff0477ac */ /* 0x000f240008000800 */
[----:B----4-:R-:W-:-:S07]  /*5fe0*/  MOV R0, UR4 ;  /* 0x0000000400007c02 */ /* 0x010fce0008000f00 */
.L_x_4151:
        /* <DEDUP_REMOVED lines=11> */
.L_x_4153:
[----:B------:R-:W1:Y:S02]  /*60a0*/  LDCU.64 UR4, c[0x0][0x488] ;  /* 0x00009100ff0477ac */ /* 0x000e640008000a00 */
[----:B-1----:R-:W-:-:S04]  /*60b0*/  UISETP.NE.U32.AND UP0, UPT, UR4, URZ, UPT ;  /* 0x000000ff0400728c */ /* 0x002fc8000bf05070 */
[----:B------:R-:W-:-:S09]  /*60c0*/  UISETP.NE.AND.EX UP0, UPT, UR5, URZ, UPT, UP0 ;  /* 0x000000ff0500728c */ /* 0x000fd2000bf05300 */
[----:B------:R-:W-:Y:S05]  /*60d0*/  BRA.U !UP0, `(.L_x_4155) ;  /* 0x00000001080c7547 */ /* 0x000fea000b800000 */
[----:B---3--:R-:W1:Y:S02]  /*60e0*/  LDC.64 R162, c[0x0][0x488] ;  /* 0x00012200ffa27b82 */ /* 0x008e640000000a00 */
[----:B-1----:R1:W5:Y:S01]  /*60f0*/  LDG.E R162, desc[UR36][R162.64] ;  /* 0x00000024a2a27981 */ /* 0x002362000c1e1900 */
[----:B------:R-:W-:Y:S05]  /*6100*/  BRA `(.L_x_4154) ;  /* 0x0000000000087947 */ /* 0x000fea0003800000 */
.L_x_4155:
[----:B------:R-:W3:Y:S02]  /*6110*/  LDCU UR4, c[0x0][0x47c] ;  /* 0x00008f80ff0477ac */ /* 0x000ee40008000800 */
[----:B---3--:R-:W-:-:S07]  /*6120*/  MOV R162, UR4 ;  /* 0x0000000400a27c02 */ /* 0x008fce0008000f00 */
.L_x_4154:
        /* <DEDUP_REMOVED lines=39> */
.L_x_4156:
        /* <DEDUP_REMOVED lines=21> */
.L_x_4159:
        /* <DEDUP_REMOVED lines=17> */
.L_x_4158:
        /* <DEDUP_REMOVED lines=8> */
.L_x_4157:
[----:B------:R-:W3:Y:S01]  /*6680*/  S2R R136, SR_TID.X ;  /* 0x0000000000887919 */ /* 0x000ee20000002100 */
[----:B------:R-:W3:Y:S01]  /*6690*/  LDCU UR4, c[0x0][0x384] ;  /* 0x00007080ff0477ac */ /* 0x000ee20008000800 */
[----:B------:R-:W-:Y:S01]  /*66a0*/  IMAD.SHL.U32 R214, R214, 0x20, RZ ;  /* 0x00000020d6d67824 */ /* 0x000fe200078e00ff */
[----:B----45:R-:W-:Y:S01]  /*66b0*/  ISETP.NE.U32.AND P0, PT, R2, RZ, PT ;  /* 0x000000ff0200720c */ /* 0x030fe20003f05070 */
[----:B------:R-:W4:Y:S01]  /*66c0*/  LDCU.64 UR10, c[0x0][0x3f8] ;  /* 0x00007f00ff0a77ac */ /* 0x000f220008000a00 */
[----:B--2---:R-:W-:Y:S01]  /*66d0*/  ISETP.NE.U32.AND P6, PT, R134, RZ, PT ;  /* 0x000000ff8600720c */ /* 0x004fe20003fc5070 */
[----:B------:R-:W2:Y:S01]  /*66e0*/  LDCU.64 UR8, c[0x0][0x438] ;  /* 0x00008700ff0877ac */ /* 0x000ea20008000a00 */
[----:B------:R-:W2:Y:S01]  /*66f0*/  LDCU.64 UR6, c[0x0][0x400] ;  /* 0x00008000ff0677ac */ /* 0x000ea20008000a00 */
[C---:B---3--:R-:W-:Y:S01]  /*6700*/  IMAD.SHL.U32 R132, R136.reuse, 0x8, RZ ;  /* 0x0000000888847824 */ /* 0x048fe200078e00ff */
[----:B------:R-:W-:Y:S02]  /*6710*/  SHF.R.U32.HI R142, RZ, 0x4, R136 ;  /* 0x00000004ff8e7819 */ /* 0x000fe40000011688 */
[----:B------:R-:W-:-:S02]  /*6720*/  LOP3.LUT R133, R136, 0x3c0, RZ, 0xc0, !PT ;  /* 0x000003c088857812 */ /* 0x000fc400078ec0ff */
[----:B------:R-:W-:Y:S02]  /*6730*/  LOP3.LUT R137, R132, 0x78, RZ, 0xc0, !PT ;  /* 0x0000007884897812 */ /* 0x000fe400078ec0ff */
[----:B------:R-:W3:Y:S01]  /*6740*/  LDC R132, c[0x0][0x394] ;  /* 0x0000e500ff847b82 */ /* 0x000ee20000000800 */
[----:B------:R-:W-:Y:S02]  /*6750*/  LOP3.LUT R141, R136, 0x1f, RZ, 0xc0, !PT ;  /* 0x0000001f888d7812 */ /* 0x000fe400078ec0ff */
[----:B------:R-:W-:Y:S01]  /*6760*/  IMAD R140, R140, 0x80, R137 ;  /* 0x000000808c8c7824 */ /* 0x000fe200078e0289 */
[----:B------:R-:W-:Y:S01]  /*6770*/  LOP3.LUT R142, R133, 0x1, R142, 0xf8, !PT ;  /* 0x00000001858e7812 */ /* 0x000fe200078ef88e */
[----:B------:R-:W-:Y:S01]  /*6780*/  IMAD R133, R216, 0x2, R215 ;  /* 0x00000002d8857824 */ /* 0x000fe200078e02d7 */
[----:B------:R-:W-:Y:S01]  /*6790*/  SHF.R.U32.HI R141, RZ, 0x2, R141 ;  /* 0x00000002ff8d7819 */ /* 0x000fe2000001168d */
[----:B------:R-:W-:Y:S01]  /*67a0*/  IMAD.WIDE R144, R140, 0x2, RZ ;  /* 0x000000028c907825 */ /* 0x000fe200078e02ff */
[----:B------:R-:W-:-:S02]  /*67b0*/  LOP3.LUT R142, R142, 0x4, R219, 0xf8, !PT ;  /* 0x000000048e8e7812 */ /* 0x000fc400078ef8db */
[----:B------:R-:W-:Y:S01]  /*67c0*/  LOP3.LUT R137, R136, 0x2, RZ, 0xc, !PT ;  /* 0x0000000288897812 */ /* 0x000fe200078e0cff */
[----:B------:R-:W-:Y:S01]  /*67d0*/  IMAD R141, R141, 0x44, RZ ;  /* 0x000000448d8d7824 */ /* 0x000fe200078e02ff */
[----:B------:R-:W-:Y:S01]  /*67e0*/  ISETP.GE.AND P4, PT, R140, UR4, PT ;  /* 0x000000048c007c0c */ /* 0x000fe2000bf86270 */
[----:B------:R-:W2:Y:S01]  /*67f0*/  LDCU.64 UR4, c[0x0][0x418] ;  /* 0x00008300ff0477ac */ /* 0x000ea20008000a00 */
[----:B------:R-:W-:Y:S01]  /*6800*/  LOP3.LUT R137, R137, 0x1, R136, 0xf8, !PT ;  /* 0x0000000189897812 */ /* 0x000fe200078ef888 */
[----:B------:R-:W-:Y:S01]  /*6810*/  IMAD R159, R159, 0x80, R142 ;  /* 0x000000809f9f7824 */ /* 0x000fe200078e028e */
[----:B------:R-:W-:Y:S01]  /*6820*/  LOP3.LUT R144, R144, 0xfffffff0, RZ, 0xc0, !PT ;  /* 0xfffffff090907812 */ /* 0x000fe200078ec0ff */
[----:B------:R-:W-:Y:S01]  /*6830*/  IMAD.SHL.U32 R133, R133, 0x8, RZ ;  /* 0x0000000885857824 */ /* 0x000fe200078e00ff */
[----:B------:R-:W-:Y:S02]  /*6840*/  LOP3.LUT R145, R145, 0x1fffffff, RZ, 0xc0, !PT ;  /* 0x1fffffff91917812 */ /* 0x000fe400078ec0ff */
[----:B------:R-:W-:Y:S01]  /*6850*/  LOP3.LUT R142, R141, R137, RZ, 0xfc, !PT ;  /* 0x000000898d8e7212 */ /* 0x000fe200078efcff */
[----:B------:R-:W-:Y:S01]  /*6860*/  IMAD R133, R133, 0x44, R214 ;  /* 0x0000004485857824 */ /* 0x000fe200078e02d6 */
[----:B------:R-:W-:Y:S01]  /*6870*/  LOP3.LUT R146, R141, 0x3, R136, 0xf8, !PT ;  /* 0x000000038d927812 */ /* 0x000fe200078ef888 */
[----:B----4-:R-:W-:Y:S01]  /*6880*/  IMAD.WIDE.U32 R140, R159, UR10, R144 ;  /* 0x0000000a9f8c7c25 */ /* 0x010fe2000f8e0090 */
[----:B---3--:R-:W-:-:S02]  /*6890*/  ISETP.GE.AND P3, PT, R132, 0x2, PT ;  /* 0x000000028400780c */ /* 0x008fc40003f66270 */
[----:B-1----:R-:W-:Y:S01]  /*68a0*/  ISETP.NE.AND.EX P0, PT, R3, RZ, !P4, P0 ;  /* 0x000000ff0300720c */ /* 0x002fe20006705300 */
[----:B--2---:R-:W-:Y:S01]  /*68b0*/  IMAD.WIDE.U32 R144, R159, UR8, R144 ;  /* 0x000000089f907c25 */ /* 0x004fe2000f8e0090 */
[----:B------:R-:W-:Y:S02]  /*68c0*/  ISETP.NE.OR P3, PT, R139, RZ, !P3 ;  /* 0x000000ff8b00720c */ /* 0x000fe40005f65670 */
[----:B------:R-:W-:Y:S01]  /*68d0*/  IADD3 R169, P2, PT, R134, R140, RZ ;  /* 0x0000008c86a97210 */ /* 0x000fe20007f5e0ff */
        /* <DEDUP_REMOVED lines=21> */
.L_x_4163:
[----:B------:R-:W-:Y:S05]  /*6a30*/  YIELD ;  /* 0x0000000000007946 */ /* 0x000fea0003800000 */
[----:B-1----:R-:W-:Y:S05]  /*6a40*/  @P2 BRA `(.L_x_4162) ;  /* 0x0000000000082947 */ /* 0x002fea0003800000 */
[----:B------:R1:W2:Y:S04]  /*6a50*/  LDG.E.STRONG.GPU R138, desc[UR36][R156.64] ;  /* 0x000000249c8a7981 */ /* 0x0002a8000c1ef900 */
[----:B--2---:R-:W-:Y:S01]  /*6a60*/  CCTL.IVALL ;  /* 0x00000000ff00798f */ /* 0x004fe20002000000 */
.L_x_4162:
[----:B------:R-:W-:Y:S01]  /*6a70*/  ISETP.NE.AND P1, PT, R138, UR5, PT ;  /* 0x000000058a007c0c */ /* 0x000fe2000bf25270 */
[----:B------:R-:W-:-:S12]  /*6a80*/  WARPSYNC.ALL ;  /* 0x0000000000007948 */ /* 0x000fd80003800000 */
[----:B------:R-:W-:Y:S06]  /*6a90*/  BAR.RED.AND.DEFER_BLOCKING 0x0, P1 ;  /* 0x0000000000007b1d */ /* 0x000fec0000814400 */
[----:B------:R-:W2:Y:S02]  /*6aa0*/  B2R.RESULT RZ, P1 ;  /* 0x0000000000ff731c */ /* 0x000ea40000024000 */
[----:B--2---:R-:W-:Y:S05]  /*6ab0*/  @P1 BRA `(.L_x_4163) ;  /* 0xfffffffc00dc1947 */ /* 0x004fea000383ffff */
.L_x_4161:
        /* <DEDUP_REMOVED lines=17> */
.L_x_4160:
        /* <DEDUP_REMOVED lines=733> */
.L_x_4164:
        /* <DEDUP_REMOVED lines=407> */
.L_x_4165:
        /* <DEDUP_REMOVED lines=22> */
.L_x_4115:
[----:B------:R-:W-:Y:S01]  /*b470*/  IMAD.MOV.U32 R13, RZ, RZ, R2 ;  /* 0x000000ffff0d7224 */ /* 0x000fe200078e0002 */
[----:B------:R-:W-:Y:S01]  /*b480*/  MOV R11, 0x1f ;  /* 0x0000001f000b7802 */ /* 0x000fe20000000f00 */
[----:B------:R-:W-:Y:S01]  /*b490*/  IMAD.MOV.U32 R12, RZ, RZ, RZ ;  /* 0x000000ffff0c7224 */ /* 0x000fe200078e00ff */
[----:B------:R-:W-:-:S07]  /*b4a0*/  MOV R15, 0xffffffff ;  /* 0xffffffff000f7802 */ /* 0x000fce0000000f00 */
[----:B------:R-:W-:Y:S05]  /*b4b0*/  WARPSYNC.COLLECTIVE R15, `(.L_x_4166) ;  /* 0x000000000f087348 */ /* 0x000fea0003c00000 */
[----:B------:R1:W2:Y:S02]  /*b4c0*/  SHFL.IDX P6, R14, R13, R12, R11 ;  /* 0x0000000c0d0e7389 */ /* 0x0002a400000c000b */
[----:B-12---:R-:W-:Y:S05]  /*b4d0*/  ENDCOLLECTIVE ;  /* 0x000000000000791b */ /* 0x006fea0003800000 */
.L_x_4166:
[----:B------:R-:W-:Y:S05]  /*b4e0*/  BRA `(.L_x_4167) ;  /* 0xffffff5400787947 */ /* 0x000fea000383ffff */
.L_x_4168:
        /* <DEDUP_REMOVED lines=9> */
.L_x_4353:


//--------------------- .text._ZN7cutlass7Kernel2INS_4gemm6kernel20DefaultGemmUniversalINS_6half_tENS_6layout8RowMajorELNS_16ComplexTransformE0ELi8ES4_S6_LS7_0ELi8ES4_S6_fNS_4arch15OpClassTensorOpENS8_4Sm80ENS1_9GemmShapeILi128ELi128ELi32EEENSB_ILi64ELi64ELi32EEENSB_ILi16ELi8ELi16EEENS_8epilogue6thread17LinearCombinationIS4_Li8EffLNSG_9ScaleType4KindE0ELNS_15FloatRoundStyleE2ES4_EENS1_11threadblock30GemmIdentityThreadblockSwizzleILi8EEELi4ENS8_13OpMultiplyAddELNS1_23SharedMemoryClearOptionE0ELb0ELb0ELb0ENS5_28Tensor5DPermute20314RowMajorILi16ELi3ELi8EEENS5_34Tensor4DPermute0213RowMajorInverseILi8ELi4EEENS5_9NoPermuteEvE10SelectBaseISO_vEEEEvNT_6ParamsE --------------------------
	.section	.text._ZN7cutlass7Kernel2INS_4gemm6kernel20DefaultGemmUniversalINS_6half_tENS_6layout8RowMajorELNS_16ComplexTransformE0ELi8ES4_S6_LS7_0ELi8ES4_S6_fNS_4arch15OpClassTensorOpENS8_4Sm80ENS1_9GemmShapeILi128ELi128ELi32EEENSB_ILi64ELi64ELi32EEENSB_ILi16ELi8ELi16EEENS_8epilogue6thread17LinearCombinationIS4_Li8EffLNSG_9ScaleType4KindE0ELNS_15FloatRoundStyleE2ES4_EENS1_11threadblock30GemmIdentityThreadblockSwizzleILi8EEELi4ENS8_13OpMultiplyAddELNS1_23SharedMemoryClearOptionE0ELb0ELb0ELb0ENS5_28Tensor5DPermute20314RowMajorILi16ELi3ELi8EEENS5_34Tensor4DPermute0213RowMajorInverseILi8ELi4EEENS5_9NoPermuteEvE10SelectBaseISO_vEEEEvNT_6ParamsE,"ax",@progbits
	.align	128
.text._ZN7cutlass7Kernel2INS_4gemm6kernel20DefaultGemmUniversalINS_6half_tENS_6layout8RowMajorELNS_16ComplexTransformE0ELi8ES4_S6_LS7_0ELi8ES4_S6_fNS_4arch15OpClassTensorOpENS8_4Sm80ENS1_9GemmShapeILi128ELi128ELi32EEENSB_ILi64ELi64ELi32EEENSB_ILi16ELi8ELi16EEENS_8epilogue6thread17LinearCombinationIS4_Li8EffLNSG_9ScaleType4KindE0ELNS_15FloatRoundStyleE2ES4_EENS1_11threadblock30GemmIdentityThreadblockSwizzleILi8EEELi4ENS8_13OpMultiplyAddELNS1_23SharedMemoryClearOptionE0ELb0ELb0ELb0ENS5_28Tensor5DPermute20314RowMajorILi16ELi3ELi8EEENS5_34Tensor4DPermute0213RowMajorInverseILi8ELi4EEENS5_9NoPermuteEvE10SelectBaseISO_vEEEEvNT_6ParamsE:
        .type           _ZN7cutlass7Kernel2INS_4gemm6kernel20DefaultGemmUniversalINS_6half_tENS_6layout8RowMajorELNS_16ComplexTransformE0ELi8ES4_S6_LS7_0ELi8ES4_S6_fNS_4arch15OpClassTensorOpENS8_4Sm80ENS1_9GemmShapeILi128ELi128ELi32EEENSB_ILi64ELi64ELi32EEENSB_ILi16ELi8ELi16EEENS_8epilogue6thread17LinearCombinationIS4_Li8EffLNSG_9ScaleType4KindE0ELNS_15FloatRoundStyleE2ES4_EENS1_11threadblock30GemmIdentityThreadblockSwizzleILi8EEELi4ENS8_13OpMultiplyAddELNS1_23SharedMemoryClearOptionE0ELb0ELb0ELb0ENS5_28Tensor5DPermute20314RowMajorILi16ELi3ELi8EEENS5_34Tensor4DPermute0213RowMajorInverseILi8ELi4EEENS5_9NoPermuteEvE10SelectBaseISO_vEEEEvNT_6ParamsE,@function
        .size           _ZN7cutlass7Kernel2INS_4gemm6kernel20DefaultGemmUniversalINS_6half_tENS_6layout8RowMajorELNS_16ComplexTransformE0ELi8ES4_S6_LS7_0ELi8ES4_S6_fNS_4arch15OpClassTensorOpENS8_4Sm80ENS1_9GemmShapeILi128ELi128ELi32EEENSB_ILi64ELi64ELi32EEENSB_ILi16ELi8ELi16EEENS_8epilogue6thread17LinearCombinationIS4_Li8EffLNSG_9ScaleType4KindE0ELNS_15FloatRoundStyleE2ES4_EENS1_11threadblock30GemmIdentityThreadblockSwizzleILi8EEELi4ENS8_13OpMultiplyAddELNS1_23SharedMemoryClearOptionE0ELb0ELb0ELb0ENS5_28Tensor5DPermute20314RowMajorILi16ELi3ELi8EEENS5_34Tensor4DPermute0213RowMajorInverseILi8ELi4EEENS5_9NoPermuteEvE10SelectBaseISO_vEEEEvNT_6ParamsE,(.L_x_4354 - _ZN7cutlass7Kernel2INS_4gemm6kernel20DefaultGemmUniversalINS_6half_tENS_6layout8RowMajorELNS_16ComplexTransformE0ELi8ES4_S6_LS7_0ELi8ES4_S6_fNS_4arch15OpClassTensorOpENS8_4Sm80ENS1_9GemmShapeILi128ELi128ELi32EEENSB_ILi64ELi64ELi32EEENSB_ILi16ELi8ELi16EEENS_8epilogue6thread17LinearCombinationIS4_Li8EffLNSG_9ScaleType4KindE0ELNS_15FloatRoundStyleE2ES4_EENS1_11threadblock30GemmIdentityThreadblockSwizzleILi8EEELi4ENS8_13OpMultiplyAddELNS1_23SharedMemoryClearOptionE0ELb0ELb0ELb0ENS5_28Tensor5DPermute20314RowMajorILi16ELi3ELi8EEENS5_34Tensor4DPermute0213RowMajorInverseILi8ELi4EEENS5_9NoPermuteEvE10SelectBaseISO_vEEEEvNT_6ParamsE)
        .other          _ZN7cutlass7Kernel2INS_4gemm6kernel20DefaultGemmUniversalINS_6half_tENS_6layout8RowMajorELNS_16ComplexTransformE0ELi8ES4_S6_LS7_0ELi8ES4_S6_fNS_4arch15OpClassTensorOpENS8_4Sm80ENS1_9GemmShapeILi128ELi128ELi32EEENSB_ILi64ELi64ELi32EEENSB_ILi16ELi8ELi16EEENS_8epilogue6thread17LinearCombinationIS4_Li8EffLNSG_9ScaleType4KindE0ELNS_15FloatRoundStyleE2ES4_EENS1_11threadblock30GemmIdentityThreadblockSwizzleILi8EEELi4ENS8_13OpMultiplyAddELNS1_23SharedMemoryClearOptionE0ELb0ELb0ELb0ENS5_28Tensor5DPermute20314RowMajorILi16ELi3ELi8EEENS5_34Tensor4DPermute0213RowMajorInverseILi8ELi4EEENS5_9NoPermuteEvE10SelectBaseISO_vEEEEvNT_6ParamsE,@"STO_CUDA_ENTRY STV_DEFAULT"
_ZN7cutlass7Kernel2INS_4gemm6kernel20DefaultGemmUniversalINS_6half_tENS_6layout8RowMajorELNS_16ComplexTransformE0ELi8ES4_S6_LS7_0ELi8ES4_S6_fNS_4arch15OpClassTensorOpENS8_4Sm80ENS1_9GemmShapeILi128ELi128ELi32EEENSB_ILi64ELi64ELi32EEENSB_ILi16ELi8ELi16EEENS_8epilogue6thread17LinearCombinationIS4_Li8EffLNSG_9ScaleType4KindE0ELNS_15FloatRoundStyleE2ES4_EENS1_11threadblock30GemmIdentityThreadblockSwizzleILi8EEELi4ENS8_13OpMultiplyAddELNS1_23SharedMemoryClearOptionE0ELb0ELb0ELb0ENS5_28Tensor5DPermute20314RowMajorILi16ELi3ELi8EEENS5_34Tensor4DPermute0213RowMajorInverseILi8ELi4EEENS5_9NoPermuteEvE10SelectBaseISO_vEEEEvNT_6ParamsE:
        /* <DEDUP_REMOVED lines=37> */
.L_x_4169:
        /* <DEDUP_REMOVED lines=18> */
.L_x_4171:
[----:B------:R-:W1:Y:S08]  /*0370*/  LDC.64 R202, c[0x0][0x4a0] ;  /* 0x00012800ffca7b82 */ /* 0x000e700000000a00 */
[----:B------:R-:W2:Y:S01]  /*0380*/  LDC.64 R16, c[0x0][0x4a8] ;  /* 0x00012a00ff107b82 */ /* 0x000ea20000000a00 */
[----:B-1----:R-:W-:-:S06]  /*0390*/  IMAD.WIDE.U32 R202, R201, 0x8, R202 ;  /* 0x00000008c9ca7825 */ /* 0x002fcc00078e00ca */
[----:B------:R-:W5:Y:S01]  /*03a0*/  LDG.E.64 R202, desc[UR36][R202.64] ;  /* 0x00000024caca7981 */ /* 0x000f62000c1e1b00 */
[----:B--2---:R-:W-:-:S06]  /*03b0*/  IMAD.WIDE.U32 R16, R201, 0x8, R16 ;  /* 0x00000008c9107825 */ /* 0x004fcc00078e0010 */
[----:B------:R-:W5:Y:S02]  /*03c0*/  LDG.E.64 R16, desc[UR36][R16.64] ;  /* 0x0000002410107981 */ /* 0x000f64000c1e1b00 */
.L_x_4170:
        /* <DEDUP_REMOVED lines=20> */
.L_x_4172:
        /* <DEDUP_REMOVED lines=19> */
.L_x_4173:
[----:B------:R-:W-:Y:S01]  /*0640*/  IMAD.IADD R20, R24, 0x1, -R19 ;  /* 0x0000000118147824 */ /* 0x000fe200078e0a13 */
[----:B------:R-:W1:Y:S01]  /*0650*/  LDC.64 R4, c[0x0][0x380] ;  /* 0x0000e000ff047b82 */ /* 0x000e620000000a00 */
[----:B--2---:R-:W-:Y:S01]  /*0660*/  IMAD.SHL.U32 R10, R2, 0x8, RZ ;  /* 0x00000008020a7824 */ /* 0x004fe200078e00ff */
[----:B------:R-:W-:Y:S01]  /*0670*/  SHF.R.U32.HI R27, RZ, 0x3, R2 ;  /* 0x00000003ff1b7819 */ /* 0x000fe20000011602 */
[----:B------:R-:W-:Y:S01]  /*0680*/  UMOV UR4, 0xffffffff ;  /* 0xffffffff00047882 */ /* 0x000fe20000000000 */
[----:B------:R-:W-:Y:S02]  /*0690*/  SHF.R.S32.HI R3, RZ, 0x1f, R20 ;  /* 0x0000001fff037819 */ /* 0x000fe40000011414 */
[----:B------:R-:W-:Y:S02]  /*06a0*/  LOP3.LUT R15, R10, 0x38, RZ, 0xc0, !PT ;  /* 0x000000380a0f7812 */ /* 0x000fe400078ec0ff */
[----:B------:R-:W-:Y:S01]  /*06b0*/  LEA.HI R3, R3, R20, RZ, 0x5 ;  /* 0x0000001403037211 */ /* 0x000fe200078f28ff */
[----:B------:R-:W2:Y:S01]  /*06c0*/  LDC.64 R6, c[0x0][0x3d8] ;  /* 0x0000f600ff067b82 */ /* 0x000ea20000000a00 */
[----:B------:R-:W-:Y:S01]  /*06d0*/  SHF.R.U32.HI R13, RZ, 0x5, R2 ;  /* 0x00000005ff0d7819 */ /* 0x000fe20000011602 */
[----:B------:R-:W-:Y:S01]  /*06e0*/  IMAD R14, R18, 0x80, R15 ;  /* 0x00000080120e7824 */ /* 0x000fe200078e020f */
[----:B------:R-:W-:-:S02]  /*06f0*/  LOP3.LUT R3, R3, 0xffffffe0, RZ, 0xc0, !PT ;  /* 0xffffffe003037812 */ /* 0x000fc400078ec0ff */
[----:B------:R-:W-:Y:S01]  /*0700*/  LOP3.LUT R0, R27, 0x3, RZ, 0xc0, !PT ;  /* 0x000000031b007812 */ /* 0x000fe200078ec0ff */
[----:B------:R-:W-:Y:S01]  /*0710*/  VIADD R8, R14, 0x40 ;  /* 0x000000400e087836 */ /* 0x000fe20000000000 */
[----:B------:R-:W-:Y:S01]  /*0720*/  SHF.R.S32.HI R207, RZ, 0x1f, R24 ;  /* 0x0000001fffcf7819 */ /* 0x000fe20000011418 */
[----:B------:R-:W-:Y:S01]  /*0730*/  IMAD.IADD R3, R20, 0x1, -R3 ;  /* 0x0000000114037824 */ /* 0x000fe200078e0a03 */
[----:B------:R-:W-:Y:S01]  /*0740*/  LOP3.LUT R216, R10, 0x18, RZ, 0xc0, !PT ;  /* 0x000000180ad87812 */ /* 0x000fe200078ec0ff */
[----:B------:R-:W-:Y:S01]  /*0750*/  IMAD R0, R13, 0x8, R0 ;  /* 0x000000080d007824 */ /* 0x000fe200078e0200 */
[----:B------:R-:W-:Y:S02]  /*0760*/  LEA.HI R207, R207, R24, RZ, 0x3 ;  /* 0x00000018cfcf7211 */ /* 0x000fe400078f18ff */
[C---:B------:R-:W-:Y:S01]  /*0770*/  ISETP.NE.AND P0, PT, R3.reuse, RZ, PT ;  /* 0x000000ff0300720c */ /* 0x040fe20003f05270 */
[--C-:B------:R-:W-:Y:S01]  /*0780*/  IMAD.IADD R31, R0, 0x1, R19.reuse ;  /* 0x00000001001f7824 */ /* 0x100fe200078e0213 */
[-C--:B-1----:R-:W-:Y:S01]  /*0790*/  ISETP.GE.AND P1, PT, R8, R5.reuse, PT ;  /* 0x000000050800720c */ /* 0x082fe20003f26270 */
[----:B------:R-:W-:Y:S01]  /*07a0*/  IMAD.IADD R216, R216, 0x1, R19 ;  /* 0x00000001d8d87824 */ /* 0x000fe200078e0213 */
[----:B------:R-:W-:Y:S01]  /*07b0*/  SEL R18, R3, 0x20, P0 ;  /* 0x0000002003127807 */ /* 0x000fe20000000000 */
[----:B------:R-:W-:Y:S01]  /*07c0*/  VIADD R3, R31, 0x4 ;  /* 0x000000041f037836 */ /* 0x000fe20000000000 */
[----:B------:R-:W-:-:S02]  /*07d0*/  ISETP.GE.AND P0, PT, R14, R5, PT ;  /* 0x000000050e00720c */ /* 0x000fc40003f06270 */
[----:B------:R-:W-:Y:S02]  /*07e0*/  VIADDMNMX R12, R19, R18, R24, PT ;  /* 0x00000012130c7246 */ /* 0x000fe40003800118 */
[----:B------:R-:W-:Y:S02]  /*07f0*/  SEL R25, RZ, 0x2, P1 ;  /* 0x00000002ff197807 */ /* 0x000fe40000800000 */
[-C--:B------:R-:W-:Y:S02]  /*0800*/  ISETP.GE.AND P2, PT, R31, R12.reuse, PT ;  /* 0x0000000c1f00720c */ /* 0x080fe40003f46270 */
[-C--:B------:R-:W-:Y:S02]  /*0810*/  ISETP.GE.AND P4, PT, R3, R12.reuse, PT ;  /* 0x0000000c0300720c */ /* 0x080fe40003f86270 */
[----:B------:R-:W-:Y:S02]  /*0820*/  ISETP.LT.AND P3, PT, R31, R12, !P0 ;  /* 0x0000000c1f00720c */ /* 0x000fe40004761270 */
[----:B------:R-:W-:-:S02]  /*0830*/  SEL R24, RZ, 0x4, P0 ;  /* 0x00000004ff187807 */ /* 0x000fc40000000000 */
[----:B------:R-:W-:Y:S02]  /*0840*/  SHF.R.U32.HI R8, RZ, 0x2, R2 ;  /* 0x00000002ff087819 */ /* 0x000fe40000011602 */
[----:B------:R-:W-:Y:S02]  /*0850*/  SEL R5, R25, RZ, !P2 ;  /* 0x000000ff19057207 */ /* 0x000fe40005000000 */
[----:B------:R-:W-:Y:S02]  /*0860*/  SEL R11, RZ, 0x1, !P3 ;  /* 0x00000001ff0b7807 */ /* 0x000fe40005800000 */
[----:B------:R-:W-:Y:S02]  /*0870*/  SEL R28, R24, RZ, !P4 ;  /* 0x000000ff181c7207 */ /* 0x000fe40006000000 */
[----:B------:R-:W-:Y:S02]  /*0880*/  LOP3.LUT R3, R8, 0x7, RZ, 0xc0, !PT ;  /* 0x0000000708037812 */ /* 0x000fe400078ec0ff */
[----:B------:R-:W-:-:S02]  /*0890*/  IADD3 R28, PT, PT, R28, R5, R11 ;  /* 0x000000051c1c7210 */ /* 0x000fc40007ffe00b */
[----:B------:R-:W-:Y:S01]  /*08a0*/  LOP3.LUT R3, R3, 0x3e0, R2, 0xf8, !PT ;  /* 0x000003e003037812 */ /* 0x000fe200078ef802 */
[----:B------:R-:W1:Y:S01]  /*08b0*/  LDC R5, c[0x0][0x3b8] ;  /* 0x0000ee00ff057b82 */ /* 0x000e620000000800 */
[----:B------:R-:W-:Y:S02]  /*08c0*/  SHF.R.S32.HI R9, RZ, 0x1f, R31 ;  /* 0x0000001fff097819 */ /* 0x000fe4000001141f */
[----:B------:R-:W-:Y:S01]  /*08d0*/  ISETP.GE.AND P5, PT, R216, R12, PT ;  /* 0x0000000cd800720c */ /* 0x000fe20003fa6270 */
[----:B------:R-:W-:Y:S01]  /*08e0*/  IMAD R23, R22, 0x80, R3 ;  /* 0x0000008016177824 */ /* 0x000fe200078e0203 */
[--C-:B------:R-:W-:Y:S01]  /*08f0*/  SHF.R.S32.HI R15, RZ, 0x1f, R14.reuse ;  /* 0x0000001fff0f7819 */ /* 0x100fe2000001140e */
[----:B--2---:R-:W-:Y:S01]  /*0900*/  IMAD R12, R9, R6, RZ ;  /* 0x00000006090c7224 */ /* 0x004fe200078e02ff */
[----:B------:R-:W-:Y:S01]  /*0910*/  SEL R11, RZ, 0x2, P5 ;  /* 0x00000002ff0b7807 */ /* 0x000fe20002800000 */
[C---:B------:R-:W-:Y:S01]  /*0920*/  VIADD R21, R23.reuse, 0x8 ;  /* 0x0000000817157836 */ /* 0x040fe20000000000 */
[----:B------:R-:W-:Y:S01]  /*0930*/  SEL R34, RZ, 0x4, P5 ;  /* 0x00000004ff227807 */ /* 0x000fe20002800000 */
[C---:B------:R-:W-:Y:S01]  /*0940*/  VIADD R19, R23.reuse, 0x10 ;  /* 0x0000001017137836 */ /* 0x040fe20000000000 */
[CC--:B------:R-:W-:Y:S01]  /*0950*/  ISETP.LT.AND P6, PT, R23.reuse, R4.reuse, !P5 ;  /* 0x000000041700720c */ /* 0x0c0fe20006fc1270 */
[----:B------:R-:W-:Y:S01]  /*0960*/  VIADD R9, R23, 0x18 ;  /* 0x0000001817097836 */ /* 0x000fe20000000000 */
[----:B------:R-:W-:Y:S01]  /*0970*/  ISETP.GE.AND P3, PT, R21, R4, PT ;  /* 0x000000041500720c */ /* 0x000fe20003f66270 */
[----:B------:R-:W-:Y:S01]  /*0980*/  IMAD.WIDE.U32 R14, R31, R6, R14 ;  /* 0x000000061f0e7225 */ /* 0x000fe200078e000e */
[----:B------:R-:W-:-:S02]  /*0990*/  ISETP.GE.AND P2, PT, R19, R4, PT ;  /* 0x000000041300720c */ /* 0x000fc40003f46270 */
[----:B------:R-:W-:Y:S01]  /*09a0*/  SEL R11, R11, RZ, !P3 ;  /* 0x000000ff0b0b7207 */ /* 0x000fe20005800000 */
[----:B------:R-:W-:Y:S01]  /*09b0*/  IMAD R31, R31, R7, R12 ;  /* 0x000000071f1f7224 */ /* 0x000fe200078e020c */
[----:B------:R-:W-:Y:S02]  /*09c0*/  SEL R34, R34, RZ, !P2 ;  /* 0x000000ff22227207 */ /* 0x000fe40005000000 */
[----:B------:R-:W-:Y:S02]  /*09d0*/  SEL R12, RZ, 0x1, !P6 ;  /* 0x00000001ff0c7807 */ /* 0x000fe40007000000 */
[----:B------:R-:W-:Y:S02]  /*09e0*/  SEL R22, RZ, 0x8, P1 ;  /* 0x00000008ff167807 */ /* 0x000fe40000800000 */
[----:B------:R-:W-:Y:S02]  /*09f0*/  ISETP.GE.AND P1, PT, R9, R4, PT ;  /* 0x000000040900720c */ /* 0x000fe40003f26270 */
[----:B------:R-:W-:-:S02]  /*0a00*/  SEL R29, RZ, 0x8, P5 ;  /* 0x00000008ff1d7807 */ /* 0x000fc40002800000 */
[----:B------:R-:W-:Y:S01]  /*0a10*/  IADD3 R34, PT, PT, R34, R11, R12 ;  /* 0x0000000b22227210 */ /* 0x000fe20007ffe00c */
[----:B------:R-:W-:Y:S01]  /*0a20*/  IMAD.IADD R12, R15, 0x1, R31 ;  /* 0x000000010f0c7824 */ /* 0x000fe200078e021f */
[----:B------:R-:W-:Y:S02]  /*0a30*/  SEL R11, R22, RZ, !P4 ;  /* 0x000000ff160b7207 */ /* 0x000fe40006000000 */
[----:B------:R-:W-:Y:S02]  /*0a40*/  SEL R29, R29, RZ, !P1 ;  /* 0x000000ff1d1d7207 */ /* 0x000fe40004800000 */
[----:B-----5:R-:W-:Y:S01]  /*0a50*/  LEA R16, P4, R14, R16, 0x1 ;  /* 0x000000100e107211 */ /* 0x020fe200078808ff */
[----:B------:R-:W-:Y:S01]  /*0a60*/  IMAD.IADD R28, R28, 0x1, R11 ;  /* 0x000000011c1c7824 */ /* 0x000fe200078e020b */
[----:B-1----:R-:W-:Y:S01]  /*0a70*/  LEA.HI R208, R5, R5, RZ, 0x1 ;  /* 0x0000000505d07211 */ /* 0x002fe200078f08ff */
[----:B------:R-:W-:Y:S01]  /*0a80*/  IMAD.IADD R34, R34, 0x1, R29 ;  /* 0x0000000122227824 */ /* 0x000fe200078e021d */
[----:B------:R-:W-:-:S02]  /*0a90*/  LEA.HI.X R17, R14, R17, R12, 0x1, P4 ;  /* 0x000000110e117211 */ /* 0x000fc400020f0c0c */
[----:B------:R-:W-:Y:S02]  /*0aa0*/  SHF.R.S32.HI R207, RZ, 0x3, R207 ;  /* 0x00000003ffcf7819 */ /* 0x000fe400000114cf */
[----:B------:R-:W-:Y:S01]  /*0ab0*/  SHF.R.S32.HI R208, RZ, 0x1, R208 ;  /* 0x00000001ffd07819 */ /* 0x000fe200000114d0 */
[----:B------:R-:W-:Y:S06]  /*0ac0*/  BRA.DIV UR4, `(.L_x_4174) ;  /* 0x000000be04b87947 */ /* 0x000fec000b800000 */
[----:B------:R1:W2:Y:S02]  /*0ad0*/  SHFL.IDX PT, R14, R13, RZ, 0x1f ;  /* 0x00001fff0d0e7589 */ /* 0x0002a400000e0000 */
.L_x_4230:
[----:B--2---:R-:W-:Y:S01]  /*0ae0*/  SHF.R.S32.HI R11, RZ, 0x1f, R14 ;  /* 0x0000001fff0b7819 */ /* 0x004fe2000001140e */
[----:B------:R-:W-:Y:S01]  /*0af0*/  VIADD R5, R20, 0x3e ;  /* 0x0000003e14057836 */ /* 0x000fe20000000000 */
[C---:B------:R-:W-:Y:S01]  /*0b00*/  LOP3.LUT R15, R2.reuse, R27, RZ, 0x3c, !PT ;  /* 0x0000001b020f7212 */ /* 0x040fe200078e3cff */
[----:B------:R-:W2:Y:S01]  /*0b10*/  S2R R26, SR_CgaCtaId ;  /* 0x00000000001a7919 */ /* 0x000ea20000008800 */
[----:B------:R-:W-:Y:S01]  /*0b20*/  LEA.HI R206, R11, R14, RZ, 0x2 ;  /* 0x0000000e0bce7211 */ /* 0x000fe200078f10ff */
[----:B------:R-:W-:Y:S01]  /*0b30*/  IMAD.SHL.U32 R164, R2, 0x10, RZ ;  /* 0x0000001002a47824 */ /* 0x000fe200078e00ff */
[----:B------:R-:W-:Y:S01]  /*0b40*/  ISETP.GE.U32.AND P4, PT, R5, 0x3f, PT ;  /* 0x0000003f0500780c */ /* 0x000fe20003f86070 */
[----:B------:R-:W-:Y:S01]  /*0b50*/  IMAD.SHL.U32 R5, R0, 0x80, RZ ;  /* 0x0000008000057824 */ /* 0x000fe200078e00ff */
[----:B------:R-:W-:Y:S01]  /*0b60*/  LOP3.LUT R11, R206, 0xfffc, RZ, 0xc0, !PT ;  /* 0x0000fffcce0b7812 */ /* 0x000fe200078ec0ff */
[----:B------:R-:W-:Y:S01]  /*0b70*/  IMAD.SHL.U32 R15, R15, 0x8, RZ ;  /* 0x000000080f0f7824 */ /* 0x000fe200078e00ff */
[----:B------:R-:W-:Y:S01]  /*0b80*/  LOP3.LUT R10, R10, 0x20, RZ, 0xc, !PT ;  /* 0x000000200a0a7812 */ /* 0x000fe200078e0cff */
[----:B------:R-:W-:Y:S01]  /*0b90*/  BSSY.RECONVERGENT B0, `(.L_x_4175) ;  /* 0x0000066000007945 */ /* 0x000fe20003800200 */
[----:B------:R-:W-:Y:S01]  /*0ba0*/  LOP3.LUT R27, R2, 0x3, R27, 0x48, !PT ;  /* 0x00000003021b7812 */ /* 0x000fe200078e481b */
[----:B------:R-:W-:Y:S01]  /*0bb0*/  IMAD.IADD R0, R14, 0x1, -R11 ;  /* 0x000000010e007824 */ /* 0x000fe200078e0a0b */
[----:B------:R-:W-:Y:S01]  /*0bc0*/  LOP3.LUT R10, R10, 0x18, R15, 0xf8, !PT ;  /* 0x000000180a0a7812 */ /* 0x000fe200078ef80f */
[----:B------:R-:W-:Y:S01]  /*0bd0*/  IMAD.MOV.U32 R30, RZ, RZ, RZ ;  /* 0x000000ffff1e7224 */ /* 0x000fe200078e00ff */
[----:B------:R-:W-:-:S02]  /*0be0*/  LOP3.LUT R12, R27, 0x4, R2, 0xf8, !PT ;  /* 0x000000041b0c7812 */ /* 0x000fc400078ef802 */
[----:B------:R-:W-:Y:S02]  /*0bf0*/  LOP3.LUT R11, R0, 0x80, RZ, 0xc0, !PT ;  /* 0x00000080000b7812 */ /* 0x000fe400078ec0ff */
[----:B------:R-:W-:Y:S01]  /*0c00*/  LOP3.LUT R27, R5, 0x200, R10, 0xfe, !PT ;  /* 0x00000200051b7812 */ /* 0x000fe200078efe0a */
[----:B------:R-:W-:Y:S01]  /*0c10*/  IMAD R29, R12, 0x8, R5 ;  /* 0x000000080c1d7824 */ /* 0x000fe200078e0205 */
[----:B------:R-:W-:Y:S02]  /*0c20*/  LEA.HI R204, R11, R0, RZ, 0x19 ;  /* 0x000000000bcc7211 */ /* 0x000fe400078fc8ff */
[----:B------:R-:W-:Y:S02]  /*0c30*/  SHF.R.U32.HI R10, RZ, 0x1, R3 ;  /* 0x00000001ff0a7819 */ /* 0x000fe40000011603 */
[----:B------:R-:W-:Y:S02]  /*0c40*/  LOP3.LUT R205, R204, 0xfffe, RZ, 0xc0, !PT ;  /* 0x0000fffecccd7812 */ /* 0x000fe400078ec0ff */
[----:B------:R-:W-:-:S02]  /*0c50*/  LOP3.LUT R167, R2, 0x1f, RZ, 0xc0, !PT ;  /* 0x0000001f02a77812 */ /* 0x000fc400078ec0ff */
[--C-:B------:R-:W-:Y:S01]  /*0c60*/  LOP3.LUT R35, R10, 0x3, R2.reuse, 0x48, !PT ;  /* 0x000000030a237812 */ /* 0x100fe200078e4802 */
[----:B------:R-:W-:Y:S01]  /*0c70*/  IMAD.MOV R205, RZ, RZ, -R205 ;  /* 0x000000ffffcd7224 */ /* 0x000fe200078e0acd */
[----:B------:R-:W-:Y:S02]  /*0c80*/  SHF.R.U32.HI R167, RZ, 0x4, R167 ;  /* 0x00000004ffa77819 */ /* 0x000fe400000116a7 */
[----:B------:R-:W-:Y:S02]  /*0c90*/  SEL R34, R34, RZ, P4 ;  /* 0x000000ff22227207 */ /* 0x000fe40002000000 */
[----:B------:R-:W-:Y:S01]  /*0ca0*/  PRMT R205, R205, 0x7710, RZ ;  /* 0x00007710cdcd7816 */ /* 0x000fe200000000ff */
[----:B------:R-:W-:Y:S01]  /*0cb0*/  VIADD R31, R167, 0x2 ;  /* 0x00000002a71f7836 */ /* 0x000fe20000000000 */
[----:B------:R-:W-:Y:S01]  /*0cc0*/  LOP3.LUT R5, R3, 0x8, RZ, 0xfc, !PT ;  /* 0x0000000803057812 */ /* 0x000fe200078efcff */
[----:B------:R-:W-:Y:S01]  /*0cd0*/  IMAD.SHL.U32 R3, R2, 0x40, RZ ;  /* 0x0000004002037824 */ /* 0x000fe200078e00ff */
[----:B------:R-:W-:Y:S01]  /*0ce0*/  PRMT R204, R204, 0x8880, RZ ;  /* 0x00008880cccc7816 */ /* 0x000fe200000000ff */
[----:B------:R-:W-:Y:S01]  /*0cf0*/  IMAD.IADD R205, R0, 0x1, R205 ;  /* 0x0000000100cd7824 */ /* 0x000fe200078e02cd */
[----:B------:R-:W-:Y:S01]  /*0d00*/  SEL R28, R28, RZ, P4 ;  /* 0x000000ff1c1c7207 */ /* 0x000fe20002000000 */
[----:B------:R-:W-:Y:S01]  /*0d10*/  IMAD.SHL.U32 R0, R2, 0x100, RZ ;  /* 0x0000010002007824 */ /* 0x000fe200078e00ff */
[----:B------:R-:W-:-:S02]  /*0d20*/  LOP3.LUT R35, R35, 0x4, R2, 0xf8, !PT ;  /* 0x0000000423237812 */ /* 0x000fc400078ef802 */
[----:B------:R-:W-:Y:S02]  /*0d30*/  LOP3.LUT P4, R15, R34, 0x1, RZ, 0xc0, !PT ;  /* 0x00000001220f7812 */ /* 0x000fe4000788c0ff */
[----:B------:R-:W-:Y:S01]  /*0d40*/  SHF.R.U32.HI R5, RZ, 0x1, R5 ;  /* 0x00000001ff057819 */ /* 0x000fe20000011605 */
[----:B------:R-:W-:Y:S01]  /*0d50*/  IMAD R35, R10, 0x20, R35 ;  /* 0x000000200a237824 */ /* 0x000fe200078e0223 */
[----:B------:R-:W-:Y:S01]  /*0d60*/  SHF.R.S32.HI R206, RZ, 0x2, R206 ;  /* 0x00000002ffce7819 */ /* 0x000fe200000114ce */
[----:B------:R-:W-:Y:S01]  /*0d70*/  VIADD R10, R20, 0x1f ;  /* 0x0000001f140a7836 */ /* 0x000fe20000000000 */
[----:B------:R-:W-:Y:S02]  /*0d80*/  SHF.R.S32.HI R204, RZ, 0x1, R204 ;  /* 0x00000001ffcc7819 */ /* 0x000fe400000114cc */
[----:B------:R-:W-:Y:S02]  /*0d90*/  PRMT R11, R205, 0x8880, RZ ;  /* 0x00008880cd0b7816 */ /* 0x000fe400000000ff */
[----:B------:R-:W-:-:S02]  /*0da0*/  SHF.R.U32.HI R12, RZ, 0x1, R2 ;  /* 0x00000001ff0c7819 */ /* 0x000fc40000011602 */
[----:B------:R-:W-:Y:S01]  /*0db0*/  LOP3.LUT R33, R5, 0x3, R2, 0x48, !PT ;  /* 0x0000000305217812 */ /* 0x000fe200078e4802 */
[----:B------:R-:W-:Y:S01]  /*0dc0*/  IMAD R11, R11, 0x80, R206 ;  /* 0x000000800b0b7824 */ /* 0x000fe200078e02ce */
[----:B-1----:R-:W-:Y:S02]  /*0dd0*/  MOV R13, 0x400 ;  /* 0x00000400000d7802 */ /* 0x002fe40000000f00 */
[--C-:B------:R-:W-:Y:S01]  /*0de0*/  LOP3.LUT R31, R31, 0x3, R2.reuse, 0x78, !PT ;  /* 0x000000031f1f7812 */ /* 0x100fe200078e7802 */
[----:B------:R-:W-:Y:S01]  /*0df0*/  IMAD.SHL.U32 R11, R11, 0x8, RZ ;  /* 0x000000080b0b7824 */ /* 0x000fe200078e00ff */
[----:B------:R-:W-:Y:S02]  /*0e00*/  PRMT R204, R204, 0x9910, RZ ;  /* 0x00009910cccc7816 */ /* 0x000fe400000000ff */
[----:B------:R-:W-:Y:S02]  /*0e10*/  LOP3.LUT R165, R167, 0x3, R2, 0x78, !PT ;  /* 0x00000003a7a57812 */ /* 0x000fe400078e7802 */
[----:B------:R-:W-:Y:S01]  /*0e20*/  LOP3.LUT R3, R3, 0x40, RZ, 0xc0, !PT ;  /* 0x0000004003037812 */ /* 0x000fe200078ec0ff */
[----:B------:R-:W-:Y:S01]  /*0e30*/  IMAD R199, R206, 0x40, R204 ;  /* 0x00000040cec77824 */ /* 0x000fe200078e02cc */
[----:B------:R-:W-:-:S02]  /*0e40*/  LOP3.LUT R12, R167, 0x3, R12, 0x78, !PT ;  /* 0x00000003a70c7812 */ /* 0x000fc400078e780c */
[--C-:B------:R-:W-:Y:S01]  /*0e50*/  LOP3.LUT R33, R33, 0x4, R2.reuse, 0xf8, !PT ;  /* 0x0000000421217812 */ /* 0x100fe200078ef802 */
[----:B------:R-:W-:Y:S01]  /*0e60*/  IMAD.SHL.U32 R199, R199, 0x80, RZ ;  /* 0x00000080c7c77824 */ /* 0x000fe200078e00ff */
[----:B--2---:R-:W-:Y:S01]  /*0e70*/  LEA R26, R26, R13, 0x18 ;  /* 0x0000000d1a1a7211 */ /* 0x004fe200078ec0ff */
[----:B------:R-:W-:Y:S01]  /*0e80*/  IMAD R3, R12, 0x10, R3 ;  /* 0x000000100c037824 */ /* 0x000fe200078e0203 */
[----:B------:R-:W-:Y:S01]  /*0e90*/  LOP3.LUT R37, R31, 0x4, R2, 0xf8, !PT ;  /* 0x000000041f257812 */ /* 0x000fe200078ef802 */
[----:B------:R-:W-:Y:S01]  /*0ea0*/  IMAD R33, R5, 0x20, R33 ;  /* 0x0000002005217824 */ /* 0x000fe200078e0221 */
[----:B------:R-:W-:Y:S01]  /*0eb0*/  LOP3.LUT R164, R164, 0xf0, RZ, 0xc0, !PT ;  /* 0x000000f0a4a47812 */ /* 0x000fe200078ec0ff */
[----:B------:R-:W-:Y:S01]  /*0ec0*/  IMAD.MOV.U32 R5, RZ, RZ, RZ ;  /* 0x000000ffff057224 */ /* 0x000fe200078e00ff */
[----:B------:R-:W-:Y:S01]  /*0ed0*/  SHF.R.S32.HI R215, RZ, 0x1f, R10 ;  /* 0x0000001fffd77819 */ /* 0x000fe2000001140a */
[----:B------:R-:W-:Y:S01]  /*0ee0*/  IMAD R198, R11, 0x10, R26 ;  /* 0x000000100bc67824 */ /* 0x000fe200078e021a */
[----:B------:R-:W-:-:S02]  /*0ef0*/  LOP3.LUT R39, R165, 0x4, R2, 0xf8, !PT ;  /* 0x00000004a5277812 */ /* 0x000fc400078ef802 */
[--C-:B------:R-:W-:Y:S02]  /*0f00*/  LOP3.LUT R13, R165, 0x4, R2.reuse, 0xf4, !PT ;  /* 0x00000004a50d7812 */ /* 0x100fe400078ef402 */
[----:B------:R-:W-:Y:S02]  /*0f10*/  LOP3.LUT R31, R31, 0x4, R2, 0xf4, !PT ;  /* 0x000000041f1f7812 */ /* 0x000fe400078ef402 */
[----:B------:R-:W-:Y:S02]  /*0f20*/  LOP3.LUT R205, R205, 0xffff, RZ, 0xc0, !PT ;  /* 0x0000ffffcdcd7812 */ /* 0x000fe400078ec0ff */
        /* <DEDUP_REMOVED lines=25> */
[----:B------:R-:W-:-:S10]  /*10c0*/  IMAD.SHL.U32 R5, R23, 0x2, RZ ;  /* 0x0000000217057824 */ /* 0x000fd400078e00ff */
        /* <DEDUP_REMOVED lines=9> */
[----:B------:R-:W-:-:S05]  /*1160*/  IADD3 R11, PT, PT, -R31, RZ, RZ ;  /* 0x000000ff1f0b7210 */ /* 0x000fca0007ffe1ff */
        /* <DEDUP_REMOVED lines=8> */
.L_x_4176:
[----:B------:R-:W-:Y:S05]  /*11f0*/  BSYNC.RECONVERGENT B0 ;  /* 0x0000000000007941 */ /* 0x000fea0003800200 */
.L_x_4175:
        /* <DEDUP_REMOVED lines=50> */
.L_x_4178:
[----:B------:R-:W-:Y:S05]  /*1520*/  BSYNC.RECONVERGENT B0 ;  /* 0x0000000000007941 */ /* 0x000fea0003800200 */
.L_x_4177:
        /* <DEDUP_REMOVED lines=28> */
[----:B------:R-:W-:-:S04]  /*16f0*/  LOP3.LUT R30, R8, 0x3, RZ, 0xc0, !PT ;  /* 0x00000003081e7812 */ /* 0x000fc800078ec0ff */
        /* <DEDUP_REMOVED lines=19> */
[----:B------:R-:W-:-:S04]  /*1830*/  LEA R30, P4, R36, R202, 0x1 ;  /* 0x000000ca241e7211 */ /* 0x000fc800078808ff */
[----:B------:R-:W-:-:S09]  /*1840*/  LEA.HI.X R5, R36, R203, R37, 0x1, P4 ;  /* 0x000000cb24057211 */ /* 0x000fd200020f0c25 */
.L_x_4180:
[----:B------:R-:W-:Y:S05]  /*1850*/  BSYNC.RECONVERGENT B0 ;  /* 0x0000000000007941 */ /* 0x000fea0003800200 */
.L_x_4179:
        /* <DEDUP_REMOVED lines=48> */
.L_x_4182:
[----:B------:R-:W-:Y:S05]  /*1b60*/  BSYNC.RECONVERGENT B0 ;  /* 0x0000000000007941 */ /* 0x000fea0003800200 */
.L_x_4181:
[----:B------:R-:W-:Y:S01]  /*1b70*/  IMAD.SHL.U32 R34, R34, 0x2, RZ ;  /* 0x0000000222227824 */ /* 0x000fe200078e00ff */
[----:B------:R-:W-:Y:S01]  /*1b80*/  ISETP.GE.AND P6, PT, R23, R4, PT ;  /* 0x000000041700720c */ /* 0x000fe20003fc6270 */
[----:B--2---:R-:W-:Y:S01]  /*1b90*/  IMAD.SHL.U32 R32, R28, 0x10, RZ ;  /* 0x000000101c207824 */ /* 0x004fe200078e00ff */
[----:B------:R-:W2:Y:S01]  /*1ba0*/  LDC.64 R4, c[0x0][0x3e0] ;  /* 0x0000f800ff047b82 */ /* 0x000ea20000000a00 */
[----:B------:R-:W-:Y:S01]  /*1bb0*/  IMAD.MOV.U32 R35, RZ, RZ, R31 ;  /* 0x000000ffff237224 */ /* 0x000fe200078e001f */
[----:B------:R-:W-:Y:S01]  /*1bc0*/  ISETP.NE.U32.AND P4, PT, R34, RZ, PT ;  /* 0x000000ff2200720c */ /* 0x000fe20003f85070 */
[----:B------:R-:W-:Y:S01]  /*1bd0*/  IMAD.MOV.U32 R34, RZ, RZ, R30 ;  /* 0x000000ffff227224 */ /* 0x000fe200078e001e */
[----:B------:R-:W-:Y:S01]  /*1be0*/  LOP3.LUT P5, RZ, R32, 0x10, RZ, 0xc0, !PT ;  /* 0x0000001020ff7812 */ /* 0x000fe200078ac0ff */
[C---:B------:R-:W-:Y:S01]  /*1bf0*/  IMAD.SHL.U32 R32, R28.reuse, 0x8, RZ ;  /* 0x000000081c207824 */ /* 0x040fe200078e00ff */
[----:B------:R-:W3:Y:S01]  /*1c00*/  LDCU.64 UR4, c[0x0][0x3f0] ;  /* 0x00007e00ff0477ac */ /* 0x000ee20008000a00 */
[C---:B------:R-:W-:Y:S01]  /*1c10*/  IMAD.SHL.U32 R31, R28.reuse, 0x4, RZ ;  /* 0x000000041c1f7824 */ /* 0x040fe200078e00ff */
[----:B------:R-:W3:Y:S01]  /*1c20*/  LDC.64 R212, c[0x0][0x3e8] ;  /* 0x0000fa00ffd47b82 */ /* 0x000ee20000000a00 */
[----:B------:R-:W-:Y:S01]  /*1c30*/  SEL R30, RZ, 0x2, P3 ;  /* 0x00000002ff1e7807 */ /* 0x000fe20001800000 */
[----:B------:R-:W-:Y:S01]  /*1c40*/  IMAD.SHL.U32 R28, R28, 0x2, RZ ;  /* 0x000000021c1c7824 */ /* 0x000fe200078e00ff */
[----:B------:R-:W-:Y:S01]  /*1c50*/  SEL R33, RZ, 0x4, P2 ;  /* 0x00000004ff217807 */ /* 0x000fe20001000000 */
[----:B-1----:R-:W-:Y:S01]  /*1c60*/  IMAD.WIDE.U32 R36, R18, R6, RZ ;  /* 0x0000000612247225 */ /* 0x002fe200078e00ff */
[----:B------:R-:W-:Y:S01]  /*1c70*/  LOP3.LUT P3, RZ, R31, 0x10, RZ, 0xc0, !PT ;  /* 0x000000101fff7812 */ /* 0x000fe2000786c0ff */
[----:B------:R-:W-:Y:S01]  /*1c80*/  BSSY.RECONVERGENT B0, `(.L_x_4183) ;  /* 0x0000051000007945 */ /* 0x000fe20003800200 */
[----:B------:R-:W-:Y:S01]  /*1c90*/  @!PT LDS RZ, [RZ] ;  /* 0x00000000fffff984 */ /* 0x000fe20000000800 */
[----:B------:R-:W-:Y:S01]  /*1ca0*/  @!PT LDS RZ, [RZ] ;  /* 0x00000000fffff984 */ /* 0x000fe20000000800 */
[----:B------:R-:W-:Y:S01]  /*1cb0*/  @!PT LDS RZ, [RZ] ;  /* 0x00000000fffff984 */ /* 0x000fe20000000800 */
[----:B------:R1:W-:Y:S01]  /*1cc0*/  LDGSTS.E.BYPASS.LTC128B.128 [R11+0x1000], desc[UR36][R34.64], P4 ;  /* 0x01000000220b7fae */ /* 0x0003e2000a181a24 */
[----:B------:R-:W-:Y:S01]  /*1cd0*/  LOP3.LUT P4, RZ, R32, 0x10, RZ, 0xc0, !PT ;  /* 0x0000001020ff7812 */ /* 0x000fe2000788c0ff */
[----:B------:R-:W-:Y:S01]  /*1ce0*/  IMAD.IADD R216, R18, 0x1, R216 ;  /* 0x0000000112d87824 */ /* 0x000fe200078e02d8 */
[----:B------:R-:W-:-:S02]  /*1cf0*/  SEL R32, RZ, 0x1, P6 ;  /* 0x00000001ff207807 */ /* 0x000fc40003000000 */
[----:B------:R-:W-:Y:S02]  /*1d00*/  SHF.R.S32.HI R31, RZ, 0x1f, R18 ;  /* 0x0000001fff1f7819 */ /* 0x000fe40000011412 */
[----:B------:R-:W-:Y:S02]  /*1d10*/  IADD3 R30, PT, PT, R33, R30, R32 ;  /* 0x0000001e211e7210 */ /* 0x000fe40007ffe020 */
[----:B------:R-:W-:Y:S01]  /*1d20*/  SEL R33, RZ, 0x8, P1 ;  /* 0x00000008ff217807 */ /* 0x000fe20000800000 */
[----:B------:R-:W-:Y:S01]  /*1d30*/  IMAD R31, R31, R6, RZ ;  /* 0x000000061f1f7224 */ /* 0x000fe200078e02ff */
[----:B--2---:R-:W-:Y:S02]  /*1d40*/  IADD3 R32, P1, PT, R16, R4, RZ ;  /* 0x0000000410207210 */ /* 0x004fe40007f3e0ff */
[----:B------:R-:W-:Y:S01]  /*1d50*/  LOP3.LUT P2, RZ, R28, 0x10, RZ, 0xc0, !PT ;  /* 0x000000101cff7812 */ /* 0x000fe2000784c0ff */
[----:B------:R-:W-:Y:S02]  /*1d60*/  VIADD R28, R20, 0xffffffff ;  /* 0xffffffff141c7836 */ /* 0x000fe40000000000 */
[----:B------:R-:W-:-:S02]  /*1d70*/  IMAD.IADD R30, R30, 0x1, R33 ;  /* 0x000000011e1e7824 */ /* 0x000fc400078e0221 */
[----:B------:R-:W-:Y:S01]  /*1d80*/  IMAD R31, R18, R7, R31 ;  /* 0x00000007121f7224 */ /* 0x000fe200078e021f */
[----:B------:R-:W-:Y:S01]  /*1d90*/  ISETP.GE.U32.AND P6, PT, R28, 0x20, PT ;  /* 0x000000201c00780c */ /* 0x000fe20003fc6070 */
[----:B------:R-:W-:Y:S01]  /*1da0*/  IMAD.X R33, R17, 0x1, R5, P1 ;  /* 0x0000000111217824 */ /* 0x000fe200008e0605 */
[----:B---3--:R-:W-:Y:S01]  /*1db0*/  IADD3 R6, P1, PT, R212, -UR4, RZ ;  /* 0x80000004d4067c10 */ /* 0x008fe2000ff3e0ff */
[----:B------:R-:W-:Y:S01]  /*1dc0*/  IMAD.IADD R31, R37, 0x1, R31 ;  /* 0x00000001251f7824 */ /* 0x000fe200078e021f */
[----:B------:R-:W-:Y:S01]  /*1dd0*/  SEL R18, RZ, 0x1, P0 ;  /* 0x00000001ff127807 */ /* 0x000fe20000000000 */
[--C-:B------:R-:W-:Y:S01]  /*1de0*/  IMAD R7, R27, 0x2, R26.reuse ;  /* 0x000000021b077824 */ /* 0x100fe200078e021a */
[----:B------:R-:W-:Y:S01]  /*1df0*/  LEA R39, P0, R36, R6, 0x1 ;  /* 0x0000000624277211 */ /* 0x000fe200078008ff */
[C---:B-1----:R-:W-:Y:S01]  /*1e00*/  IMAD R35, R29.reuse, 0x2, R26 ;  /* 0x000000021d237824 */ /* 0x042fe200078e021a */
[----:B------:R-:W-:Y:S01]  /*1e10*/  SEL R30, R30, RZ, P6 ;  /* 0x000000ff1e1e7207 */ /* 0x000fe20003000000 */
[----:B------:R-:W-:Y:S01]  /*1e20*/  VIADD R26, R26, 0x8000 ;  /* 0x000080001a1a7836 */ /* 0x000fe20000000000 */
[----:B------:R-:W-:Y:S01]  /*1e30*/  IADD3 R25, PT, PT, R24, R25, R18 ;  /* 0x0000001918197210 */ /* 0x000fe20007ffe012 */
[----:B------:R-:W-:Y:S01]  /*1e40*/  IMAD.MOV.U32 R18, RZ, RZ, RZ ;  /* 0x000000ffff127224 */ /* 0x000fe200078e00ff */
[----:B------:R-:W-:Y:S01]  /*1e50*/  LDGSTS.E.BYPASS.LTC128B.128 [R35+0x8000], desc[UR36][R16.64], P5 ;  /* 0x0800000010237fae */ /* 0x000fe2000a981a24 */
[----:B------:R-:W-:-:S02]  /*1e60*/  IMAD R29, R29, 0x2, R26 ;  /* 0x000000021d1d7824 */ /* 0x000fc400078e021a */
[----:B------:R-:W-:Y:S01]  /*1e70*/  IMAD.IADD R25, R22, 0x1, R25 ;  /* 0x0000000116197824 */ /* 0x000fe200078e0219 */
[----:B------:R1:W-:Y:S01]  /*1e80*/  LDGSTS.E.BYPASS.LTC128B.128 [R35+0x8080], desc[UR36][R16.64+0x80], P4 ;  /* 0x0808008010237fae */ /* 0x0003e2000a181a24 */
[----:B------:R-:W-:-:S03]  /*1e90*/  IMAD R27, R27, 0x2, R26 ;  /* 0x000000021b1b7824 */ /* 0x000fc600078e021a */
[----:B------:R-:W-:Y:S01]  /*1ea0*/  LDGSTS.E.BYPASS.LTC128B.128 [R7+0x8000], desc[UR36][R32.64], P3 ;  /* 0x0800000020077fae */ /* 0x000fe20009981a24 */
[----:B------:R-:W-:-:S03]  /*1eb0*/  SEL R25, R25, RZ, P6 ;  /* 0x000000ff19197207 */ /* 0x000fc60003000000 */
[----:B------:R2:W-:Y:S04]  /*1ec0*/  LDGSTS.E.BYPASS.LTC128B.128 [R7+0x8080], desc[UR36][R32.64+0x80], P2 ;  /* 0x0808008020077fae */ /* 0x0005e80009181a24 */
[----:B------:R-:W0:Y:S01]  /*1ed0*/  LDGDEPBAR ;  /* 0x00000000000079af */ /* 0x000e220000000000 */
[----:B-1----:R-:W-:Y:S02]  /*1ee0*/  IADD3.X R17, PT, PT, R213, ~UR5, RZ, P1, !PT ;  /* 0x80000005d5117c10 */ /* 0x002fe40008ffe4ff */
[----:B------:R-:W-:Y:S02]  /*1ef0*/  IADD3 R16, P1, PT, R39, R32, RZ ;  /* 0x0000002027107210 */ /* 0x000fe40007f3e0ff */
[----:B------:R-:W-:Y:S02]  /*1f00*/  LEA.HI.X R17, R36, R17, R31, 0x1, P0 ;  /* 0x0000001124117211 */ /* 0x000fe400000f0c1f */
[----:B------:R-:W-:Y:S01]  /*1f10*/  LOP3.LUT P0, R6, R30, 0x1, RZ, 0xc0, !PT ;  /* 0x000000011e067812 */ /* 0x000fe2000780c0ff */
[----:B--2---:R-:W-:-:S02]  /*1f20*/  IMAD.MOV.U32 R7, RZ, RZ, RZ ;  /* 0x000000ffff077224 */ /* 0x004fc400078e00ff */
[----:B------:R-:W-:-:S10]  /*1f30*/  IMAD.X R17, R17, 0x1, R33, P1 ;  /* 0x0000000111117824 */ /* 0x000fd400008e0621 */
        /* <DEDUP_REMOVED lines=35> */
[----:B------:R-:W-:-:S04]  /*2170*/  LEA R18, P0, R32, R202, 0x1 ;  /* 0x000000ca20127211 */ /* 0x000fc800078008ff */
[----:B------:R-:W-:-:S09]  /*2180*/  LEA.HI.X R7, R32, R203, R33, 0x1, P0 ;  /* 0x000000cb20077211 */ /* 0x000fd200000f0c21 */
.L_x_4184:
[----:B------:R-:W-:Y:S05]  /*2190*/  BSYNC.RECONVERGENT B0 ;  /* 0x0000000000007941 */ /* 0x000fea0003800200 */
.L_x_4183:
        /* <DEDUP_REMOVED lines=48> */
.L_x_4186:
[----:B------:R-:W-:Y:S05]  /*24a0*/  BSYNC.RECONVERGENT B0 ;  /* 0x0000000000007941 */ /* 0x000fea0003800200 */
.L_x_4185:
        /* <DEDUP_REMOVED lines=48> */
.L_x_4188:
[----:B------:R-:W-:Y:S05]  /*27b0*/  BSYNC.RECONVERGENT B0 ;  /* 0x0000000000007941 */ /* 0x000fea0003800200 */
.L_x_4187:
        /* <DEDUP_REMOVED lines=47> */
.L_x_4190:
[----:B------:R-:W-:Y:S05]  /*2ab0*/  BSYNC.RECONVERGENT B0 ;  /* 0x0000000000007941 */ /* 0x000fea0003800200 */
.L_x_4189:
[C---:B------:R-:W-:Y:S01]  /*2ac0*/  IMAD.SHL.U32 R22, R25.reuse, 0x10, RZ ;  /* 0x0000001019167824 */ /* 0x040fe200078e00ff */
[----:B------:R-:W-:Y:S01]  /*2ad0*/  BSSY.RECONVERGENT B0, `(.L_x_4191) ;  /* 0x0000042000007945 */ /* 0x000fe20003800200 */
[C---:B------:R-:W-:Y:S02]  /*2ae0*/  IMAD.SHL.U32 R6, R25.reuse, 0x8, RZ ;  /* 0x0000000819067824 */ /* 0x040fe400078e00ff */
[----:B------:R-:W-:Y:S01]  /*2af0*/  IMAD.SHL.U32 R24, R24, 0x2, RZ ;  /* 0x0000000218187824 */ /* 0x000fe200078e00ff */
[----:B------:R-:W-:Y:S01]  /*2b00*/  LOP3.LUT P4, RZ, R22, 0x10, RZ, 0xc0, !PT ;  /* 0x0000001016ff7812 */ /* 0x000fe2000788c0ff */
[C---:B------:R-:W-:Y:S01]  /*2b10*/  IMAD.SHL.U32 R22, R25.reuse, 0x4, RZ ;  /* 0x0000000419167824 */ /* 0x040fe200078e00ff */
[----:B------:R-:W-:Y:S01]  /*2b20*/  LOP3.LUT P3, RZ, R6, 0x10, RZ, 0xc0, !PT ;  /* 0x0000001006ff7812 */ /* 0x000fe2000786c0ff */
[----:B------:R-:W-:Y:S01]  /*2b30*/  IMAD.SHL.U32 R6, R25, 0x2, RZ ;  /* 0x0000000219067824 */ /* 0x000fe200078e00ff */
[----:B------:R-:W-:Y:S01]  /*2b40*/  ISETP.NE.U32.AND P5, PT, R24, RZ, PT ;  /* 0x000000ff1800720c */ /* 0x000fe20003fa5070 */
[----:B-1----:R-:W-:Y:S01]  /*2b50*/  IMAD.MOV.U32 R32, RZ, RZ, R18 ;  /* 0x000000ffff207224 */ /* 0x002fe200078e0012 */
[----:B------:R-:W-:Y:S01]  /*2b60*/  LOP3.LUT P2, RZ, R22, 0x10, RZ, 0xc0, !PT ;  /* 0x0000001016ff7812 */ /* 0x000fe2000784c0ff */
[----:B------:R-:W-:Y:S01]  /*2b70*/  IMAD.MOV.U32 R33, RZ, RZ, R7 ;  /* 0x000000ffff217224 */ /* 0x000fe200078e0007 */
[----:B------:R-:W-:Y:S01]  /*2b80*/  LOP3.LUT P1, RZ, R6, 0x10, RZ, 0xc0, !PT ;  /* 0x0000001006ff7812 */ /* 0x000fe2000782c0ff */
[----:B------:R-:W-:Y:S01]  /*2b90*/  VIADD R20, R20, 0xffffffdf ;  /* 0xffffffdf14147836 */ /* 0x000fe20000000000 */
[----:B------:R-:W-:Y:S01]  /*2ba0*/  IADD3 R6, P0, PT, R16, R4, RZ ;  /* 0x0000000410067210 */ /* 0x000fe20007f1e0ff */
[----:B------:R-:W-:-:S04]  /*2bb0*/  VIADD R24, R216, 0x20 ;  /* 0x00000020d8187836 */ /* 0x000fc80000000000 */
        /* <DEDUP_REMOVED lines=11> */
[----:B------:R-:W-:Y:S02]  /*2c70*/  SEL R217, R30, RZ, P1 ;  /* 0x000000ff1ed97207 */ /* 0x000fe40000800000 */
[----:B------:R-:W-:Y:S02]  /*2c80*/  CS2R R30, SRZ ;  /* 0x00000000001e7805 */ /* 0x000fe4000001ff00 */
[----:B------:R-:W-:Y:S02]  /*2c90*/  SEL R218, R25, RZ, P1 ;  /* 0x000000ff19da7207 */ /* 0x000fe40000800000 */
[----:B------:R-:W-:-:S13]  /*2ca0*/  LOP3.LUT P0, R22, R217, 0x1, RZ, 0xc0, !PT ;  /* 0x00000001d9167812 */ /* 0x000fda000780c0ff */
[----:B------:R-:W-:Y:S05]  /*2cb0*/  @!P0 BRA `(.L_x_4192) ;  /* 0x00000000008c8947 */ /* 0x000fea0003800000 */
[-C--:B------:R-:W-:Y:S02]  /*2cc0*/  IABS R20, R207.reuse ;  /* 0x000000cf00147213 */ /* 0x080fe40000000000 */
[----:B-1----:R-:W-:Y:S02]  /*2cd0*/  IABS R17, R24 ;  /* 0x0000001800117213 */ /* 0x002fe40000000000 */
[----:B------:R-:W1:Y:S01]  /*2ce0*/  I2F.RP R28, R20 ;  /* 0x00000014001c7306 */ /* 0x000e620000209400 */
[----:B------:R-:W-:Y:S02]  /*2cf0*/  IABS R16, R207 ;  /* 0x000000cf00107213 */ /* 0x000fe40000000000 */
[----:B------:R-:W-:Y:S02]  /*2d00*/  SHF.L.U32 R23, R23, 0x1, RZ ;  /* 0x0000000117177819 */ /* 0x000fe400000006ff */
[----:B------:R-:W-:Y:S02]  /*2d10*/  IADD3 R16, PT, PT, RZ, -R16, RZ ;  /* 0x80000010ff107210 */ /* 0x000fe40007ffe0ff */
[----:B------:R-:W-:Y:S01]  /*2d20*/  LOP3.LUT R23, R23, 0x7fffffc8, RZ, 0xc0, !PT ;  /* 0x7fffffc817177812 */ /* 0x000fe200078ec0ff */
        /* <DEDUP_REMOVED lines=28> */
.L_x_4192:
[----:B------:R-:W-:Y:S05]  /*2ef0*/  BSYNC.RECONVERGENT B0 ;  /* 0x0000000000007941 */ /* 0x000fea0003800200 */
.L_x_4191:
        /* <DEDUP_REMOVED lines=45> */
.L_x_4194:
[----:B------:R-:W-:Y:S05]  /*31d0*/  BSYNC.RECONVERGENT B0 ;  /* 0x0000000000007941 */ /* 0x000fea0003800200 */
.L_x_4193:
        /* <DEDUP_REMOVED lines=47> */
.L_x_4196:
[----:B------:R-:W-:Y:S05]  /*34d0*/  BSYNC.RECONVERGENT B0 ;  /* 0x0000000000007941 */ /* 0x000fea0003800200 */
.L_x_4195:
        /* <DEDUP_REMOVED lines=15> */
[----:B-1-3--:R-:W-:Y:S02]  /*35d0*/  IABS R15, R207 ;  /* 0x000000cf000f7213 */ /* 0x00afe40000000000 */
[----:B------:R-:W-:Y:S02]  /*35e0*/  LOP3.LUT R8, R8, 0x3, RZ, 0xc0, !PT ;  /* 0x0000000308087812 */ /* 0x000fe400078ec0ff */
[----:B------:R-:W-:Y:S02]  /*35f0*/  IADD3 R15, PT, PT, RZ, -R15, RZ ;  /* 0x8000000fff0f7210 */ /* 0x000fe40007ffe0ff */
[----:B------:R-:W-:Y:S01]  /*3600*/  SHF.L.U32 R9, R9, 0x1, RZ ;  /* 0x0000000109097819 */ /* 0x000fe200000006ff */
[----:B--2---:R-:W1:Y:S02]  /*3610*/  MUFU.RCP R21, R22 ;  /* 0x0000001600157308 */ /* 0x004e640000001000 */
        /* <DEDUP_REMOVED lines=27> */
.L_x_4198:
[----:B------:R-:W-:Y:S05]  /*37d0*/  BSYNC.RECONVERGENT B0 ;  /* 0x0000000000007941 */ /* 0x000fea0003800200 */
.L_x_4197:
[----:B------:R-:W-:Y:S01]  /*37e0*/  IADD3 R212, P0, PT, R6, R212, RZ ;  /* 0x000000d406d47210 */ /* 0x000fe20007f1e0ff */
[----:B------:R-:W-:Y:S01]  /*37f0*/  IMAD.SHL.U32 R18, R18, 0x2, RZ ;  /* 0x0000000212127824 */ /* 0x000fe200078e00ff */
[----:B------:R-:W-:Y:S01]  /*3800*/  ISETP.GE.AND P1, PT, R10, 0x20, PT ;  /* 0x000000200a00780c */ /* 0x000fe20003f26270 */
[C---:B------:R-:W-:Y:S01]  /*3810*/  IMAD.SHL.U32 R6, R218.reuse, 0x10, RZ ;  /* 0x00000010da067824 */ /* 0x040fe200078e00ff */
[----:B------:R-:W-:Y:S01]  /*3820*/  LEA.HI.SX32 R215, R215, 0xfffffffd, 0x1b ;  /* 0xfffffffdd7d77811 */ /* 0x000fe200078fdaff */
[----:B------:R-:W-:Y:S01]  /*3830*/  IMAD.SHL.U32 R9, R218, 0x8, RZ ;  /* 0x00000008da097824 */ /* 0x000fe200078e00ff */
[----:B------:R-:W-:Y:S01]  /*3840*/  ISETP.NE.U32.AND P6, PT, R18, RZ, PT ;  /* 0x000000ff1200720c */ /* 0x000fe20003fc5070 */
[----:B------:R-:W-:Y:S01]  /*3850*/  IMAD.X R213, R7, 0x1, R213, P0 ;  /* 0x0000000107d57824 */ /* 0x000fe200000e06d5 */
[----:B------:R-:W-:Y:S01]  /*3860*/  LOP3.LUT P5, RZ, R6, 0x10, RZ, 0xc0, !PT ;  /* 0x0000001006ff7812 */ /* 0x000fe200078ac0ff */
[C---:B------:R-:W-:Y:S01]  /*3870*/  IMAD.SHL.U32 R8, R218.reuse, 0x4, RZ ;  /* 0x00000004da087824 */ /* 0x040fe200078e00ff */
[----:B------:R-:W-:Y:S01]  /*3880*/  LOP3.LUT P4, RZ, R9, 0x10, RZ, 0xc0, !PT ;  /* 0x0000001009ff7812 */ /* 0x000fe2000788c0ff */
[----:B------:R-:W-:Y:S01]  /*3890*/  IMAD.SHL.U32 R7, R218, 0x2, RZ ;  /* 0x00000002da077824 */ /* 0x000fe200078e00ff */
[----:B------:R-:W-:Y:S01]  /*38a0*/  IADD3 R4, P0, PT, R212, R4, RZ ;  /* 0x00000004d4047210 */ /* 0x000fe20007f1e0ff */
[--C-:B------:R-:W-:Y:S01]  /*38b0*/  IMAD R12, R12, 0x10, R26.reuse ;  /* 0x000000100c0c7824 */ /* 0x100fe200078e021a */
[----:B------:R-:W-:Y:S01]  /*38c0*/  LOP3.LUT P3, RZ, R8, 0x10, RZ, 0xc0, !PT ;  /* 0x0000001008ff7812 */ /* 0x000fe2000786c0ff */
[--C-:B------:R-:W-:Y:S01]  /*38d0*/  IMAD R8, R14, 0x10, R26.reuse ;  /* 0x000000100e087824 */ /* 0x100fe200078e021a */
[----:B------:R-:W-:Y:S01]  /*38e0*/  LOP3.LUT P2, RZ, R7, 0x10, RZ, 0xc0, !PT ;  /* 0x0000001007ff7812 */ /* 0x000fe2000784c0ff */
[----:B------:R-:W-:Y:S01]  /*38f0*/  IMAD.X R5, R213, 0x1, R5, P0 ;  /* 0x00000001d5057824 */ /* 0x000fe200000e0605 */
[----:B------:R-:W-:Y:S01]  /*3900*/  CS2R R118, SRZ ;  /* 0x0000000000767805 */ /* 0x000fe2000001ff00 */
[----:B------:R-:W-:Y:S01]  /*3910*/  @!PT LDS RZ, [RZ] ;  /* 0x00000000fffff984 */ /* 0x000fe20000000800 */
[----:B------:R-:W-:Y:S01]  /*3920*/  @!PT LDS RZ, [RZ] ;  /* 0x00000000fffff984 */ /* 0x000fe20000000800 */
[----:B------:R-:W-:Y:S01]  /*3930*/  @!PT LDS RZ, [RZ] ;  /* 0x00000000fffff984 */ /* 0x000fe20000000800 */
[----:B------:R4:W-:Y:S01]  /*3940*/  LDGSTS.E.BYPASS.LTC128B.128 [R11+0x1100], desc[UR36][R16.64], P6 ;  /* 0x01100000100b7fae */ /* 0x0009e2000b181a24 */
[--C-:B---3--:R-:W-:Y:S01]  /*3950*/  IMAD R20, R13, 0x10, R26.reuse ;  /* 0x000000100d147824 */ /* 0x108fe200078e021a */
[----:B------:R-:W-:Y:S01]  /*3960*/  CS2R R116, SRZ ;  /* 0x0000000000747805 */ /* 0x000fe2000001ff00 */
[----:B------:R-:W-:Y:S01]  /*3970*/  IMAD R148, R148, 0x10, R26 ;  /* 0x0000001094947824 */ /* 0x000fe200078e021a */
        /* <DEDUP_REMOVED lines=23> */
[----:B----4-:R-:W-:-:S02]  /*3af0*/  IADD3 R16, PT, PT, R198, R0, R3 ;  /* 0x00000000c6107210 */ /* 0x010fc40007ffe003 */
        /* <DEDUP_REMOVED lines=16> */
[----:B---3--:R-:W-:-:S06]  /*3c00*/  DEPBAR.LE SB0, 0x2 ;  /* 0x000080800000791a */ /* 0x008fcc0000000000 */
        /* <DEDUP_REMOVED lines=29> */
[----:B------:R-:W3:Y:S01]  /*3de0*/  LDSM.16.M88.4 R152, [R16+0x1000] ;  /* 0x001000001098783b */ /* 0x000ee20000000200 */
[----:B------:R-:W-:-:S02]  /*3df0*/  CS2R R86, SRZ ;  /* 0x0000000000567805 */ /* 0x000fc4000001ff00 */
[----:B------:R-:W-:Y:S02]  /*3e00*/  CS2R R84, SRZ ;  /* 0x0000000000547805 */ /* 0x000fe4000001ff00 */
[----:B------:R-:W-:Y:S01]  /*3e10*/  CS2R R82, SRZ ;  /* 0x0000000000527805 */ /* 0x000fe2000001ff00 */
[----:B------:R-:W4:Y:S01]  /*3e20*/  LDSM.16.M88.4 R156, [R16+0x2000] ;  /* 0x00200000109c783b */ /* 0x000f220000000200 */
[----:B------:R-:W-:Y:S02]  /*3e30*/  CS2R R80, SRZ ;  /* 0x0000000000507805 */ /* 0x000fe4000001ff00 */
[----:B------:R-:W-:Y:S01]  /*3e40*/  CS2R R18, SRZ ;  /* 0x0000000000127805 */ /* 0x000fe2000001ff00 */
[----:B------:R5:W1:Y:S04]  /*3e50*/  LDSM.16.M88.4 R160, [R16+0x3000] ;  /* 0x0030000010a0783b */ /* 0x000a680000000200 */
[----:B--2---:R-:W2:Y:S04]  /*3e60*/  LDSM.16.MT88.4 R8, [R8] ;  /* 0x000000000808783b */ /* 0x004ea80000004200 */
[----:B------:R-:W1:Y:S04]  /*3e70*/  LDSM.16.MT88.4 R12, [R12] ;  /* 0x000000000c0c783b */ /* 0x000e680000004200 */
[----:B------:R-:W1:Y:S04]  /*3e80*/  LDSM.16.MT88.4 R20, [R20] ;  /* 0x000000001414783b */ /* 0x000e680000004200 */
[----:B------:R-:W1:Y:S01]  /*3e90*/  LDSM.16.MT88.4 R148, [R148] ;  /* 0x000000009494783b */ /* 0x000e620000004200 */
[----:B-----5:R-:W-:Y:S01]  /*3ea0*/  CS2R R16, SRZ ;  /* 0x0000000000107805 */ /* 0x020fe2000001ff00 */
[----:B------:R-:W-:Y:S06]  /*3eb0*/  @!P1 BRA `(.L_x_4199) ;  /* 0x0000001c000c9947 */ /* 0x000fec0003800000 */
[----:B------:R-:W5:Y:S01]  /*3ec0*/  S2UR UR4, SR_CgaCtaId ;  /* 0x00000000000479c3 */ /* 0x000f620000008800 */
[----:B------:R-:W-:Y:S01]  /*3ed0*/  VIADD R119, R167, 0x2 ;  /* 0x00000002a7777836 */ /* 0x000fe20000000000 */
[----:B------:R-:W-:Y:S01]  /*3ee0*/  UMOV UR5, 0x400 ;  /* 0x0000040000057882 */ /* 0x000fe20000000000 */
[----:B------:R-:W-:Y:S01]  /*3ef0*/  IMAD.IADD R0, R0, 0x1, R3 ;  /* 0x0000000100007824 */ /* 0x000fe200078e0203 */
[--C-:B------:R-:W-:Y:S01]  /*3f00*/  LOP3.LUT R167, R165, 0x4, R2.reuse, 0xf8, !PT ;  /* 0x00000004a5a77812 */ /* 0x100fe200078ef802 */
[----:B------:R-:W-:Y:S01]  /*3f10*/  IMAD.MOV.U32 R209, RZ, RZ, R213 ;  /* 0x000000ffffd17224 */ /* 0x000fe200078e00d5 */
[--C-:B------:R-:W-:Y:S01]  /*3f20*/  LOP3.LUT R119, R119, 0x3, R2.reuse, 0x78, !PT ;  /* 0x0000000377777812 */ /* 0x100fe200078e7802 */
[----:B------:R-:W-:Y:S01]  /*3f30*/  VIADD R216, R216, 0x40 ;  /* 0x00000040d8d87836 */ /* 0x000fe20000000000 */
[--C-:B------:R-:W-:Y:S01]  /*3f40*/  LOP3.LUT R165, R165, 0x4, R2.reuse, 0xf4, !PT ;  /* 0x00000004a5a57812 */ /* 0x100fe200078ef402 */
[----:B------:R-:W-:Y:S01]  /*3f50*/  IMAD.MOV.U32 R214, RZ, RZ, RZ ;  /* 0x000000ffffd67224 */ /* 0x000fe200078e00ff */
[C-C-:B------:R-:W-:Y:S01]  /*3f60*/  LOP3.LUT R3, R119.reuse, 0x4, R2.reuse, 0xf8, !PT ;  /* 0x0000000477037812 */ /* 0x140fe200078ef802 */
[----:B------:R-:W-:Y:S01]  /*3f70*/  UMOV UR8, 0x180 ;  /* 0x0000018000087882 */ /* 0x000fe20000000000 */
[----:B------:R-:W-:Y:S01]  /*3f80*/  LOP3.LUT R119, R119, 0x4, R2, 0xf4, !PT ;  /* 0x0000000477777812 */ /* 0x000fe200078ef402 */
[----:B------:R-:W-:Y:S01]  /*3f90*/  UMOV UR7, 0x6000 ;  /* 0x0000600000077882 */ /* 0x000fe20000000000 */
[C---:B------:R-:W-:Y:S01]  /*3fa0*/  LOP3.LUT R196, R164.reuse, R167, RZ, 0xfc, !PT ;  /* 0x000000a7a4c47212 */ /* 0x040fe200078efcff */
[----:B------:R-:W-:Y:S01]  /*3fb0*/  UMOV UR6, 0x3 ;  /* 0x0000000300067882 */ /* 0x000fe20000000000 */
[----:B------:R-:W-:-:S02]  /*3fc0*/  LOP3.LUT R2, R164, R165, RZ, 0xfc, !PT ;  /* 0x000000a5a4027212 */ /* 0x000fc400078efcff */
[C---:B------:R-:W-:Y:S02]  /*3fd0*/  LOP3.LUT R3, R164.reuse, R3, RZ, 0xfc, !PT ;  /* 0x00000003a4037212 */ /* 0x040fe400078efcff */
[----:B------:R-:W-:Y:S01]  /*3fe0*/  LOP3.LUT R164, R164, R119, RZ, 0xfc, !PT ;  /* 0x00000077a4a47212 */ /* 0x000fe200078efcff */
[----:B------:R-:W-:Y:S01]  /*3ff0*/  IMAD.MOV.U32 R119, RZ, RZ, RZ ;  /* 0x000000ffff777224 */ /* 0x000fe200078e00ff */
[----:B------:R-:W-:Y:S01]  /*4000*/  ISETP.NE.AND P0, PT, R215, RZ, PT ;  /* 0x000000ffd700720c */ /* 0x000fe20003f05270 */
[----:B-----5:R-:W-:Y:S01]  /*4010*/  ULEA UR4, UR4, UR5, 0x18 ;  /* 0x0000000504047291 */ /* 0x020fe2000f8ec0ff */
[----:B------:R-:W-:Y:S02]  /*4020*/  LOP3.LUT R197, R0, 0x20, RZ, 0x3c, !PT ;  /* 0x0000002000c57812 */ /* 0x000fe400078e3cff */
[----:B------:R-:W-:Y:S01]  /*4030*/  SEL R218, R218, RZ, P0 ;  /* 0x000000ffdada7207 */ /* 0x000fe20000000000 */
[----:B------:R-:W-:Y:S01]  /*4040*/  UIADD3 UR4, UPT, UPT, UR4, 0x8000, URZ ;  /* 0x0000800004047890 */ /* 0x000fe2000fffe0ff */
[----:B------:R-:W-:-:S05]  /*4050*/  SEL R217, R217, RZ, P0 ;  /* 0x000000ffd9d97207 */ /* 0x000fca0000000000 */
[----:B------:R-:W-:Y:S02]  /*4060*/  LEA R196, R196, UR4, 0x4 ;  /* 0x00000004c4c47c11 */ /* 0x000fe4000f8e20ff */
[----:B------:R-:W-:Y:S02]  /*4070*/  LEA R2, R2, UR4, 0x4 ;  /* 0x0000000402027c11 */ /* 0x000fe4000f8e20ff */
[----:B------:R-:W-:Y:S02]  /*4080*/  LEA R3, R3, UR4, 0x4 ;  /* 0x0000000403037c11 */ /* 0x000fe4000f8e20ff */
[----:B------:R-:W-:-:S07]  /*4090*/  LEA R0, R164, UR4, 0x4 ;  /* 0x00000004a4007c11 */ /* 0x000fce000f8e20ff */
.L_x_4208:
[C---:B-12---:R-:W-:Y:S01]  /*40a0*/  HMMA.16816.F32 R16, R4.reuse, R8, R16 ;  /* 0x000000080410723c */ /* 0x046fe20000001810 */
        /* <DEDUP_REMOVED lines=23> */
[C---:B---3--:R-:W-:Y:S03]  /*4220*/  HMMA.16816.F32 R52, R152.reuse, R150, R52 ;  /* 0x000000969834723c */ /* 0x048fe60000001834 */
        /* <DEDUP_REMOVED lines=46> */
[C---:B------:R-:W-:Y:S02]  /*4510*/  ISETP.NE.AND P0, PT, R207.reuse, RZ, PT ;  /* 0x000000ffcf00720c */ /* 0x040fe40003f05270 */
[----:B------:R-:W-:Y:S02]  /*4520*/  ISETP.GE.U32.AND P2, PT, R2, R5, PT ;  /* 0x000000050200720c */ /* 0x000fe40003f46070 */
[-C--:B------:R-:W-:Y:S01]  /*4530*/  LOP3.LUT R2, R216, R207.reuse, RZ, 0x3c, !PT ;  /* 0x000000cfd8027212 */ /* 0x080fe200078e3cff */
[----:B------:R-:W4:Y:S01]  /*4540*/  LDC R5, c[0x0][0x398] ;  /* 0x0000e600ff057b82 */ /* 0x000f220000000800 */
[--C-:B---3--:R-:W-:Y:S02]  /*4550*/  SHF.R.U32.HI R4, RZ, 0x2, R3.reuse ;  /* 0x00000002ff047819 */ /* 0x108fe40000011603 */
[----:B------:R-:W-:Y:S02]  /*4560*/  ISETP.GE.AND P1, PT, R2, RZ, PT ;  /* 0x000000ff0200720c */ /* 0x000fe40003f26270 */
[C---:B------:R-:W-:Y:S02]  /*4570*/  LOP3.LUT R2, R4.reuse, 0x7, RZ, 0xc0, !PT ;  /* 0x0000000704027812 */ /* 0x040fe400078ec0ff */
[----:B------:R-:W-:Y:S02]  /*4580*/  LOP3.LUT R4, R4, 0x3, RZ, 0xc0, !PT ;  /* 0x0000000304047812 */ /* 0x000fe400078ec0ff */
[----:B------:R-:W-:Y:S02]  /*4590*/  LOP3.LUT R3, R2, 0x3e0, R3, 0xf8, !PT ;  /* 0x000003e002037812 */ /* 0x000fe400078ef803 */
[----:B------:R-:W-:Y:S05]  /*45a0*/  @P2 IADD3 R6, PT, PT, R6, 0x1, RZ ;  /* 0x0000000106062810 */ /* 0x000fea0007ffe0ff */
[----:B------:R-:W-:Y:S01]  /*45b0*/  @!P1 IMAD.MOV R6, RZ, RZ, -R6 ;  /* 0x000000ffff069224 */ /* 0x000fe200078e0a06 */
[----:B------:R-:W-:Y:S05]  /*45c0*/  @!P0 LOP3.LUT R6, RZ, R207, RZ, 0x33, !PT ;  /* 0x000000cfff068212 */ /* 0x000fea00078e33ff */
[----:B------:R-:W-:Y:S01]  /*45d0*/  IMAD.MOV R2, RZ, RZ, -R6 ;  /* 0x000000ffff027224 */ /* 0x000fe200078e0a06 */
[----:B----4-:R-:W-:Y:S03]  /*45e0*/  SHF.R.U32.HI R0, RZ, R5, R0 ;  /* 0x00000005ff007219 */ /* 0x010fe60000011600 */
[C---:B------:R-:W-:Y:S02]  /*45f0*/  IMAD R2, R207.reuse, R2, R216 ;  /* 0x00000002cf027224 */ /* 0x040fe400078e02d8 */
[----:B------:R-:W-:Y:S02]  /*4600*/  IMAD R0, R0, 0x80, R3 ;  /* 0x0000008000007824 */ /* 0x000fe400078e0203 */
[----:B------:R-:W-:Y:S03]  /*4610*/  IMAD R2, R207, R4, R2 ;  /* 0x00000004cf027224 */ /* 0x000fe600078e0202 */
[----:B------:R-:W-:Y:S02]  /*4620*/  SHF.L.U32 R0, R0, 0x1, RZ ;  /* 0x0000000100007819 */ /* 0x000fe400000006ff */
[----:B------:R-:W-:Y:S02]  /*4630*/  SHF.R.S32.HI R3, RZ, 0x1f, R2 ;  /* 0x0000001fff037819 */ /* 0x000fe40000011402 */
[----:B------:R-:W-:Y:S05]  /*4640*/  LOP3.LUT R5, R0, 0x7fffffc8, RZ, 0xc0, !PT ;  /* 0x7fffffc800057812 */ /* 0x000fea00078ec0ff */
[----:B------:R-:W-:Y:S04]  /*4650*/  IMAD.IADD R5, R5, 0x1, R6 ;  /* 0x0000000105057824 */ /* 0x000fe800078e0206 */
[----:B------:R-:W-:Y:S03]  /*4660*/  IMAD.WIDE R2, R208, R5, R2 ;  /* 0x00000005d0027225 */ /* 0x000fe600078e0202 */
[C---:B------:R-:W-:Y:S04]  /*4670*/  LEA R210, P0, R2.reuse, R202, 0x1 ;  /* 0x000000ca02d27211 */ /* 0x040fe800078008ff */
[----:B------:R-:W-:Y:S09]  /*4680*/  LEA.HI.X R211, R2, R203, R3, 0x1, P0 ;  /* 0x000000cb02d37211 */ /* 0x000ff200000f0c03 */
.L_x_4201:
[----:B------:R-:W-:Y:S05]  /*4690*/  BSYNC.RECONVERGENT B0 ;  /* 0x0000000000007941 */ /* 0x000fea0003800200 */
.L_x_4200:
[----:B------:R-:W-:Y:S01]  /*46a0*/  MOV R4, 0x400 ;  /* 0x0000040000047802 */ /* 0x000fe20000000f00 */
[----:B------:R-:W3:Y:S01]  /*46b0*/  S2R R219, SR_TID.X ;  /* 0x0000000000db7919 */ /* 0x000ee20000002100 */
[----:B------:R-:W-:Y:S01]  /*46c0*/  R2P PR, R217, 0x3 ;  /* 0x00000003d9007804 */ /* 0x000fe20000000000 */
[----:B------:R-:W-:Y:S01]  /*46d0*/  BSSY.RECONVERGENT B0, `(.L_x_4202) ;  /* 0x000003e000007945 */ /* 0x000fe20003800200 */
[----:B------:R-:W-:Y:S01]  /*46e0*/  CS2R R6, SRZ ;  /* 0x0000000000067805 */ /* 0x000fe2000001ff00 */
[----:B------:R-:W4:Y:S01]  /*46f0*/  S2R R221, SR_CgaCtaId ;  /* 0x0000000000dd7919 */ /* 0x000f220000008800 */
[----:B---3--:R-:W-:Y:S04]  /*4700*/  LOP3.LUT R0, R219, 0xffff, RZ, 0xc0, !PT ;  /* 0x0000ffffdb007812 */ /* 0x008fe800078ec0ff */
[----:B------:R-:W-:Y:S02]  /*4710*/  SHF.R.U32.HI R0, RZ, 0x2, R0 ;  /* 0x00000002ff007819 */ /* 0x000fe40000011600 */
[----:B----4-:R-:W-:Y:S02]  /*4720*/  LEA R221, R221, R4, 0x18 ;  /* 0x00000004dddd7211 */ /* 0x010fe400078ec0ff */
        /* <DEDUP_REMOVED lines=56> */
.L_x_4203:
[----:B------:R-:W-:Y:S05]  /*4ab0*/  BSYNC.RECONVERGENT B0 ;  /* 0x0000000000007941 */ /* 0x000fea0003800200 */
.L_x_4202:
[----:B------:R-:W-:Y:S01]  /*4ac0*/  SHF.R.U32.HI R4, RZ, 0x2, R219 ;  /* 0x00000002ff047819 */ /* 0x000fe200000116db */
[----:B---3--:R-:W3:Y:S01]  /*4ad0*/  LDC.64 R210, c[0x0][0x3e0] ;  /* 0x0000f800ffd27b82 */ /* 0x008ee20000000a00 */
[----:B------:R-:W-:Y:S01]  /*4ae0*/  SHF.R.U32.HI R8, RZ, 0x1, R217 ;  /* 0x00000001ff087819 */ /* 0x000fe200000116d9 */
[C---:B------:R-:W-:Y:S01]  /*4af0*/  IMAD.SHL.U32 R9, R219.reuse, 0x20, RZ ;  /* 0x00000020db097824 */ /* 0x040fe200078e00ff */
[----:B------:R-:W-:Y:S01]  /*4b00*/  LOP3.LUT R0, R4, 0x6, RZ, 0xc0, !PT ;  /* 0x0000000604007812 */ /* 0x000fe200078ec0ff */
[----:B--2---:R-:W-:Y:S01]  /*4b10*/  IMAD.SHL.U32 R200, R219, 0x40, RZ ;  /* 0x00000040dbc87824 */ /* 0x004fe200078e00ff */
[----:B------:R-:W-:Y:S03]  /*4b20*/  LOP3.LUT P4, RZ, R8, 0x1, RZ, 0xc0, !PT ;  /* 0x0000000108ff7812 */ /* 0x000fe6000788c0ff */
[----:B------:R-:W3:Y:S01]  /*4b30*/  LDC.64 R2, c[0x0][0x3e8] ;  /* 0x0000fa00ff027b82 */ /* 0x000ee20000000a00 */
        /* <DEDUP_REMOVED lines=20> */
[----:B------:R-:W-:Y:S02]  /*4c80*/  IADD3.X R209, PT, PT, R209, R211, R3, P1, P0 ;  /* 0x000000d3d1d17210 */ /* 0x000fe40000fe0403 */
[----:B------:R-:W-:Y:S01]  /*4c90*/  CS2R R8, SRZ ;  /* 0x0000000000087805 */ /* 0x000fe2000001ff00 */
[----:B------:R-:W-:Y:S01]  /*4ca0*/  @!PT LDS RZ, [RZ] ;  /* 0x00000000fffff984 */ /* 0x000fe20000000800 */
[----:B------:R-:W-:Y:S01]  /*4cb0*/  @!PT LDS RZ, [RZ] ;  /* 0x00000000fffff984 */ /* 0x000fe20000000800 */
[----:B------:R-:W-:Y:S01]  /*4cc0*/  @!PT LDS RZ, [RZ] ;  /* 0x00000000fffff984 */ /* 0x000fe20000000800 */
[----:B------:R2:W-:Y:S01]  /*4cd0*/  @P4 LDGSTS.E.BYPASS.LTC128B.128 [R223], desc[UR36][R6.64] ;  /* 0x0000000006df4fae */ /* 0x0005e2000b981a24 */
[----:B------:R-:W-:Y:S02]  /*4ce0*/  LOP3.LUT P0, RZ, R217, 0x4, RZ, 0xc0, !PT ;  /* 0x00000004d9ff7812 */ /* 0x000fe4000780c0ff */
[----:B------:R-:W-:Y:S01]  /*4cf0*/  IADD3 R3, PT, PT, R221, UR7, R0 ;  /* 0x00000007dd037c10 */ /* 0x000fe2000fffe000 */
[--C-:B------:R-:W-:Y:S05]  /*4d00*/  @P3 IMAD.MOV.U32 R213, RZ, RZ, R209.reuse ;  /* 0x000000ffffd53224 */ /* 0x100fea00078e00d1 */
        /* <DEDUP_REMOVED lines=29> */
[----:B------:R-:W-:Y:S02]  /*4ee0*/  LOP3.LUT R2, R4, 0x7, RZ, 0xc0, !PT ;  /* 0x0000000704027812 */ /* 0x000fe400078ec0ff */
[----:B--2---:R-:W-:Y:S03]  /*4ef0*/  SHF.R.U32.HI R0, RZ, R3, R0 ;  /* 0x00000003ff007219 */ /* 0x004fe60000011600 */
[----:B------:R-:W-:Y:S01]  /*4f00*/  @P2 VIADD R9, R9, 0x1 ;  /* 0x0000000109092836 */ /* 0x000fe20000000000 */
[----:B------:R-:W-:Y:S05]  /*4f10*/  LOP3.LUT R7, R2, 0x3e0, R219, 0xf8, !PT ;  /* 0x000003e002077812 */ /* 0x000fea00078ef8db */
[----:B------:R-:W-:Y:S01]  /*4f20*/  @!P1 IMAD.MOV R9, RZ, RZ, -R9 ;  /* 0x000000ffff099224 */ /* 0x000fe200078e0a09 */
[----:B------:R-:W-:Y:S01]  /*4f30*/  @!P0 LOP3.LUT R9, RZ, R207, RZ, 0x33, !PT ;  /* 0x000000cfff098212 */ /* 0x000fe200078e33ff */
[----:B------:R-:W-:Y:S01]  /*4f40*/  IMAD R2, R0, 0x80, R7 ;  /* 0x0000008000027824 */ /* 0x000fe200078e0207 */
[----:B------:R-:W-:Y:S03]  /*4f50*/  LOP3.LUT R0, R4, 0x3, RZ, 0xc0, !PT ;  /* 0x0000000304007812 */ /* 0x000fe600078ec0ff */
        /* <DEDUP_REMOVED lines=10> */
.L_x_4205:
[----:B------:R-:W-:Y:S05]  /*5000*/  BSYNC.RECONVERGENT B0 ;  /* 0x0000000000007941 */ /* 0x000fea0003800200 */
.L_x_4204:
        /* <DEDUP_REMOVED lines=14> */
[----:B--2---:R-:W3:Y:S02]  /*50f0*/  MUFU.RCP R0, R8 ;  /* 0x0000000800007308 */ /* 0x004ee40000001000 */
[----:B---3--:R-:W-:Y:S01]  /*5100*/  VIADD R6, R0, 0xffffffe ;  /* 0x0ffffffe00067836 */ /* 0x008fe20000000000 */
        /* <DEDUP_REMOVED lines=22> */
[----:B--2---:R-:W-:Y:S01]  /*5270*/  SHF.R.U32.HI R0, RZ, R3, R0 ;  /* 0x00000003ff007219 */ /* 0x004fe20000011600 */
        /* <DEDUP_REMOVED lines=15> */
.L_x_4207:
[----:B------:R-:W-:Y:S05]  /*5370*/  BSYNC.RECONVERGENT B0 ;  /* 0x0000000000007941 */ /* 0x000fea0003800200 */
.L_x_4206:
[C---:B-1----:R-:W-:Y:S01]  /*5380*/  HMMA.16816.F32 R16, R164.reuse, R168, R16 ;  /* 0x000000a8a410723c */ /* 0x042fe20000001810 */
[----:B------:R-:W-:Y:S02]  /*5390*/  UIADD3 UR6, UPT, UPT, UR6, 0x1, URZ ;  /* 0x0000000106067890 */ /* 0x000fe4000fffe0ff */
[----:B------:R-:W-:Y:S02]  /*53a0*/  UIADD3 UR5, UPT, UPT, UR7, -0x6000, URZ ;  /* 0xffffa00007057890 */ /* 0x000fe4000fffe0ff */
[----:B------:R-:W-:Y:S01]  /*53b0*/  SHF.R.U32.HI R226, RZ, 0x3, R217 ;  /* 0x00000003ffe27819 */ /* 0x000fe200000116d9 */
[----:B---3--:R-:W-:Y:S01]  /*53c0*/  IMAD.SHL.U32 R213, R219, 0x10, RZ ;  /* 0x00000010dbd57824 */ /* 0x008fe200078e00ff */
        /* <DEDUP_REMOVED lines=10> */
[----:B------:R-:W-:Y:S01]  /*5470*/  LOP3.LUT R227, R226, 0x30, R227, 0xf8, !PT ;  /* 0x00000030e2e37812 */ /* 0x000fe200078ef8e3 */
[----:B------:R-:W-:Y:S01]  /*5480*/  VIADD R216, R216, 0x20 ;  /* 0x00000020d8d87836 */ /* 0x000fe20000000000 */
[----:B------:R-:W-:Y:S01]  /*5490*/  IADD3 R226, P0, PT, R212, R210, RZ ;  /* 0x000000d2d4e27210 */ /* 0x000fe20007f1e0ff */
[----:B------:R-:W-:Y:S01]  /*54a0*/  VIADD R210, R221, 0x8000 ;  /* 0x00008000ddd27836 */ /* 0x000fe20000000000 */
[----:B------:R-:W-:Y:S01]  /*54b0*/  SHF.R.U32.HI R220, RZ, 0x3, R218 ;  /* 0x00000003ffdc7819 */ /* 0x000fe200000116da */
[C---:B------:R-:W-:Y:S01]  /*54c0*/  HMMA.16816.F32 R32, R164.reuse, R174, R32 ;  /* 0x000000aea420723c */ /* 0x040fe20000001820 */
[----:B------:R-:W-:Y:S01]  /*54d0*/  @!PT LDS RZ, [RZ] ;  /* 0x00000000fffff984 */ /* 0x000fe20000000800 */
[----:B------:R-:W-:Y:S01]  /*54e0*/  @!PT LDS RZ, [RZ] ;  /* 0x00000000fffff984 */ /* 0x000fe20000000800 */
[----:B------:R-:W-:Y:S01]  /*54f0*/  @!PT LDS RZ, [RZ] ;  /* 0x00000000fffff984 */ /* 0x000fe20000000800 */
[----:B--2---:R2:W-:Y:S01]  /*5500*/  @P3 LDGSTS.E.BYPASS.LTC128B.128 [R223+0x1000], desc[UR36][R224.64] ;  /* 0x01000000e0df3fae */ /* 0x0045e2000b981a24 */
[----:B------:R-:W-:Y:S01]  /*5510*/  @UP0 UIADD3 UR5, UPT, UPT, UR7, 0x2000, URZ ;  /* 0x0000200007050890 */ /* 0x000fe2000fffe0ff */
[----:B------:R-:W-:Y:S01]  /*5520*/  LOP3.LUT P1, RZ, R220, 0x1, RZ, 0xc0, !PT ;  /* 0x00000001dcff7812 */ /* 0x000fe2000782c0ff */
[----:B------:R-:W-:Y:S01]  /*5530*/  IMAD.SHL.U32 R220, R219, 0x100, RZ ;  /* 0x00000100dbdc7824 */ /* 0x000fe200078e00ff */
[----:B------:R-:W-:Y:S01]  /*5540*/  LOP3.LUT R229, R222, R227, RZ, 0xfc, !PT ;  /* 0x000000e3dee57212 */ /* 0x000fe200078efcff */
[----:B------:R-:W-:Y:S01]  /*5550*/  IMAD.X R227, R209, 0x1, R211, P0 ;  /* 0x00000001d1e37824 */ /* 0x000fe200000e06d3 */
[----:B------:R-:W-:Y:S01]  /*5560*/  ISETP.NE.AND P0, PT, R214, 0x4, PT ;  /* 0x00000004d600780c */ /* 0x000fe20003f05270 */
[C---:B------:R-:W-:Y:S01]  /*5570*/  HMMA.16816.F32 R36, R164.reuse, R176, R36 ;  /* 0x000000b0a424723c */ /* 0x040fe20000001824 */
[----:B------:R-:W-:Y:S02]  /*5580*/  @UP0 UIADD3 UR4, UPT, UPT, UR8, 0x80, URZ ;  /* 0x0000008008040890 */ /* 0x000fe4000fffe0ff */
[----:B------:R-:W-:Y:S01]  /*5590*/  IADD3 R231, PT, PT, R210, UR7, R229 ;  /* 0x00000007d2e77c10 */ /* 0x000fe2000fffe0e5 */
[----:B------:R-:W-:Y:S01]  /*55a0*/  VIADD R211, R198, 0xfffffe80 ;  /* 0xfffffe80c6d37836 */ /* 0x000fe20000000000 */
[----:B------:R-:W-:Y:S01]  /*55b0*/  LOP3.LUT R220, R220, 0xe00, RZ, 0xc0, !PT ;  /* 0x00000e00dcdc7812 */ /* 0x000fe200078ec0ff */
[----:B------:R-:W-:Y:S01]  /*55c0*/  VIADD R221, R199, 0xffffa000 ;  /* 0xffffa000c7dd7836 */ /* 0x000fe20000000000 */
[----:B------:R-:W-:Y:S01]  /*55d0*/  LOP3.LUT R222, R219, 0x1f, RZ, 0xc0, !PT ;  /* 0x0000001fdbde7812 */ /* 0x000fe200078ec0ff */
[C---:B------:R-:W-:Y:S01]  /*55e0*/  HMMA.16816.F32 R40, R164.reuse, R178, R40 ;  /* 0x000000b2a428723c */ /* 0x040fe20000001828 */
[----:B------:R-:W-:Y:S01]  /*55f0*/  @P2 LDGSTS.E.BYPASS.LTC128B.128 [R231+0x400], desc[UR36][R226.64] ;  /* 0x00400000e2e72fae */ /* 0x000fe2000b981a24 */
[----:B------:R-:W-:Y:S01]  /*5600*/  USEL UR6, UR6, URZ, UP0 ;  /* 0x000000ff06067287 */ /* 0x000fe20008000000 */
[----:B------:R-:W-:Y:S01]  /*5610*/  SHF.R.U32.HI R233, RZ, 0x1, R219 ;  /* 0x00000001ffe97819 */ /* 0x000fe200000116db */
[----:B------:R-:W-:Y:S01]  /*5620*/  @P0 VIADD R211, R198, 0x80 ;  /* 0x00000080c6d30836 */ /* 0x000fe20000000000 */
[----:B------:R-:W-:Y:S01]  /*5630*/  LOP3.LUT R229, R200, 0x40, RZ, 0xc0, !PT ;  /* 0x00000040c8e57812 */ /* 0x000fe200078ec0ff */
[----:B------:R-:W-:Y:S01]  /*5640*/  @P0 VIADD R221, R199, 0x2000 ;  /* 0x00002000c7dd0836 */ /* 0x000fe20000000000 */
[----:B------:R-:W-:Y:S01]  /*5650*/  SHF.R.U32.HI R222, RZ, 0x4, R222 ;  /* 0x00000004ffde7819 */ /* 0x000fe200000116de */
[C---:B------:R-:W-:Y:S01]  /*5660*/  HMMA.16816.F32 R44, R164.reuse, R180, R44 ;  /* 0x000000b4a42c723c */ /* 0x040fe2000000182c */
[----:B------:R1:W-:Y:S01]  /*5670*/  @P1 LDGSTS.E.BYPASS.LTC128B.128 [R231+0x480], desc[UR36][R226.64+0x80] ;  /* 0x00480080e2e71fae */ /* 0x0003e2000b981a24 */
[----:B------:R-:W-:Y:S01]  /*5680*/  UMOV UR7, UR5 ;  /* 0x0000000500077c82 */ /* 0x000fe20008000000 */
[----:B------:R-:W-:Y:S01]  /*5690*/  IMAD.MOV.U32 R198, RZ, RZ, R211 ;  /* 0x000000ffffc67224 */ /* 0x000fe200078e00d3 */
[----:B------:R-:W-:Y:S01]  /*56a0*/  LOP3.LUT R200, R222, 0x3, R233, 0x78, !PT ;  /* 0x00000003dec87812 */ /* 0x000fe200078e78e9 */
[----:B------:R-:W-:Y:S01]  /*56b0*/  IMAD.MOV.U32 R199, RZ, RZ, R221 ;  /* 0x000000ffffc77224 */ /* 0x000fe200078e00dd */
[----:B------:R-:W-:Y:S01]  /*56c0*/  SEL R214, R214, RZ, P0 ;  /* 0x000000ffd6d67207 */ /* 0x000fe20000000000 */
[----:B------:R-:W-:Y:S01]  /*56d0*/  UMOV UR8, UR4 ;  /* 0x0000000400087c82 */ /* 0x000fe20008000000 */
[-C--:B------:R-:W-:Y:S01]  /*56e0*/  HMMA.16816.F32 R48, R164, R182.reuse, R48 ;  /* 0x000000b6a430723c */ /* 0x080fe20000001830 */
[----:B------:R-:W0:Y:S02]  /*56f0*/  LDGDEPBAR ;  /* 0x00000000000079af */ /* 0x000e240000000000 */
[----:B--2---:R-:W-:Y:S01]  /*5700*/  IMAD R224, R200, 0x10, R229 ;  /* 0x00000010c8e07824 */ /* 0x004fe200078e02e5 */
[C---:B------:R-:W-:Y:S01]  /*5710*/  ISETP.GT.AND P0, PT, R215.reuse, -0x2, PT ;  /* 0xfffffffed700780c */ /* 0x040fe20003f04270 */
[----:B------:R-:W-:Y:S03]  /*5720*/  VIADD R200, R215, 0xffffffff ;  /* 0xffffffffd7c87836 */ /* 0x000fe60000000000 */
[C---:B------:R-:W-:Y:S04]  /*5730*/  HMMA.16816.F32 R52, R184.reuse, R182, R52 ;  /* 0x000000b6b834723c */ /* 0x040fe80000001834 */
[----:B------:R-:W-:Y:S01]  /*5740*/  IADD3 R220, PT, PT, R211, R220, R224 ;  /* 0x000000dcd3dc7210 */ /* 0x000fe20007ffe0e0 */
[----:B------:R-:W-:Y:S01]  /*5750*/  VIADD R224, R222, 0x2 ;  /* 0x00000002dee07836 */ /* 0x000fe20000000000 */
[----:B------:R-:W-:Y:S01]  /*5760*/  ISETP.NE.AND P1, PT, R200, RZ, PT ;  /* 0x000000ffc800720c */ /* 0x000fe20003f25270 */
[----:B------:R-:W-:Y:S01]  /*5770*/  IMAD.MOV.U32 R215, RZ, RZ, R200 ;  /* 0x000000ffffd77224 */ /* 0x000fe200078e00c8 */
[C---:B------:R-:W-:Y:S03]  /*5780*/  HMMA.16816.F32 R56, R184.reuse, R180, R56 ;  /* 0x000000b4b838723c */ /* 0x040fe60000001838 */
[----:B------:R-:W-:Y:S02]  /*5790*/  SEL R217, R217, RZ, P1 ;  /* 0x000000ffd9d97207 */ /* 0x000fe40000800000 */
[--C-:B-1----:R-:W-:Y:S02]  /*57a0*/  LOP3.LUT R226, R222, 0x3, R219.reuse, 0x78, !PT ;  /* 0x00000003dee27812 */ /* 0x102fe400078e78db */
[--C-:B------:R-:W-:Y:S01]  /*57b0*/  LOP3.LUT R222, R224, 0x3, R219.reuse, 0x78, !PT ;  /* 0x00000003e0de7812 */ /* 0x100fe200078e78db */
[C---:B------:R-:W-:Y:S01]  /*57c0*/  HMMA.16816.F32 R60, R184.reuse, R178, R60 ;  /* 0x000000b2b83c723c */ /* 0x040fe2000000183c */
[----:B------:R-:W-:Y:S04]  /*57d0*/  DEPBAR.LE SB0, 0x2 ;  /* 0x000080800000791a */ /* 0x000fe80000000000 */
[----:B------:R-:W-:Y:S01]  /*57e0*/  BAR.SYNC.DEFER_BLOCKING 0x0 ;  /* 0x0000000000007b1d */ /* 0x000fe20000010000 */
[C-C-:B------:R-:W-:Y:S02]  /*57f0*/  LOP3.LUT R228, R226.reuse, 0x4, R219.reuse, 0xf8, !PT ;  /* 0x00000004e2e47812 */ /* 0x140fe400078ef8db */
[C---:B------:R-:W-:Y:S05]  /*5800*/  HMMA.16816.F32 R64, R184.reuse, R176, R64 ;  /* 0x000000b0b840723c */ /* 0x040fea0000001840 */
        /* <DEDUP_REMOVED lines=9> */
[--C-:B------:R-:W-:Y:S01]  /*58a0*/  IMAD R196, R225, 0x10, R210.reuse ;  /* 0x00000010e1c47824 */ /* 0x100fe200078e02d2 */
[----:B------:R-:W-:Y:S01]  /*58b0*/  LOP3.LUT R213, R222, 0xf0, R213, 0xf8, !PT ;  /* 0x000000f0ded57812 */ /* 0x000fe200078ef8d5 */
[--C-:B------:R-:W-:Y:S01]  /*58c0*/  IMAD.IADD R211, R3, 0x1, R221.reuse ;  /* 0x0000000103d37824 */ /* 0x100fe200078e02dd */
[C---:B------:R-:W-:Y:S03]  /*58d0*/  HMMA.16816.F32 R76, R184.reuse, R170, R76 ;  /* 0x000000aab84c723c */ /* 0x040fe6000000184c */
[--C-:B------:R-:W-:Y:S01]  /*58e0*/  IMAD.IADD R219, R196, 0x1, R221.reuse ;  /* 0x00000001c4db7824 */ /* 0x100fe200078e02dd */
[----:B------:R-:W-:Y:S01]  /*58f0*/  SEL R218, R218, RZ, P1 ;  /* 0x000000ffdada7207 */ /* 0x000fe20000800000 */
[--C-:B------:R-:W-:Y:S02]  /*5900*/  IMAD R2, R223, 0x10, R210.reuse ;  /* 0x00000010df027824 */ /* 0x100fe400078e02d2 */
[----:B------:R-:W-:Y:S01]  /*5910*/  IMAD R0, R213, 0x10, R210 ;  /* 0x00000010d5007824 */ /* 0x000fe200078e02d2 */
[-C--:B------:R-:W-:Y:S01]  /*5920*/  HMMA.16816.F32 R80, R184, R168.reuse, R80 ;  /* 0x000000a8b850723c */ /* 0x080fe20000001850 */
[----:B------:R1:W2:Y:S02]  /*5930*/  LDSM.16.M88.4 R4, [R220] ;  /* 0x00000000dc04783b */ /* 0x0002a40000000200 */
[--C-:B------:R-:W-:Y:S02]  /*5940*/  IMAD.IADD R213, R2, 0x1, R221.reuse ;  /* 0x0000000102d57824 */ /* 0x100fe400078e02dd */
[----:B------:R-:W-:Y:S03]  /*5950*/  IMAD.IADD R210, R0, 0x1, R221 ;  /* 0x0000000100d27824 */ /* 0x000fe600078e02dd */
[C---:B------:R-:W-:Y:S01]  /*5960*/  HMMA.16816.F32 R84, R188.reuse, R168, R84 ;  /* 0x000000a8bc54723c */ /* 0x040fe20000001854 */
[----:B------:R1:W2:Y:S07]  /*5970*/  LDSM.16.M88.4 R152, [R220+0x1000] ;  /* 0x00100000dc98783b */ /* 0x0002ae0000000200 */
[C---:B------:R-:W-:Y:S01]  /*5980*/  HMMA.16816.F32 R88, R188.reuse, R170, R88 ;  /* 0x000000aabc58723c */ /* 0x040fe20000001858 */
[----:B------:R1:W2:Y:S07]  /*5990*/  LDSM.16.M88.4 R156, [R220+0x2000] ;  /* 0x00200000dc9c783b */ /* 0x0002ae0000000200 */
        /* <DEDUP_REMOVED lines=21> */
.L_x_4199:
        /* <DEDUP_REMOVED lines=15> */
.L_x_4209:
[----:B------:R-:W5:Y:S02]  /*5be0*/  LDCU.64 UR4, c[0x0][0x480] ;  /* 0x00009000ff0477ac */ /* 0x000f640008000a00 */
[----:B-----5:R-:W-:-:S04]  /*5bf0*/  UISETP.NE.U32.AND UP0, UPT, UR4, URZ, UPT ;  /* 0x000000ff0400728c */ /* 0x020fc8000bf05070 */
[----:B------:R-:W-:-:S09]  /*5c00*/  UISETP.NE.AND.EX UP0, UPT, UR5, URZ, UPT, UP0 ;  /* 0x000000ff0500728c */ /* 0x000fd2000bf05300 */
[----:B------:R-:W-:Y:S05]  /*5c10*/  BRA.U !UP0, `(.L_x_4211) ;  /* 0x00000001080c7547 */ /* 0x000fea000b800000 */
[----:B-12---:R-:W1:Y:S02]  /*5c20*/  LDC.64 R160, c[0x0][0x480] ;  /* 0x00012000ffa07b82 */ /* 0x006e640000000a00 */
[----:B-1----:R1:W5:Y:S01]  /*5c30*/  LDG.E R160, desc[UR36][R160.64] ;  /* 0x00000024a0a07981 */ /* 0x002362000c1e1900 */
[----:B------:R-:W-:Y:S05]  /*5c40*/  BRA `(.L_x_4210) ;  /* 0x0000000000087947 */ /* 0x000fea0003800000 */
.L_x_4211:
[----:B------:R-:W1:Y:S02]  /*5c50*/  LDCU UR4, c[0x0][0x478] ;  /* 0x00008f00ff0477ac */ /* 0x000e640008000800 */
[----:B-12---:R-:W-:-:S07]  /*5c60*/  MOV R160, UR4 ;  /* 0x0000000400a07c02 */ /* 0x006fce0008000f00 */
.L_x_4210:
        /* <DEDUP_REMOVED lines=11> */
.L_x_4212:
[----:B------:R-:W3:Y:S02]  /*5d20*/  LDCU.64 UR4, c[0x0][0x488] ;  /* 0x00009100ff0477ac */ /* 0x000ee40008000a00 */
[----:B---3--:R-:W-:-:S04]  /*5d30*/  UISETP.NE.U32.AND UP0, UPT, UR4, URZ, UPT ;  /* 0x000000ff0400728c */ /* 0x008fc8000bf05070 */
[----:B------:R-:W-:-:S09]  /*5d40*/  UISETP.NE.AND.EX UP0, UPT, UR5, URZ, UPT, UP0 ;  /* 0x000000ff0500728c */ /* 0x000fd2000bf05300 */
[----:B------:R-:W-:Y:S05]  /*5d50*/  BRA.U !UP0, `(.L_x_4214) ;  /* 0x00000001080c7547 */ /* 0x000fea000b800000 */
[----:B------:R-:W3:Y:S02]  /*5d60*/  LDC.64 R2, c[0x0][0x488] ;  /* 0x00012200ff027b82 */ /* 0x000ee40000000a00 */
[----:B---3--:R3:W5:Y:S01]  /*5d70*/  LDG.E R167, desc[UR36][R2.64] ;  /* 0x0000002402a77981 */ /* 0x008762000c1e1900 */
[----:B------:R-:W-:Y:S05]  /*5d80*/  BRA `(.L_x_4213) ;  /* 0x0000000000087947 */ /* 0x000fea0003800000 */
.L_x_4214:
[----:B------:R-:W3:Y:S02]  /*5d90*/  LDCU UR4, c[0x0][0x47c] ;  /* 0x00008f80ff0477ac */ /* 0x000ee40008000800 */
[----:B---3--:R-:W-:-:S07]  /*5da0*/  MOV R167, UR4 ;  /* 0x0000000400a77c02 */ /* 0x008fce0008000f00 */
.L_x_4213:
        /* <DEDUP_REMOVED lines=39> */
.L_x_4215:
        /* <DEDUP_REMOVED lines=21> */
.L_x_4218:
        /* <DEDUP_REMOVED lines=17> */
.L_x_4217:
        /* <DEDUP_REMOVED lines=8> */
.L_x_4216:
        /* <DEDUP_REMOVED lines=19> */
.L_x_4219:
        /* <DEDUP_REMOVED lines=24> */
.L_x_4220:
        /* <DEDUP_REMOVED lines=42> */
.L_x_4221:
        /* <DEDUP_REMOVED lines=18> */
.L_x_4222:
        /* <DEDUP_REMOVED lines=74> */
.L_x_4226:
[----:B------:R-:W-:Y:S05]  /*6e10*/  YIELD ;  /* 0x0000000000007946 */ /* 0x000fea0003800000 */
[----:B-1----:R-:W-:Y:S05]  /*6e20*/  @P2 BRA `(.L_x_4225) ;  /* 0x0000000000082947 */ /* 0x002fea0003800000 */
[----:B------:R1:W2:Y:S04]  /*6e30*/  LDG.E.STRONG.GPU R148, desc[UR36][R162.64] ;  /* 0x00000024a2947981 */ /* 0x0002a8000c1ef900 */
[----:B--2---:R-:W-:Y:S01]  /*6e40*/  CCTL.IVALL ;  /* 0x00000000ff00798f */ /* 0x004fe20002000000 */
.L_x_4225:
[----:B------:R-:W-:Y:S01]  /*6e50*/  ISETP.NE.AND P1, PT, R148, R3, PT ;  /* 0x000000039400720c */ /* 0x000fe20003f25270 */
[----:B------:R-:W-:-:S12]  /*6e60*/  WARPSYNC.ALL ;  /* 0x0000000000007948 */ /* 0x000fd80003800000 */
[----:B------:R-:W-:Y:S06]  /*6e70*/  BAR.RED.AND.DEFER_BLOCKING 0x0, P1 ;  /* 0x0000000000007b1d */ /* 0x000fec0000814400 */
[----:B------:R-:W2:Y:S02]  /*6e80*/  B2R.RESULT RZ, P1 ;  /* 0x0000000000ff731c */ /* 0x000ea40000024000 */
[----:B--2---:R-:W-:Y:S05]  /*6e90*/  @P1 BRA `(.L_x_4226) ;  /* 0xfffffffc00dc1947 */ /* 0x004fea000383ffff */
.L_x_4224:
        /* <DEDUP_REMOVED lines=11> */
.L_x_4223:
        /* <DEDUP_REMOVED lines=885> */
.L_x_4227:
        /* <DEDUP_REMOVED lines=539> */
.L_x_4228:
        /* <DEDUP_REMOVED lines=22> */
.L_x_4174:
[----:B------:R-:W-:Y:S02]  /*c9b0*/  MOV R12, RZ ;  /* 0x000000ff000c7202 */ /* 0x000fe40000000f00 */
[----:B------:R-:W-:Y:S02]  /*c9c0*/  MOV R11, 0x1f ;  /* 0x0000001f000b7802 */ /* 0x000fe40000000f00 */
[----:B------:R-:W-:-:S07]  /*c9d0*/  MOV R15, 0xffffffff ;  /* 0xffffffff000f7802 */ /* 0x000fce0000000f00 */
[----:B------:R-:W-:Y:S05]  /*c9e0*/  WARPSYNC.COLLECTIVE R15, `(.L_x_4229) ;  /* 0x000000000f087348 */ /* 0x000fea0003c00000 */
[----:B------:R1:W2:Y:S02]  /*c9f0*/  SHFL.IDX P6, R14, R13, R12, R11 ;  /* 0x0000000c0d0e7389 */ /* 0x0002a400000c000b */
[----:B-12---:R-:W-:Y:S05]  /*ca00*/  ENDCOLLECTIVE ;  /* 0x000000000000791b */ /* 0x006fea0003800000 */
.L_x_4229:
[----:B------:R-:W-:Y:S05]  /*ca10*/  BRA `(.L_x_4230) ;  /* 0xffffff4000307947 */ /* 0x000fea000383ffff */
.L_x_4231:
        /* <DEDUP_REMOVED lines=14> */
.L_x_4354:


//--------------------- .text._ZN7cutlass7Kernel2INS_4gemm6kernel20DefaultGemmUniversalINS_6half_tENS_6layout8RowMajorELNS_16ComplexTransformE0ELi8ES4_S6_LS7_0ELi8ES4_S6_fNS_4arch15OpClassTensorOpENS8_4Sm80ENS1_9GemmShapeILi128ELi128ELi32EEENSB_ILi64ELi64ELi32EEENSB_ILi16ELi8ELi16EEENS_8epilogue6thread17LinearCombinationIS4_Li8EffLNSG_9ScaleType4KindE0ELNS_15FloatRoundStyleE2ES4_EENS1_11threadblock30GemmIdentityThreadblockSwizzleILi8EEELi4ENS8_13OpMultiplyAddELNS1_23SharedMemoryClearOptionE0ELb0ELb0ELb0ENS5_9NoPermuteENS5_34Tensor4DPermute0213RowMajorInverseILi8ELi4EEESR_vE10SelectBaseISO_vEEEEvNT_6ParamsE --------------------------
	.section	.text._ZN7cutlass7Kernel2INS_4gemm6kernel20DefaultGemmUniversalINS_6half_tENS_6layout8RowMajorELNS_16ComplexTransformE0ELi8ES4_S6_LS7_0ELi8ES4_S6_fNS_4arch15OpClassTensorOpENS8_4Sm80ENS1_9GemmShapeILi128ELi128ELi32EEENSB_ILi64ELi64ELi32EEENSB_ILi16ELi8ELi16EEENS_8epilogue6thread17LinearCombinationIS4_Li8EffLNSG_9ScaleType4KindE0ELNS_15FloatRoundStyleE2ES4_EENS1_11threadblock30GemmIdentityThreadblockSwizzleILi8EEELi4ENS8_13OpMultiplyAddELNS1_23SharedMemoryClearOptionE0ELb0ELb0ELb0ENS5_9NoPermuteENS5_34Tensor4DPermute0213RowMajorInverseILi8ELi4EEESR_vE10SelectBaseISO_vEEEEvNT_6ParamsE,"ax",@progbits
	.align	128
.text._ZN7cutlass7Kernel2INS_4gemm6kernel20DefaultGemmUniversalINS_6half_tENS_6layout8RowMajorELNS_16ComplexTransformE0ELi8ES4_S6_LS7_0ELi8ES4_S6_fNS_4arch15OpClassTensorOpENS8_4Sm80ENS1_9GemmShapeILi128ELi128ELi32EEENSB_ILi64ELi64ELi32EEENSB_ILi16ELi8ELi16EEENS_8epilogue6thread17LinearCombinationIS4_Li8EffLNSG_9ScaleType4KindE0ELNS_15FloatRoundStyleE2ES4_EENS1_11threadblock30GemmIdentityThreadblockSwizzleILi8EEELi4ENS8_13OpMultiplyAddELNS1_23SharedMemoryClearOptionE0ELb0ELb0ELb0ENS5_9NoPermuteENS5_34Tensor4DPermute0213RowMajorInverseILi8ELi4EEESR_vE10SelectBaseISO_vEEEEvNT_6ParamsE:
        .type           _ZN7cutlass7Kernel2INS_4gemm6kernel20DefaultGemmUniversalINS_6half_tENS_6layout8RowMajorELNS_16ComplexTransformE0ELi8ES4_S6_LS7_0ELi8ES4_S6_fNS_4arch15OpClassTensorOpENS8_4Sm80ENS1_9GemmShapeILi128ELi128ELi32EEENSB_ILi64ELi64ELi32EEENSB_ILi16ELi8ELi16EEENS_8epilogue6thread17LinearCombinationIS4_Li8EffLNSG_9ScaleType4KindE0ELNS_15FloatRoundStyleE2ES4_EENS1_11threadblock30GemmIdentityThreadblockSwizzleILi8EEELi4ENS8_13OpMultiplyAddELNS1_23SharedMemoryClearOptionE0ELb0ELb0ELb0ENS5_9NoPermuteENS5_34Tensor4DPermute0213RowMajorInverseILi8ELi4EEESR_vE10SelectBaseISO_vEEEEvNT_6ParamsE,@function
        .size           _ZN7cutlass7Kernel2INS_4gemm6kernel20DefaultGemmUniversalINS_6half_tENS_6layout8RowMajorELNS_16ComplexTransformE0ELi8ES4_S6_LS7_0ELi8ES4_S6_fNS_4arch15OpClassTensorOpENS8_4Sm80ENS1_9GemmShapeILi128ELi128ELi32EEENSB_ILi64ELi64ELi32EEENSB_ILi16ELi8ELi16EEENS_8epilogue6thread17LinearCombinationIS4_Li8EffLNSG_9ScaleType4KindE0ELNS_15FloatRoundStyleE2ES4_EENS1_11threadblock30GemmIdentityThreadblockSwizzleILi8EEELi4ENS8_13OpMultiplyAddELNS1_23SharedMemoryClearOptionE0ELb0ELb0ELb0ENS5_9NoPermuteENS5_34Tensor4DPermute0213RowMajorInverseILi8ELi4EEESR_vE10SelectBaseISO_vEEEEvNT_6ParamsE,(.L_x_4355 - _ZN7cutlass7Kernel2INS_4gemm6kernel20DefaultGemmUniversalINS_6half_tENS_6layout8RowMajorELNS_16ComplexTransformE0ELi8ES4_S6_LS7_0ELi8ES4_S6_fNS_4arch15OpClassTensorOpENS8_4Sm80ENS1_9GemmShapeILi128ELi128ELi32EEENSB_ILi64ELi64ELi32EEENSB_ILi16ELi8ELi16EEENS_8epilogue6thread17LinearCombinationIS4_Li8EffLNSG_9ScaleType4KindE0ELNS_15FloatRoundStyleE2ES4_EENS1_11threadblock30GemmIdentityThreadblockSwizzleILi8EEELi4ENS8_13OpMultiplyAddELNS1_23SharedMemoryClearOptionE0ELb0ELb0ELb0ENS5_9NoPermuteENS5_34Tensor4DPermute0213RowMajorInverseILi8ELi4EEESR_vE10SelectBaseISO_vEEEEvNT_6ParamsE)
        .other          _ZN7cutlass7Kernel2INS_4gemm6kernel20DefaultGemmUniversalINS_6half_tENS_6layout8RowMajorELNS_16ComplexTransformE0ELi8ES4_S6_LS7_0ELi8ES4_S6_fNS_4arch15OpClassTensorOpENS8_4Sm80ENS1_9GemmShapeILi128ELi128ELi32EEENSB_ILi64ELi64ELi32EEENSB_ILi16ELi8ELi16EEENS_8epilogue6thread17LinearCombinationIS4_Li8EffLNSG_9ScaleType4KindE0ELNS_15FloatRoundStyleE2ES4_EENS1_11threadblock30GemmIdentityThreadblockSwizzleILi8EEELi4ENS8_13OpMultiplyAddELNS1_23SharedMemoryClearOptionE0ELb0ELb0ELb0ENS5_9NoPermuteENS5_34Tensor4DPermute0213RowMajorInverseILi8ELi4EEESR_vE10SelectBaseISO_vEEEEvNT_6ParamsE,@"STO_CUDA_ENTRY STV_DEFAULT"
_ZN7cutlass7Kernel2INS_4gemm6kernel20DefaultGemmUniversalINS_6half_tENS_6layout8RowMajorELNS_16ComplexTransformE0ELi8ES4_S6_LS7_0ELi8ES4_S6_fNS_4arch15OpClassTensorOpENS8_4Sm80ENS1_9GemmShapeILi128ELi128ELi32EEENSB_ILi64ELi64ELi32EEENSB_ILi16ELi8ELi16EEENS_8epilogue6thread17LinearCombinationIS4_Li8EffLNSG_9ScaleType4KindE0ELNS_15FloatRoundStyleE2ES4_EENS1_11threadblock30GemmIdentityThreadblockSwizzleILi8EEELi4ENS8_13OpMultiplyAddELNS1_23SharedMemoryClearOptionE0ELb0ELb0ELb0ENS5_9NoPermuteENS5_34Tensor4DPermute0213RowMajorInverseILi8ELi4EEESR_vE10SelectBaseISO_vEEEEvNT_6ParamsE:
        /* <DEDUP_REMOVED lines=37> */
.L_x_4232:
        /* <DEDUP_REMOVED lines=18> */
.L_x_4234:
[----:B------:R-:W1:Y:S08]  /*0370*/  LDC.64 R202, c[0x0][0x4a0] ;  /* 0x00012800ffca7b82 */ /* 0x000e700000000a00 */
[----:B------:R-:W2:Y:S01]  /*0380*/  LDC.64 R16, c[0x0][0x4a8] ;  /* 0x00012a00ff107b82 */ /* 0x000ea20000000a00 */
[----:B-1----:R-:W-:-:S06]  /*0390*/  IMAD.WIDE.U32 R202, R201, 0x8, R202 ;  /* 0x00000008c9ca7825 */ /* 0x002fcc00078e00ca */
[----:B------:R-:W5:Y:S01]  /*03a0*/  LDG.E.64 R202, desc[UR36][R202.64] ;  /* 0x00000024caca7981 */ /* 0x000f62000c1e1b00 */
[----:B--2---:R-:W-:-:S06]  /*03b0*/  IMAD.WIDE.U32 R16, R201, 0x8, R16 ;  /* 0x00000008c9107825 */ /* 0x004fcc00078e0010 */
[----:B------:R-:W5:Y:S02]  /*03c0*/  LDG.E.64 R16, desc[UR36][R16.64] ;  /* 0x0000002410107981 */ /* 0x000f64000c1e1b00 */
.L_x_4233:
        /* <DEDUP_REMOVED lines=20> */
.L_x_4235:
        /* <DEDUP_REMOVED lines=19> */
.L_x_4236:
        /* <DEDUP_REMOVED lines=9> */
[C---:B------:R-:W-:Y:S01]  /*06d0*/  LOP3.LUT R14, R8.reuse, 0x38, RZ, 0xc0, !PT ;  /* 0x00000038080e7812 */ /* 0x040fe200078ec0ff */
[----:B------:R-:W-:Y:S01]  /*06e0*/  IMAD R0, R13, 0x8, R0 ;  /* 0x000000080d007824 */ /* 0x000fe200078e0200 */
[----:B------:R-:W-:Y:S02]  /*06f0*/  LOP3.LUT R3, R3, 0xffffffe0, RZ, 0xc0, !PT ;  /* 0xffffffe003037812 */ /* 0x000fe400078ec0ff */
[----:B------:R-:W-:Y:S01]  /*0700*/  LOP3.LUT R20, R8, 0x18, RZ, 0xc0, !PT ;  /* 0x0000001808147812 */ /* 0x000fe200078ec0ff */
[----:B------:R-:W-:Y:S01]  /*0710*/  IMAD R14, R19, 0x80, R14 ;  /* 0x00000080130e7824 */ /* 0x000fe200078e020e */
[----:B------:R-:W-:Y:S01]  /*0720*/  SHF.R.S32.HI R7, RZ, 0x1f, R22 ;  /* 0x0000001fff077819 */ /* 0x000fe20000011416 */
[----:B------:R-:W-:Y:S01]  /*0730*/  IMAD.IADD R10, R18, 0x1, -R3 ;  /* 0x00000001120a7824 */ /* 0x000fe200078e0a03 */
[----:B------:R-:W-:Y:S01]  /*0740*/  SHF.R.U32.HI R209, RZ, 0x2, R165 ;  /* 0x00000002ffd17819 */ /* 0x000fe200000116a5 */
[----:B------:R-:W-:Y:S01]  /*0750*/  IMAD.IADD R11, R0, 0x1, R217 ;  /* 0x00000001000b7824 */ /* 0x000fe200078e02d9 */
[----:B------:R-:W-:Y:S01]  /*0760*/  LEA.HI R204, R7, R22, RZ, 0x3 ;  /* 0x0000001607cc7211 */ /* 0x000fe200078f18ff */
        /* <DEDUP_REMOVED lines=8> */
[----:B------:R-:W-:Y:S02]  /*07f0*/  ISETP.GE.AND P5, PT, R6, R5, PT ;  /* 0x000000050600720c */ /* 0x000fe40003fa6270 */
[----:B------:R-:W-:Y:S01]  /*0800*/  LOP3.LUT R20, R209, 0x7, RZ, 0xc0, !PT ;  /* 0x00000007d1147812 */ /* 0x000fe200078ec0ff */
[----:B------:R-:W1:Y:S01]  /*0810*/  LDC.64 R6, c[0x0][0x3d8] ;  /* 0x0000f600ff067b82 */ /* 0x000e620000000a00 */
[----:B------:R-:W-:-:S02]  /*0820*/  ISETP.GE.AND P4, PT, R3, R12, PT ;  /* 0x0000000c0300720c */ /* 0x000fc40003f86270 */
[----:B------:R-:W-:Y:S02]  /*0830*/  SEL R22, RZ, 0x4, P0 ;  /* 0x00000004ff167807 */ /* 0x000fe40000000000 */
[----:B------:R-:W-:Y:S02]  /*0840*/  SEL R25, RZ, 0x2, P5 ;  /* 0x00000002ff197807 */ /* 0x000fe40002800000 */
[CC--:B------:R-:W-:Y:S02]  /*0850*/  ISETP.LT.AND P2, PT, R11.reuse, R12.reuse, !P0 ;  /* 0x0000000c0b00720c */ /* 0x0c0fe40004741270 */
[----:B------:R-:W-:Y:S02]  /*0860*/  ISETP.GE.AND P1, PT, R11, R12, PT ;  /* 0x0000000c0b00720c */ /* 0x000fe40003f26270 */
[----:B------:R-:W-:Y:S02]  /*0870*/  LOP3.LUT R3, R20, 0x3e0, R165, 0xf8, !PT ;  /* 0x000003e014037812 */ /* 0x000fe400078ef8a5 */
[----:B------:R-:W-:-:S02]  /*0880*/  SEL R5, R22, RZ, !P4 ;  /* 0x000000ff16057207 */ /* 0x000fc40006000000 */
[----:B------:R-:W-:Y:S01]  /*0890*/  SEL R9, RZ, 0x1, !P2 ;  /* 0x00000001ff097807 */ /* 0x000fe20005000000 */
[----:B------:R-:W-:Y:S01]  /*08a0*/  IMAD R23, R2, 0x80, R3 ;  /* 0x0000008002177824 */ /* 0x000fe200078e0203 */
[----:B------:R-:W-:Y:S02]  /*08b0*/  SEL R20, R25, RZ, !P1 ;  /* 0x000000ff19147207 */ /* 0x000fe40004800000 */
[----:B------:R-:W-:Y:S01]  /*08c0*/  ISETP.GE.AND P6, PT, R217, R12, PT ;  /* 0x0000000cd900720c */ /* 0x000fe20003fc6270 */
[----:B------:R-:W-:Y:S01]  /*08d0*/  VIADD R21, R23, 0x8 ;  /* 0x0000000817157836 */ /* 0x000fe20000000000 */
[----:B------:R-:W-:Y:S01]  /*08e0*/  IADD3 R2, PT, PT, R5, R20, R9 ;  /* 0x0000001405027210 */ /* 0x000fe20007ffe009 */
[C---:B------:R-:W-:Y:S01]  /*08f0*/  VIADD R19, R23.reuse, 0x10 ;  /* 0x0000001017137836 */ /* 0x040fe20000000000 */
[----:B------:R-:W2:Y:S01]  /*0900*/  LDC R5, c[0x0][0x3b8] ;  /* 0x0000ee00ff057b82 */ /* 0x000ea20000000800 */
[--C-:B------:R-:W-:Y:S01]  /*0910*/  SHF.R.S32.HI R15, RZ, 0x1f, R14.reuse ;  /* 0x0000001fff0f7819 */ /* 0x100fe2000001140e */
[----:B------:R-:W-:Y:S01]  /*0920*/  VIADD R9, R23, 0x18 ;  /* 0x0000001817097836 */ /* 0x000fe20000000000 */
[----:B------:R-:W-:Y:S01]  /*0930*/  SEL R20, RZ, 0x8, P5 ;  /* 0x00000008ff147807 */ /* 0x000fe20002800000 */
[----:B-1----:R-:W-:Y:S01]  /*0940*/  IMAD R12, R29, R6, RZ ;  /* 0x000000061d0c7224 */ /* 0x002fe200078e02ff */
[----:B------:R-:W-:Y:S01]  /*0950*/  ISETP.GE.AND P3, PT, R21, R4, PT ;  /* 0x000000041500720c */ /* 0x000fe20003f66270 */
[----:B------:R-:W-:Y:S01]  /*0960*/  IMAD.WIDE.U32 R14, R11, R6, R14 ;  /* 0x000000060b0e7225 */ /* 0x000fe200078e000e */
[----:B------:R-:W-:-:S02]  /*0970*/  ISETP.GE.AND P2, PT, R19, R4, PT ;  /* 0x000000041300720c */ /* 0x000fc40003f46270 */
[----:B------:R-:W-:Y:S01]  /*0980*/  SEL R27, RZ, 0x2, P6 ;  /* 0x00000002ff1b7807 */ /* 0x000fe20003000000 */
[----:B------:R-:W-:Y:S01]  /*0990*/  IMAD R11, R11, R7, R12 ;  /* 0x000000070b0b7224 */ /* 0x000fe200078e020c */
[----:B------:R-:W-:Y:S02]  /*09a0*/  SEL R24, RZ, 0x4, P6 ;  /* 0x00000004ff187807 */ /* 0x000fe40003000000 */
[----:B------:R-:W-:Y:S01]  /*09b0*/  ISETP.LT.AND P5, PT, R23, R4, !P6 ;  /* 0x000000041700720c */ /* 0x000fe200077a1270 */
[----:B------:R-:W-:Y:S01]  /*09c0*/  IMAD.IADD R11, R15, 0x1, R11 ;  /* 0x000000010f0b7824 */ /* 0x000fe200078e020b */
[----:B------:R-:W-:Y:S02]  /*09d0*/  SEL R27, R27, RZ, !P3 ;  /* 0x000000ff1b1b7207 */ /* 0x000fe40005800000 */
[----:B------:R-:W-:Y:S02]  /*09e0*/  SEL R24, R24, RZ, !P2 ;  /* 0x000000ff18187207 */ /* 0x000fe40005000000 */
[----:B------:R-:W-:-:S02]  /*09f0*/  SEL R26, RZ, 0x1, !P5 ;  /* 0x00000001ff1a7807 */ /* 0x000fc40006800000 */
[----:B------:R-:W-:Y:S02]  /*0a00*/  ISETP.GE.AND P1, PT, R9, R4, PT ;  /* 0x000000040900720c */ /* 0x000fe40003f26270 */
[----:B------:R-:W-:Y:S02]  /*0a10*/  SEL R28, RZ, 0x8, P6 ;  /* 0x00000008ff1c7807 */ /* 0x000fe40003000000 */
[----:B------:R-:W-:Y:S02]  /*0a20*/  IADD3 R24, PT, PT, R24, R27, R26 ;  /* 0x0000001b18187210 */ /* 0x000fe40007ffe01a */
[----:B------:R-:W-:Y:S02]  /*0a30*/  SEL R27, R20, RZ, !P4 ;  /* 0x000000ff141b7207 */ /* 0x000fe40006000000 */
[----:B------:R-:W-:Y:S02]  /*0a40*/  SEL R29, R28, RZ, !P1 ;  /* 0x000000ff1c1d7207 */ /* 0x000fe40004800000 */
[----:B-----5:R-:W-:Y:S01]  /*0a50*/  LEA R16, P4, R14, R16, 0x1 ;  /* 0x000000100e107211 */ /* 0x020fe200078808ff */
[----:B------:R-:W-:Y:S01]  /*0a60*/  IMAD.IADD R2, R2, 0x1, R27 ;  /* 0x0000000102027824 */ /* 0x000fe200078e021b */
[----:B--2---:R-:W-:Y:S01]  /*0a70*/  LEA.HI R205, R5, R5, RZ, 0x1 ;  /* 0x0000000505cd7211 */ /* 0x004fe200078f08ff */
[----:B------:R-:W-:Y:S01]  /*0a80*/  IMAD.IADD R29, R24, 0x1, R29 ;  /* 0x00000001181d7824 */ /* 0x000fe200078e021d */
[----:B------:R-:W-:-:S02]  /*0a90*/  LEA.HI.X R17, R14, R17, R11, 0x1, P4 ;  /* 0x000000110e117211 */ /* 0x000fc400020f0c0b */
[----:B------:R-:W-:Y:S02]  /*0aa0*/  LOP3.LUT R210, R165, 0x3, RZ, 0xc0, !PT ;  /* 0x00000003a5d27812 */ /* 0x000fe400078ec0ff */
[----:B------:R-:W-:Y:S02]  /*0ab0*/  SHF.R.S32.HI R204, RZ, 0x3, R204 ;  /* 0x00000003ffcc7819 */ /* 0x000fe400000114cc */
[----:B------:R-:W-:Y:S01]  /*0ac0*/  SHF.R.S32.HI R205, RZ, 0x1, R205 ;  /* 0x00000001ffcd7819 */ /* 0x000fe200000114cd */
[----:B------:R-:W-:Y:S06]  /*0ad0*/  BRA.DIV UR4, `(.L_x_4237) ;  /* 0x000000a604dc7947 */ /* 0x000fec000b800000 */
[----:B------:R1:W2:Y:S02]  /*0ae0*/  SHFL.IDX PT, R14, R13, RZ, 0x1f ;  /* 0x00001fff0d0e7589 */ /* 0x0002a400000e0000 */
.L_x_4289:
[----:B--2---:R-:W-:Y:S01]  /*0af0*/  SHF.R.S32.HI R15, RZ, 0x1f, R14 ;  /* 0x0000001fff0f7819 */ /* 0x004fe2000001140e */
[----:B------:R-:W-:Y:S01]  /*0b00*/  IMAD.SHL.U32 R5, R0, 0x80, RZ ;  /* 0x0000008000057824 */ /* 0x000fe200078e00ff */
[----:B------:R-:W-:Y:S01]  /*0b10*/  LOP3.LUT R11, R165, R200, RZ, 0x3c, !PT ;  /* 0x000000c8a50b7212 */ /* 0x000fe200078e3cff */
[----:B------:R-:W-:Y:S01]  /*0b20*/  VIADD R0, R18, 0x3e ;  /* 0x0000003e12007836 */ /* 0x000fe20000000000 */
[----:B------:R-:W-:Y:S01]  /*0b30*/  LEA.HI R208, R15, R14, RZ, 0x2 ;  /* 0x0000000e0fd07211 */ /* 0x000fe200078f10ff */
[----:B------:R-:W2:Y:S01]  /*0b40*/  S2UR UR4, SR_CgaCtaId ;  /* 0x00000000000479c3 */ /* 0x000ea20000008800 */
[----:B-1----:R-:W-:Y:S01]  /*0b50*/  LOP3.LUT R13, R8, 0x20, RZ, 0xc, !PT ;  /* 0x00000020080d7812 */ /* 0x002fe200078e0cff */
[C---:B------:R-:W-:Y:S01]  /*0b60*/  IMAD.SHL.U32 R8, R11.reuse, 0x8, RZ ;  /* 0x000000080b087824 */ /* 0x040fe200078e00ff */
[----:B------:R-:W-:Y:S01]  /*0b70*/  LOP3.LUT R24, R11, 0x3, RZ, 0xc0, !PT ;  /* 0x000000030b187812 */ /* 0x000fe200078ec0ff */
[----:B------:R-:W-:Y:S01]  /*0b80*/  UMOV UR5, 0x400 ;  /* 0x0000040000057882 */ /* 0x000fe20000000000 */
[----:B------:R-:W-:Y:S01]  /*0b90*/  LOP3.LUT R11, R208, 0xfffc, RZ, 0xc0, !PT ;  /* 0x0000fffcd00b7812 */ /* 0x000fe200078ec0ff */
[----:B------:R-:W-:Y:S01]  /*0ba0*/  IMAD.SHL.U32 R164, R165, 0x10, RZ ;  /* 0x00000010a5a47824 */ /* 0x000fe200078e00ff */
[----:B------:R-:W-:Y:S01]  /*0bb0*/  ISETP.GE.U32.AND P4, PT, R0, 0x3f, PT ;  /* 0x0000003f0000780c */ /* 0x000fe20003f86070 */
[----:B------:R-:W-:Y:S01]  /*0bc0*/  BSSY.RECONVERGENT B0, `(.L_x_4238) ;  /* 0x0000065000007945 */ /* 0x000fe20003800200 */
[----:B------:R-:W-:Y:S01]  /*0bd0*/  LOP3.LUT R8, R13, 0x18, R8, 0xf8, !PT ;  /* 0x000000180d087812 */ /* 0x000fe200078ef808 */
[----:B------:R-:W-:Y:S01]  /*0be0*/  IMAD.IADD R0, R14, 0x1, -R11 ;  /* 0x000000010e007824 */ /* 0x000fe200078e0a0b */
[----:B------:R-:W-:Y:S01]  /*0bf0*/  LOP3.LUT R24, R24, 0x4, R165, 0xf8, !PT ;  /* 0x0000000418187812 */ /* 0x000fe200078ef8a5 */
[----:B------:R-:W-:Y:S01]  /*0c00*/  IMAD.MOV.U32 R26, RZ, RZ, RZ ;  /* 0x000000ffff1a7224 */ /* 0x000fe200078e00ff */
[----:B------:R-:W-:-:S02]  /*0c10*/  LOP3.LUT R14, R5, 0x200, R8, 0xfe, !PT ;  /* 0x00000200050e7812 */ /* 0x000fc400078efe08 */
[----:B------:R-:W-:Y:S01]  /*0c20*/  LOP3.LUT R11, R0, 0x80, RZ, 0xc0, !PT ;  /* 0x00000080000b7812 */ /* 0x000fe200078ec0ff */
[----:B------:R-:W-:Y:S01]  /*0c30*/  IMAD R24, R24, 0x8, R5 ;  /* 0x0000000818187824 */ /* 0x000fe200078e0205 */
[----:B------:R-:W-:Y:S02]  /*0c40*/  SHF.R.U32.HI R8, RZ, 0x1, R3 ;  /* 0x00000001ff087819 */ /* 0x000fe40000011603 */
[----:B------:R-:W-:Y:S02]  /*0c50*/  LEA.HI R206, R11, R0, RZ, 0x19 ;  /* 0x000000000bce7211 */ /* 0x000fe400078fc8ff */
[----:B------:R-:W-:Y:S02]  /*0c60*/  LOP3.LUT R30, R8, 0x3, R165, 0x48, !PT ;  /* 0x00000003081e7812 */ /* 0x000fe400078e48a5 */
[----:B------:R-:W-:Y:S01]  /*0c70*/  LOP3.LUT R207, R206, 0xfffe, RZ, 0xc0, !PT ;  /* 0x0000fffececf7812 */ /* 0x000fe200078ec0ff */
[----:B--2---:R-:W-:Y:S01]  /*0c80*/  ULEA UR4, UR4, UR5, 0x18 ;  /* 0x0000000504047291 */ /* 0x004fe2000f8ec0ff */
[----:B------:R-:W-:-:S02]  /*0c90*/  LOP3.LUT R212, R165, 0x1f, RZ, 0xc0, !PT ;  /* 0x0000001fa5d47812 */ /* 0x000fc400078ec0ff */
[----:B------:R-:W-:Y:S01]  /*0ca0*/  LOP3.LUT R30, R30, 0x4, R165, 0xf8, !PT ;  /* 0x000000041e1e7812 */ /* 0x000fe200078ef8a5 */
[----:B------:R-:W-:Y:S01]  /*0cb0*/  IMAD.MOV R207, RZ, RZ, -R207 ;  /* 0x000000ffffcf7224 */ /* 0x000fe200078e0acf */
[----:B------:R-:W-:Y:S01]  /*0cc0*/  LOP3.LUT R5, R3, 0x8, RZ, 0xfc, !PT ;  /* 0x0000000803057812 */ /* 0x000fe200078efcff */
[----:B------:R-:W-:Y:S01]  /*0cd0*/  IMAD.SHL.U32 R3, R165, 0x40, RZ ;  /* 0x00000040a5037824 */ /* 0x000fe200078e00ff */
[----:B------:R-:W-:Y:S01]  /*0ce0*/  SHF.R.U32.HI R12, RZ, 0x1, R165 ;  /* 0x00000001ff0c7819 */ /* 0x000fe200000116a5 */
[----:B------:R-:W-:Y:S01]  /*0cf0*/  IMAD R30, R8, 0x20, R30 ;  /* 0x00000020081e7824 */ /* 0x000fe200078e021e */
[----:B------:R-:W-:Y:S01]  /*0d00*/  SHF.R.U32.HI R169, RZ, 0x4, R212 ;  /* 0x00000004ffa97819 */ /* 0x000fe200000116d4 */
[----:B------:R-:W-:Y:S01]  /*0d10*/  VIADD R8, R18, 0x1f ;  /* 0x0000001f12087836 */ /* 0x000fe20000000000 */
[----:B------:R-:W-:Y:S01]  /*0d20*/  PRMT R207, R207, 0x7710, RZ ;  /* 0x00007710cfcf7816 */ /* 0x000fe200000000ff */
[----:B------:R-:W-:Y:S01]  /*0d30*/  IMAD.U32 R211, RZ, RZ, UR4 ;  /* 0x00000004ffd37e24 */ /* 0x000fe2000f8e00ff */
[----:B------:R-:W-:-:S02]  /*0d40*/  LOP3.LUT R3, R3, 0x40, RZ, 0xc0, !PT ;  /* 0x0000004003037812 */ /* 0x000fc400078ec0ff */
[----:B------:R-:W-:Y:S01]  /*0d50*/  LOP3.LUT R12, R169, 0x3, R12, 0x78, !PT ;  /* 0x00000003a90c7812 */ /* 0x000fe200078e780c */
[----:B------:R-:W-:Y:S01]  /*0d60*/  IMAD.IADD R207, R0, 0x1, R207 ;  /* 0x0000000100cf7824 */ /* 0x000fe200078e02cf */
[----:B------:R-:W-:Y:S01]  /*0d70*/  SEL R29, R29, RZ, P4 ;  /* 0x000000ff1d1d7207 */ /* 0x000fe20002000000 */
[----:B------:R-:W-:Y:S01]  /*0d80*/  IMAD.SHL.U32 R0, R165, 0x100, RZ ;  /* 0x00000100a5007824 */ /* 0x000fe200078e00ff */
[----:B------:R-:W-:Y:S01]  /*0d90*/  SHF.R.S32.HI R11, RZ, 0x1f, R8 ;  /* 0x0000001fff0b7819 */ /* 0x000fe20000011408 */
[----:B------:R-:W-:Y:S01]  /*0da0*/  IMAD R3, R12, 0x10, R3 ;  /* 0x000000100c037824 */ /* 0x000fe200078e0203 */
[----:B------:R-:W-:Y:S02]  /*0db0*/  PRMT R206, R206, 0x8880, RZ ;  /* 0x00008880cece7816 */ /* 0x000fe400000000ff */
[----:B------:R-:W-:Y:S02]  /*0dc0*/  SEL R13, R2, RZ, P4 ;  /* 0x000000ff020d7207 */ /* 0x000fe40002000000 */
[----:B------:R-:W-:-:S02]  /*0dd0*/  LOP3.LUT P4, R12, R29, 0x1, RZ, 0xc0, !PT ;  /* 0x000000011d0c7812 */ /* 0x000fc4000788c0ff */
[----:B------:R-:W-:Y:S02]  /*0de0*/  SHF.R.U32.HI R5, RZ, 0x1, R5 ;  /* 0x00000001ff057819 */ /* 0x000fe40000011605 */
[----:B------:R-:W-:Y:S01]  /*0df0*/  LEA.HI R218, R11, R8, RZ, 0x5 ;  /* 0x000000080bda7211 */ /* 0x000fe200078f28ff */
[----:B------:R-:W-:Y:S01]  /*0e00*/  VIADD R11, R169, 0x2 ;  /* 0x00000002a90b7836 */ /* 0x000fe20000000000 */
[----:B------:R-:W-:Y:S02]  /*0e10*/  SHF.R.S32.HI R208, RZ, 0x2, R208 ;  /* 0x00000002ffd07819 */ /* 0x000fe400000114d0 */
[----:B------:R-:W-:Y:S02]  /*0e20*/  SHF.R.S32.HI R206, RZ, 0x1, R206 ;  /* 0x00000001ffce7819 */ /* 0x000fe400000114ce */
[----:B------:R-:W-:Y:S02]  /*0e30*/  PRMT R27, R207, 0x8880, RZ ;  /* 0x00008880cf1b7816 */ /* 0x000fe400000000ff */
[----:B------:R-:W-:-:S02]  /*0e40*/  LOP3.LUT R28, R5, 0x3, R165, 0x48, !PT ;  /* 0x00000003051c7812 */ /* 0x000fc400078e48a5 */
[----:B------:R-:W-:Y:S01]  /*0e50*/  PRMT R206, R206, 0x9910, RZ ;  /* 0x00009910cece7816 */ /* 0x000fe200000000ff */
[----:B------:R-:W-:Y:S01]  /*0e60*/  IMAD R198, R27, 0x80, R208 ;  /* 0x000000801bc67824 */ /* 0x000fe200078e02d0 */
[-C--:B------:R-:W-:Y:S02]  /*0e70*/  LOP3.LUT R2, R169, R210.reuse, RZ, 0x3c, !PT ;  /* 0x000000d2a9027212 */ /* 0x080fe400078e3cff */
[----:B------:R-:W-:Y:S01]  /*0e80*/  LOP3.LUT R32, R11, R210, RZ, 0x3c, !PT ;  /* 0x000000d20b207212 */ /* 0x000fe200078e3cff */
[----:B------:R-:W-:Y:S01]  /*0e90*/  IMAD R199, R208, 0x40, R206 ;  /* 0x00000040d0c77824 */ /* 0x000fe200078e02ce */
[--C-:B------:R-:W-:Y:S01]  /*0ea0*/  LOP3.LUT R28, R28, 0x4, R165.reuse, 0xf8, !PT ;  /* 0x000000041c1c7812 */ /* 0x100fe200078ef8a5 */
[----:B------:R-:W-:Y:S01]  /*0eb0*/  IMAD.SHL.U32 R198, R198, 0x8, RZ ;  /* 0x00000008c6c67824 */ /* 0x000fe200078e00ff */
[----:B------:R-:W-:Y:S01]  /*0ec0*/  LOP3.LUT R164, R164, 0xf0, RZ, 0xc0, !PT ;  /* 0x000000f0a4a47812 */ /* 0x000fe200078ec0ff */
[----:B------:R-:W-:Y:S01]  /*0ed0*/  IMAD.SHL.U32 R199, R199, 0x80, RZ ;  /* 0x00000080c7c77824 */ /* 0x000fe200078e00ff */
[C-C-:B------:R-:W-:Y:S01]  /*0ee0*/  LOP3.LUT R33, R2.reuse, 0x4, R165.reuse, 0xf8, !PT ;  /* 0x0000000402217812 */ /* 0x140fe200078ef8a5 */
[----:B------:R-:W-:Y:S01]  /*0ef0*/  IMAD R28, R5, 0x20, R28 ;  /* 0x00000020051c7824 */ /* 0x000fe200078e021c */
[--C-:B------:R-:W-:Y:S01]  /*0f00*/  LOP3.LUT R31, R2, 0x4, R165.reuse, 0xf4, !PT ;  /* 0x00000004021f7812 */ /* 0x100fe200078ef4a5 */
[----:B------:R-:W-:Y:S01]  /*0f10*/  IMAD.MOV.U32 R5, RZ, RZ, RZ ;  /* 0x000000ffff057224 */ /* 0x000fe200078e00ff */
        /* <DEDUP_REMOVED lines=47> */
.L_x_4239:
[----:B------:R-:W-:Y:S05]  /*1210*/  BSYNC.RECONVERGENT B0 ;  /* 0x0000000000007941 */ /* 0x000fea0003800200 */
.L_x_4238:
        /* <DEDUP_REMOVED lines=28> */
[----:B------:R-:W-:-:S04]  /*13e0*/  SHF.L.U32 R11, R21, 0x1, RZ ;  /* 0x00000001150b7819 */ /* 0x000fc800000006ff */
[----:B------:R-:W-:Y:S02]  /*13f0*/  ISETP.GT.U32.AND P4, PT, R26, R5, PT ;  /* 0x000000051a00720c */ /* 0x000fe40003f84070 */
[----:B------:R-:W-:-:S11]  /*1400*/  LOP3.LUT R11, R11, 0x7fffffd8, RZ, 0xc0, !PT ;  /* 0x7fffffd80b0b7812 */ /* 0x000fd600078ec0ff */
        /* <DEDUP_REMOVED lines=18> */
.L_x_4241:
[----:B------:R-:W-:Y:S05]  /*1530*/  BSYNC.RECONVERGENT B0 ;  /* 0x0000000000007941 */ /* 0x000fea0003800200 */
.L_x_4240:
        /* <DEDUP_REMOVED lines=28> */
[----:B------:R-:W-:Y:S01]  /*1700*/  LOP3.LUT R5, R217, R204, RZ, 0x3c, !PT ;  /* 0x000000ccd9057212 */ /* 0x000fe200078e3cff */
[----:B------:R-:W-:-:S03]  /*1710*/  IMAD.SHL.U32 R15, R19, 0x2, RZ ;  /* 0x00000002130f7824 */ /* 0x000fc600078e00ff */
        /* <DEDUP_REMOVED lines=20> */
.L_x_4243:
[----:B------:R-:W-:Y:S05]  /*1860*/  BSYNC.RECONVERGENT B0 ;  /* 0x0000000000007941 */ /* 0x000fea0003800200 */
.L_x_4242:
        /* <DEDUP_REMOVED lines=49> */
.L_x_4245:
[----:B------:R-:W-:Y:S05]  /*1b80*/  BSYNC.RECONVERGENT B0 ;  /* 0x0000000000007941 */ /* 0x000fea0003800200 */
.L_x_4244:
        /* <DEDUP_REMOVED lines=39> */
[----:B------:R-:W-:-:S04]  /*1e00*/  SEL R15, R15, RZ, P6 ;  /* 0x000000ff0f0f7207 */ /* 0x000fc80003000000 */
[----:B------:R-:W-:Y:S01]  /*1e10*/  LDGSTS.E.BYPASS.LTC128B.128 [R7+0x8000], desc[UR36][R28.64], P3 ;  /* 0x080000001c077fae */ /* 0x000fe20009981a24 */
[----:B---3--:R-:W-:Y:S01]  /*1e20*/  IMAD.WIDE.U32 R30, R10, R6, RZ ;  /* 0x000000060a1e7225 */ /* 0x008fe200078e00ff */
[----:B-1----:R-:W-:Y:S02]  /*1e30*/  IADD3 R6, P1, PT, R166, -UR4, RZ ;  /* 0x80000004a6067c10 */ /* 0x002fe4000ff3e0ff */
[----:B------:R-:W-:Y:S01]  /*1e40*/  SEL R10, RZ, 0x1, P0 ;  /* 0x00000001ff0a7807 */ /* 0x000fe20000000000 */
[----:B------:R-:W-:Y:S01]  /*1e50*/  IMAD.IADD R13, R31, 0x1, R13 ;  /* 0x000000011f0d7824 */ /* 0x000fe200078e020d */
[----:B------:R-:W-:Y:S01]  /*1e60*/  LEA R33, P0, R30, R6, 0x1 ;  /* 0x000000061e217211 */ /* 0x000fe200078008ff */
[----:B------:R1:W-:Y:S01]  /*1e70*/  LDGSTS.E.BYPASS.LTC128B.128 [R7+0x8080], desc[UR36][R28.64+0x80], P2 ;  /* 0x080800801c077fae */ /* 0x0003e20009181a24 */
[----:B------:R-:W-:-:S03]  /*1e80*/  IADD3 R25, PT, PT, R22, R25, R10 ;  /* 0x0000001916197210 */ /* 0x000fc60007ffe00a */
[----:B------:R-:W0:Y:S02]  /*1e90*/  LDGDEPBAR ;  /* 0x00000000000079af */ /* 0x000e240000000000 */
[----:B------:R-:W-:-:S05]  /*1ea0*/  IMAD.IADD R25, R20, 0x1, R25 ;  /* 0x0000000114197824 */ /* 0x000fca00078e0219 */
[----:B------:R-:W-:Y:S02]  /*1eb0*/  SEL R220, R25, RZ, P6 ;  /* 0x000000ff19dc7207 */ /* 0x000fe40003000000 */
[----:B--2---:R-:W-:Y:S02]  /*1ec0*/  CS2R R26, SRZ ;  /* 0x00000000001a7805 */ /* 0x004fe4000001ff00 */
[----:B------:R-:W-:Y:S02]  /*1ed0*/  IADD3.X R17, PT, PT, R167, ~UR5, RZ, P1, !PT ;  /* 0x80000005a7117c10 */ /* 0x000fe40008ffe4ff */
[----:B------:R-:W-:Y:S02]  /*1ee0*/  IADD3 R16, P1, PT, R33, R28, RZ ;  /* 0x0000001c21107210 */ /* 0x000fe40007f3e0ff */
[----:B------:R-:W-:Y:S02]  /*1ef0*/  LEA.HI.X R13, R30, R17, R13, 0x1, P0 ;  /* 0x000000111e0d7211 */ /* 0x000fe400000f0c0d */
[----:B------:R-:W-:-:S03]  /*1f00*/  LOP3.LUT P0, R6, R15, 0x1, RZ, 0xc0, !PT ;  /* 0x000000010f067812 */ /* 0x000fc6000780c0ff */
[----:B------:R-:W-:Y:S02]  /*1f10*/  IMAD.X R17, R13, 0x1, R29, P1 ;  /* 0x000000010d117824 */ /* 0x000fe400008e061d */
[----:B-1----:R-:W-:-:S04]  /*1f20*/  VIADD R7, R211, 0x8000 ;  /* 0x00008000d3077836 */ /* 0x002fc80000000000 */
[--C-:B------:R-:W-:Y:S02]  /*1f30*/  IMAD R13, R24, 0x2, R7.reuse ;  /* 0x00000002180d7824 */ /* 0x100fe400078e0207 */
[----:B------:R-:W-:Y:S02]  /*1f40*/  IMAD R14, R14, 0x2, R7 ;  /* 0x000000020e0e7824 */ /* 0x000fe400078e0207 */
        /* <DEDUP_REMOVED lines=18> */
[----:B------:R-:W-:-:S09]  /*2070*/  SHF.L.U32 R10, R23, 0x1, RZ ;  /* 0x00000001170a7819 */ /* 0x000fd200000006ff */
        /* <DEDUP_REMOVED lines=17> */
.L_x_4247:
[----:B------:R-:W-:Y:S05]  /*2190*/  BSYNC.RECONVERGENT B0 ;  /* 0x0000000000007941 */ /* 0x000fea0003800200 */
.L_x_4246:
        /* <DEDUP_REMOVED lines=46> */
.L_x_4249:
[----:B------:R-:W-:Y:S05]  /*2480*/  BSYNC.RECONVERGENT B0 ;  /* 0x0000000000007941 */ /* 0x000fea0003800200 */
.L_x_4248:
        /* <DEDUP_REMOVED lines=48> */
.L_x_4251:
[----:B------:R-:W-:Y:S05]  /*2790*/  BSYNC.RECONVERGENT B0 ;  /* 0x0000000000007941 */ /* 0x000fea0003800200 */
.L_x_4250:
        /* <DEDUP_REMOVED lines=48> */
.L_x_4253:
[----:B------:R-:W-:Y:S05]  /*2aa0*/  BSYNC.RECONVERGENT B0 ;  /* 0x0000000000007941 */ /* 0x000fea0003800200 */
.L_x_4252:
        /* <DEDUP_REMOVED lines=33> */
[-C--:B--2---:R-:W-:Y:S01]  /*2cc0*/  IABS R16, R204.reuse ;  /* 0x000000cc00107213 */ /* 0x084fe20000000000 */
[----:B------:R-:W-:Y:S01]  /*2cd0*/  IMAD.SHL.U32 R23, R23, 0x2, RZ ;  /* 0x0000000217177824 */ /* 0x000fe200078e00ff */
[----:B------:R-:W-:Y:S02]  /*2ce0*/  IABS R10, R27 ;  /* 0x0000001b000a7213 */ /* 0x000fe40000000000 */
[----:B------:R-:W1:Y:S01]  /*2cf0*/  I2F.RP R17, R16 ;  /* 0x0000001000117306 */ /* 0x000e620000209400 */
[----:B------:R-:W-:Y:S02]  /*2d00*/  IABS R6, R204 ;  /* 0x000000cc00067213 */ /* 0x000fe40000000000 */
[----:B------:R-:W-:Y:S02]  /*2d10*/  LOP3.LUT R23, R23, 0x7fffffc8, RZ, 0xc0, !PT ;  /* 0x7fffffc817177812 */ /* 0x000fe400078ec0ff */
        /* <DEDUP_REMOVED lines=30> */
.L_x_4255:
[----:B------:R-:W-:Y:S05]  /*2f00*/  BSYNC.RECONVERGENT B0 ;  /* 0x0000000000007941 */ /* 0x000fea0003800200 */
.L_x_4254:
        /* <DEDUP_REMOVED lines=13> */
[-C--:B------:R-:W-:Y:S01]  /*2fe0*/  IABS R16, R204.reuse ;  /* 0x000000cc00107213 */ /* 0x080fe20000000000 */
        /* <DEDUP_REMOVED lines=35> */
.L_x_4257:
[----:B------:R-:W-:Y:S05]  /*3220*/  BSYNC.RECONVERGENT B0 ;  /* 0x0000000000007941 */ /* 0x000fea0003800200 */
.L_x_4256:
        /* <DEDUP_REMOVED lines=49> */
.L_x_4259:
[----:B------:R-:W-:Y:S05]  /*3540*/  BSYNC.RECONVERGENT B0 ;  /* 0x0000000000007941 */ /* 0x000fea0003800200 */
.L_x_4258:
        /* <DEDUP_REMOVED lines=13> */
[-C--:B---3--:R-:W-:Y:S01]  /*3620*/  IABS R16, R204.reuse ;  /* 0x000000cc00107213 */ /* 0x088fe20000000000 */
[----:B------:R-:W-:Y:S01]  /*3630*/  IMAD.SHL.U32 R9, R9, 0x2, RZ ;  /* 0x0000000209097824 */ /* 0x000fe200078e00ff */
[----:B-1----:R-:W-:Y:S02]  /*3640*/  IABS R12, R27 ;  /* 0x0000001b000c7213 */ /* 0x002fe40000000000 */
        /* <DEDUP_REMOVED lines=33> */
.L_x_4261:
[----:B------:R-:W-:Y:S05]  /*3860*/  BSYNC.RECONVERGENT B0 ;  /* 0x0000000000007941 */ /* 0x000fea0003800200 */
.L_x_4260:
[----:B------:R-:W-:Y:S01]  /*3870*/  IMAD.SHL.U32 R10, R10, 0x2, RZ ;  /* 0x000000020a0a7824 */ /* 0x000fe200078e00ff */
[----:B------:R-:W-:Y:S01]  /*3880*/  IADD3 R166, P0, PT, R24, R166, RZ ;  /* 0x000000a618a67210 */ /* 0x000fe20007f1e0ff */
[----:B------:R-:W-:Y:S01]  /*3890*/  IMAD.SHL.U32 R9, R220, 0x10, RZ ;  /* 0x00000010dc097824 */ /* 0x000fe200078e00ff */
[----:B------:R-:W-:Y:S01]  /*38a0*/  ISETP.GE.AND P1, PT, R8, 0x20, PT ;  /* 0x000000200800780c */ /* 0x000fe20003f26270 */
[----:B---3--:R-:W-:Y:S01]  /*38b0*/  IMAD.SHL.U32 R16, R220, 0x8, RZ ;  /* 0x00000008dc107824 */ /* 0x008fe200078e00ff */
[----:B------:R-:W-:Y:S01]  /*38c0*/  ISETP.NE.U32.AND P6, PT, R10, RZ, PT ;  /* 0x000000ff0a00720c */ /* 0x000fe20003fc5070 */
[C---:B-1----:R-:W-:Y:S01]  /*38d0*/  IMAD.SHL.U32 R12, R220.reuse, 0x4, RZ ;  /* 0x00000004dc0c7824 */ /* 0x042fe200078e00ff */
        /* <DEDUP_REMOVED lines=120> */
[----:B------:R-:W-:Y:S01]  /*4060*/  UMOV UR8, 0x6000 ;  /* 0x0000600000087882 */ /* 0x000fe20000000000 */
[C---:B------:R-:W-:Y:S01]  /*4070*/  LOP3.LUT R2, R164.reuse, R103, RZ, 0xfc, !PT ;  /* 0x00000067a4027212 */ /* 0x040fe200078efcff */
[----:B------:R-:W-:Y:S01]  /*4080*/  IMAD.MOV.U32 R103, RZ, RZ, RZ ;  /* 0x000000ffff677224 */ /* 0x000fe200078e00ff */
[C---:B------:R-:W-:Y:S01]  /*4090*/  LOP3.LUT R3, R164.reuse, R3, RZ, 0xfc, !PT ;  /* 0x00000003a4037212 */ /* 0x040fe200078efcff */
[----:B------:R-:W-:Y:S01]  /*40a0*/  UMOV UR7, 0x3 ;  /* 0x0000000300077882 */ /* 0x000fe20000000000 */
[----:B------:R-:W-:-:S02]  /*40b0*/  LOP3.LUT R164, R164, R165, RZ, 0xfc, !PT ;  /* 0x000000a5a4a47212 */ /* 0x000fc400078efcff */
[----:B------:R-:W-:Y:S01]  /*40c0*/  ISETP.NE.AND P0, PT, R218, RZ, PT ;  /* 0x000000ffda00720c */ /* 0x000fe20003f05270 */
[----:B----4-:R-:W-:Y:S01]  /*40d0*/  ULEA UR5, UR5, UR6, 0x18 ;  /* 0x0000000605057291 */ /* 0x010fe2000f8ec0ff */
[----:B------:R-:W-:Y:S02]  /*40e0*/  LOP3.LUT R197, R0, 0x20, RZ, 0x3c, !PT ;  /* 0x0000002000c57812 */ /* 0x000fe400078e3cff */
[----:B------:R-:W-:Y:S01]  /*40f0*/  SEL R220, R220, RZ, P0 ;  /* 0x000000ffdcdc7207 */ /* 0x000fe20000000000 */
[----:B------:R-:W-:Y:S01]  /*4100*/  UIADD3 UR5, UPT, UPT, UR5, 0x8000, URZ ;  /* 0x0000800005057890 */ /* 0x000fe2000fffe0ff */
[----:B------:R-:W-:Y:S01]  /*4110*/  SEL R219, R219, RZ, P0 ;  /* 0x000000ffdbdb7207 */ /* 0x000fe20000000000 */
[----:B-----5:R-:W-:-:S04]  /*4120*/  ULEA UR4, UR4, UR6, 0x18 ;  /* 0x0000000604047291 */ /* 0x020fc8000f8ec0ff */
[----:B------:R-:W-:Y:S02]  /*4130*/  LEA R196, R196, UR5, 0x4 ;  /* 0x00000005c4c47c11 */ /* 0x000fe4000f8e20ff */
[----:B------:R-:W-:Y:S02]  /*4140*/  LEA R2, R2, UR5, 0x4 ;  /* 0x0000000502027c11 */ /* 0x000fe4000f8e20ff */
[----:B------:R-:W-:Y:S02]  /*4150*/  LEA R3, R3, UR5, 0x4 ;  /* 0x0000000503037c11 */ /* 0x000fe4000f8e20ff */
[----:B------:R-:W-:-:S07]  /*4160*/  LEA R0, R164, UR5, 0x4 ;  /* 0x00000005a4007c11 */ /* 0x000fce000f8e20ff */
.L_x_4271:
        /* <DEDUP_REMOVED lines=12> */
[----:B----4-:R4:W1:Y:S01]  /*4230*/  LDSM.16.M88.4 R164, [R200] ;  /* 0x00000000c8a4783b */ /* 0x0108620000000200 */
        /* <DEDUP_REMOVED lines=61> */
[-C--:B------:R-:W-:Y:S01]  /*4610*/  LOP3.LUT R2, R217, R204.reuse, RZ, 0x3c, !PT ;  /* 0x000000ccd9027212 */ /* 0x080fe200078e3cff */
[----:B------:R-:W3:Y:S01]  /*4620*/  LDC R133, c[0x0][0x398] ;  /* 0x0000e600ff857b82 */ /* 0x000ee20000000800 */
[--C-:B--2---:R-:W-:Y:S02]  /*4630*/  SHF.R.U32.HI R132, RZ, 0x2, R3.reuse ;  /* 0x00000002ff847819 */ /* 0x104fe40000011603 */
[----:B------:R-:W-:Y:S02]  /*4640*/  ISETP.GE.AND P1, PT, R2, RZ, PT ;  /* 0x000000ff0200720c */ /* 0x000fe40003f26270 */
[----:B------:R-:W-:Y:S04]  /*4650*/  LOP3.LUT R2, R132, 0x7, RZ, 0xc0, !PT ;  /* 0x0000000784027812 */ /* 0x000fe800078ec0ff */
[----:B------:R-:W-:Y:S02]  /*4660*/  LOP3.LUT R3, R2, 0x3e0, R3, 0xf8, !PT ;  /* 0x000003e002037812 */ /* 0x000fe400078ef803 */
[----:B------:R-:W-:Y:S05]  /*4670*/  @P2 IADD3 R134, PT, PT, R134, 0x1, RZ ;  /* 0x0000000186862810 */ /* 0x000fea0007ffe0ff */
[----:B------:R-:W-:Y:S01]  /*4680*/  @!P1 IMAD.MOV R134, RZ, RZ, -R134 ;  /* 0x000000ffff869224 */ /* 0x000fe200078e0a86 */
[----:B------:R-:W-:Y:S05]  /*4690*/  @!P0 LOP3.LUT R134, RZ, R204, RZ, 0x33, !PT ;  /* 0x000000ccff868212 */ /* 0x000fea00078e33ff */
[----:B------:R-:W-:Y:S01]  /*46a0*/  IMAD.MOV R2, RZ, RZ, -R134 ;  /* 0x000000ffff027224 */ /* 0x000fe200078e0a86 */
[----:B---3--:R-:W-:Y:S03]  /*46b0*/  SHF.R.U32.HI R0, RZ, R133, R0 ;  /* 0x00000085ff007219 */ /* 0x008fe60000011600 */
[----:B------:R-:W-:Y:S02]  /*46c0*/  IMAD R2, R204, R2, R217 ;  /* 0x00000002cc027224 */ /* 0x000fe400078e02d9 */
[----:B------:R-:W-:Y:S01]  /*46d0*/  IMAD R0, R0, 0x80, R3 ;  /* 0x0000008000007824 */ /* 0x000fe200078e0203 */
[----:B------:R-:W-:Y:S04]  /*46e0*/  LOP3.LUT R3, R132, 0x3, RZ, 0xc0, !PT ;  /* 0x0000000384037812 */ /* 0x000fe800078ec0ff */
[----:B------:R-:W-:Y:S01]  /*46f0*/  SHF.L.U32 R0, R0, 0x1, RZ ;  /* 0x0000000100007819 */ /* 0x000fe200000006ff */
[----:B------:R-:W-:Y:S03]  /*4700*/  IMAD R2, R204, R3, R2 ;  /* 0x00000003cc027224 */ /* 0x000fe600078e0202 */
[----:B------:R-:W-:Y:S02]  /*4710*/  LOP3.LUT R133, R0, 0x7fffffc8, RZ, 0xc0, !PT ;  /* 0x7fffffc800857812 */ /* 0x000fe400078ec0ff */
[----:B------:R-:W-:Y:S03]  /*4720*/  SHF.R.S32.HI R3, RZ, 0x1f, R2 ;  /* 0x0000001fff037819 */ /* 0x000fe60000011402 */
[----:B------:R-:W-:Y:S04]  /*4730*/  IMAD.IADD R133, R133, 0x1, R134 ;  /* 0x0000000185857824 */ /* 0x000fe800078e0286 */
[----:B------:R-:W-:Y:S03]  /*4740*/  IMAD.WIDE R2, R205, R133, R2 ;  /* 0x00000085cd027225 */ /* 0x000fe600078e0202 */
[C---:B------:R-:W-:Y:S04]  /*4750*/  LEA R210, P0, R2.reuse, R202, 0x1 ;  /* 0x000000ca02d27211 */ /* 0x040fe800078008ff */
[----:B------:R-:W-:Y:S09]  /*4760*/  LEA.HI.X R209, R2, R203, R3, 0x1, P0 ;  /* 0x000000cb02d17211 */ /* 0x000ff200000f0c03 */
.L_x_4264:
[----:B------:R-:W-:Y:S05]  /*4770*/  BSYNC.RECONVERGENT B0 ;  /* 0x0000000000007941 */ /* 0x000fea0003800200 */
.L_x_4263:
[----:B------:R-:W-:Y:S01]  /*4780*/  IMAD.U32 R211, RZ, RZ, UR4 ;  /* 0x00000004ffd37e24 */ /* 0x000fe2000f8e00ff */
[----:B------:R-:W-:Y:S01]  /*4790*/  R2P PR, R219, 0x3 ;  /* 0x00000003db007804 */ /* 0x000fe20000000000 */
[----:B------:R-:W2:Y:S01]  /*47a0*/  S2R R223, SR_TID.X ;  /* 0x0000000000df7919 */ /* 0x000ea20000002100 */
[----:B------:R-:W-:Y:S01]  /*47b0*/  IMAD.MOV.U32 R136, RZ, RZ, R210 ;  /* 0x000000ffff887224 */ /* 0x000fe200078e00d2 */
[----:B------:R-:W-:Y:S01]  /*47c0*/  BSSY.RECONVERGENT B0, `(.L_x_4265) ;  /* 0x000003e000007945 */ /* 0x000fe20003800200 */
[----:B------:R-:W-:Y:S02]  /*47d0*/  IMAD.MOV.U32 R137, RZ, RZ, R209 ;  /* 0x000000ffff897224 */ /* 0x000fe400078e00d1 */
[----:B------:R-:W-:Y:S02]  /*47e0*/  IMAD.MOV.U32 R134, RZ, RZ, RZ ;  /* 0x000000ffff867224 */ /* 0x000fe400078e00ff */
[----:B------:R-:W-:Y:S01]  /*47f0*/  IMAD.MOV.U32 R133, RZ, RZ, RZ ;  /* 0x000000ffff857224 */ /* 0x000fe200078e00ff */
        /* <DEDUP_REMOVED lines=16> */
[----:B--2---:R-:W2:Y:S10]  /*4900*/  I2F.RP R136, R133 ;  /* 0x0000008500887306 */ /* 0x004eb40000209400 */
        /* <DEDUP_REMOVED lines=20> */
[-C--:B------:R-:W-:Y:S02]  /*4a50*/  LOP3.LUT R2, R217, R204.reuse, RZ, 0x3c, !PT ;  /* 0x000000ccd9027212 */ /* 0x080fe400078e3cff */
[--C-:B------:R-:W-:Y:S02]  /*4a60*/  SHF.R.U32.HI R133, RZ, 0x2, R223.reuse ;  /* 0x00000002ff857819 */ /* 0x100fe400000116df */
        /* <DEDUP_REMOVED lines=19> */
.L_x_4266:
[----:B------:R-:W-:Y:S05]  /*4ba0*/  BSYNC.RECONVERGENT B0 ;  /* 0x0000000000007941 */ /* 0x000fea0003800200 */
.L_x_4265:
[----:B------:R-:W-:Y:S01]  /*4bb0*/  SHF.R.U32.HI R209, RZ, 0x2, R223 ;  /* 0x00000002ffd17819 */ /* 0x000fe200000116df */
[----:B------:R-:W3:Y:S01]  /*4bc0*/  LDC.64 R212, c[0x0][0x3e0] ;  /* 0x0000f800ffd47b82 */ /* 0x000ee20000000a00 */
[----:B------:R-:W-:Y:S01]  /*4bd0*/  SHF.R.U32.HI R0, RZ, 0x1, R219 ;  /* 0x00000001ff007819 */ /* 0x000fe200000116db */
[----:B--2---:R-:W-:Y:S01]  /*4be0*/  IMAD.SHL.U32 R136, R223, 0x20, RZ ;  /* 0x00000020df887824 */ /* 0x004fe200078e00ff */
[----:B------:R-:W-:Y:S01]  /*4bf0*/  LOP3.LUT R138, R209, 0x6, RZ, 0xc0, !PT ;  /* 0x00000006d18a7812 */ /* 0x000fe200078ec0ff */
[----:B------:R-:W-:Y:S01]  /*4c00*/  IMAD.SHL.U32 R210, R223, 0x40, RZ ;  /* 0x00000040dfd27824 */ /* 0x000fe200078e00ff */
[----:B------:R-:W-:Y:S03]  /*4c10*/  LOP3.LUT P4, RZ, R0, 0x1, RZ, 0xc0, !PT ;  /* 0x0000000100ff7812 */ /* 0x000fe6000788c0ff */
[----:B------:R-:W3:Y:S01]  /*4c20*/  LDC.64 R2, c[0x0][0x3e8] ;  /* 0x0000fa00ff027b82 */ /* 0x000ee20000000a00 */
[--C-:B------:R-:W-:Y:S01]  /*4c30*/  LOP3.LUT R138, R138, 0x3e0, R223.reuse, 0xf8, !PT ;  /* 0x000003e08a8a7812 */ /* 0x100fe200078ef8df */
[----:B------:R-:W-:Y:S01]  /*4c40*/  BSSY.RECONVERGENT B0, `(.L_x_4267) ;  /* 0x000004e000007945 */ /* 0x000fe20003800200 */
[----:B------:R-:W-:Y:S02]  /*4c50*/  SHF.R.U32.HI R135, RZ, 0x1, R220 ;  /* 0x00000001ff877819 */ /* 0x000fe400000116dc */
[----:B------:R-:W-:Y:S02]  /*4c60*/  LOP3.LUT R138, R138, 0x8, RZ, 0xfc, !PT ;  /* 0x000000088a8a7812 */ /* 0x000fe400078efcff */
[----:B------:R-:W-:Y:S02]  /*4c70*/  LOP3.LUT P2, RZ, R135, 0x1, RZ, 0xc0, !PT ;  /* 0x0000000187ff7812 */ /* 0x000fe4000784c0ff */
[----:B------:R-:W-:Y:S02]  /*4c80*/  SHF.R.U32.HI R138, RZ, 0x1, R138 ;  /* 0x00000001ff8a7819 */ /* 0x000fe4000001168a */
[----:B------:R-:W-:Y:S02]  /*4c90*/  LOP3.LUT R135, R210, 0xf800, RZ, 0xc0, !PT ;  /* 0x0000f800d2877812 */ /* 0x000fe400078ec0ff */
[----:B------:R-:W-:Y:S02]  /*4ca0*/  LOP3.LUT R0, R138, 0x3, R223, 0x48, !PT ;  /* 0x000000038a007812 */ /* 0x000fe400078e48df */
[----:B------:R-:W-:Y:S01]  /*4cb0*/  LOP3.LUT R222, R135, 0x300, R136, 0xf8, !PT ;  /* 0x0000030087de7812 */ /* 0x000fe200078ef888 */
[----:B------:R-:W-:Y:S01]  /*4cc0*/  IMAD.MOV.U32 R135, RZ, RZ, R133 ;  /* 0x000000ffff877224 */ /* 0x000fe200078e0085 */
[--C-:B------:R-:W-:Y:S02]  /*4cd0*/  LOP3.LUT R137, R0, 0x4, R223.reuse, 0xf8, !PT ;  /* 0x0000000400897812 */ /* 0x100fe400078ef8df */
[----:B----4-:R-:W-:Y:S02]  /*4ce0*/  SHF.R.U32.HI R200, RZ, 0x3, R223 ;  /* 0x00000003ffc87819 */ /* 0x010fe400000116df */
[----:B------:R-:W-:Y:S01]  /*4cf0*/  LOP3.LUT P3, RZ, R220, 0x1, RZ, 0xc0, !PT ;  /* 0x00000001dcff7812 */ /* 0x000fe2000786c0ff */
[----:B------:R-:W-:Y:S01]  /*4d00*/  IMAD R138, R138, 0x20, R137 ;  /* 0x000000208a8a7824 */ /* 0x000fe200078e0289 */
[----:B------:R-:W-:Y:S02]  /*4d10*/  LOP3.LUT R221, R223, R200, RZ, 0x3c, !PT ;  /* 0x000000c8dfdd7212 */ /* 0x000fe400078e3cff */
[----:B---3--:R-:W-:Y:S01]  /*4d20*/  IADD3 R215, P1, P0, R215, R212, R2 ;  /* 0x000000d4d7d77210 */ /* 0x008fe2000783e002 */
[----:B------:R-:W-:Y:S01]  /*4d30*/  IMAD.U32 R138, R138, 0x10, R211 ;  /* 0x000000108a8a7824 */ /* 0x000fe200078e00d3 */
[----:B------:R-:W-:Y:S02]  /*4d40*/  LOP3.LUT R0, R221, 0x3, RZ, 0xc0, !PT ;  /* 0x00000003dd007812 */ /* 0x000fe400078ec0ff */
[----:B------:R-:W-:Y:S01]  /*4d50*/  IADD3.X R214, PT, PT, R214, R213, R3, P1, P0 ;  /* 0x000000d5d6d67210 */ /* 0x000fe20000fe0403 */
[----:B------:R-:W-:Y:S01]  /*4d60*/  VIADD R225, R138, UR9 ;  /* 0x000000098ae17c36 */ /* 0x000fe20008000000 */
[----:B------:R-:W-:Y:S01]  /*4d70*/  LOP3.LUT R137, R0, 0x4, R223, 0xf8, !PT ;  /* 0x0000000400897812 */ /* 0x000fe200078ef8df */
[----:B------:R-:W-:Y:S01]  /*4d80*/  IMAD.MOV.U32 R3, RZ, RZ, RZ ;  /* 0x000000ffff037224 */ /* 0x000fe200078e00ff */
[----:B------:R-:W-:Y:S01]  /*4d90*/  LOP3.LUT P0, RZ, R219, 0x4, RZ, 0xc0, !PT ;  /* 0x00000004dbff7812 */ /* 0x000fe2000780c0ff */
[--C-:B------:R-:W-:Y:S01]  /*4da0*/  @P3 IMAD.MOV.U32 R136, RZ, RZ, R215.reuse ;  /* 0x000000ffff883224 */ /* 0x100fe200078e00d7 */
[----:B------:R-:W-:Y:S01]  /*4db0*/  @!PT LDS RZ, [RZ] ;  /* 0x00000000fffff984 */ /* 0x000fe20000000800 */
[----:B------:R-:W-:Y:S01]  /*4dc0*/  @!PT LDS RZ, [RZ] ;  /* 0x00000000fffff984 */ /* 0x000fe20000000800 */
[----:B------:R-:W-:Y:S01]  /*4dd0*/  @!PT LDS RZ, [RZ] ;  /* 0x00000000fffff984 */ /* 0x000fe20000000800 */
[----:B------:R2:W-:Y:S01]  /*4de0*/  @P4 LDGSTS.E.BYPASS.LTC128B.128 [R225], desc[UR36][R134.64] ;  /* 0x0000000086e14fae */ /* 0x0005e2000b981a24 */
[----:B------:R-:W-:Y:S02]  /*4df0*/  IMAD R0, R137, 0x10, R222 ;  /* 0x0000001089007824 */ /* 0x000fe400078e02de */
[----:B------:R-:W-:Y:S03]  /*4e00*/  @P3 IMAD.MOV.U32 R137, RZ, RZ, R214 ;  /* 0x000000ffff893224 */ /* 0x000fe600078e00d6 */
[----:B------:R-:W-:Y:S01]  /*4e10*/  IADD3 R2, PT, PT, R211, UR8, R0 ;  /* 0x00000008d3027c10 */ /* 0x000fe2000fffe000 */
[----:B------:R-:W-:Y:S04]  /*4e20*/  IMAD.MOV.U32 R0, RZ, RZ, RZ ;  /* 0x000000ffff007224 */ /* 0x000fe800078e00ff */
[----:B------:R3:W-:Y:S01]  /*4e30*/  @P3 LDGSTS.E.BYPASS.LTC128B.128 [R2+0x8000], desc[UR36][R136.64] ;  /* 0x0800000088023fae */ /* 0x0007e2000b981a24 */
[----:B--2---:R-:W-:Y:S02]  /*4e40*/  @P2 IMAD.MOV.U32 R134, RZ, RZ, R215 ;  /* 0x000000ffff862224 */ /* 0x004fe400078e00d7 */
[----:B------:R-:W-:Y:S05]  /*4e50*/  @P2 IMAD.MOV.U32 R135, RZ, RZ, R214 ;  /* 0x000000ffff872224 */ /* 0x000fea00078e00d6 */
[----:B------:R3:W-:Y:S01]  /*4e60*/  @P2 LDGSTS.E.BYPASS.LTC128B.128 [R2+0x8080], desc[UR36][R134.64+0x80] ;  /* 0x0808008086022fae */ /* 0x0007e2000b981a24 */
[----:B------:R-:W-:Y:S05]  /*4e70*/  @!P0 BRA `(.L_x_4268) ;  /* 0x0000000000a88947 */ /* 0x000fea0003800000 */
[-C--:B------:R-:W-:Y:S04]  /*4e80*/  IABS R133, R204.reuse ;  /* 0x000000cc00857213 */ /* 0x080fe80000000000 */
[----:B---3--:R-:W2:Y:S10]  /*4e90*/  I2F.RP R136, R133 ;  /* 0x0000008500887306 */ /* 0x008eb40000209400 */
        /* <DEDUP_REMOVED lines=40> */
.L_x_4268:
[----:B------:R-:W-:Y:S05]  /*5120*/  BSYNC.RECONVERGENT B0 ;  /* 0x0000000000007941 */ /* 0x000fea0003800200 */
.L_x_4267:
[----:B------:R-:W-:Y:S01]  /*5130*/  SHF.R.U32.HI R133, RZ, 0x2, R219 ;  /* 0x00000002ff857819 */ /* 0x000fe200000116db */
[----:B---3--:R-:W-:Y:S01]  /*5140*/  IMAD.MOV.U32 R2, RZ, RZ, R0 ;  /* 0x000000ffff027224 */ /* 0x008fe200078e0000 */
        /* <DEDUP_REMOVED lines=53> */
.L_x_4270:
[----:B------:R-:W-:Y:S05]  /*54a0*/  BSYNC.RECONVERGENT B0 ;  /* 0x0000000000007941 */ /* 0x000fea0003800200 */
.L_x_4269:
        /* <DEDUP_REMOVED lines=120> */
.L_x_4262:
        /* <DEDUP_REMOVED lines=15> */
.L_x_4272:
[----:B------:R-:W5:Y:S02]  /*5d20*/  LDCU.64 UR4, c[0x0][0x480] ;  /* 0x00009000ff0477ac */ /* 0x000f640008000a00 */
[----:B-----5:R-:W-:-:S04]  /*5d30*/  UISETP.NE.U32.AND UP0, UPT, UR4, URZ, UPT ;  /* 0x000000ff0400728c */ /* 0x020fc8000bf05070 */
[----:B------:R-:W-:-:S09]  /*5d40*/  UISETP.NE.AND.EX UP0, UPT, UR5, URZ, UPT, UP0 ;  /* 0x000000ff0500728c */ /* 0x000fd2000bf05300 */
[----:B------:R-:W-:Y:S05]  /*5d50*/  BRA.U !UP0, `(.L_x_4274) ;  /* 0x00000001080c7547 */ /* 0x000fea000b800000 */
[----:B------:R-:W1:Y:S02]  /*5d60*/  LDC.64 R2, c[0x0][0x480] ;  /* 0x00012000ff027b82 */ /* 0x000e640000000a00 */
[----:B-1----:R1:W5:Y:S01]  /*5d70*/  LDG.E R0, desc[UR36][R2.64] ;  /* 0x0000002402007981 */ /* 0x002362000c1e1900 */
[----:B------:R-:W-:Y:S05]  /*5d80*/  BRA `(.L_x_4273) ;  /* 0x0000000000087947 */ /* 0x000fea0003800000 */
.L_x_4274:
[----:B------:R-:W5:Y:S02]  /*5d90*/  LDCU UR4, c[0x0][0x478] ;  /* 0x00008f00ff0477ac */ /* 0x000f640008000800 */
[----:B-----5:R-:W-:-:S07]  /*5da0*/  MOV R0, UR4 ;  /* 0x0000000400007c02 */ /* 0x020fce0008000f00 */
.L_x_4273:
        /* <DEDUP_REMOVED lines=11> */
.L_x_4275:
[----:B------:R-:W2:Y:S02]  /*5e60*/  LDCU.64 UR4, c[0x0][0x488] ;  /* 0x00009100ff0477ac */ /* 0x000ea40008000a00 */
[----:B--2---:R-:W-:-:S04]  /*5e70*/  UISETP.NE.U32.AND UP0, UPT, UR4, URZ, UPT ;  /* 0x000000ff0400728c */ /* 0x004fc8000bf05070 */
[----:B------:R-:W-:-:S09]  /*5e80*/  UISETP.NE.AND.EX UP0, UPT, UR5, URZ, UPT, UP0 ;  /* 0x000000ff0500728c */ /* 0x000fd2000bf05300 */
[----:B------:R-:W-:Y:S05]  /*5e90*/  BRA.U !UP0, `(.L_x_4277) ;  /* 0x00000001080c7547 */ /* 0x000fea000b800000 */
[----:B-1----:R-:W1:Y:S02]  /*5ea0*/  LDC.64 R2, c[0x0][0x488] ;  /* 0x00012200ff027b82 */ /* 0x002e640000000a00 */
[----:B-1----:R1:W5:Y:S01]  /*5eb0*/  LDG.E R163, desc[UR36][R2.64] ;  /* 0x0000002402a37981 */ /* 0x002362000c1e1900 */
[----:B------:R-:W-:Y:S05]  /*5ec0*/  BRA `(.L_x_4276) ;  /* 0x0000000000087947 */ /* 0x000fea0003800000 */
.L_x_4277:
[----:B------:R-:W1:Y:S02]  /*5ed0*/  LDCU UR4, c[0x0][0x47c] ;  /* 0x00008f80ff0477ac */ /* 0x000e640008000800 */
[----:B-1----:R-:W-:-:S07]  /*5ee0*/  MOV R163, UR4 ;  /* 0x0000000400a37c02 */ /* 0x002fce0008000f00 */
.L_x_4276:
[----:B-12---:R-:W1:Y:S01]  /*5ef0*/  S2R R3, SR_CTAID.Y ;  /* 0x0000000000037919 */ /* 0x006e620000002600 */
[----:B------:R-:W2:Y:S01]  /*5f00*/  LDC.64 R134, c[0x0][0x398] ;  /* 0x0000e600ff867b82 */ /* 0x000ea20000000a00 */
[----:B------:R-:W4:Y:S01]  /*5f10*/  LDCU UR4, c[0x0][0x38c] ;  /* 0x00007180ff0477ac */ /* 0x000f220008000800 */
[----:B------:R-:W-:Y:S01]  /*5f20*/  IMAD.MOV.U32 R133, RZ, RZ, -0x1 ;  /* 0xffffffffff857424 */ /* 0x000fe200078e00ff */
[----:B------:R-:W4:Y:S05]  /*5f30*/  S2R R141, SR_CTAID.X ;  /* 0x00000000008d7919 */ /* 0x000f2a0000002500 */
[----:B---3--:R-:W3:Y:S01]  /*5f40*/  LDC.64 R156, c[0x0][0x3b0] ;  /* 0x0000ec00ff9c7b82 */ /* 0x008ee20000000a00 */
[----:B--2---:R-:W-:-:S02]  /*5f50*/  SHF.L.U32 R140, R133, R134, RZ ;  /* 0x00000086858c7219 */ /* 0x004fc400000006ff */
[----:B------:R-:W-:Y:S02]  /*5f60*/  ISETP.NE.AND P0, PT, R135, RZ, PT ;  /* 0x000000ff8700720c */ /* 0x000fe40003f05270 */
[----:B-1----:R-:W-:Y:S02]  /*5f70*/  SHF.L.U32 R3, R3, R134, RZ ;  /* 0x0000008603037219 */ /* 0x002fe400000006ff */
[----:B----4-:R-:W-:Y:S02]  /*5f80*/  LOP3.LUT R140, R141, R140, RZ, 0x30, !PT ;  /* 0x0000008c8d8c7212 */ /* 0x010fe400078e30ff */
[----:B------:R-:W-:-:S03]  /*5f90*/  SHF.R.U32.HI R141, RZ, R134, R141 ;  /* 0x00000086ff8d7219 */ /* 0x000fc6000001168d */
[----:B------:R-:W-:-:S04]  /*5fa0*/  IMAD.IADD R140, R3, 0x1, R140 ;  /* 0x00000001038c7824 */ /* 0x000fc800078e028c */
[----:B------:R-:W-:-:S04]  /*5fb0*/  IMAD R3, R140, UR4, R141 ;  /* 0x000000048c037c24 */ /* 0x000fc8000f8e028d */
[----:B---3--:R-:W-:Y:S01]  /*5fc0*/  IMAD.WIDE R156, R3, 0x4, R156 ;  /* 0x00000004039c7825 */ /* 0x008fe200078e029c */
        /* <DEDUP_REMOVED lines=25> */
.L_x_4278:
        /* <DEDUP_REMOVED lines=25> */
.L_x_4281:
        /* <DEDUP_REMOVED lines=17> */
.L_x_4280:
        /* <DEDUP_REMOVED lines=8> */
.L_x_4279:
[----:B------:R-:W2:Y:S01]  /*6480*/  S2R R136, SR_TID.X ;  /* 0x0000000000887919 */ /* 0x000ea20000002100 */
[----:B------:R-:W-:Y:S01]  /*6490*/  SHF.R.U32.HI R145, RZ, 0x2, R212 ;  /* 0x00000002ff917819 */ /* 0x000fe200000116d4 */
[----:B------:R-:W-:Y:S01]  /*64a0*/  IMAD R207, R208, 0x2, R207 ;  /* 0x00000002d0cf7824 */ /* 0x000fe200078e02cf */
[----:B------:R-:W-:Y:S01]  /*64b0*/  LOP3.LUT R139, R209, 0x1, RZ, 0xc0, !PT ;  /* 0x00000001d18b7812 */ /* 0x000fe200078ec0ff */
[----:B------:R-:W1:Y:S01]  /*64c0*/  LDCU UR4, c[0x0][0x384] ;  /* 0x00007080ff0477ac */ /* 0x000e620008000800 */
[----:B------:R-:W-:Y:S01]  /*64d0*/  IMAD.SHL.U32 R138, R206, 0x20, RZ ;  /* 0x00000020ce8a7824 */ /* 0x000fe200078e00ff */
[----:B-----5:R-:W-:Y:S01]  /*64e0*/  ISETP.NE.U32.AND P6, PT, R2, RZ, PT ;  /* 0x000000ff0200720c */ /* 0x020fe20003fc5070 */
[----:B------:R-:W-:Y:S01]  /*64f0*/  IMAD R145, R145, 0x44, RZ ;  /* 0x0000004491917824 */ /* 0x000fe200078e02ff */
[----:B------:R-:W4:Y:S01]  /*6500*/  LDCU.64 UR10, c[0x0][0x3f8] ;  /* 0x00007f00ff0a77ac */ /* 0x000f220008000a00 */
[----:B------:R-:W-:Y:S01]  /*6510*/  IMAD.SHL.U32 R207, R207, 0x8, RZ ;  /* 0x00000008cfcf7824 */ /* 0x000fe200078e00ff */
[----:B---3--:R-:W-:Y:S01]  /*6520*/  ISETP.NE.U32.AND P0, PT, R132, RZ, PT ;  /* 0x000000ff8400720c */ /* 0x008fe20003f05070 */
[----:B------:R-:W3:Y:S02]  /*6530*/  LDCU.64 UR8, c[0x0][0x438] ;  /* 0x00008700ff0877ac */ /* 0x000ee40008000a00 */
[----:B------:R-:W-:Y:S01]  /*6540*/  IMAD R138, R207, 0x44, R138 ;  /* 0x00000044cf8a7824 */ /* 0x000fe200078e028a */
[----:B------:R-:W3:Y:S01]  /*6550*/  LDCU.64 UR6, c[0x0][0x400] ;  /* 0x00008000ff0677ac */ /* 0x000ee20008000a00 */
[C---:B--2---:R-:W-:Y:S01]  /*6560*/  IMAD.SHL.U32 R137, R136.reuse, 0x8, RZ ;  /* 0x0000000888897824 */ /* 0x044fe200078e00ff */
[----:B------:R-:W-:-:S02]  /*6570*/  LOP3.LUT R143, R136, 0x2, RZ, 0xc, !PT ;  /* 0x00000002888f7812 */ /* 0x000fc400078e0cff */
[--C-:B------:R-:W-:Y:S02]  /*6580*/  SHF.R.U32.HI R147, RZ, 0x4, R136.reuse ;  /* 0x00000004ff937819 */ /* 0x100fe40000011688 */
[----:B------:R-:W-:Y:S02]  /*6590*/  LOP3.LUT R142, R143, 0x1, R136, 0xf8, !PT ;  /* 0x000000018f8e7812 */ /* 0x000fe400078ef888 */
[----:B------:R-:W-:Y:S02]  /*65a0*/  LOP3.LUT R137, R137, 0x78, RZ, 0xc0, !PT ;  /* 0x0000007889897812 */ /* 0x000fe400078ec0ff */
[C---:B------:R-:W-:Y:S02]  /*65b0*/  LOP3.LUT R143, R145.reuse, R210, RZ, 0xfc, !PT ;  /* 0x000000d2918f7212 */ /* 0x040fe400078efcff */
[----:B------:R-:W-:Y:S01]  /*65c0*/  LOP3.LUT R145, R145, R142, RZ, 0xfc, !PT ;  /* 0x0000008e91917212 */ /* 0x000fe200078efcff */
[----:B------:R-:W-:Y:S01]  /*65d0*/  IMAD R142, R140, 0x80, R137 ;  /* 0x000000808c8e7824 */ /* 0x000fe200078e0289 */
[----:B------:R-:W-:Y:S01]  /*65e0*/  LEA.HI R139, R137, R139, RZ, 0x1e ;  /* 0x0000008b898b7211 */ /* 0x000fe200078ff0ff */
[--C-:B------:R-:W-:Y:S01]  /*65f0*/  IMAD.IADD R140, R143, 0x1, R138.reuse ;  /* 0x000000018f8c7824 */ /* 0x100fe200078e028a */
[----:B------:R-:W2:Y:S01]  /*6600*/  LDC R137, c[0x0][0x394] ;  /* 0x0000e500ff897b82 */ /* 0x000ea20000000800 */
[----:B------:R-:W-:Y:S01]  /*6610*/  LOP3.LUT R147, R147, 0x1, RZ, 0xc0, !PT ;  /* 0x0000000193937812 */ /* 0x000fe200078ec0ff */
[----:B------:R-:W-:Y:S01]  /*6620*/  IMAD.IADD R158, R145, 0x1, R138 ;  /* 0x00000001919e7824 */ /* 0x000fe200078e028a */
[C---:B-1----:R-:W-:Y:S01]  /*6630*/  ISETP.GE.AND P4, PT, R142.reuse, UR4, PT ;  /* 0x000000048e007c0c */ /* 0x042fe2000bf86270 */
[----:B------:R-:W-:Y:S01]  /*6640*/  IMAD.WIDE R144, R142, 0x2, RZ ;  /* 0x000000028e907825 */ /* 0x000fe200078e02ff */
[C---:B------:R-:W-:Y:S01]  /*6650*/  LOP3.LUT R143, R147.reuse, 0x70, R200, 0xf8, !PT ;  /* 0x00000070938f7812 */ /* 0x040fe200078ef8c8 */
[----:B------:R-:W1:Y:S01]  /*6660*/  LDCU.64 UR4, c[0x0][0x418] ;  /* 0x00008300ff0477ac */ /* 0x000e620008000a00 */
[----:B------:R-:W-:Y:S01]  /*6670*/  LOP3.LUT R147, R147, 0x3c0, R136, 0xf8, !PT ;  /* 0x000003c093937812 */ /* 0x000fe200078ef888 */
[--C-:B------:R-:W-:Y:S01]  /*6680*/  IMAD R159, R140, 0x8, R211.reuse ;  /* 0x000000088c9f7824 */ /* 0x100fe200078e02d3 */
[--C-:B------:R-:W-:Y:S01]  /*6690*/  LOP3.LUT R143, R143, 0x8, R200.reuse, 0xf8, !PT ;  /* 0x000000088f8f7812 */ /* 0x100fe200078ef8c8 */
[----:B------:R-:W-:Y:S01]  /*66a0*/  IMAD R158, R158, 0x8, R211 ;  /* 0x000000089e9e7824 */ /* 0x000fe200078e02d3 */
[----:B------:R-:W-:-:S02]  /*66b0*/  LOP3.LUT R160, R147, 0x4, R200, 0xf8, !PT ;  /* 0x0000000493a07812 */ /* 0x000fc400078ef8c8 */
[----:B------:R-:W-:Y:S02]  /*66c0*/  LOP3.LUT R200, R143, 0x4, R200, 0xf8, !PT ;  /* 0x000000048fc87812 */ /* 0x000fe400078ef8c8 */
[----:B------:R-:W-:Y:S01]  /*66d0*/  LOP3.LUT R142, R144, 0xfffffff0, RZ, 0xc0, !PT ;  /* 0xfffffff0908e7812 */ /* 0x000fe200078ec0ff */
[----:B------:R-:W-:Y:S01]  /*66e0*/  IMAD R160, R141, 0x80, R160 ;  /* 0x000000808da07824 */ /* 0x000fe200078e02a0 */
[----:B------:R-:W-:Y:S01]  /*66f0*/  LOP3.LUT R143, R145, 0x1fffffff, RZ, 0xc0, !PT ;  /* 0x1fffffff918f7812 */ /* 0x000fe200078ec0ff */
[----:B------:R-:W-:Y:S01]  /*6700*/  IMAD R162, R200, 0x22, R139 ;  /* 0x00000022c8a27824 */ /* 0x000fe200078e028b */
[----:B------:R-:W-:Y:S02]  /*6710*/  ISETP.NE.AND.EX P6, PT, R3, RZ, !P4, P6 ;  /* 0x000000ff0300720c */ /* 0x000fe400067c5360 */
[----:B----4-:R-:W-:Y:S01]  /*6720*/  ISETP.NE.AND.EX P0, PT, R133, RZ, !P4, P0 ;  /* 0x000000ff8500720c */ /* 0x010fe20006705300 */
[----:B------:R-:W-:Y:S01]  /*6730*/  IMAD.WIDE.U32 R138, R160, UR10, R142 ;  /* 0x0000000aa08a7c25 */ /* 0x000fe2000f8e008e */
[----:B--2---:R-:W-:-:S03]  /*6740*/  ISETP.GE.AND P3, PT, R137, 0x2, PT ;  /* 0x000000028900780c */ /* 0x004fc60003f66270 */
[----:B---3--:R-:W-:Y:S01]  /*6750*/  IMAD.WIDE.U32 R142, R160, UR8, R142 ;  /* 0x00000008a08e7c25 */ /* 0x008fe2000f8e008e */
[----:B------:R-:W-:Y:S02]  /*6760*/  IADD3 R169, P2, PT, R2, R138, RZ ;  /* 0x0000008a02a97210 */ /* 0x000fe40007f5e0ff */
[----:B------:R-:W-:Y:S01]  /*6770*/  ISETP.NE.OR P3, PT, R135, RZ, !P3 ;  /* 0x000000ff8700720c */ /* 0x000fe20005f65670 */
[----:B------:R-:W-:Y:S01]  /*6780*/  IMAD R138, R160, UR11, R139 ;  /* 0x0000000ba08a7c24 */ /* 0x000fe2000f8e028b */
[----:B------:R-:W-:Y:S01]  /*6790*/  IADD3 R166, P1, PT, R132, R142, RZ ;  /* 0x0000008e84a67210 */ /* 0x000fe20007f3e0ff */
[----:B------:R-:W-:Y:S02]  /*67a0*/  IMAD R142, R160, UR9, R143 ;  /* 0x00000009a08e7c24 */ /* 0x000fe4000f8e028f */
[----:B------:R-:W-:Y:S02]  /*67b0*/  IMAD.X R164, R3, 0x1, R138, P2 ;  /* 0x0000000103a47824 */ /* 0x000fe400010e068a */
[----:B------:R-:W-:-:S02]  /*67c0*/  IMAD.X R167, R133, 0x1, R142, P1 ;  /* 0x0000000185a77824 */ /* 0x000fc400008e068e */
[----:B------:R-:W-:Y:S02]  /*67d0*/  IMAD.U32 R132, RZ, RZ, UR6 ;  /* 0x00000006ff847e24 */ /* 0x000fe4000f8e00ff */
[----:B------:R-:W-:Y:S02]  /*67e0*/  IMAD.U32 R133, RZ, RZ, UR7 ;  /* 0x00000007ff857e24 */ /* 0x000fe4000f8e00ff */
[----:B-1----:R-:W-:Y:S02]  /*67f0*/  IMAD.U32 R2, RZ, RZ, UR4 ;  /* 0x00000004ff027e24 */ /* 0x002fe4000f8e00ff */
[----:B------:R-:W-:Y:S02]  /*6800*/  IMAD.U32 R3, RZ, RZ, UR5 ;  /* 0x00000005ff037e24 */ /* 0x000fe4000f8e00ff */
[----:B------:R-:W-:Y:S01]  /*6810*/  IMAD R162, R162, 0x10, R211 ;  /* 0x00000010a2a27824 */ /* 0x000fe200078e02d3 */
[----:B------:R-:W-:Y:S06]  /*6820*/  @P3 BRA `(.L_x_4282) ;  /* 0x0000000000803947 */ /* 0x000fec0003800000 */
[----:B------:R-:W1:Y:S02]  /*6830*/  S2UR UR5, SR_CTAID.Z ;  /* 0x00000000000579c3 */ /* 0x000e640000002700 */
[----:B-1----:R-:W-:-:S13]  /*6840*/  ISETP.NE.AND P1, PT, R134, UR5, PT ;  /* 0x0000000586007c0c */ /* 0x002fda000bf25270 */
[----:B------:R-:W-:Y:S06]  /*6850*/  BAR.RED.AND.DEFER_BLOCKING 0x0, P1 ;  /* 0x0000000000007b1d */ /* 0x000fec0000814400 */
[----:B------:R-:W1:Y:S02]  /*6860*/  B2R.RESULT RZ, P1 ;  /* 0x0000000000ff731c */ /* 0x000e640000024000 */
[----:B-1----:R-:W-:Y:S05]  /*6870*/  @!P1 BRA `(.L_x_4283) ;  /* 0x0000000000289947 */ /* 0x002fea0003800000 */
[----:B------:R-:W-:-:S13]  /*6880*/  ISETP.NE.AND P2, PT, R136, RZ, PT ;  /* 0x000000ff8800720c */ /* 0x000fda0003f45270 */
.L_x_4285:
[----:B------:R-:W-:Y:S05]  /*6890*/  YIELD ;  /* 0x0000000000007946 */ /* 0x000fea0003800000 */
[----:B-1----:R-:W-:Y:S05]  /*68a0*/  @P2 BRA `(.L_x_4284) ;  /* 0x0000000000082947 */ /* 0x002fea0003800000 */
[----:B------:R1:W2:Y:S04]  /*68b0*/  LDG.E.STRONG.GPU R134, desc[UR36][R156.64] ;  /* 0x000000249c867981 */ /* 0x0002a8000c1ef900 */
[----:B--2---:R-:W-:Y:S01]  /*68c0*/  CCTL.IVALL ;  /* 0x00000000ff00798f */ /* 0x004fe20002000000 */
.L_x_4284:
[----:B------:R-:W-:Y:S01]  /*68d0*/  ISETP.NE.AND P1, PT, R134, UR5, PT ;  /* 0x0000000586007c0c */ /* 0x000fe2000bf25270 */
[----:B------:R-:W-:-:S12]  /*68e0*/  WARPSYNC.ALL ;  /* 0x0000000000007948 */ /* 0x000fd80003800000 */
[----:B------:R-:W-:Y:S06]  /*68f0*/  BAR.RED.AND.DEFER_BLOCKING 0x0, P1 ;  /* 0x0000000000007b1d */ /* 0x000fec0000814400 */
[----:B------:R-:W2:Y:S02]  /*6900*/  B2R.RESULT RZ, P1 ;  /* 0x0000000000ff731c */ /* 0x000ea40000024000 */
[----:B--2---:R-:W-:Y:S05]  /*6910*/  @P1 BRA `(.L_x_4285) ;  /* 0xfffffffc00dc1947 */ /* 0x004fea000383ffff */
.L_x_4283:
        /* <DEDUP_REMOVED lines=17> */
.L_x_4282:
        /* <DEDUP_REMOVED lines=65> */
[-C--:B------:R-:W-:Y:S01]  /*6e40*/  FFMA R154, R154, R0.reuse, R5 ;  /* 0x000000009a9a7223 */ /* 0x080fe20000000005 */
[----:B------:R-:W-:Y:S01]  /*6e50*/  FMUL R5, R16, R163 ;  /* 0x000000a310057220 */ /* 0x000fe20000400000 */
[----:B------:R-:W-:Y:S01]  /*6e60*/  FFMA R155, R155, R0, R12 ;  /* 0x000000009b9b7223 */ /* 0x000fe2000000000c */
[----:B------:R-:W-:-:S02]  /*6e70*/  HADD2.F32 R16, -RZ, R133.H1_H1 ;  /* 0x30000085ff107230 */ /* 0x000fc40000004100 */
[-C--:B------:R-:W-:Y:S01]  /*6e80*/  FMUL R4, R4, R163.reuse ;  /* 0x000000a304047220 */ /* 0x080fe20000400000 */
[----:B------:R-:W-:Y:S02]  /*6e90*/  HADD2.F32 R12, -RZ, R138.H0_H0 ;  /* 0x2000008aff0c7230 */ /* 0x000fe40000004100 */
[-C--:B---3--:R-:W-:Y:S01]  /*6ea0*/  FFMA R146, R146, R0.reuse, R9 ;  /* 0x0000000092927223 */ /* 0x088fe20000000009 */
[-C--:B------:R-:W-:Y:S01]  /*6eb0*/  FMUL R9, R24, R163.reuse ;  /* 0x000000a318097220 */ /* 0x080fe20000400000 */
[-C--:B------:R-:W-:Y:S01]  /*6ec0*/  FMUL R16, R16, R163.reuse ;  /* 0x000000a310107220 */ /* 0x080fe20000400000 */
[-C--:B------:R-:W-:Y:S01]  /*6ed0*/  FFMA R149, R149, R0.reuse, R4 ;  /* 0x0000000095957223 */ /* 0x080fe20000000004 */
[----:B------:R-:W-:Y:S01]  /*6ee0*/  FMUL R13, R12, R163 ;  /* 0x000000a30c0d7220 */ /* 0x000fe20000400000 */
[----:B------:R-:W-:Y:S02]  /*6ef0*/  HADD2.F32 R12, -RZ, R139.H1_H1 ;  /* 0x3000008bff0c7230 */ /* 0x000fe40000004100 */
[----:B------:R-:W-:Y:S01]  /*6f00*/  FFMA R147, R147, R0, R16 ;  /* 0x0000000093937223 */ /* 0x000fe20000000010 */
[----:B------:R-:W-:-:S02]  /*6f10*/  HADD2.F32 R4, -RZ, R135.H0_H0 ;  /* 0x20000087ff047230 */ /* 0x000fc40000004100 */
[-C--:B------:R-:W-:Y:S01]  /*6f20*/  FFMA R150, R150, R0.reuse, R9 ;  /* 0x0000000096967223 */ /* 0x080fe20000000009 */
[----:B------:R-:W-:Y:S02]  /*6f30*/  HADD2.F32 R8, -RZ, R132.H1_H1 ;  /* 0x30000084ff087230 */ /* 0x000fe40000004100 */
[-C--:B------:R-:W-:Y:S01]  /*6f40*/  FMUL R12, R12, R163.reuse ;  /* 0x000000a30c0c7220 */ /* 0x080fe20000400000 */
[--C-:B------:R-:W-:Y:S02]  /*6f50*/  HADD2.F32 R16, -RZ, R134.reuse.H0_H0 ;  /* 0x20000086ff107230 */ /* 0x100fe40000004100 */
[-C--:B------:R-:W-:Y:S01]  /*6f60*/  FMUL R21, R4, R163.reuse ;  /* 0x000000a304157220 */ /* 0x080fe20000400000 */
[----:B------:R-:W-:Y:S01]  /*6f70*/  HADD2.F32 R24, -RZ, R134.H1_H1 ;  /* 0x30000086ff187230 */ /* 0x000fe20000004100 */
[----:B------:R-:W-:Y:S01]  /*6f80*/  IADD3 R4, PT, PT, R160, 0x8, RZ ;  /* 0x00000008a0047810 */ /* 0x000fe20007ffe0ff */
[----:B------:R-:W-:Y:S02]  /*6f90*/  HADD2.F32 R28, -RZ, R135.H1_H1 ;  /* 0x30000087ff1c7230 */ /* 0x000fe40000004100 */
[-C--:B------:R-:W-:Y:S01]  /*6fa0*/  FMUL R8, R8, R163.reuse ;  /* 0x000000a308087220 */ /* 0x080fe20000400000 */
[-C--:B------:R-:W-:Y:S01]  /*6fb0*/  FMUL R9, R16, R163.reuse ;  /* 0x000000a310097220 */ /* 0x080fe20000400000 */
[-C--:B------:R-:W-:Y:S01]  /*6fc0*/  FMUL R24, R24, R163.reuse ;  /* 0x000000a318187220 */ /* 0x080fe20000400000 */
[-C--:B------:R-:W-:Y:S01]  /*6fd0*/  FFMA R151, R151, R0.reuse, R12 ;  /* 0x0000000097977223 */ /* 0x080fe2000000000c */
[----:B------:R-:W-:Y:S01]  /*6fe0*/  FMUL R28, R28, R163 ;  /* 0x000000a31c1c7220 */ /* 0x000fe20000400000 */
[----:B-1----:R-:W-:Y:S01]  /*6ff0*/  IADD3 R12, P1, PT, R166, UR4, RZ ;  /* 0x00000004a60c7c10 */ /* 0x002fe2000ff3e0ff */
[-C--:B------:R-:W-:Y:S01]  /*7000*/  FFMA R148, R148, R0.reuse, R13 ;  /* 0x0000000094947223 */ /* 0x080fe2000000000d */
[----:B------:R-:W-:Y:S01]  /*7010*/  ISETP.LT.AND P2, PT, R4, R165, P6 ;  /* 0x000000a50400720c */ /* 0x000fe20003741270 */
        /* <DEDUP_REMOVED lines=74> */
[----:B------:R-:W-:Y:S02]  /*74c0*/  HADD2.F32 R32, -RZ, R133.H1_H1 ;  /* 0x30000085ff207230 */ /* 0x000fe40000004100 */
[-C--:B------:R-:W-:Y:S01]  /*74d0*/  FMUL R22, R22, R163.reuse ;  /* 0x000000a316167220 */ /* 0x080fe20000400000 */
[----:B------:R-:W-:Y:S02]  /*74e0*/  HADD2.F32 R18, -RZ, R135.H1_H1 ;  /* 0x30000087ff127230 */ /* 0x000fe40000004100 */
[-C--:B------:R-:W-:Y:S01]  /*74f0*/  FFMA R142, R142, R0.reuse, R15 ;  /* 0x000000008e8e7223 */ /* 0x080fe2000000000f */
[-C--:B------:R-:W-:Y:S01]  /*7500*/  FMUL R15, R14, R163.reuse ;  /* 0x000000a30e0f7220 */ /* 0x080fe20000400000 */
[----:B------:R-:W-:Y:S01]  /*7510*/  IADD3 R30, PT, PT, R160, 0x10, RZ ;  /* 0x00000010a01e7810 */ /* 0x000fe20007ffe0ff */
[-C--:B------:R-:W-:Y:S01]  /*7520*/  FFMA R11, R146, R0.reuse, R11 ;  /* 0x00000000920b7223 */ /* 0x080fe2000000000b */
[-C--:B------:R-:W-:Y:S01]  /*7530*/  FFMA R26, R147, R0.reuse, R26 ;  /* 0x00000000931a7223 */ /* 0x080fe2000000001a */
[-C--:B------:R-:W-:Y:S01]  /*7540*/  FFMA R9, R150, R0.reuse, R9 ;  /* 0x0000000096097223 */ /* 0x080fe20000000009 */
[----:B------:R-:W-:Y:S01]  /*7550*/  FFMA R22, R151, R0, R22 ;  /* 0x0000000097167223 */ /* 0x000fe20000000016 */
[-C--:B------:R-:W-:Y:S01]  /*7560*/  FMUL R32, R32, R163.reuse ;  /* 0x000000a320207220 */ /* 0x080fe20000400000 */
[----:B------:R-:W-:Y:S01]  /*7570*/  FMUL R18, R18, R163 ;  /* 0x000000a312127220 */ /* 0x000fe20000400000 */
[----:B------:R-:W-:-:S02]  /*7580*/  ISETP.LT.AND P3, PT, R30, R165, P6 ;  /* 0x000000a51e00720c */ /* 0x000fc40003761270 */
[-C--:B------:R-:W-:Y:S01]  /*7590*/  FFMA R143, R143, R0.reuse, R32 ;  /* 0x000000008f8f7223 */ /* 0x080fe20000000020 */
[----:B------:R-:W-:Y:S01]  /*75a0*/  F2FP.F16.F32.PACK_AB R11, R26, R11 ;  /* 0x0000000b1a0b723e */ /* 0x000fe200000000ff */
[-C--:B-1----:R-:W-:Y:S01]  /*75b0*/  FFMA R14, R4, R0.reuse, R19 ;  /* 0x00000000040e7223 */ /* 0x082fe20000000013 */
[-C--:B------:R-:W-:Y:S01]  /*75c0*/  FFMA R19, R5, R0.reuse, R28 ;  /* 0x0000000005137223 */ /* 0x080fe2000000001c */
[----:B------:R-:W-:Y:S01]  /*75d0*/  IADD3 R28, P1, PT, R166, UR4, RZ ;  /* 0x00000004a61c7c10 */ /* 0x000fe2000ff3e0ff */
[-C--:B------:R-:W-:Y:S01]  /*75e0*/  FFMA R15, R6, R0.reuse, R15 ;  /* 0x00000000060f7223 */ /* 0x080fe2000000000f */
[----:B------:R-:W-:Y:S01]  /*75f0*/  FFMA R18, R7, R0, R18 ;  /* 0x0000000007127223 */ /* 0x000fe20000000012 */
[----:B------:R-:W-:Y:S02]  /*7600*/  F2FP.F16.F32.PACK_AB R9, R22, R9 ;  /* 0x000000091609723e */ /* 0x000fe400000000ff */
[----:B------:R-:W-:Y:S02]  /*7610*/  IADD3.X R29, PT, PT, R167, UR5, RZ, P1, !PT ;  /* 0x00000005a71d7c10 */ /* 0x000fe40008ffe4ff */
[----:B------:R-:W-:-:S02]  /*7620*/  IADD3 R26, P1, PT, R12, UR4, RZ ;  /* 0x000000040c1a7c10 */ /* 0x000fc4000ff3e0ff */
        /* <DEDUP_REMOVED lines=8> */
[----:B------:R-:W-:Y:S02]  /*76b0*/  IADD3.X R27, PT, PT, R13, UR5, RZ, P1, !PT ;  /* 0x000000050d1b7c10 */ /* 0x000fe40008ffe4ff */
        /* <DEDUP_REMOVED lines=26> */
[----:B------:R-:W2:Y:S04]  /*7860*/  LDS.128 R16, [R162] ;  /* 0x00000000a2107984 */ /* 0x000ea80000000c00 */
[----:B------:R-:W3:Y:S04]  /*7870*/  LDS.128 R12, [R20] ;  /* 0x00000000140c7984 */ /* 0x000ee80000000c00 */
[----:B------:R-:W3:Y:S01]  /*7880*/  LDS.128 R8, [R162+0x440] ;  /* 0x00044000a2087984 */ /* 0x000ee20000000c00 */
[----:B-----5:R-:W-:-:S04]  /*7890*/  IADD3 R24, P1, PT, R2, R24, RZ ;  /* 0x0000001802187210 */ /* 0x020fc80007f3e0ff */
[----:B------:R-:W-:Y:S01]  /*78a0*/  IADD3.X R25, PT, PT, R3, R25, RZ, P1, !PT ;  /* 0x0000001903197210 */ /* 0x000fe20000ffe4ff */
[----:B----4-:R-:W-:Y:S02]  /*78b0*/  HADD2.F32 R4, -RZ, R136.H0_H0 ;  /* 0x20000088ff047230 */ /* 0x010fe40000004100 */
[--C-:B-1----:R-:W-:Y:S02]  /*78c0*/  HADD2.F32 R40, -RZ, R137.reuse.H0_H0 ;  /* 0x20000089ff287230 */ /* 0x102fe40000004100 */
[----:B------:R-:W-:Y:S02]  /*78d0*/  HADD2.F32 R30, -RZ, R138.H0_H0 ;  /* 0x2000008aff1e7230 */ /* 0x000fe40000004100 */
[----:B------:R-:W-:Y:S01]  /*78e0*/  FMUL R21, R4, R163 ;  /* 0x000000a304157220 */ /* 0x000fe20000400000 */
[----:B------:R-:W-:Y:S01]  /*78f0*/  HADD2.F32 R32, -RZ, R136.H1_H1 ;  /* 0x30000088ff207230 */ /* 0x000fe20000004100 */
[----:B------:R-:W1:Y:S01]  /*7900*/  LDS.128 R4, [R20+0x440] ;  /* 0x0004400014047984 */ /* 0x000e620000000c00 */
[----:B------:R-:W-:-:S02]  /*7910*/  HADD2.F32 R34, -RZ, R137.H1_H1 ;  /* 0x30000089ff227230 */ /* 0x000fc40000004100 */
[-C--:B--2---:R-:W-:Y:S01]  /*7920*/  FFMA R16, R16, R0.reuse, R21 ;  /* 0x0000000010107223 */ /* 0x084fe20000000015 */
[-C--:B------:R-:W-:Y:S01]  /*7930*/  FMUL R21, R40, R163.reuse ;  /* 0x000000a328157220 */ /* 0x080fe20000400000 */
[----:B------:R-:W-:Y:S02]  /*7940*/  HADD2.F32 R40, -RZ, R138.H1_H1 ;  /* 0x3000008aff287230 */ /* 0x000fe40000004100 */
[-C--:B------:R-:W-:Y:S01]  /*7950*/  FMUL R33, R30, R163.reuse ;  /* 0x000000a31e217220 */ /* 0x080fe20000400000 */
[-C--:B------:R-:W-:Y:S01]  /*7960*/  FMUL R32, R32, R163.reuse ;  /* 0x000000a320207220 */ /* 0x080fe20000400000 */
[----:B------:R-:W-:Y:S02]  /*7970*/  HADD2.F32 R30, -RZ, R139.H0_H0 ;  /* 0x2000008bff1e7230 */ /* 0x000fe40000004100 */
[-C--:B------:R-:W-:Y:S01]  /*7980*/  FFMA R21, R18, R0.reuse, R21 ;  /* 0x0000000012157223 */ /* 0x080fe20000000015 */
[----:B---3--:R-:W-:Y:S01]  /*7990*/  FFMA R33, R12, R0, R33 ;  /* 0x000000000c217223 */ /* 0x008fe20000000021 */
[-C--:B------:R-:W-:Y:S01]  /*79a0*/  FMUL R34, R34, R163.reuse ;  /* 0x000000a322227220 */ /* 0x080fe20000400000 */
[----:B------:R-:W-:Y:S01]  /*79b0*/  FMUL R40, R40, R163 ;  /* 0x000000a328287220 */ /* 0x000fe20000400000 */
[----:B------:R-:W-:-:S02]  /*79c0*/  HADD2.F32 R18, -RZ, R132.H0_H0 ;  /* 0x20000084ff127230 */ /* 0x000fc40000004100 */
[-C--:B------:R-:W-:Y:S01]  /*79d0*/  FFMA R31, R17, R0.reuse, R32 ;  /* 0x00000000111f7223 */ /* 0x080fe20000000020 */
[----:B------:R-:W-:Y:S02]  /*79e0*/  HADD2.F32 R12, -RZ, R133.H0_H0 ;  /* 0x20000085ff0c7230 */ /* 0x000fe40000004100 */
[----:B------:R-:W-:Y:S01]  /*79f0*/  FMUL R17, R30, R163 ;  /* 0x000000a31e117220 */ /* 0x000fe20000400000 */
[----:B------:R-:W-:Y:S02]  /*7a00*/  HADD2.F32 R32, -RZ, R139.H1_H1 ;  /* 0x3000008bff207230 */ /* 0x000fe40000004100 */
[-C--:B------:R-:W-:Y:S01]  /*7a10*/  FFMA R34, R19, R0.reuse, R34 ;  /* 0x0000000013227223 */ /* 0x080fe20000000022 */
[----:B------:R-:W-:Y:S02]  /*7a20*/  HADD2.F32 R30, -RZ, R133.H1_H1 ;  /* 0x30000085ff1e7230 */ /* 0x000fe40000004100 */
[----:B------:R-:W-:Y:S01]  /*7a30*/  FFMA R40, R13, R0, R40 ;  /* 0x000000000d287223 */ /* 0x000fe20000000028 */
[----:B------:R-:W-:-:S02]  /*7a40*/  HADD2.F32 R36, -RZ, R132.H1_H1 ;  /* 0x30000084ff247230 */ /* 0x000fc40000004100 */
[-C--:B------:R-:W-:Y:S01]  /*7a50*/  FMUL R19, R18, R163.reuse ;  /* 0x000000a312137220 */ /* 0x080fe20000400000 */
[-C--:B------:R-:W-:Y:S01]  /*7a60*/  FMUL R13, R12, R163.reuse ;  /* 0x000000a30c0d7220 */ /* 0x080fe20000400000 */
[-C--:B------:R-:W-:Y:S01]  /*7a70*/  FMUL R32, R32, R163.reuse ;  /* 0x000000a320207220 */ /* 0x080fe20000400000 */
[-C--:B------:R-:W-:Y:S01]  /*7a80*/  FMUL R30, R30, R163.reuse ;  /* 0x000000a31e1e7220 */ /* 0x080fe20000400000 */
[-C--:B------:R-:W-:Y:S01]  /*7a90*/  FFMA R17, R14, R0.reuse, R17 ;  /* 0x000000000e117223 */ /* 0x080fe20000000011 */
[-C--:B------:R-:W-:Y:S01]  /*7aa0*/  FFMA R19, R8, R0.reuse, R19 ;  /* 0x0000000008137223 */ /* 0x080fe20000000013 */
[-C--:B------:R-:W-:Y:S01]  /*7ab0*/  FFMA R12, R10, R0.reuse, R13 ;  /* 0x000000000a0c7223 */ /* 0x080fe2000000000d */
[----:B------:R-:W-:Y:S01]  /*7ac0*/  FMUL R36, R36, R163 ;  /* 0x000000a324247220 */ /* 0x000fe20000400000 */
[--C-:B------:R-:W-:Y:S02]  /*7ad0*/  HADD2.F32 R14, -RZ, R134.reuse.H0_H0 ;  /* 0x20000086ff0e7230 */ /* 0x100fe40000004100 */
[----:B------:R-:W-:Y:S01]  /*7ae0*/  FFMA R32, R15, R0, R32 ;  /* 0x000000000f207223 */ /* 0x000fe20000000020 */
[----:B------:R-:W-:-:S02]  /*7af0*/  HADD2.F32 R18, -RZ, R134.H1_H1 ;  /* 0x30000086ff127230 */ /* 0x000fc40000004100 */
[-C--:B------:R-:W-:Y:S01]  /*7b00*/  FFMA R15, R11, R0.reuse, R30 ;  /* 0x000000000b0f7223 */ /* 0x080fe2000000001e */
[--C-:B------:R-:W-:Y:S01]  /*7b10*/  HADD2.F32 R10, -RZ, R135.reuse.H0_H0 ;  /* 0x20000087ff0a7230 */ /* 0x100fe20000004100 */
[----:B------:R-:W-:Y:S01]  /*7b20*/  IADD3 R30, PT, PT, R160, 0x18, RZ ;  /* 0x00000018a01e7810 */ /* 0x000fe20007ffe0ff */
[----:B------:R-:W-:Y:S02]  /*7b30*/  HADD2.F32 R8, -RZ, R135.H1_H1 ;  /* 0x30000087ff087230 */ /* 0x000fe40000004100 */
[-C--:B------:R-:W-:Y:S01]  /*7b40*/  FFMA R36, R9, R0.reuse, R36 ;  /* 0x0000000009247223 */ /* 0x080fe20000000024 */
[-C--:B------:R-:W-:Y:S01]  /*7b50*/  FMUL R13, R14, R163.reuse ;  /* 0x000000a30e0d7220 */ /* 0x080fe20000400000 */
[-C--:B------:R-:W-:Y:S01]  /*7b60*/  FMUL R18, R18, R163.reuse ;  /* 0x000000a312127220 */ /* 0x080fe20000400000 */
[-C--:B------:R-:W-:Y:S01]  /*7b70*/  FMUL R9, R10, R163.reuse ;  /* 0x000000a30a097220 */ /* 0x080fe20000400000 */
[----:B------:R-:W-:Y:S01]  /*7b80*/  FMUL R8, R8, R163 ;  /* 0x000000a308087220 */ /* 0x000fe20000400000 */
[----:B------:R-:W-:Y:S01]  /*7b90*/  ISETP.LT.AND P3, PT, R30, R165, P6 ;  /* 0x000000a51e00720c */ /* 0x000fe20003761270 */
[-C--:B-1----:R-:W-:Y:S01]  /*7ba0*/  FFMA R13, R4, R0.reuse, R13 ;  /* 0x00000000040d7223 */ /* 0x082fe2000000000d */
        /* <DEDUP_REMOVED lines=40> */
[----:B----4-:R-:W-:Y:S02]  /*7e30*/  HADD2.F32 R4, -RZ, R136.H0_H0 ;  /* 0x20000088ff047230 */ /* 0x010fe40000004100 */
[--C-:B------:R-:W-:Y:S02]  /*7e40*/  HADD2.F32 R34, -RZ, R137.reuse.H0_H0 ;  /* 0x20000089ff227230 */ /* 0x100fe40000004100 */
[----:B------:R-:W-:Y:S02]  /*7e50*/  HADD2.F32 R32, -RZ, R137.H1_H1 ;  /* 0x30000089ff207230 */ /* 0x000fe40000004100 */
[----:B------:R-:W-:Y:S01]  /*7e60*/  FMUL R21, R4, R163 ;  /* 0x000000a304157220 */ /* 0x000fe20000400000 */
[----:B------:R-:W-:Y:S01]  /*7e70*/  HADD2.F32 R30, -RZ, R138.H0_H0 ;  /* 0x2000008aff1e7230 */ /* 0x000fe20000004100 */
[----:B------:R-:W4:Y:S01]  /*7e80*/  LDS.128 R4, [R20+0x440] ;  /* 0x0004400014047984 */ /* 0x000f220000000c00 */
        /* <DEDUP_REMOVED lines=12> */
[--C-:B------:R-:W-:Y:S02]  /*7f50*/  HADD2.F32 R30, -RZ, R139.reuse.H0_H0 ;  /* 0x2000008bff1e7230 */ /* 0x100fe40000004100 */
[-C--:B--2---:R-:W-:Y:S01]  /*7f60*/  FFMA R21, R12, R0.reuse, R21 ;  /* 0x000000000c157223 */ /* 0x084fe20000000015 */
[----:B------:R-:W-:Y:S02]  /*7f70*/  HADD2.F32 R38, -RZ, R139.H1_H1 ;  /* 0x3000008bff267230 */ /* 0x000fe40000004100 */
[----:B------:R-:W-:Y:S01]  /*7f80*/  FMUL R33, R32, R163 ;  /* 0x000000a320217220 */ /* 0x000fe20000400000 */
[--C-:B------:R-:W-:Y:S02]  /*7f90*/  HADD2.F32 R12, -RZ, R133.reuse.H0_H0 ;  /* 0x20000085ff0c7230 */ /* 0x100fe40000004100 */
[----:B------:R-:W-:Y:S01]  /*7fa0*/  FFMA R34, R13, R0, R34 ;  /* 0x000000000d227223 */ /* 0x000fe20000000022 */
[----:B------:R-:W-:-:S02]  /*7fb0*/  HADD2.F32 R32, -RZ, R133.H1_H1 ;  /* 0x30000085ff207230 */ /* 0x000fc40000004100 */
[-C--:B------:R-:W-:Y:S01]  /*7fc0*/  FMUL R13, R30, R163.reuse ;  /* 0x000000a31e0d7220 */ /* 0x080fe20000400000 */
[-C--:B------:R-:W-:Y:S01]  /*7fd0*/  FMUL R38, R38, R163.reuse ;  /* 0x000000a326267220 */ /* 0x080fe20000400000 */
[----:B------:R-:W-:Y:S02]  /*7fe0*/  HADD2.F32 R36, -RZ, R132.H1_H1 ;  /* 0x30000084ff247230 */ /* 0x000fe40000004100 */
[-C--:B------:R-:W-:Y:S01]  /*7ff0*/  FMUL R19, R12, R163.reuse ;  /* 0x000000a30c137220 */ /* 0x080fe20000400000 */
[-C--:B------:R-:W-:Y:S01]  /*8000*/  FFMA R30, R14, R0.reuse, R13 ;  /* 0x000000000e1e7223 */ /* 0x080fe2000000000d */
[-C--:B------:R-:W-:Y:S01]  /*8010*/  FFMA R35, R15, R0.reuse, R38 ;  /* 0x000000000f237223 */ /* 0x080fe20000000026 */
[-C--:B------:R-:W-:Y:S01]  /*8020*/  FMUL R32, R32, R163.reuse ;  /* 0x000000a320207220 */ /* 0x080fe20000400000 */
[-C--:B---3--:R-:W-:Y:S01]  /*8030*/  FFMA R33, R8, R0.reuse, R33 ;  /* 0x0000000008217223 */ /* 0x088fe20000000021 */
[----:B------:R-:W-:Y:S01]  /*8040*/  FFMA R19, R10, R0, R19 ;  /* 0x000000000a137223 */ /* 0x000fe20000000013 */
[----:B------:R-:W-:Y:S01]  /*8050*/  FMUL R36, R36, R163 ;  /* 0x000000a324247220 */ /* 0x000fe20000400000 */
[----:B------:R-:W-:-:S02]  /*8060*/  HADD2.F32 R12, -RZ, R134.H0_H0 ;  /* 0x20000086ff0c7230 */ /* 0x000fc40000004100 */
[----:B------:R-:W-:Y:S01]  /*8070*/  FFMA R32, R11, R0, R32 ;  /* 0x000000000b207223 */ /* 0x000fe20000000020 */
[----:B------:R-:W-:Y:S01]  /*8080*/  HADD2.F32 R8, -RZ, R134.H1_H1 ;  /* 0x30000086ff087230 */ /* 0x000fe20000004100 */
[----:B------:R-:W-:Y:S01]  /*8090*/  F2FP.F16.F32.PACK_AB R11, R35, R30 ;  /* 0x0000001e230b723e */ /* 0x000fe200000000ff */
        /* <DEDUP_REMOVED lines=9> */
[-C--:B----4-:R-:W-:Y:S01]  /*8130*/  FFMA R12, R4, R0.reuse, R9 ;  /* 0x00000000040c7223 */ /* 0x090fe20000000009 */
        /* <DEDUP_REMOVED lines=14> */
[----:B------:R-:W-:-:S13]  /*8220*/  ISETP.LT.AND P2, PT, R32, R165, P6 ;  /* 0x000000a52000720c */ /* 0x000fda0003741270 */
[----:B------:R5:W4:Y:S01]  /*8230*/  @P2 LDG.E.LTC128B.128 R132, desc[UR36][R24.64] ;  /* 0x0000002418842981 */ /* 0x000b22000c1e1d20 */
[-C--:B------:R-:W-:Y:S02]  /*8240*/  ISETP.LT.AND P5, PT, R30, R165.reuse, P0 ;  /* 0x000000a51e00720c */ /* 0x080fe400007a1270 */
[----:B------:R-:W-:Y:S01]  /*8250*/  ISETP.LT.AND P4, PT, R32, R165, P0 ;  /* 0x000000a52000720c */ /* 0x000fe20000781270 */
        /* <DEDUP_REMOVED lines=23> */
[----:B------:R-:W-:Y:S02]  /*83d0*/  HADD2.F32 R30, -RZ, R138.H0_H0 ;  /* 0x2000008aff1e7230 */ /* 0x000fe40000004100 */
[----:B------:R-:W-:Y:S01]  /*83e0*/  FMUL R21, R4, R163 ;  /* 0x000000a304157220 */ /* 0x000fe20000400000 */
[----:B------:R-:W-:Y:S01]  /*83f0*/  HADD2.F32 R32, -RZ, R136.H1_H1 ;  /* 0x30000088ff207230 */ /* 0x000fe20000004100 */
[----:B------:R-:W4:Y:S01]  /*8400*/  LDS.128 R4, [R20+0x440] ;  /* 0x0004400014047984 */ /* 0x000f220000000c00 */
[----:B------:R-:W-:-:S02]  /*8410*/  HADD2.F32 R34, -RZ, R137.H1_H1 ;  /* 0x30000089ff227230 */ /* 0x000fc40000004100 */
[-C--:B-1----:R-:W-:Y:S01]  /*8420*/  FFMA R16, R16, R0.reuse, R21 ;  /* 0x0000000010107223 */ /* 0x082fe20000000015 */
[-C--:B------:R-:W-:Y:S01]  /*8430*/  FMUL R21, R36, R163.reuse ;  /* 0x000000a324157220 */ /* 0x080fe20000400000 */
[----:B------:R-:W-:Y:S02]  /*8440*/  HADD2.F32 R38, -RZ, R138.H1_H1 ;  /* 0x3000008aff267230 */ /* 0x000fe40000004100 */
[-C--:B------:R-:W-:Y:S01]  /*8450*/  FMUL R33, R30, R163.reuse ;  /* 0x000000a31e217220 */ /* 0x080fe20000400000 */
[-C--:B------:R-:W-:Y:S01]  /*8460*/  FMUL R32, R32, R163.reuse ;  /* 0x000000a320207220 */ /* 0x080fe20000400000 */
[----:B------:R-:W-:Y:S02]  /*8470*/  HADD2.F32 R30, -RZ, R139.H0_H0 ;  /* 0x2000008bff1e7230 */ /* 0x000fe40000004100 */
[-C--:B------:R-:W-:Y:S01]  /*8480*/  FFMA R21, R18, R0.reuse, R21 ;  /* 0x0000000012157223 */ /* 0x080fe20000000015 */
[----:B--2---:R-:W-:Y:S01]  /*8490*/  FFMA R33, R12, R0, R33 ;  /* 0x000000000c217223 */ /* 0x004fe20000000021 */
        /* <DEDUP_REMOVED lines=16> */
[-C--:B---3--:R-:W-:Y:S01]  /*85a0*/  FFMA R19, R8, R0.reuse, R19 ;  /* 0x0000000008137223 */ /* 0x088fe20000000013 */
        /* <DEDUP_REMOVED lines=143> */
[----:B------:R-:W-:Y:S02]  /*8ea0*/  HADD2.F32 R38, -RZ, R138.H1_H1 ;  /* 0x3000008aff267230 */ /* 0x000fe40000004100 */
[-C--:B------:R-:W-:Y:S01]  /*8eb0*/  FMUL R31, R30, R163.reuse ;  /* 0x000000a31e1f7220 */ /* 0x080fe20000400000 */
[----:B------:R-:W-:Y:S01]  /*8ec0*/  FMUL R32, R32, R163 ;  /* 0x000000a320207220 */ /* 0x000fe20000400000 */
[----:B---3--:R-:W-:Y:S01]  /*8ed0*/  FFMA R17, R17, R0, R34 ;  /* 0x0000000011117223 */ /* 0x008fe20000000022 */
[----:B------:R-:W-:-:S02]  /*8ee0*/  HADD2.F32 R34, -RZ, R139.H0_H0 ;  /* 0x2000008bff227230 */ /* 0x000fc40000004100 */
[-C--:B------:R-:W-:Y:S01]  /*8ef0*/  FMUL R38, R38, R163.reuse ;  /* 0x000000a326267220 */ /* 0x080fe20000400000 */
[----:B------:R-:W-:Y:S02]  /*8f00*/  HADD2.F32 R36, -RZ, R137.H0_H0 ;  /* 0x20000089ff247230 */ /* 0x000fe40000004100 */
[-C--:B------:R-:W-:Y:S01]  /*8f10*/  FFMA R33, R19, R0.reuse, R32 ;  /* 0x0000000013217223 */ /* 0x080fe20000000020 */
[-C--:B----4-:R-:W-:Y:S01]  /*8f20*/  FFMA R31, R12, R0.reuse, R31 ;  /* 0x000000000c1f7223 */ /* 0x090fe2000000001f */
[----:B--2---:R-:W-:Y:S02]  /*8f30*/  HADD2.F32 R30, -RZ, R132.H0_H0 ;  /* 0x20000084ff1e7230 */ /* 0x004fe40000004100 */
[-C--:B------:R-:W-:Y:S01]  /*8f40*/  FFMA R38, R13, R0.reuse, R38 ;  /* 0x000000000d267223 */ /* 0x080fe20000000026 */
[-C--:B------:R-:W-:Y:S01]  /*8f50*/  FMUL R13, R34, R163.reuse ;  /* 0x000000a3220d7220 */ /* 0x080fe20000400000 */
[----:B------:R-:W-:Y:S02]  /*8f60*/  HADD2.F32 R12, -RZ, R133.H0_H0 ;  /* 0x20000085ff0c7230 */ /* 0x000fe40000004100 */
[----:B------:R-:W-:Y:S01]  /*8f70*/  FFMA R16, R16, R0, R21 ;  /* 0x0000000010107223 */ /* 0x000fe20000000015 */
[----:B------:R-:W-:Y:S01]  /*8f80*/  FMUL R19, R30, R163 ;  /* 0x000000a31e137220 */ /* 0x000fe20000400000 */
[----:B------:R-:W-:-:S02]  /*8f90*/  HADD2.F32 R32, -RZ, R139.H1_H1 ;  /* 0x3000008bff207230 */ /* 0x000fc40000004100 */
[-C--:B------:R-:W-:Y:S01]  /*8fa0*/  FMUL R21, R36, R163.reuse ;  /* 0x000000a324157220 */ /* 0x080fe20000400000 */
[-C--:B------:R-:W-:Y:S01]  /*8fb0*/  FFMA R14, R14, R0.reuse, R13 ;  /* 0x000000000e0e7223 */ /* 0x080fe2000000000d */
[-C--:B-----5:R-:W-:Y:S01]  /*8fc0*/  FFMA R19, R8, R0.reuse, R19 ;  /* 0x0000000008137223 */ /* 0x0a0fe20000000013 */
[----:B------:R-:W-:Y:S02]  /*8fd0*/  HADD2.F32 R36, -RZ, R132.H1_H1 ;  /* 0x30000084ff247230 */ /* 0x000fe40000004100 */
[-C--:B------:R-:W-:Y:S01]  /*8fe0*/  FMUL R13, R12, R163.reuse ;  /* 0x000000a30c0d7220 */ /* 0x080fe20000400000 */
[--C-:B------:R-:W-:Y:S02]  /*8ff0*/  HADD2.F32 R8, -RZ, R135.reuse.H1_H1 ;  /* 0x30000087ff087230 */ /* 0x100fe40000004100 */
[-C--:B------:R-:W-:Y:S01]  /*9000*/  FMUL R32, R32, R163.reuse ;  /* 0x000000a320207220 */ /* 0x080fe20000400000 */
[----:B------:R-:W-:Y:S02]  /*9010*/  HADD2.F32 R12, -RZ, R134.H0_H0 ;  /* 0x20000086ff0c7230 */ /* 0x000fe40000004100 */
[----:B------:R-:W-:Y:S01]  /*9020*/  FFMA R13, R10, R0, R13 ;  /* 0x000000000a0d7223 */ /* 0x000fe2000000000d */
[----:B------:R-:W-:Y:S01]  /*9030*/  FMUL R36, R36, R163 ;  /* 0x000000a324247220 */ /* 0x000fe20000400000 */
[----:B------:R-:W-:-:S02]  /*9040*/  HADD2.F32 R10, -RZ, R135.H0_H0 ;  /* 0x20000087ff0a7230 */ /* 0x000fc40000004100 */
[-C--:B------:R-:W-:Y:S01]  /*9050*/  FMUL R8, R8, R163.reuse ;  /* 0x000000a308087220 */ /* 0x080fe20000400000 */
[-C--:B------:R-:W-:Y:S01]  /*9060*/  FFMA R18, R18, R0.reuse, R21 ;  /* 0x0000000012127223 */ /* 0x080fe20000000015 */
[----:B------:R-:W-:Y:S02]  /*9070*/  HADD2.F32 R30, -RZ, R133.H1_H1 ;  /* 0x30000085ff1e7230 */ /* 0x000fe40000004100 */
[-C--:B------:R-:W-:Y:S01]  /*9080*/  FFMA R21, R15, R0.reuse, R32 ;  /* 0x000000000f157223 */ /* 0x080fe20000000020 */
[----:B------:R-:W-:Y:S02]  /*9090*/  HADD2.F32 R34, -RZ, R134.H1_H1 ;  /* 0x30000086ff227230 */ /* 0x000fe40000004100 */
[-C--:B------:R-:W-:Y:S01]  /*90a0*/  FMUL R15, R12, R163.reuse ;  /* 0x000000a30c0f7220 */ /* 0x080fe20000400000 */
[-C--:B------:R-:W-:Y:S01]  /*90b0*/  FFMA R36, R9, R0.reuse, R36 ;  /* 0x0000000009247223 */ /* 0x080fe20000000024 */
[----:B------:R-:W-:Y:S01]  /*90c0*/  IADD3 R12, PT, PT, R160, 0x38, RZ ;  /* 0x00000038a00c7810 */ /* 0x000fe20007ffe0ff */
[-C--:B------:R-:W-:Y:S01]  /*90d0*/  FMUL R9, R10, R163.reuse ;  /* 0x000000a30a097220 */ /* 0x080fe20000400000 */
[-C--:B------:R-:W-:Y:S01]  /*90e0*/  FMUL R30, R30, R163.reuse ;  /* 0x000000a31e1e7220 */ /* 0x080fe20000400000 */
[----:B------:R-:W-:Y:S01]  /*90f0*/  FMUL R34, R34, R163 ;  /* 0x000000a322227220 */ /* 0x000fe20000400000 */
[----:B-1----:R-:W-:Y:S01]  /*9100*/  FFMA R7, R7, R0, R8 ;  /* 0x0000000007077223 */ /* 0x002fe20000000008 */
[----:B------:R-:W-:Y:S01]  /*9110*/  F2FP.F16.F32.PACK_AB R8, R17, R16 ;  /* 0x000000101108723e */ /* 0x000fe200000000ff */
[-C--:B------:R-:W-:Y:S01]  /*9120*/  FFMA R32, R6, R0.reuse, R9 ;  /* 0x0000000006207223 */ /* 0x080fe20000000009 */
[----:B------:R-:W-:Y:S01]  /*9130*/  IADD3 R16, P1, PT, R28, UR4, RZ ;  /* 0x000000041c107c10 */ /* 0x000fe2000ff3e0ff */
[-C--:B------:R-:W-:Y:S01]  /*9140*/  FFMA R30, R11, R0.reuse, R30 ;  /* 0x000000000b1e7223 */ /* 0x080fe2000000001e */
[----:B------:R-:W-:Y:S01]  /*9150*/  ISETP.LT.AND P3, PT, R12, R165, P6 ;  /* 0x000000a50c00720c */ /* 0x000fe20003761270 */
        /* <DEDUP_REMOVED lines=102> */
.L_x_4286:
        /* <DEDUP_REMOVED lines=403> */
.L_x_4287:
        /* <DEDUP_REMOVED lines=22> */
.L_x_4237:
[----:B------:R-:W-:Y:S02]  /*b250*/  MOV R12, RZ ;  /* 0x000000ff000c7202 */ /* 0x000fe40000000f00 */
[----:B------:R-:W-:Y:S02]  /*b260*/  MOV R11, 0x1f ;  /* 0x0000001f000b7802 */ /* 0x000fe40000000f00 */
[----:B------:R-:W-:-:S07]  /*b270*/  MOV R15, 0xffffffff ;  /* 0xffffffff000f7802 */ /* 0x000fce0000000f00 */
[----:B------:R-:W-:Y:S05]  /*b280*/  WARPSYNC.COLLECTIVE R15, `(.L_x_4288) ;  /* 0x000000000f087348 */ /* 0x000fea0003c00000 */
[----:B------:R1:W2:Y:S02]  /*b290*/  SHFL.IDX P6, R14, R13, R12, R11 ;  /* 0x0000000c0d0e7389 */ /* 0x0002a400000c000b */
[----:B-12---:R-:W-:Y:S05]  /*b2a0*/  ENDCOLLECTIVE ;  /* 0x000000000000791b */ /* 0x006fea0003800000 */
.L_x_4288:
[----:B------:R-:W-:Y:S05]  /*b2b0*/  BRA `(.L_x_4289) ;  /* 0xffffff58000c7947 */ /* 0x000fea000383ffff */
.L_x_4290:
        /* <DEDUP_REMOVED lines=12> */
.L_x_4355:


//--------------------- .text._ZN7cutlass7Kernel2INS_4gemm6kernel20DefaultGemmUniversalINS_6half_tENS_6layout8RowMajorELNS_16ComplexTransformE0ELi8ES4_S6_LS7_0ELi8ES4_S6_fNS_4arch15OpClassTensorOpENS8_4Sm80ENS1_9GemmShapeILi128ELi128ELi32EEENSB_ILi64ELi64ELi32EEENSB_ILi16ELi8ELi16EEENS_8epilogue6thread17LinearCombinationIS4_Li8EffLNSG_9ScaleType4KindE0ELNS_15FloatRoundStyleE2ES4_EENS1_11threadblock30GemmIdentityThreadblockSwizzleILi8EEELi4ENS8_13OpMultiplyAddELNS1_23SharedMemoryClearOptionE0ELb0ELb0ELb0ENS5_9NoPermuteESR_SR_vE10SelectBaseISO_vEEEEvNT_6ParamsE --------------------------
	.section	.text._ZN7cutlass7Kernel2INS_4gemm6kernel20DefaultGemmUniversalINS_6half_tENS_6layout8RowMajorELNS_16ComplexTransformE0ELi8ES4_S6_LS7_0ELi8ES4_S6_fNS_4arch15OpClassTensorOpENS8_4Sm80ENS1_9GemmShapeILi128ELi128ELi32EEENSB_ILi64ELi64ELi32EEENSB_ILi16ELi8ELi16EEENS_8epilogue6thread17LinearCombinationIS4_Li8EffLNSG_9ScaleType4KindE0ELNS_15FloatRoundStyleE2ES4_EENS1_11threadblock30GemmIdentityThreadblockSwizzleILi8EEELi4ENS8_13OpMultiplyAddELNS1_23SharedMemoryClearOptionE0ELb0ELb0ELb0ENS5_9NoPermuteESR_SR_vE10SelectBaseISO_vEEEEvNT_6ParamsE,"ax",@progbits
	.align	128
.text._ZN7cutlass7Kernel2INS_4gemm6kernel20DefaultGemmUniversalINS_6half_tENS_6layout8RowMajorELNS_16ComplexTransformE0ELi8ES4_S6_LS7_0ELi8ES4_S6_fNS_4arch15OpClassTensorOpENS8_4Sm80ENS1_9GemmShapeILi128ELi128ELi32EEENSB_ILi64ELi64ELi32EEENSB_ILi16ELi8ELi16EEENS_8epilogue6thread17LinearCombinationIS4_Li8EffLNSG_9ScaleType4KindE0ELNS_15FloatRoundStyleE2ES4_EENS1_11threadblock30GemmIdentityThreadblockSwizzleILi8EEELi4ENS8_13OpMultiplyAddELNS1_23SharedMemoryClearOptionE0ELb0ELb0ELb0ENS5_9NoPermuteESR_SR_vE10SelectBaseISO_vEEEEvNT_6ParamsE:
        .type           _ZN7cutlass7Kernel2INS_4gemm6kernel20DefaultGemmUniversalINS_6half_tENS_6layout8RowMajorELNS_16ComplexTransformE0ELi8ES4_S6_LS7_0ELi8ES4_S6_fNS_4arch15OpClassTensorOpENS8_4Sm80ENS1_9GemmShapeILi128ELi128ELi32EEENSB_ILi64ELi64ELi32EEENSB_ILi16ELi8ELi16EEENS_8epilogue6thread17LinearCombinationIS4_Li8EffLNSG_9ScaleType4KindE0ELNS_15FloatRoundStyleE2ES4_EENS1_11threadblock30GemmIdentityThreadblockSwizzleILi8EEELi4ENS8_13OpMultiplyAddELNS1_23SharedMemoryClearOptionE0ELb0ELb0ELb0ENS5_9NoPermuteESR_SR_vE10SelectBaseISO_vEEEEvNT_6ParamsE,@function
        .size           _ZN7cutlass7Kernel2INS_4gemm6kernel20DefaultGemmUniversalINS_6half_tENS_6layout8RowMajorELNS_16ComplexTransformE0ELi8ES4_S6_LS7_0ELi8ES4_S6_fNS_4arch15OpClassTensorOpENS8_4Sm80ENS1_9GemmShapeILi128ELi128ELi32EEENSB_ILi64ELi64ELi32EEENSB_ILi16ELi8ELi16EEENS_8epilogue6thread17LinearCombinationIS4_Li8EffLNSG_9ScaleType4KindE0ELNS_15FloatRoundStyleE2ES4_EENS1_11threadblock30GemmIdentityThreadblockSwizzleILi8EEELi4ENS8_13OpMultiplyAddELNS1_23SharedMemoryClearOptionE0ELb0ELb0ELb0ENS5_9NoPermuteESR_SR_vE10SelectBaseISO_vEEEEvNT_6ParamsE,(.L_x_4356 - _ZN7cutlass7Kernel2INS_4gemm6kernel20DefaultGemmUniversalINS_6half_tENS_6layout8RowMajorELNS_16ComplexTransformE0ELi8ES4_S6_LS7_0ELi8ES4_S6_fNS_4arch15OpClassTensorOpENS8_4Sm80ENS1_9GemmShapeILi128ELi128ELi32EEENSB_ILi64ELi64ELi32EEENSB_ILi16ELi8ELi16EEENS_8epilogue6thread17LinearCombinationIS4_Li8EffLNSG_9ScaleType4KindE0ELNS_15FloatRoundStyleE2ES4_EENS1_11threadblock30GemmIdentityThreadblockSwizzleILi8EEELi4ENS8_13OpMultiplyAddELNS1_23SharedMemoryClearOptionE0ELb0ELb0ELb0ENS5_9NoPermuteESR_SR_vE10SelectBaseISO_vEEEEvNT_6ParamsE)
        .other          _ZN7cutlass7Kernel2INS_4gemm6kernel20DefaultGemmUniversalINS_6half_tENS_6layout8RowMajorELNS_16ComplexTransformE0ELi8ES4_S6_LS7_0ELi8ES4_S6_fNS_4arch15OpClassTensorOpENS8_4Sm80ENS1_9GemmShapeILi128ELi128ELi32EEENSB_ILi64ELi64ELi32EEENSB_ILi16ELi8ELi16EEENS_8epilogue6thread17LinearCombinationIS4_Li8EffLNSG_9ScaleType4KindE0ELNS_15FloatRoundStyleE2ES4_EENS1_11threadblock30GemmIdentityThreadblockSwizzleILi8EEELi4ENS8_13OpMultiplyAddELNS1_23SharedMemoryClearOptionE0ELb0ELb0ELb0ENS5_9NoPermuteESR_SR_vE10SelectBaseISO_vEEEEvNT_6ParamsE,@"STO_CUDA_ENTRY STV_DEFAULT"
_ZN7cutlass7Kernel2INS_4gemm6kernel20DefaultGemmUniversalINS_6half_tENS_6layout8RowMajorELNS_16ComplexTransformE0ELi8ES4_S6_LS7_0ELi8ES4_S6_fNS_4arch15OpClassTensorOpENS8_4Sm80ENS1_9GemmShapeILi128ELi128ELi32EEENSB_ILi64ELi64ELi32EEENSB_ILi16ELi8ELi16EEENS_8epilogue6thread17LinearCombinationIS4_Li8EffLNSG_9ScaleType4KindE0ELNS_15FloatRoundStyleE2ES4_EENS1_11threadblock30GemmIdentityThreadblockSwizzleILi8EEELi4ENS8_13OpMultiplyAddELNS1_23SharedMemoryClearOptionE0ELb0ELb0ELb0ENS5_9NoPermuteESR_SR_vE10SelectBaseISO_vEEEEvNT_6ParamsE:
        /* <DEDUP_REMOVED lines=37> */
.L_x_4291:
        /* <DEDUP_REMOVED lines=18> */
.L_x_4293:
[----:B------:R-:W1:Y:S08]  /*0370*/  LDC.64 R2, c[0x0][0x4a0] ;  /* 0x00012800ff027b82 */ /* 0x000e700000000a00 */
[----:B------:R-:W2:Y:S01]  /*0380*/  LDC.64 R4, c[0x0][0x4a8] ;  /* 0x00012a00ff047b82 */ /* 0x000ea20000000a00 */
[----:B-1----:R-:W-:-:S06]  /*0390*/  IMAD.WIDE.U32 R2, R204, 0x8, R2 ;  /* 0x00000008cc027825 */ /* 0x002fcc00078e0002 */
[----:B------:R-:W5:Y:S01]  /*03a0*/  LDG.E.64 R2, desc[UR20][R2.64] ;  /* 0x0000001402027981 */ /* 0x000f62000c1e1b00 */
[----:B--2---:R-:W-:-:S06]  /*03b0*/  IMAD.WIDE.U32 R4, R204, 0x8, R4 ;  /* 0x00000008cc047825 */ /* 0x004fcc00078e0004 */
[----:B------:R-:W5:Y:S02]  /*03c0*/  LDG.E.64 R4, desc[UR20][R4.64] ;  /* 0x0000001404047981 */ /* 0x000f64000c1e1b00 */
.L_x_4292:
[----:B------:R-:W2:Y:S01]  /*03d0*/  S2R R207, SR_TID.X ;  /* 0x0000000000cf7919 */ /* 0x000ea20000002100 */
[----:B-1----:R-:W-:Y:S01]  /*03e0*/  IMAD.IADD R0, R18, 0x1, -R9 ;  /* 0x0000000112007824 */ /* 0x002fe200078e0a09 */
[----:B------:R-:W1:Y:S01]  /*03f0*/  LDCU.64 UR6, c[0x0][0x380] ;  /* 0x00007000ff0677ac */ /* 0x000e620008000a00 */
[----:B------:R-:W3:Y:S01]  /*0400*/  S2UR UR11, SR_CgaCtaId ;  /* 0x00000000000b79c3 */ /* 0x000ee20000008800 */
[----:B------:R-:W-:Y:S01]  /*0410*/  CS2R R102, SRZ ;  /* 0x0000000000667805 */ /* 0x000fe2000001ff00 */
[C---:B------:R-:W-:Y:S01]  /*0420*/  VIADD R7, R0.reuse, 0xffffffff ;  /* 0xffffffff00077836 */ /* 0x040fe20000000000 */
[----:B------:R-:W-:Y:S01]  /*0430*/  SHF.R.S32.HI R13, RZ, 0x1f, R0 ;  /* 0x0000001fff0d7819 */ /* 0x000fe20000011400 */
[C---:B------:R-:W-:Y:S01]  /*0440*/  VIADD R6, R0.reuse, 0xffffffdf ;  /* 0xffffffdf00067836 */ /* 0x040fe20000000000 */
[----:B------:R-:W4:Y:S01]  /*0450*/  LDCU.64 UR8, c[0x0][0x3d8] ;  /* 0x00007b00ff0877ac */ /* 0x000f220008000a00 */
[----:B------:R-:W-:Y:S01]  /*0460*/  VIADD R8, R0, 0x3e ;  /* 0x0000003e00087836 */ /* 0x000fe20000000000 */
[----:B------:R-:W-:Y:S01]  /*0470*/  ISETP.GE.U32.AND P3, PT, R7, 0x20, PT ;  /* 0x000000200700780c */ /* 0x000fe20003f66070 */
[----:B------:R-:W3:Y:S01]  /*0480*/  LDC.64 R164, c[0x0][0x3c8] ;  /* 0x0000f200ffa47b82 */ /* 0x000ee20000000a00 */
[----:B------:R-:W-:Y:S01]  /*0490*/  ISETP.GE.U32.AND P1, PT, R6, 0x20, PT ;  /* 0x000000200600780c */ /* 0x000fe20003f26070 */
[----:B------:R-:W3:Y:S01]  /*04a0*/  LDCU.64 UR4, c[0x0][0x3b8] ;  /* 0x00007700ff0477ac */ /* 0x000ee20008000a00 */
[----:B------:R-:W-:-:S02]  /*04b0*/  ISETP.GE.U32.AND P6, PT, R8, 0x3f, PT ;  /* 0x0000003f0800780c */ /* 0x000fc40003fc6070 */
[----:B------:R-:W-:Y:S02]  /*04c0*/  CS2R R100, SRZ ;  /* 0x0000000000647805 */ /* 0x000fe4000001ff00 */
[----:B------:R-:W-:Y:S02]  /*04d0*/  LEA.HI R8, R13, R0, RZ, 0x5 ;  /* 0x000000000d087211 */ /* 0x000fe400078f28ff */
        /* <DEDUP_REMOVED lines=17> */
[----:B------:R-:W-:Y:S01]  /*05f0*/  SHF.R.U32.HI R208, RZ, 0x3, R207 ;  /* 0x00000003ffd07819 */ /* 0x000fe200000116cf */
[C---:B------:R-:W-:Y:S01]  /*0600*/  IMAD.SHL.U32 R217, R207.reuse, 0x10, RZ ;  /* 0x00000010cfd97824 */ /* 0x040fe200078e00ff */
[C---:B------:R-:W-:Y:S01]  /*0610*/  LOP3.LUT R168, R207.reuse, 0x1f, RZ, 0xc0, !PT ;  /* 0x0000001fcfa87812 */ /* 0x040fe200078ec0ff */
[----:B------:R2:W4:Y:S01]  /*0620*/  SHFL.IDX PT, R10, R11, RZ, 0x1f ;  /* 0x00001fff0b0a7589 */ /* 0x00052200000e0000 */
[----:B------:R-:W-:Y:S01]  /*0630*/  LOP3.LUT R12, R208, 0x3, RZ, 0xc0, !PT ;  /* 0x00000003d00c7812 */ /* 0x000fe200078ec0ff */
[C---:B------:R-:W-:Y:S01]  /*0640*/  IMAD.SHL.U32 R166, R207.reuse, 0x40, RZ ;  /* 0x00000040cfa67824 */ /* 0x040fe200078e00ff */
[C---:B------:R-:W-:Y:S01]  /*0650*/  LOP3.LUT R7, R207.reuse, R208, RZ, 0x3c, !PT ;  /* 0x000000d0cf077212 */ /* 0x040fe200078e3cff */
[----:B------:R-:W-:Y:S01]  /*0660*/  IMAD.SHL.U32 R174, R207, 0x100, RZ ;  /* 0x00000100cfae7824 */ /* 0x000fe200078e00ff */
[----:B------:R-:W-:Y:S01]  /*0670*/  LOP3.LUT R21, R28, 0x38, RZ, 0xc0, !PT ;  /* 0x000000381c157812 */ /* 0x000fe200078ec0ff */
[----:B------:R-:W-:Y:S01]  /*0680*/  IMAD R12, R11, 0x8, R12 ;  /* 0x000000080b0c7824 */ /* 0x000fe200078e020c */
[----:B------:R-:W-:-:S02]  /*0690*/  LOP3.LUT R6, R217, 0x40, RZ, 0xc, !PT ;  /* 0x00000040d9067812 */ /* 0x000fc400078e0cff */
[----:B------:R-:W-:Y:S02]  /*06a0*/  CS2R R90, SRZ ;  /* 0x00000000005a7805 */ /* 0x000fe4000001ff00 */
[----:B------:R-:W-:Y:S01]  /*06b0*/  LOP3.LUT R14, R7, 0x3, RZ, 0xc0, !PT ;  /* 0x00000003070e7812 */ /* 0x000fe200078ec0ff */
[----:B------:R-:W-:Y:S01]  /*06c0*/  IMAD R20, R20, 0x80, R21 ;  /* 0x0000008014147824 */ /* 0x000fe200078e0215 */
[----:B------:R-:W-:Y:S01]  /*06d0*/  LOP3.LUT R28, R28, 0x18, RZ, 0xc0, !PT ;  /* 0x000000181c1c7812 */ /* 0x000fe200078ec0ff */
[----:B------:R-:W-:Y:S01]  /*06e0*/  IMAD.IADD R13, R12, 0x1, R9 ;  /* 0x000000010c0d7824 */ /* 0x000fe200078e0209 */
[----:B------:R-:W-:Y:S02]  /*06f0*/  LOP3.LUT R14, R14, 0x4, R207, 0xf8, !PT ;  /* 0x000000040e0e7812 */ /* 0x000fe400078ef8cf */
[----:B------:R-:W-:Y:S02]  /*0700*/  CS2R R88, SRZ ;  /* 0x0000000000587805 */ /* 0x000fe4000001ff00 */
[----:B------:R-:W-:Y:S01]  /*0710*/  SHF.R.S32.HI R21, RZ, 0x1f, R20 ;  /* 0x0000001fff157819 */ /* 0x000fe20000011414 */
[----:B------:R-:W-:Y:S01]  /*0720*/  IMAD.IADD R28, R28, 0x1, R9 ;  /* 0x000000011c1c7824 */ /* 0x000fe200078e0209 */
[----:B-1----:R-:W-:-:S02]  /*0730*/  ISETP.GE.AND P4, PT, R20, UR7, PT ;  /* 0x0000000714007c0c */ /* 0x002fc4000bf86270 */
[----:B------:R-:W-:Y:S02]  /*0740*/  CS2R R46, SRZ ;  /* 0x00000000002e7805 */ /* 0x000fe4000001ff00 */
[----:B------:R-:W-:Y:S02]  /*0750*/  SHF.R.U32.HI R168, RZ, 0x4, R168 ;  /* 0x00000004ffa87819 */ /* 0x000fe400000116a8 */
[----:B------:R-:W-:Y:S02]  /*0760*/  CS2R R44, SRZ ;  /* 0x00000000002c7805 */ /* 0x000fe4000001ff00 */
[----:B------:R-:W-:Y:S02]  /*0770*/  SHF.R.S32.HI R29, RZ, 0x1f, R28 ;  /* 0x0000001fff1d7819 */ /* 0x000fe4000001141c */
[----:B------:R-:W-:Y:S01]  /*0780*/  CS2R R114, SRZ ;  /* 0x0000000000727805 */ /* 0x000fe2000001ff00 */
[----:B--2---:R-:W-:Y:S01]  /*0790*/  IMAD.SHL.U32 R11, R7, 0x10, RZ ;  /* 0x00000010070b7824 */ /* 0x004fe200078e00ff */
[----:B----4-:R-:W-:Y:S01]  /*07a0*/  R2UR UR10, R10 ;  /* 0x000000000a0a72ca */ /* 0x010fe200000e0000 */
[----:B------:R-:W-:Y:S01]  /*07b0*/  VIADD R7, R20, 0x40 ;  /* 0x0000004014077836 */ /* 0x000fe20000000000 */
[----:B------:R-:W-:Y:S01]  /*07c0*/  SHF.R.U32.HI R10, RZ, 0x2, R207 ;  /* 0x00000002ff0a7819 */ /* 0x000fe200000116cf */
[----:B------:R-:W-:Y:S01]  /*07d0*/  IMAD.WIDE.U32 R20, R13, UR8, R20 ;  /* 0x000000080d147c25 */ /* 0x000fe2000f8e0014 */
[----:B------:R-:W-:-:S02]  /*07e0*/  LOP3.LUT R6, R6, 0x30, R11, 0xf8, !PT ;  /* 0x0000003006067812 */ /* 0x000fc400078ef80b */
[----:B------:R-:W-:Y:S02]  /*07f0*/  CS2R R112, SRZ ;  /* 0x0000000000707805 */ /* 0x000fe4000001ff00 */
[----:B------:R-:W-:Y:S02]  /*0800*/  LOP3.LUT R11, R8, 0xffffffe0, RZ, 0xc0, !PT ;  /* 0xffffffe0080b7812 */ /* 0x000fe400078ec0ff */
[----:B------:R-:W-:Y:S02]  /*0810*/  CS2R R86, SRZ ;  /* 0x0000000000567805 */ /* 0x000fe4000001ff00 */
[----:B------:R-:W-:Y:S02]  /*0820*/  ISETP.GE.AND P2, PT, R7, UR7, PT ;  /* 0x0000000707007c0c */ /* 0x000fe4000bf46270 */
[----:B------:R-:W-:Y:S02]  /*0830*/  CS2R R84, SRZ ;  /* 0x0000000000547805 */ /* 0x000fe4000001ff00 */
[----:B------:R-:W-:Y:S01]  /*0840*/  LOP3.LUT R10, R10, 0x7, RZ, 0xc0, !PT ;  /* 0x000000070a0a7812 */ /* 0x000fe200078ec0ff */
[----:B------:R-:W-:Y:S01]  /*0850*/  IMAD.IADD R8, R0, 0x1, -R11 ;  /* 0x0000000100087824 */ /* 0x000fe200078e0a0b */
[----:B------:R-:W-:Y:S01]  /*0860*/  SEL R17, RZ, 0x2, P2 ;  /* 0x00000002ff117807 */ /* 0x000fe20001000000 */
[----:B------:R-:W-:Y:S01]  /*0870*/  IMAD.SHL.U32 R11, R12, 0x100, RZ ;  /* 0x000001000c0b7824 */ /* 0x000fe200078e00ff */
[----:B------:R-:W-:Y:S01]  /*0880*/  LOP3.LUT R25, R10, 0x3e0, R207, 0xf8, !PT ;  /* 0x000003e00a197812 */ /* 0x000fe200078ef8cf */
[----:B------:R-:W-:Y:S01]  /*0890*/  USHF.R.S32.HI UR19, URZ, 0x1f, UR10 ;  /* 0x0000001fff137899 */ /* 0x000fe2000801140a */
[----:B------:R-:W-:Y:S01]  /*08a0*/  ISETP.NE.AND P0, PT, R8, RZ, PT ;  /* 0x000000ff0800720c */ /* 0x000fe20003f05270 */
[----:B------:R-:W-:Y:S01]  /*08b0*/  IMAD R7, R14, 0x10, R11 ;  /* 0x000000100e077824 */ /* 0x000fe200078e020b */
[----:B------:R-:W-:Y:S01]  /*08c0*/  SHF.R.S32.HI R14, RZ, 0x1f, R13 ;  /* 0x0000001fff0e7819 */ /* 0x000fe2000001140d */
[----:B------:R-:W-:Y:S01]  /*08d0*/  IMAD R16, R16, 0x80, R25 ;  /* 0x0000008010107824 */ /* 0x000fe200078e0219 */
[----:B------:R-:W-:Y:S01]  /*08e0*/  SEL R8, R8, 0x20, P0 ;  /* 0x0000002008087807 */ /* 0x000fe20000000000 */
[----:B------:R-:W-:Y:S01]  /*08f0*/  ULEA.HI UR19, UR19, UR10, URZ, 0x2 ;  /* 0x0000000a13137291 */ /* 0x000fe2000f8f10ff */
[----:B------:R-:W-:Y:S01]  /*0900*/  LOP3.LUT R6, R11, R6, RZ, 0xfc, !PT ;  /* 0x000000060b067212 */ /* 0x000fe200078efcff */
[----:B------:R-:W-:Y:S01]  /*0910*/  IMAD R14, R14, UR8, RZ ;  /* 0x000000080e0e7c24 */ /* 0x000fe2000f8e02ff */
[----:B------:R-:W-:Y:S01]  /*0920*/  VIADDMNMX R18, R9, R8, R18, PT ;  /* 0x0000000809127246 */ /* 0x000fe20003800112 */
[----:B------:R-:W-:Y:S01]  /*0930*/  VIADD R11, R16, 0x8 ;  /* 0x00000008100b7836 */ /* 0x000fe20000000000 */
[----:B-----5:R-:W-:Y:S01]  /*0940*/  LEA R10, P0, R20, R4, 0x1 ;  /* 0x00000004140a7211 */ /* 0x020fe200078008ff */
[C---:B------:R-:W-:Y:S01]  /*0950*/  IMAD R14, R13.reuse, UR9, R14 ;  /* 0x000000090d0e7c24 */ /* 0x040fe2000f8e020e */
[----:B------:R-:W-:-:S02]  /*0960*/  ISETP.LT.AND P5, PT, R13, R18, !P4 ;  /* 0x000000120d00720c */ /* 0x000fc400067a1270 */
[----:B------:R-:W-:Y:S02]  /*0970*/  CS2R R50, SRZ ;  /* 0x0000000000327805 */ /* 0x000fe4000001ff00 */
[----:B------:R-:W-:Y:S01]  /*0980*/  SEL R12, RZ, 0x4, P4 ;  /* 0x00000004ff0c7807 */ /* 0x000fe20002000000 */
[----:B------:R-:W-:Y:S01]  /*0990*/  IMAD.IADD R14, R21, 0x1, R14 ;  /* 0x00000001150e7824 */ /* 0x000fe200078e020e */
[----:B------:R-:W-:Y:S02]  /*09a0*/  SEL R4, RZ, 0x1, !P5 ;  /* 0x00000001ff047807 */ /* 0x000fe40006800000 */
[----:B------:R-:W-:Y:S02]  /*09b0*/  CS2R R48, SRZ ;  /* 0x0000000000307805 */ /* 0x000fe4000001ff00 */
[----:B------:R-:W-:Y:S02]  /*09c0*/  ISETP.GE.AND P5, PT, R13, R18, PT ;  /* 0x000000120d00720c */ /* 0x000fe40003fa6270 */
[----:B------:R-:W-:-:S02]  /*09d0*/  CS2R R118, SRZ ;  /* 0x0000000000767805 */ /* 0x000fc4000001ff00 */
[----:B------:R-:W-:Y:S02]  /*09e0*/  SEL R9, RZ, 0x1, P4 ;  /* 0x00000001ff097807 */ /* 0x000fe40002000000 */
[----:B------:R-:W-:Y:S02]  /*09f0*/  CS2R R116, SRZ ;  /* 0x0000000000747805 */ /* 0x000fe4000001ff00 */
[----:B------:R-:W-:Y:S02]  /*0a00*/  ISETP.GE.AND P4, PT, R11, UR6, PT ;  /* 0x000000060b007c0c */ /* 0x000fe4000bf86270 */
[----:B------:R-:W-:Y:S02]  /*0a10*/  CS2R R82, SRZ ;  /* 0x0000000000527805 */ /* 0x000fe4000001ff00 */
[----:B------:R-:W-:Y:S01]  /*0a20*/  LEA.HI.X R11, R20, R5, R14, 0x1, P0 ;  /* 0x00000005140b7211 */ /* 0x000fe200000f0c0e */
[C---:B------:R-:W-:Y:S01]  /*0a30*/  VIADD R14, R16.reuse, 0x10 ;  /* 0x00000010100e7836 */ /* 0x040fe20000000000 */
[----:B------:R-:W-:-:S02]  /*0a40*/  ISETP.GE.AND P0, PT, R16, UR6, PT ;  /* 0x0000000610007c0c */ /* 0x000fc4000bf06270 */
[----:B------:R-:W-:Y:S02]  /*0a50*/  CS2R R80, SRZ ;  /* 0x0000000000507805 */ /* 0x000fe4000001ff00 */
[----:B------:R-:W-:Y:S02]  /*0a60*/  SEL R5, R17, RZ, !P5 ;  /* 0x000000ff11057207 */ /* 0x000fe40006800000 */
[----:B------:R-:W-:Y:S02]  /*0a70*/  CS2R R54, SRZ ;  /* 0x0000000000367805 */ /* 0x000fe4000001ff00 */
[----:B------:R-:W-:Y:S01]  /*0a80*/  ISETP.GE.AND P5, PT, R28, R18, PT ;  /* 0x000000121c00720c */ /* 0x000fe20003fa6270 */
[----:B---3--:R-:W-:Y:S01]  /*0a90*/  IMAD.WIDE.U32 R28, R16, UR4, R28 ;  /* 0x00000004101c7c25 */ /* 0x008fe2000f8e001c */
[----:B------:R-:W-:Y:S02]  /*0aa0*/  SEL R21, RZ, 0x1, P0 ;  /* 0x00000001ff157807 */ /* 0x000fe40000000000 */
[----:B------:R-:W-:-:S02]  /*0ab0*/  CS2R R52, SRZ ;  /* 0x0000000000347805 */ /* 0x000fc4000001ff00 */
[----:B------:R-:W-:Y:S01]  /*0ac0*/  ISETP.GE.AND P0, PT, R14, UR6, PT ;  /* 0x000000060e007c0c */ /* 0x000fe2000bf06270 */
[C---:B------:R-:W-:Y:S01]  /*0ad0*/  VIADD R14, R16.reuse, 0x18 ;  /* 0x00000018100e7836 */ /* 0x040fe20000000000 */
[----:B------:R-:W-:Y:S01]  /*0ae0*/  SEL R24, RZ, 0x2, P5 ;  /* 0x00000002ff187807 */ /* 0x000fe20002800000 */
[----:B------:R-:W-:Y:S01]  /*0af0*/  IMAD R20, R16, UR5, R29 ;  /* 0x0000000510147c24 */ /* 0x000fe2000f8e021d */
[----:B------:R-:W-:Y:S01]  /*0b00*/  SHF.R.U32.HI R26, RZ, 0x1, R25 ;  /* 0x00000001ff1a7819 */ /* 0x000fe20000011619 */
[----:B------:R-:W1:Y:S01]  /*0b10*/  LDCU.64 UR4, c[0x0][0x3f0] ;  /* 0x00007e00ff0477ac */ /* 0x000e620008000a00 */
[----:B------:R-:W-:Y:S02]  /*0b20*/  SEL R24, R24, RZ, !P4 ;  /* 0x000000ff18187207 */ /* 0x000fe40006000000 */
[----:B------:R-:W-:Y:S02]  /*0b30*/  CS2R R122, SRZ ;  /* 0x00000000007a7805 */ /* 0x000fe4000001ff00 */
[----:B------:R-:W-:-:S02]  /*0b40*/  SEL R22, RZ, 0x2, P4 ;  /* 0x00000002ff167807 */ /* 0x000fc40002000000 */
[----:B------:R-:W-:Y:S02]  /*0b50*/  CS2R R120, SRZ ;  /* 0x0000000000787805 */ /* 0x000fe4000001ff00 */
[----:B------:R-:W-:Y:S02]  /*0b60*/  ISETP.GE.AND P4, PT, R14, UR6, PT ;  /* 0x000000060e007c0c */ /* 0x000fe4000bf86270 */
[----:B------:R-:W-:Y:S02]  /*0b70*/  CS2R R78, SRZ ;  /* 0x00000000004e7805 */ /* 0x000fe4000001ff00 */
[----:B------:R-:W-:Y:S02]  /*0b80*/  LOP3.LUT R14, R26, 0x3, R207, 0x48, !PT ;  /* 0x000000031a0e7812 */ /* 0x000fe400078e48cf */
[----:B------:R-:W-:Y:S02]  /*0b90*/  CS2R R76, SRZ ;  /* 0x00000000004c7805 */ /* 0x000fe4000001ff00 */
[----:B------:R-:W-:-:S02]  /*0ba0*/  SEL R23, RZ, 0x4, P5 ;  /* 0x00000004ff177807 */ /* 0x000fc40002800000 */
[----:B------:R-:W-:Y:S02]  /*0bb0*/  CS2R R58, SRZ ;  /* 0x00000000003a7805 */ /* 0x000fe4000001ff00 */
[----:B------:R-:W-:Y:S02]  /*0bc0*/  LOP3.LUT R25, R25, 0x8, RZ, 0xfc, !PT ;  /* 0x0000000819197812 */ /* 0x000fe400078efcff */
[----:B------:R-:W-:Y:S02]  /*0bd0*/  CS2R R56, SRZ ;  /* 0x0000000000387805 */ /* 0x000fe4000001ff00 */
[----:B------:R-:W-:Y:S02]  /*0be0*/  LOP3.LUT R15, R14, 0x4, R207, 0xf8, !PT ;  /* 0x000000040e0f7812 */ /* 0x000fe400078ef8cf */
[----:B------:R-:W-:Y:S02]  /*0bf0*/  CS2R R126, SRZ ;  /* 0x00000000007e7805 */ /* 0x000fe4000001ff00 */
[----:B------:R-:W-:-:S02]  /*0c00*/  SEL R23, R23, RZ, !P0 ;  /* 0x000000ff17177207 */ /* 0x000fc40004000000 */
[----:B------:R-:W-:Y:S02]  /*0c10*/  CS2R R124, SRZ ;  /* 0x00000000007c7805 */ /* 0x000fe4000001ff00 */
[----:B------:R-:W-:Y:S02]  /*0c20*/  SEL R19, RZ, 0x4, P0 ;  /* 0x00000004ff137807 */ /* 0x000fe40000000000 */
[----:B------:R-:W-:Y:S02]  /*0c30*/  CS2R R74, SRZ ;  /* 0x00000000004a7805 */ /* 0x000fe4000001ff00 */
[----:B------:R-:W-:Y:S02]  /*0c40*/  LEA R14, P0, R28, R2, 0x1 ;  /* 0x000000021c0e7211 */ /* 0x000fe400078008ff */
[----:B------:R-:W-:Y:S02]  /*0c50*/  CS2R R72, SRZ ;  /* 0x0000000000487805 */ /* 0x000fe4000001ff00 */
[----:B------:R-:W-:Y:S01]  /*0c60*/  SHF.R.U32.HI R2, RZ, 0x1, R25 ;  /* 0x00000001ff027819 */ /* 0x000fe20000011619 */
[----:B------:R-:W-:Y:S01]  /*0c70*/  VIADD R25, R13, 0x4 ;  /* 0x000000040d197836 */ /* 0x000fe20000000000 */
[----:B------:R-:W-:Y:S01]  /*0c80*/  IADD3 R17, PT, PT, R12, R17, R9 ;  /* 0x000000110c117210 */ /* 0x000fe20007ffe009 */
[----:B------:R-:W-:Y:S01]  /*0c90*/  IMAD R9, R26, 0x20, R15 ;  /* 0x000000201a097824 */ /* 0x000fe200078e020f */
[----:B------:R-:W-:Y:S01]  /*0ca0*/  LEA.HI.X R15, R28, R3, R20, 0x1, P0 ;  /* 0x000000031c0f7211 */ /* 0x000fe200000f0c14 */
[----:B------:R-:W-:Y:S01]  /*0cb0*/  IMAD.WIDE.U32 R28, R8, UR8, RZ ;  /* 0x00000008081c7c25 */ /* 0x000fe2000f8e00ff */
[----:B------:R-:W-:-:S02]  /*0cc0*/  SEL R20, RZ, 0x8, P5 ;  /* 0x00000008ff147807 */ /* 0x000fc40002800000 */
[----:B------:R-:W-:Y:S02]  /*0cd0*/  CS2R R62, SRZ ;  /* 0x00000000003e7805 */ /* 0x000fe4000001ff00 */
[--C-:B------:R-:W-:Y:S02]  /*0ce0*/  LOP3.LUT R26, R2, 0x3, R207.reuse, 0x48, !PT ;  /* 0x00000003021a7812 */ /* 0x100fe400078e48cf */
[----:B------:R-:W-:Y:S02]  /*0cf0*/  CS2R R60, SRZ ;  /* 0x00000000003c7805 */ /* 0x000fe4000001ff00 */
[----:B------:R-:W-:Y:S01]  /*0d00*/  ISETP.LT.AND P5, PT, R16, UR6, !P5 ;  /* 0x0000000610007c0c */ /* 0x000fe2000efa1270 */
[----:B------:R-:W1:Y:S01]  /*0d10*/  LDCU.64 UR6, c[0x0][0x3e8] ;  /* 0x00007d00ff0677ac */ /* 0x000e620008000a00 */
[----:B------:R-:W-:Y:S02]  /*0d20*/  LOP3.LUT R13, R26, 0x4, R207, 0xf8, !PT ;  /* 0x000000041a0d7812 */ /* 0x000fe400078ef8cf */
[----:B------:R-:W-:-:S02]  /*0d30*/  CS2R R130, SRZ ;  /* 0x0000000000827805 */ /* 0x000fc4000001ff00 */
[----:B------:R-:W-:Y:S02]  /*0d40*/  SEL R3, RZ, 0x1, !P5 ;  /* 0x00000001ff037807 */ /* 0x000fe40006800000 */
[----:B------:R-:W-:Y:S02]  /*0d50*/  CS2R R128, SRZ ;  /* 0x0000000000807805 */ /* 0x000fe4000001ff00 */
[----:B------:R-:W-:Y:S01]  /*0d60*/  ISETP.GE.AND P0, PT, R25, R18, PT ;  /* 0x000000121900720c */ /* 0x000fe20003f06270 */
[----:B------:R-:W-:Y:S01]  /*0d70*/  IMAD R13, R2, 0x20, R13 ;  /* 0x00000020020d7824 */ /* 0x000fe200078e020d */
[----:B------:R-:W-:Y:S02]  /*0d80*/  IADD3 R23, PT, PT, R23, R24, R3 ;  /* 0x0000001817177210 */ /* 0x000fe40007ffe003 */
[----:B------:R-:W-:Y:S01]  /*0d90*/  CS2R R70, SRZ ;  /* 0x0000000000467805 */ /* 0x000fe2000001ff00 */
[----:B------:R-:W2:Y:S01]  /*0da0*/  LDC.64 R2, c[0x0][0x3c0] ;  /* 0x0000f000ff027b82 */ /* 0x000ea20000000a00 */
[----:B------:R-:W-:-:S02]  /*0db0*/  SEL R20, R20, RZ, !P4 ;  /* 0x000000ff14147207 */ /* 0x000fc40006000000 */
[----:B------:R-:W-:Y:S02]  /*0dc0*/  CS2R R68, SRZ ;  /* 0x0000000000447805 */ /* 0x000fe4000001ff00 */
[----:B------:R-:W-:Y:S02]  /*0dd0*/  SEL R16, R12, RZ, !P0 ;  /* 0x000000ff0c107207 */ /* 0x000fe40004000000 */
[----:B------:R-:W-:Y:S02]  /*0de0*/  CS2R R66, SRZ ;  /* 0x0000000000427805 */ /* 0x000fe4000001ff00 */
[----:B------:R-:W-:Y:S01]  /*0df0*/  SEL R12, RZ, 0x8, P2 ;  /* 0x00000008ff0c7807 */ /* 0x000fe20001000000 */
[----:B------:R-:W-:Y:S01]  /*0e00*/  IMAD.IADD R20, R23, 0x1, R20 ;  /* 0x0000000117147824 */ /* 0x000fe200078e0214 */
[----:B------:R-:W-:Y:S02]  /*0e10*/  IADD3 R4, PT, PT, R16, R5, R4 ;  /* 0x0000000510047210 */ /* 0x000fe40007ffe004 */
[----:B------:R-:W-:-:S02]  /*0e20*/  CS2R R64, SRZ ;  /* 0x0000000000407805 */ /* 0x000fc4000001ff00 */
[----:B------:R-:W-:Y:S01]  /*0e30*/  IADD3 R19, PT, PT, R19, R22, R21 ;  /* 0x0000001613137210 */ /* 0x000fe20007ffe015 */
[C---:B------:R-:W-:Y:S01]  /*0e40*/  IMAD.IADD R18, R12.reuse, 0x1, R17 ;  /* 0x000000010c127824 */ /* 0x040fe200078e0211 */
[----:B------:R-:W-:Y:S01]  /*0e50*/  SEL R5, R12, RZ, !P0 ;  /* 0x000000ff0c057207 */ /* 0x000fe20004000000 */
[----:B-1----:R-:W-:Y:S01]  /*0e60*/  UIADD3 UR4, UP0, UPT, UR6, -UR4, URZ ;  /* 0x8000000406047290 */ /* 0x002fe2000ff1e0ff */
[----:B------:R-:W-:Y:S02]  /*0e70*/  SEL R21, R20, RZ, P6 ;  /* 0x000000ff14157207 */ /* 0x000fe40003000000 */
[----:B------:R-:W-:Y:S01]  /*0e80*/  SHF.R.S32.HI R12, RZ, 0x1f, R8 ;  /* 0x0000001fff0c7819 */ /* 0x000fe20000011408 */
[----:B------:R-:W-:Y:S01]  /*0e90*/  IMAD.IADD R20, R4, 0x1, R5 ;  /* 0x0000000104147824 */ /* 0x000fe200078e0205 */
[----:B------:R-:W-:Y:S01]  /*0ea0*/  SEL R16, RZ, 0x8, P4 ;  /* 0x00000008ff107807 */ /* 0x000fe20002000000 */
[----:B------:R-:W-:Y:S01]  /*0eb0*/  IMAD.SHL.U32 R4, R21, 0x8, RZ ;  /* 0x0000000815047824 */ /* 0x000fe200078e00ff */
[----:B------:R-:W-:Y:S01]  /*0ec0*/  UIADD3.X UR5, UPT, UPT, UR7, ~UR5, URZ, UP0, !UPT ;  /* 0x8000000507057290 */ /* 0x000fe200087fe4ff */
[----:B------:R-:W-:Y:S01]  /*0ed0*/  IMAD R5, R12, UR8, RZ ;  /* 0x000000080c057c24 */ /* 0x000fe2000f8e02ff */
[----:B------:R-:W-:Y:S01]  /*0ee0*/  SEL R20, R20, RZ, P6 ;  /* 0x000000ff14147207 */ /* 0x000fe20003000000 */
[----:B------:R-:W-:Y:S01]  /*0ef0*/  IMAD.IADD R19, R19, 0x1, R16 ;  /* 0x0000000113137824 */ /* 0x000fe200078e0210 */
[----:B------:R-:W-:Y:S01]  /*0f00*/  LOP3.LUT P4, RZ, R4, 0x10, RZ, 0xc0, !PT ;  /* 0x0000001004ff7812 */ /* 0x000fe2000788c0ff */
[----:B------:R-:W-:Y:S01]  /*0f10*/  IMAD.SHL.U32 R16, R21, 0x10, RZ ;  /* 0x0000001015107824 */ /* 0x000fe200078e00ff */
[-C--:B--2---:R-:W-:Y:S01]  /*0f20*/  IADD3 R26, P2, PT, R14, R2.reuse, RZ ;  /* 0x000000020e1a7210 */ /* 0x084fe20007f5e0ff */
[----:B------:R-:W-:Y:S01]  /*0f30*/  IMAD R12, R8, UR9, R5 ;  /* 0x00000009080c7c24 */ /* 0x000fe2000f8e0205 */
[----:B------:R-:W-:Y:S01]  /*0f40*/  UMOV UR8, 0x400 ;  /* 0x0000040000087882 */ /* 0x000fe20000000000 */
[----:B------:R-:W1:Y:S01]  /*0f50*/  LDC.64 R4, c[0x0][0x3d0] ;  /* 0x0000f400ff047b82 */ /* 0x000e620000000a00 */
[----:B------:R-:W-:Y:S01]  /*0f60*/  LOP3.LUT P5, RZ, R16, 0x10, RZ, 0xc0, !PT ;  /* 0x0000001010ff7812 */ /* 0x000fe200078ac0ff */
[--C-:B------:R-:W-:Y:S01]  /*0f70*/  IMAD.X R27, R15, 0x1, R3.reuse, P2 ;  /* 0x000000010f1b7824 */ /* 0x100fe200010e0603 */
[----:B------:R-:W-:Y:S01]  /*0f80*/  IADD3 R24, P2, PT, R26, R2, RZ ;  /* 0x000000021a187210 */ /* 0x000fe20007f5e0ff */
[----:B------:R-:W-:Y:S01]  /*0f90*/  IMAD.IADD R12, R29, 0x1, R12 ;  /* 0x000000011d0c7824 */ /* 0x000fe200078e020c */
[----:B------:R-:W-:Y:S01]  /*0fa0*/  ULEA UR11, UR11, UR8, 0x18 ;  /* 0x000000080b0b7291 */ /* 0x000fe2000f8ec0ff */
[----:B------:R-:W-:Y:S01]  /*0fb0*/  LEA R16, P0, R28, UR4, 0x1 ;  /* 0x000000041c107c11 */ /* 0x000fe2000f8008ff */
        /* <DEDUP_REMOVED lines=12> */
[----:B------:R-:W-:Y:S01]  /*1080*/  IMAD.SHL.U32 R13, R20, 0x8, RZ ;  /* 0x00000008140d7824 */ /* 0x000fe200078e00ff */
[----:B------:R-:W-:Y:S01]  /*1090*/  SEL R19, R19, RZ, P3 ;  /* 0x000000ff13137207 */ /* 0x000fe20001800000 */
[----:B------:R-:W-:Y:S01]  /*10a0*/  VIADD R7, R7, UR11 ;  /* 0x0000000b07077c36 */ /* 0x000fe20008000000 */
[----:B------:R-:W-:Y:S01]  /*10b0*/  SEL R215, R18, RZ, P1 ;  /* 0x000000ff12d77207 */ /* 0x000fe20000800000 */
[----:B------:R-:W-:Y:S01]  /*10c0*/  VIADD R6, R6, UR11 ;  /* 0x0000000b06067c36 */ /* 0x000fe20008000000 */
[----:B------:R-:W-:-:S02]  /*10d0*/  SEL R214, R19, RZ, P1 ;  /* 0x000000ff13d67207 */ /* 0x000fc40000800000 */
[----:B------:R-:W-:Y:S02]  /*10e0*/  LOP3.LUT R199, R166, 0x40, RZ, 0xc0, !PT ;  /* 0x00000040a6c77812 */ /* 0x000fe400078ec0ff */
[----:B------:R-:W-:Y:S01]  /*10f0*/  LOP3.LUT R174, R174, 0xe00, RZ, 0xc0, !PT ;  /* 0x00000e00aeae7812 */ /* 0x000fe200078ec0ff */
[----:B------:R-:W-:Y:S01]  /*1100*/  @!PT LDS RZ, [RZ] ;  /* 0x00000000fffff984 */ /* 0x000fe20000000800 */
[----:B------:R-:W-:Y:S01]  /*1110*/  @!PT LDS RZ, [RZ] ;  /* 0x00000000fffff984 */ /* 0x000fe20000000800 */
[----:B------:R-:W-:Y:S01]  /*1120*/  @!PT LDS RZ, [RZ] ;  /* 0x00000000fffff984 */ /* 0x000fe20000000800 */
[----:B------:R3:W-:Y:S01]  /*1130*/  LDGSTS.E.BYPASS.LTC128B.128 [R17], desc[UR20][R14.64], P5 ;  /* 0x000000000e117fae */ /* 0x0007e2000a981a14 */
[----:B------:R-:W-:-:S03]  /*1140*/  LOP3.LUT P5, RZ, R21, 0x10, RZ, 0xc0, !PT ;  /* 0x0000001015ff7812 */ /* 0x000fc600078ac0ff */
[----:B------:R4:W-:Y:S01]  /*1150*/  LDGSTS.E.BYPASS.LTC128B.128 [R9], desc[UR20][R26.64], P4 ;  /* 0x000000001a097fae */ /* 0x0009e2000a181a14 */
[----:B------:R-:W-:-:S03]  /*1160*/  IADD3 R22, P4, PT, R24, R2, RZ ;  /* 0x0000000218167210 */ /* 0x000fc60007f9e0ff */
[----:B------:R4:W-:Y:S01]  /*1170*/  LDGSTS.E.BYPASS.LTC128B.128 [R17+0x1000], desc[UR20][R24.64], P0 ;  /* 0x0100000018117fae */ /* 0x0009e20008181a14 */
[----:B-1----:R-:W-:Y:S01]  /*1180*/  IADD3 R28, P0, PT, R164, -R4, RZ ;  /* 0x80000004a41c7210 */ /* 0x002fe20007f1e0ff */
[----:B------:R-:W-:Y:S01]  /*1190*/  IMAD.X R23, R25, 0x1, R3, P4 ;  /* 0x0000000119177824 */ /* 0x000fe200020e0603 */
[----:B------:R-:W-:Y:S01]  /*11a0*/  LOP3.LUT P4, RZ, R13, 0x10, RZ, 0xc0, !PT ;  /* 0x000000100dff7812 */ /* 0x000fe2000788c0ff */
[----:B------:R-:W-:Y:S02]  /*11b0*/  IMAD.SHL.U32 R4, R18, 0x10, RZ ;  /* 0x0000001012047824 */ /* 0x000fe400078e00ff */
[----:B------:R-:W-:Y:S01]  /*11c0*/  IMAD.X R29, R165, 0x1, ~R5, P0 ;  /* 0x00000001a51d7824 */ /* 0x000fe200000e0e05 */
[----:B------:R1:W-:Y:S01]  /*11d0*/  LDGSTS.E.BYPASS.LTC128B.128 [R9+0x1000], desc[UR20][R22.64], P5 ;  /* 0x0100000016097fae */ /* 0x0003e2000a981a14 */
[----:B------:R-:W-:Y:S01]  /*11e0*/  IMAD.SHL.U32 R5, R20, 0x4, RZ ;  /* 0x0000000414057824 */ /* 0x000fe200078e00ff */
[----:B------:R-:W-:Y:S01]  /*11f0*/  LOP3.LUT P0, RZ, R4, 0x10, RZ, 0xc0, !PT ;  /* 0x0000001004ff7812 */ /* 0x000fe2000780c0ff */
[----:B------:R-:W-:Y:S01]  /*1200*/  IMAD.SHL.U32 R20, R20, 0x2, RZ ;  /* 0x0000000214147824 */ /* 0x000fe200078e00ff */
[----:B------:R-:W-:Y:S01]  /*1210*/  LDGSTS.E.BYPASS.LTC128B.128 [R7+0x8000], desc[UR20][R10.64], P2 ;  /* 0x080000000a077fae */ /* 0x000fe20009181a14 */
[----:B------:R-:W-:Y:S01]  /*1220*/  IMAD.WIDE R28, R8, 0x2, R28 ;  /* 0x00000002081c7825 */ /* 0x000fe200078e021c */
[----:B------:R-:W-:-:S02]  /*1230*/  LOP3.LUT P5, RZ, R5, 0x10, RZ, 0xc0, !PT ;  /* 0x0000001005ff7812 */ /* 0x000fc400078ac0ff */
[----:B------:R-:W-:Y:S01]  /*1240*/  LOP3.LUT P2, RZ, R20, 0x10, RZ, 0xc0, !PT ;  /* 0x0000001014ff7812 */ /* 0x000fe2000784c0ff */
[----:B------:R1:W-:Y:S01]  /*1250*/  LDGSTS.E.BYPASS.LTC128B.128 [R7+0x8080], desc[UR20][R10.64+0x80], P4 ;  /* 0x080800800a077fae */ /* 0x0003e2000a181a14 */
[----:B------:R-:W-:Y:S01]  /*1260*/  IMAD.SHL.U32 R4, R18, 0x8, RZ ;  /* 0x0000000812047824 */ /* 0x000fe200078e00ff */
[----:B--2---:R-:W-:Y:S01]  /*1270*/  IADD3 R20, P3, PT, R10, UR4, RZ ;  /* 0x000000040a147c10 */ /* 0x004fe2000ff7e0ff */
[C---:B------:R-:W-:Y:S01]  /*1280*/  IMAD.SHL.U32 R5, R19.reuse, 0x10, RZ ;  /* 0x0000001013057824 */ /* 0x040fe200078e00ff */
[----:B---3--:R-:W-:Y:S01]  /*1290*/  IADD3 R14, P4, PT, R28, R22, RZ ;  /* 0x000000161c0e7210 */ /* 0x008fe20007f9e0ff */
[----:B------:R-:W-:Y:S01]  /*12a0*/  IMAD.SHL.U32 R8, R19, 0x8, RZ ;  /* 0x0000000813087824 */ /* 0x000fe200078e00ff */
[----:B------:R-:W-:Y:S02]  /*12b0*/  LOP3.LUT P6, RZ, R4, 0x10, RZ, 0xc0, !PT ;  /* 0x0000001004ff7812 */ /* 0x000fe400078cc0ff */
[----:B----4-:R-:W-:Y:S02]  /*12c0*/  CS2R R26, SRZ ;  /* 0x00000000001a7805 */ /* 0x010fe4000001ff00 */
[----:B------:R-:W-:Y:S01]  /*12d0*/  IADD3.X R21, PT, PT, R11, UR5, RZ, P3, !PT ;  /* 0x000000050b157c10 */ /* 0x000fe20009ffe4ff */
[----:B------:R-:W-:Y:S01]  /*12e0*/  IMAD.X R15, R29, 0x1, R23, P4 ;  /* 0x000000011d0f7824 */ /* 0x000fe200020e0617 */
[----:B------:R-:W-:-:S02]  /*12f0*/  IADD3 R4, P3, PT, R16, R20, RZ ;  /* 0x0000001410047210 */ /* 0x000fc40007f7e0ff */
[----:B------:R-:W-:Y:S02]  /*1300*/  CS2R R28, SRZ ;  /* 0x00000000001c7805 */ /* 0x000fe4000001ff00 */
[----:B------:R-:W-:Y:S01]  /*1310*/  LOP3.LUT P4, RZ, R5, 0x10, RZ, 0xc0, !PT ;  /* 0x0000001005ff7812 */ /* 0x000fe2000788c0ff */
[----:B------:R-:W-:Y:S01]  /*1320*/  LDGSTS.E.BYPASS.LTC128B.128 [R6+0x8400], desc[UR20][R20.64], P5 ;  /* 0x0840000014067fae */ /* 0x000fe2000a981a14 */
[----:B------:R-:W-:Y:S01]  /*1330*/  IMAD.X R5, R12, 0x1, R21, P3 ;  /* 0x000000010c057824 */ /* 0x000fe200018e0615 */
[----:B------:R-:W-:Y:S02]  /*1340*/  LOP3.LUT P3, RZ, R8, 0x10, RZ, 0xc0, !PT ;  /* 0x0000001008ff7812 */ /* 0x000fe4000786c0ff */
[----:B------:R2:W-:Y:S01]  /*1350*/  LDGSTS.E.BYPASS.LTC128B.128 [R6+0x8480], desc[UR20][R20.64+0x80], P2 ;  /* 0x0848008014067fae */ /* 0x0005e20009181a14 */
[-C--:B------:R-:W-:Y:S01]  /*1360*/  IADD3 R24, P2, PT, R14, R2.reuse, RZ ;  /* 0x000000020e187210 */ /* 0x080fe20007f5e0ff */
[----:B------:R-:W-:Y:S02]  /*1370*/  IMAD.SHL.U32 R8, R19, 0x2, RZ ;  /* 0x0000000213087824 */ /* 0x000fe400078e00ff */
[----:B------:R-:W0:Y:S02]  /*1380*/  LDGDEPBAR ;  /* 0x00000000000079af */ /* 0x000e240000000000 */
[----:B------:R-:W-:Y:S01]  /*1390*/  IMAD.X R25, R15, 0x1, R3, P2 ;  /* 0x000000010f197824 */ /* 0x000fe200010e0603 */
[----:B-1----:R-:W-:Y:S01]  /*13a0*/  IADD3 R22, P2, PT, R24, R2, RZ ;  /* 0x0000000218167210 */ /* 0x002fe20007f5e0ff */
[----:B------:R-:W-:Y:S01]  /*13b0*/  LDGSTS.E.BYPASS.LTC128B.128 [R17+0x80], desc[UR20][R14.64], P4 ;  /* 0x000800000e117fae */ /* 0x000fe2000a181a14 */
[----:B------:R-:W-:Y:S01]  /*13c0*/  LOP3.LUT P4, RZ, R8, 0x10, RZ, 0xc0, !PT ;  /* 0x0000001008ff7812 */ /* 0x000fe2000788c0ff */
[----:B------:R-:W-:-:S02]  /*13d0*/  IMAD.SHL.U32 R10, R19, 0x4, RZ ;  /* 0x00000004130a7824 */ /* 0x000fc400078e00ff */
[----:B------:R-:W-:Y:S01]  /*13e0*/  IMAD.SHL.U32 R8, R18, 0x4, RZ ;  /* 0x0000000412087824 */ /* 0x000fe200078e00ff */
[----:B------:R1:W-:Y:S01]  /*13f0*/  LDGSTS.E.BYPASS.LTC128B.128 [R9+0x80], desc[UR20][R24.64], P3 ;  /* 0x0008000018097fae */ /* 0x0003e20009981a14 */
[----:B------:R-:W-:Y:S01]  /*1400*/  IMAD.X R23, R25, 0x1, R3, P2 ;  /* 0x0000000119177824 */ /* 0x000fe200010e0603 */
[----:B------:R-:W-:Y:S01]  /*1410*/  LOP3.LUT P5, RZ, R10, 0x10, RZ, 0xc0, !PT ;  /* 0x000000100aff7812 */ /* 0x000fe200078ac0ff */
[----:B------:R-:W-:Y:S01]  /*1420*/  IMAD.SHL.U32 R18, R18, 0x2, RZ ;  /* 0x0000000212127824 */ /* 0x000fe200078e00ff */
[----:B------:R-:W-:Y:S01]  /*1430*/  LOP3.LUT P3, RZ, R8, 0x10, RZ, 0xc0, !PT ;  /* 0x0000001008ff7812 */ /* 0x000fe2000786c0ff */
[----:B------:R-:W-:Y:S01]  /*1440*/  IMAD.SHL.U32 R8, R215, 0x10, RZ ;  /* 0x00000010d7087824 */ /* 0x000fe200078e00ff */
[----:B------:R-:W-:Y:S02]  /*1450*/  IADD3 R12, P2, PT, R22, R2, RZ ;  /* 0x00000002160c7210 */ /* 0x000fe40007f5e0ff */
[----:B------:R-:W-:-:S03]  /*1460*/  IADD3 R10, P1, PT, R4, UR4, RZ ;  /* 0x00000004040a7c10 */ /* 0x000fc6000ff3e0ff */
[----:B------:R-:W-:Y:S01]  /*1470*/  IMAD.X R13, R23, 0x1, R3, P2 ;  /* 0x00000001170d7824 */ /* 0x000fe200010e0603 */
[----:B------:R-:W-:Y:S02]  /*1480*/  LOP3.LUT P2, RZ, R18, 0x10, RZ, 0xc0, !PT ;  /* 0x0000001012ff7812 */ /* 0x000fe4000784c0ff */
[----:B------:R-:W-:Y:S02]  /*1490*/  CS2R R18, SRZ ;  /* 0x0000000000127805 */ /* 0x000fe4000001ff00 */
[----:B------:R-:W-:Y:S01]  /*14a0*/  IADD3.X R11, PT, PT, R5, UR5, RZ, P1, !PT ;  /* 0x00000005050b7c10 */ /* 0x000fe20008ffe4ff */
[----:B------:R3:W-:Y:S01]  /*14b0*/  LDGSTS.E.BYPASS.LTC128B.128 [R17+0x1080], desc[UR20][R22.64], P5 ;  /* 0x0108000016117fae */ /* 0x0007e2000a981a14 */
[----:B------:R-:W-:Y:S01]  /*14c0*/  LOP3.LUT P5, RZ, R8, 0x10, RZ, 0xc0, !PT ;  /* 0x0000001008ff7812 */ /* 0x000fe200078ac0ff */
[----:B------:R-:W-:Y:S01]  /*14d0*/  IMAD.SHL.U32 R8, R215, 0x8, RZ ;  /* 0x00000008d7087824 */ /* 0x000fe200078e00ff */
[----:B------:R-:W-:Y:S01]  /*14e0*/  IADD3 R210, P1, PT, R12, R164, RZ ;  /* 0x000000a40cd27210 */ /* 0x000fe20007f3e0ff */
[----:B------:R4:W-:Y:S01]  /*14f0*/  LDGSTS.E.BYPASS.LTC128B.128 [R9+0x1080], desc[UR20][R12.64], P4 ;  /* 0x010800000c097fae */ /* 0x0009e2000a181a14 */
[----:B--2---:R-:W-:-:S02]  /*1500*/  CS2R R20, SRZ ;  /* 0x0000000000147805 */ /* 0x004fc4000001ff00 */
[----:B------:R-:W-:Y:S01]  /*1510*/  LOP3.LUT P4, RZ, R8, 0x10, RZ, 0xc0, !PT ;  /* 0x0000001008ff7812 */ /* 0x000fe2000788c0ff */
[----:B------:R-:W-:Y:S01]  /*1520*/  IMAD.SHL.U32 R8, R214, 0x10, RZ ;  /* 0x00000010d6087824 */ /* 0x000fe200078e00ff */
[----:B------:R-:W-:Y:S01]  /*1530*/  LDGSTS.E.BYPASS.LTC128B.128 [R7+0xa000], desc[UR20][R4.64], P0 ;  /* 0x0a00000004077fae */ /* 0x000fe20008181a14 */
[----:B------:R-:W-:Y:S01]  /*1540*/  IMAD.X R211, R13, 0x1, R165, P1 ;  /* 0x000000010dd37824 */ /* 0x000fe200008e06a5 */
[----:B-1----:R-:W-:Y:S02]  /*1550*/  CS2R R24, SRZ ;  /* 0x0000000000187805 */ /* 0x002fe4000001ff00 */
[----:B------:R-:W-:Y:S01]  /*1560*/  LOP3.LUT P0, RZ, R8, 0x10, RZ, 0xc0, !PT ;  /* 0x0000001008ff7812 */ /* 0x000fe2000780c0ff */
[----:B------:R-:W-:Y:S01]  /*1570*/  IMAD.SHL.U32 R8, R214, 0x8, RZ ;  /* 0x00000008d6087824 */ /* 0x000fe200078e00ff */
[----:B------:R1:W-:Y:S04]  /*1580*/  LDGSTS.E.BYPASS.LTC128B.128 [R7+0xa080], desc[UR20][R4.64+0x80], P6 ;  /* 0x0a08008004077fae */ /* 0x0003e8000b181a14 */
[----:B------:R-:W-:Y:S01]  /*1590*/  LDGSTS.E.BYPASS.LTC128B.128 [R6+0xa400], desc[UR20][R10.64], P3 ;  /* 0x0a4000000a067fae */ /* 0x000fe20009981a14 */
[----:B------:R-:W-:Y:S01]  /*15a0*/  LOP3.LUT P6, RZ, R8, 0x10, RZ, 0xc0, !PT ;  /* 0x0000001008ff7812 */ /* 0x000fe200078cc0ff */
[----:B------:R-:W-:-:S02]  /*15b0*/  IMAD.SHL.U32 R8, R214, 0x4, RZ ;  /* 0x00000004d6087824 */ /* 0x000fc400078e00ff */
[----:B------:R2:W-:Y:S01]  /*15c0*/  LDGSTS.E.BYPASS.LTC128B.128 [R6+0xa480], desc[UR20][R10.64+0x80], P2 ;  /* 0x0a4800800a067fae */ /* 0x0005e20009181a14 */
[-C--:B------:R-:W-:Y:S02]  /*15d0*/  IADD3 R14, P2, PT, R210, R2.reuse, RZ ;  /* 0x00000002d20e7210 */ /* 0x080fe40007f5e0ff */
[----:B------:R-:W-:Y:S01]  /*15e0*/  LOP3.LUT P1, RZ, R8, 0x10, RZ, 0xc0, !PT ;  /* 0x0000001008ff7812 */ /* 0x000fe2000782c0ff */
[----:B------:R-:W0:Y:S01]  /*15f0*/  LDGDEPBAR ;  /* 0x00000000000079af */ /* 0x000e220000000000 */
[----:B---3--:R-:W-:Y:S01]  /*1600*/  CS2R R22, SRZ ;  /* 0x0000000000167805 */ /* 0x008fe2000001ff00 */
[----:B------:R-:W-:Y:S02]  /*1610*/  IMAD.X R15, R211, 0x1, R3, P2 ;  /* 0x00000001d30f7824 */ /* 0x000fe400010e0603 */
[----:B------:R-:W-:Y:S01]  /*1620*/  LDGSTS.E.BYPASS.LTC128B.128 [R17+0x100], desc[UR20][R210.64], P0 ;  /* 0x00100000d2117fae */ /* 0x000fe20008181a14 */
[----:B----4-:R-:W-:-:S03]  /*1630*/  IADD3 R12, P0, PT, R14, R2, RZ ;  /* 0x000000020e0c7210 */ /* 0x010fc60007f1e0ff */
[----:B------:R-:W-:Y:S02]  /*1640*/  LDGSTS.E.BYPASS.LTC128B.128 [R9+0x100], desc[UR20][R14.64], P6 ;  /* 0x001000000e097fae */ /* 0x000fe4000b181a14 */
[----:B------:R-:W-:Y:S01]  /*1650*/  IMAD.X R13, R15, 0x1, R3, P0 ;  /* 0x000000010f0d7824 */ /* 0x000fe200000e0603 */
[----:B------:R-:W-:Y:S01]  /*1660*/  IADD3 R170, P0, PT, R10, UR6, RZ ;  /* 0x000000060aaa7c10 */ /* 0x000fe2000ff1e0ff */
[----:B-1----:R-:W-:-:S03]  /*1670*/  IMAD.SHL.U32 R4, R215, 0x2, RZ ;  /* 0x00000002d7047824 */ /* 0x002fc600078e00ff */
[----:B------:R-:W-:Y:S01]  /*1680*/  IADD3.X R171, PT, PT, R11, UR7, RZ, P0, !PT ;  /* 0x000000070bab7c10 */ /* 0x000fe200087fe4ff */
[----:B------:R-:W-:Y:S01]  /*1690*/  IMAD.SHL.U32 R5, R215, 0x4, RZ ;  /* 0x00000004d7057824 */ /* 0x000fe200078e00ff */
[----:B------:R1:W-:Y:S01]  /*16a0*/  LDGSTS.E.BYPASS.LTC128B.128 [R17+0x1100], desc[UR20][R12.64], P1 ;  /* 0x011000000c117fae */ /* 0x0003e20008981a14 */
[----:B------:R-:W-:Y:S01]  /*16b0*/  LOP3.LUT P2, RZ, R4, 0x10, RZ, 0xc0, !PT ;  /* 0x0000001004ff7812 */ /* 0x000fe2000784c0ff */
[----:B------:R-:W-:Y:S02]  /*16c0*/  IMAD.SHL.U32 R4, R214, 0x2, RZ ;  /* 0x00000002d6047824 */ /* 0x000fe400078e00ff */
[----:B------:R-:W-:Y:S01]  /*16d0*/  LOP3.LUT P3, RZ, R5, 0x10, RZ, 0xc0, !PT ;  /* 0x0000001005ff7812 */ /* 0x000fe2000786c0ff */
[----:B------:R-:W-:Y:S01]  /*16e0*/  VIADD R5, R0, 0x1f ;  /* 0x0000001f00057836 */ /* 0x000fe20000000000 */
[----:B--2---:R-:W-:Y:S02]  /*16f0*/  SHF.R.U32.HI R11, RZ, 0x1, R207 ;  /* 0x00000001ff0b7819 */ /* 0x004fe400000116cf */
        /* <DEDUP_REMOVED lines=10> */
[----:B------:R2:W-:Y:S01]  /*17a0*/  LDGSTS.E.BYPASS.LTC128B.128 [R9+0x1100], desc[UR20][R10.64], P6 ;  /* 0x011000000a097fae */ /* 0x0005e2000b181a14 */
        /* <DEDUP_REMOVED lines=14> */
[----:B-1----:R-:W-:Y:S01]  /*1890*/  CS2R R16, SRZ ;  /* 0x0000000000107805 */ /* 0x002fe2000001ff00 */
        /* <DEDUP_REMOVED lines=24> */
[----:B------:R-:W-:Y:S01]  /*1a20*/  CS2R R14, SRZ ;  /* 0x00000000000e7805 */ /* 0x000fe2000001ff00 */
[----:B------:R-:W-:Y:S01]  /*1a30*/  USHF.L.U32 UR5, UR5, 0x3, URZ ;  /* 0x0000000305057899 */ /* 0x000fe200080006ff */
[----:B------:R-:W-:Y:S01]  /*1a40*/  CS2R R12, SRZ ;  /* 0x00000000000c7805 */ /* 0x000fe2000001ff00 */
[----:B------:R-:W-:Y:S01]  /*1a50*/  UPRMT UR18, UR18, 0x8880, URZ ;  /* 0x0000888012127896 */ /* 0x000fe200080000ff */
[----:B------:R-:W-:-:S04]  /*1a60*/  DEPBAR.LE SB0, 0x2 ;  /* 0x000080800000791a */ /* 0x000fc80000000000 */
[----:B------:R-:W-:Y:S01]  /*1a70*/  BAR.SYNC.DEFER_BLOCKING 0x0 ;  /* 0x0000000000007b1d */ /* 0x000fe20000010000 */
[----:B------:R-:W-:Y:S01]  /*1a80*/  ULEA UR5, UR5, UR11, 0x4 ;  /* 0x0000000b05057291 */ /* 0x000fe2000f8e20ff */
[----:B--2---:R-:W-:Y:S02]  /*1a90*/  CS2R R10, SRZ ;  /* 0x00000000000a7805 */ /* 0x004fe4000001ff00 */
[----:B------:R-:W-:Y:S02]  /*1aa0*/  CS2R R8, SRZ ;  /* 0x0000000000087805 */ /* 0x000fe4000001ff00 */
[----:B-1----:R-:W-:Y:S02]  /*1ab0*/  CS2R R6, SRZ ;  /* 0x0000000000067805 */ /* 0x002fe4000001ff00 */
[----:B------:R-:W-:Y:S02]  /*1ac0*/  LEA.HI.SX32 R216, R216, 0xfffffffd, 0x1b ;  /* 0xfffffffdd8d87811 */ /* 0x000fe400078fdaff */
[----:B------:R-:W-:-:S05]  /*1ad0*/  IADD3 R4, PT, PT, R174, UR5, R199 ;  /* 0x00000005ae047c10 */ /* 0x000fca000fffe0c7 */
        /* <DEDUP_REMOVED lines=13> */
[----:B------:R-:W-:Y:S01]  /*1bb0*/  LEA R169, P0, R2, R164, 0x1 ;  /* 0x000000a402a97211 */ /* 0x000fe200078008ff */
[----:B------:R-:W-:Y:S01]  /*1bc0*/  IMAD.MOV.U32 R209, RZ, RZ, R211 ;  /* 0x000000ffffd17224 */ /* 0x000fe200078e00d3 */
[----:B------:R-:W-:Y:S01]  /*1bd0*/  LOP3.LUT R172, R172, 0x7, RZ, 0xc0, !PT ;  /* 0x00000007acac7812 */ /* 0x000fe200078ec0ff */
[----:B------:R-:W-:Y:S01]  /*1be0*/  IMAD.MOV.U32 R213, RZ, RZ, R170 ;  /* 0x000000ffffd57224 */ /* 0x000fe200078e00aa */
[----:B------:R-:W-:Y:S01]  /*1bf0*/  LEA.HI.X R164, R2, R165, R3, 0x1, P0 ;  /* 0x000000a502a47211 */ /* 0x000fe200000f0c03 */
[----:B------:R-:W-:Y:S01]  /*1c00*/  IMAD.MOV.U32 R212, RZ, RZ, R171 ;  /* 0x000000ffffd47224 */ /* 0x000fe200078e00ab */
[----:B------:R-:W-:Y:S01]  /*1c10*/  LOP3.LUT R167, R172, 0x3e0, R207, 0xf8, !PT ;  /* 0x000003e0aca77812 */ /* 0x000fe200078ef8cf */
[----:B------:R-:W-:Y:S01]  /*1c20*/  UMOV UR16, 0x180 ;  /* 0x0000018000107882 */ /* 0x000fe20000000000 */
[----:B------:R-:W-:Y:S01]  /*1c30*/  IADD3 R206, P0, PT, R169, R2, RZ ;  /* 0x00000002a9ce7210 */ /* 0x000fe20007f1e0ff */
[----:B------:R-:W-:Y:S01]  /*1c40*/  UMOV UR15, 0x6000 ;  /* 0x00006000000f7882 */ /* 0x000fe20000000000 */
[----:B------:R-:W-:Y:S01]  /*1c50*/  SHF.R.U32.HI R172, RZ, 0x1, R167 ;  /* 0x00000001ffac7819 */ /* 0x000fe200000116a7 */
[----:B------:R-:W-:Y:S01]  /*1c60*/  UMOV UR14, 0x3 ;  /* 0x00000003000e7882 */ /* 0x000fe20000000000 */
[----:B------:R-:W-:Y:S01]  /*1c70*/  MOV R103, 0x400 ;  /* 0x0000040000677802 */ /* 0x000fe20000000f00 */
[----:B------:R-:W-:Y:S01]  /*1c80*/  IMAD.X R205, R164, 0x1, R3, P0 ;  /* 0x00000001a4cd7824 */ /* 0x000fe200000e0603 */
[--C-:B------:R-:W-:Y:S01]  /*1c90*/  LOP3.LUT R176, R172, 0x3, R207.reuse, 0x48, !PT ;  /* 0x00000003acb07812 */ /* 0x100fe200078e48cf */
[----:B------:R-:W1:Y:S01]  /*1ca0*/  LDCU.64 UR6, c[0x0][0x3c0] ;  /* 0x00007800ff0677ac */ /* 0x000e620008000a00 */
[----:B------:R-:W-:-:S02]  /*1cb0*/  LOP3.LUT R164, R0, 0x4, R207, 0xf8, !PT ;  /* 0x0000000400a47812 */ /* 0x000fc400078ef8cf */
[--C-:B------:R-:W-:Y:S01]  /*1cc0*/  LOP3.LUT R219, R176, 0x4, R207.reuse, 0xf8, !PT ;  /* 0x00000004b0db7812 */ /* 0x100fe200078ef8cf */
[----:B------:R-:W-:Y:S01]  /*1cd0*/  UMOV UR11, URZ ;  /* 0x000000ff000b7c82 */ /* 0x000fe20008000000 */
[C-C-:B------:R-:W-:Y:S01]  /*1ce0*/  LOP3.LUT R196, R168.reuse, 0x4, R207.reuse, 0xf8, !PT ;  /* 0x00000004a8c47812 */ /* 0x140fe200078ef8cf */
[----:B------:R-:W-:Y:S01]  /*1cf0*/  UMOV UR8, 0xffffa000 ;  /* 0xffffa00000087882 */ /* 0x000fe20000000000 */
[----:B------:R-:W-:Y:S01]  /*1d00*/  LOP3.LUT R2, R168, 0x4, R207, 0xf4, !PT ;  /* 0x00000004a8027812 */ /* 0x000fe200078ef4cf */
[----:B------:R-:W-:Y:S01]  /*1d10*/  IMAD R219, R172, 0x20, R219 ;  /* 0x00000020acdb7824 */ /* 0x000fe200078e02db */
[----:B------:R-:W-:Y:S02]  /*1d20*/  LOP3.LUT R0, R0, 0x4, R207, 0xf4, !PT ;  /* 0x0000000400007812 */ /* 0x000fe400078ef4cf */
[--C-:B------:R-:W-:Y:S02]  /*1d30*/  LOP3.LUT R196, R196, 0xf0, R217.reuse, 0xf8, !PT ;  /* 0x000000f0c4c47812 */ /* 0x100fe400078ef8d9 */
[----:B------:R-:W-:-:S02]  /*1d40*/  LOP3.LUT R2, R2, 0xf0, R217, 0xf8, !PT ;  /* 0x000000f002027812 */ /* 0x000fc400078ef8d9 */
[----:B----4-:R-:W-:Y:S01]  /*1d50*/  LEA R218, R218, R103, 0x18 ;  /* 0x00000067dada7211 */ /* 0x010fe200078ec0ff */
[----:B------:R-:W-:Y:S01]  /*1d60*/  IMAD.MOV.U32 R103, RZ, RZ, RZ ;  /* 0x000000ffff677224 */ /* 0x000fe200078e00ff */
[--C-:B------:R-:W-:Y:S02]  /*1d70*/  LOP3.LUT R164, R164, 0xf0, R217.reuse, 0xf8, !PT ;  /* 0x000000f0a4a47812 */ /* 0x100fe400078ef8d9 */
        /* <DEDUP_REMOVED lines=9> */
[----:B------:R-:W-:-:S02]  /*1e10*/  IMAD R3, R164, 0x10, R197 ;  /* 0x00000010a4037824 */ /* 0x000fc400078e02c5 */
[----:B------:R-:W-:Y:S01]  /*1e20*/  IMAD R0, R0, 0x10, R197 ;  /* 0x0000001000007824 */ /* 0x000fe200078e02c5 */
[----:B------:R-:W-:Y:S01]  /*1e30*/  LOP3.LUT R165, R167, 0x8, RZ, 0xfc, !PT ;  /* 0x00000008a7a57812 */ /* 0x000fe200078efcff */
[----:B------:R-:W4:Y:S01]  /*1e40*/  LDC.64 R202, c[0x0][0x3e0] ;  /* 0x0000f800ffca7b82 */ /* 0x000f220000000a00 */
[----:B------:R-:W-:Y:S01]  /*1e50*/  IMAD.SHL.U32 R167, R207, 0x20, RZ ;  /* 0x00000020cfa77824 */ /* 0x000fe200078e00ff */
[----:B------:R-:W-:Y:S02]  /*1e60*/  LOP3.LUT R224, R166, 0xf800, RZ, 0xc0, !PT ;  /* 0x0000f800a6e07812 */ /* 0x000fe400078ec0ff */
[----:B------:R-:W-:Y:S02]  /*1e70*/  SHF.R.U32.HI R165, RZ, 0x1, R165 ;  /* 0x00000001ffa57819 */ /* 0x000fe400000116a5 */
[----:B------:R-:W-:Y:S02]  /*1e80*/  LOP3.LUT R224, R224, 0x300, R167, 0xf8, !PT ;  /* 0x00000300e0e07812 */ /* 0x000fe400078ef8a7 */
[----:B------:R-:W1:Y:S01]  /*1e90*/  LDC.64 R200, c[0x0][0x3e8] ;  /* 0x0000fa00ffc87b82 */ /* 0x000e620000000a00 */
[----:B------:R-:W-:-:S02]  /*1ea0*/  LOP3.LUT R164, R165, 0x3, R207, 0x48, !PT ;  /* 0x00000003a5a47812 */ /* 0x000fc400078e48cf */
[----:B------:R-:W-:Y:S02]  /*1eb0*/  LOP3.LUT R217, R217, 0x40, RZ, 0xc, !PT ;  /* 0x00000040d9d97812 */ /* 0x000fe400078e0cff */
[----:B------:R-:W-:-:S05]  /*1ec0*/  LOP3.LUT R164, R164, 0x4, R207, 0xf8, !PT ;  /* 0x00000004a4a47812 */ /* 0x000fca00078ef8cf */
[----:B------:R-:W-:-:S04]  /*1ed0*/  IMAD R165, R165, 0x20, R164 ;  /* 0x00000020a5a57824 */ /* 0x000fc800078e02a4 */
[----:B------:R-:W-:-:S07]  /*1ee0*/  IMAD.U32 R218, R165, 0x10, R218 ;  /* 0x00000010a5da7824 */ /* 0x000fce00078e00da */
.L_x_4295:
[C---:B-12---:R-:W-:Y:S01]  /*1ef0*/  HMMA.16816.F32 R4, R132.reuse, R136, R4 ;  /* 0x000000888404723c */ /* 0x046fe20000001804 */
[----:B------:R-:W-:Y:S01]  /*1f00*/  LDSM.16.M88.4 R164, [R198+UR5] ;  /* 0x00000005c6a4783b */ /* 0x000fe20008000200 */
[----:B------:R-:W-:Y:S02]  /*1f10*/  UIADD3 UR9, UPT, UPT, UR5, -0x180, URZ ;  /* 0xfffffe8005097890 */ /* 0x000fe4000fffe0ff */
[----:B------:R-:W-:Y:S01]  /*1f20*/  UIADD3 UR11, UPT, UPT, UR11, 0x1, URZ ;  /* 0x000000010b0b7890 */ /* 0x000fe2000fffe0ff */
[----:B------:R-:W-:Y:S01]  /*1f30*/  LOP3.LUT P6, RZ, R214, 0x1, RZ, 0xc0, !PT ;  /* 0x00000001d6ff7812 */ /* 0x000fe200078cc0ff */
[----:B------:R-:W-:Y:S01]  /*1f40*/  VIADD R227, R219, UR16 ;  /* 0x00000010dbe37c36 */ /* 0x000fe20008000000 */
[----:B------:R-:W-:Y:S01]  /*1f50*/  IADD3 R210, P0, PT, R210, R206, RZ ;  /* 0x000000ced2d27210 */ /* 0x000fe20007f1e0ff */
[C---:B------:R-:W-:Y:S01]  /*1f60*/  HMMA.16816.F32 R8, R132.reuse, R138, R8 ;  /* 0x0000008a8408723c */ /* 0x040fe20000001808 */
[----:B--2---:R-:W2:Y:S01]  /*1f70*/  LDSM.16.MT88.4 R168, [R196+UR4+0x1000] ;  /* 0x00100004c4a8783b */ /* 0x004ea20008004200 */
[----:B------:R-:W-:Y:S01]  /*1f80*/  UISETP.NE.AND UP0, UPT, UR11, 0x4, UPT ;  /* 0x000000040b00788c */ /* 0x000fe2000bf05270 */
[----:B------:R-:W-:Y:S01]  /*1f90*/  VIADD R223, R196, UR4 ;  /* 0x00000004c4df7c36 */ /* 0x000fe20008000000 */
[----:B------:R-:W-:Y:S01]  /*1fa0*/  SHF.R.U32.HI R208, RZ, 0x2, R214 ;  /* 0x00000002ffd07819 */ /* 0x000fe200000116d6 */
[----:B------:R-:W-:Y:S01]  /*1fb0*/  VIADD R222, R3, UR4 ;  /* 0x0000000403de7c36 */ /* 0x000fe20008000000 */
[----:B------:R-:W-:Y:S01]  /*1fc0*/  USEL UR10, UR8, 0x2000, !UP0 ;  /* 0x00002000080a7887 */ /* 0x000fe2000c000000 */
[----:B------:R-:W-:Y:S01]  /*1fd0*/  VIADD R221, R2, UR4 ;  /* 0x0000000402dd7c36 */ /* 0x000fe20008000000 */
[C---:B------:R-:W-:Y:S01]  /*1fe0*/  HMMA.16816.F32 R12, R132.reuse, R140, R12 ;  /* 0x0000008c840c723c */ /* 0x040fe2000000180c */
[----:B------:R-:W2:Y:S01]  /*1ff0*/  LDSM.16.MT88.4 R172, [R3+UR4+0x1000] ;  /* 0x0010000403ac783b */ /* 0x000ea20008004200 */
[----:B------:R-:W-:Y:S01]  /*2000*/  UIADD3 UR14, UPT, UPT, UR14, 0x1, URZ ;  /* 0x000000010e0e7890 */ /* 0x000fe2000fffe0ff */
[----:B------:R-:W-:Y:S01]  /*2010*/  LOP3.LUT P3, RZ, R208, 0x1, RZ, 0xc0, !PT ;  /* 0x00000001d0ff7812 */ /* 0x000fe2000786c0ff */
[----:B------:R-:W-:Y:S01]  /*2020*/  VIADD R220, R0, UR4 ;  /* 0x0000000400dc7c36 */ /* 0x000fe20008000000 */
[----:B------:R-:W-:Y:S01]  /*2030*/  @UP0 UIADD3 UR9, UPT, UPT, UR5, 0x80, URZ ;  /* 0x0000008005090890 */ /* 0x000fe2000fffe0ff */
[----:B------:R-:W-:Y:S01]  /*2040*/  IMAD.X R209, R209, 0x1, R205, P0 ;  /* 0x00000001d1d17824 */ /* 0x000fe200000e06cd */
[----:B------:R-:W-:Y:S01]  /*2050*/  IADD3 R228, P0, PT, R210, UR6, RZ ;  /* 0x00000006d2e47c10 */ /* 0x000fe2000ff1e0ff */
[C---:B------:R-:W-:Y:S01]  /*2060*/  HMMA.16816.F32 R16, R132.reuse, R142, R16 ;  /* 0x0000008e8410723c */ /* 0x040fe20000001810 */
[----:B------:R-:W2:Y:S01]  /*2070*/  LDSM.16.MT88.4 R176, [R2+UR4+0x1000] ;  /* 0x0010000402b0783b */ /* 0x000ea20008004200 */
[----:B------:R-:W-:Y:S01]  /*2080*/  UISETP.NE.AND UP1, UPT, UR14, 0x4, UPT ;  /* 0x000000040e00788c */ /* 0x000fe2000bf25270 */
[----:B------:R-:W-:Y:S01]  /*2090*/  IADD3.X R229, PT, PT, R209, UR7, RZ, P0, !PT ;  /* 0x00000007d1e57c10 */ /* 0x000fe200087fe4ff */
[----:B------:R-:W-:Y:S01]  /*20a0*/  UIADD3 UR13, UPT, UPT, UR15, -0x6000, URZ ;  /* 0xffffa0000f0d7890 */ /* 0x000fe2000fffe0ff */
[----:B------:R-:W-:Y:S01]  /*20b0*/  LOP3.LUT P0, RZ, R215, 0x1, RZ, 0xc0, !PT ;  /* 0x00000001d7ff7812 */ /* 0x000fe2000780c0ff */
[----:B------:R-:W-:Y:S01]  /*20c0*/  UIADD3 UR12, UPT, UPT, UR16, -0x180, URZ ;  /* 0xfffffe80100c7890 */ /* 0x000fe2000fffe0ff */
[--C-:B------:R-:W-:Y:S01]  /*20d0*/  SHF.R.U32.HI R211, RZ, 0x1, R215.reuse ;  /* 0x00000001ffd37819 */ /* 0x100fe200000116d7 */
[C---:B------:R-:W-:Y:S01]  /*20e0*/  HMMA.16816.F32 R20, R132.reuse, R144, R20 ;  /* 0x000000908414723c */ /* 0x040fe20000001814 */
[----:B------:R-:W2:Y:S01]  /*20f0*/  LDSM.16.MT88.4 R180, [R0+UR4+0x1000] ;  /* 0x0010000400b4783b */ /* 0x000ea20008004200 */
[----:B------:R-:W-:Y:S01]  /*2100*/  USEL UR14, UR14, URZ, UP1 ;  /* 0x000000ff0e0e7287 */ /* 0x000fe20008800000 */
[----:B------:R-:W-:Y:S01]  /*2110*/  LOP3.LUT P4, RZ, R211, 0x1, RZ, 0xc0, !PT ;  /* 0x00000001d3ff7812 */ /* 0x000fe2000788c0ff */
[----:B------:R-:W-:Y:S01]  /*2120*/  USEL UR11, UR11, URZ, UP0 ;  /* 0x000000ff0b0b7287 */ /* 0x000fe20008000000 */
[----:B----4-:R-:W-:Y:S01]  /*2130*/  IADD3 R213, P2, P1, R213, R202, R200 ;  /* 0x000000cad5d57210 */ /* 0x010fe2000795e0c8 */
[----:B------:R-:W-:Y:S01]  /*2140*/  @UP1 UIADD3 UR13, UPT, UPT, UR15, 0x2000, URZ ;  /* 0x000020000f0d1890 */ /* 0x000fe2000fffe0ff */
[----:B------:R-:W-:Y:S01]  /*2150*/  SHF.R.U32.HI R211, RZ, 0x2, R215 ;  /* 0x00000002ffd37819 */ /* 0x000fe200000116d7 */
[C---:B------:R-:W-:Y:S01]  /*2160*/  HMMA.16816.F32 R24, R132.reuse, R146, R24 ;  /* 0x000000928418723c */ /* 0x040fe20000001818 */
[----:B------:R-:W2:Y:S01]  /*2170*/  LDSM.16.M88.4 R184, [R198+UR5+0x1000] ;  /* 0x00100005c6b8783b */ /* 0x000ea20008000200 */
[----:B------:R-:W-:Y:S01]  /*2180*/  @UP1 UIADD3 UR12, UPT, UPT, UR16, 0x80, URZ ;  /* 0x00000080100c1890 */ /* 0x000fe2000fffe0ff */
[----:B------:R-:W-:Y:S01]  /*2190*/  @P0 IMAD.MOV.U32 R236, RZ, RZ, R213 ;  /* 0x000000ffffec0224 */ /* 0x000fe200078e00d5 */
[----:B------:R-:W-:Y:S01]  /*21a0*/  SHF.R.U32.HI R225, RZ, 0x1, R214 ;  /* 0x00000001ffe17819 */ /* 0x000fe200000116d6 */
[----:B------:R-:W-:Y:S01]  /*21b0*/  UIADD3 UR4, UPT, UPT, UR10, UR4, URZ ;  /* 0x000000040a047290 */ /* 0x000fe2000fffe0ff */
[----:B------:R-:W-:Y:S02]  /*21c0*/  IADD3.X R212, PT, PT, R212, R203, R201, P2, P1 ;  /* 0x000000cbd4d47210 */ /* 0x000fe400017e24c9 */
[C---:B------:R-:W-:Y:S01]  /*21d0*/  HMMA.16816.F32 R28, R132.reuse, R148, R28 ;  /* 0x00000094841c723c */ /* 0x040fe2000000181c */
[----:B---3--:R-:W3:Y:S02]  /*21e0*/  LDSM.16.M88.4 R188, [R198+UR5+0x2000] ;  /* 0x00200005c6bc783b */ /* 0x008ee40008000200 */
[----:B------:R-:W-:Y:S01]  /*21f0*/  LOP3.LUT P1, RZ, R211, 0x1, RZ, 0xc0, !PT ;  /* 0x00000001d3ff7812 */ /* 0x000fe2000782c0ff */
[----:B------:R-:W-:Y:S01]  /*2200*/  @P6 IMAD.MOV.U32 R211, RZ, RZ, R209 ;  /* 0x000000ffffd36224 */ /* 0x000fe200078e00d1 */
[----:B------:R-:W-:Y:S01]  /*2210*/  LOP3.LUT P5, RZ, R225, 0x1, RZ, 0xc0, !PT ;  /* 0x00000001e1ff7812 */ /* 0x000fe200078ac0ff */
[----:B------:R-:W-:Y:S01]  /*2220*/  @P0 IMAD.MOV.U32 R237, RZ, RZ, R212 ;  /* 0x000000ffffed0224 */ /* 0x000fe200078e00d4 */
[----:B------:R-:W-:Y:S01]  /*2230*/  SHF.R.U32.HI R225, RZ, 0x3, R214 ;  /* 0x00000003ffe17819 */ /* 0x000fe200000116d6 */
[-C--:B------:R-:W-:Y:S01]  /*2240*/  HMMA.16816.F32 R32, R132, R150.reuse, R32 ;  /* 0x000000968420723c */ /* 0x080fe20000001820 */
[----:B------:R-:W3:Y:S01]  /*2250*/  LDSM.16.M88.4 R192, [R198+UR5+0x3000] ;  /* 0x00300005c6c0783b */ /* 0x000ee20008000200 */
[----:B------:R-:W-:Y:S01]  /*2260*/  UMOV UR5, UR9 ;  /* 0x0000000900057c82 */ /* 0x000fe20008000000 */
[----:B------:R-:W-:Y:S01]  /*2270*/  LOP3.LUT P2, RZ, R225, 0x1, RZ, 0xc0, !PT ;  /* 0x00000001e1ff7812 */ /* 0x000fe2000784c0ff */
[----:B------:R-:W-:Y:S01]  /*2280*/  VIADD R225, R218, UR16 ;  /* 0x00000010dae17c36 */ /* 0x000fe20008000000 */
[----:B------:R-:W-:Y:S01]  /*2290*/  SHF.R.U32.HI R232, RZ, 0x3, R215 ;  /* 0x00000003ffe87819 */ /* 0x000fe200000116d7 */
[----:B------:R-:W-:Y:S01]  /*22a0*/  UMOV UR16, UR12 ;  /* 0x0000000c00107c82 */ /* 0x000fe20008000000 */
[--C-:B------:R-:W-:Y:S01]  /*22b0*/  SHF.R.U32.HI R208, RZ, 0x3, R207.reuse ;  /* 0x00000003ffd07819 */ /* 0x100fe200000116cf */
[C---:B------:R-:W-:Y:S01]  /*22c0*/  HMMA.16816.F32 R36, R152.reuse, R150, R36 ;  /* 0x000000969824723c */ /* 0x040fe20000001824 */
[----:B------:R-:W-:Y:S01]  /*22d0*/  @!PT LDS RZ, [RZ] ;  /* 0x00000000fffff984 */ /* 0x000fe20000000800 */
[----:B------:R-:W-:Y:S01]  /*22e0*/  @!PT LDS RZ, [RZ] ;  /* 0x00000000fffff984 */ /* 0x000fe20000000800 */
[----:B------:R-:W-:Y:S01]  /*22f0*/  @!PT LDS RZ, [RZ] ;  /* 0x00000000fffff984 */ /* 0x000fe20000000800 */
[----:B------:R1:W-:Y:S03]  /*2300*/  @P6 LDGSTS.E.BYPASS.LTC128B.128 [R227], desc[UR20][R210.64] ;  /* 0x00000000d2e36fae */ /* 0x0003e6000b981a14 */
[----:B------:R-:W-:Y:S02]  /*2310*/  LOP3.LUT P6, RZ, R232, 0x1, RZ, 0xc0, !PT ;  /* 0x00000001e8ff7812 */ /* 0x000fe400078cc0ff */
[----:B------:R-:W-:Y:S02]  /*2320*/  LOP3.LUT R226, R207, R208, RZ, 0x3c, !PT ;  /* 0x000000d0cfe27212 */ /* 0x000fe400078e3cff */
[C---:B------:R-:W-:Y:S01]  /*2330*/  HMMA.16816.F32 R40, R152.reuse, R148, R40 ;  /* 0x000000949828723c */ /* 0x040fe20000001828 */
[----:B------:R-:W-:Y:S02]  /*2340*/  @P5 LDGSTS.E.BYPASS.LTC128B.128 [R225], desc[UR20][R228.64] ;  /* 0x00000000e4e15fae */ /* 0x000fe4000b981a14 */
[C---:B------:R-:W-:Y:S01]  /*2350*/  LOP3.LUT R230, R226.reuse, 0x3, RZ, 0xc0, !PT ;  /* 0x00000003e2e67812 */ /* 0x040fe200078ec0ff */
[----:B------:R-:W-:Y:S03]  /*2360*/  IMAD.SHL.U32 R226, R226, 0x10, RZ ;  /* 0x00000010e2e27824 */ /* 0x000fe600078e00ff */
[----:B------:R-:W-:Y:S01]  /*2370*/  LOP3.LUT R231, R230, 0x4, R207, 0xf8, !PT ;  /* 0x00000004e6e77812 */ /* 0x000fe200078ef8cf */
[C---:B------:R-:W-:Y:S04]  /*2380*/  HMMA.16816.F32 R44, R152.reuse, R146, R44 ;  /* 0x00000092982c723c */ /* 0x040fe8000000182c */
[----:B------:R-:W-:Y:S04]  /*2390*/  IMAD R234, R231, 0x10, R224 ;  /* 0x00000010e7ea7824 */ /* 0x000fe800078e02e0 */
[C---:B------:R-:W-:Y:S03]  /*23a0*/  HMMA.16816.F32 R48, R152.reuse, R144, R48 ;  /* 0x000000909830723c */ /* 0x040fe60000001830 */
[----:B------:R-:W-:Y:S02]  /*23b0*/  IADD3 R230, PT, PT, R197, UR15, R234 ;  /* 0x0000000fc5e67c10 */ /* 0x000fe4000fffe0ea */
[----:B-1----:R-:W-:Y:S03]  /*23c0*/  LOP3.LUT R211, R217, 0x30, R226, 0xf8, !PT ;  /* 0x00000030d9d37812 */ /* 0x002fe600078ef8e2 */
[C---:B------:R-:W-:Y:S01]  /*23d0*/  HMMA.16816.F32 R52, R152.reuse, R142, R52 ;  /* 0x0000008e9834723c */ /* 0x040fe20000001834 */
[----:B------:R1:W-:Y:S02]  /*23e0*/  @P0 LDGSTS.E.BYPASS.LTC128B.128 [R230], desc[UR20][R236.64] ;  /* 0x00000000ece60fae */ /* 0x0003e4000b981a14 */
[----:B------:R-:W-:Y:S02]  /*23f0*/  IADD3 R232, P0, PT, R228, UR6, RZ ;  /* 0x00000006e4e87c10 */ /* 0x000fe4000ff1e0ff */
[----:B------:R-:W-:Y:S01]  /*2400*/  LOP3.LUT R226, R224, R211, RZ, 0xfc, !PT ;  /* 0x000000d3e0e27212 */ /* 0x000fe200078efcff */
[----:B------:R-:W-:Y:S01]  /*2410*/  VIADD R211, R216, 0xffffffff ;  /* 0xffffffffd8d37836 */ /* 0x000fe20000000000 */
[----:B------:R-:W-:Y:S01]  /*2420*/  IADD3.X R233, PT, PT, R229, UR7, RZ, P0, !PT ;  /* 0x00000007e5e97c10 */ /* 0x000fe200087fe4ff */
[C---:B------:R-:W-:Y:S03]  /*2430*/  HMMA.16816.F32 R56, R152.reuse, R140, R56 ;  /* 0x0000008c9838723c */ /* 0x040fe60000001838 */
[----:B------:R-:W-:Y:S02]  /*2440*/  IADD3 R234, P0, PT, R232, UR6, RZ ;  /* 0x00000006e8ea7c10 */ /* 0x000fe4000ff1e0ff */
[----:B------:R-:W-:Y:S01]  /*2450*/  IADD3 R231, PT, PT, R197, UR15, R226 ;  /* 0x0000000fc5e77c10 */ /* 0x000fe2000fffe0e2 */
[----:B------:R-:W-:Y:S01]  /*2460*/  UMOV UR15, UR13 ;  /* 0x0000000d000f7c82 */ /* 0x000fe20008000000 */
[----:B------:R-:W-:Y:S01]  /*2470*/  IADD3.X R235, PT, PT, R233, UR7, RZ, P0, !PT ;  /* 0x00000007e9eb7c10 */ /* 0x000fe200087fe4ff */
[C---:B------:R-:W-:Y:S03]  /*2480*/  HMMA.16816.F32 R60, R152.reuse, R138, R60 ;  /* 0x0000008a983c723c */ /* 0x040fe6000000183c */
[----:B------:R-:W-:Y:S04]  /*2490*/  ISETP.NE.AND P0, PT, R211, RZ, PT ;  /* 0x000000ffd300720c */ /* 0x000fe80003f05270 */
[----:B------:R-:W-:Y:S01]  /*24a0*/  SEL R214, R214, RZ, P0 ;  /* 0x000000ffd6d67207 */ /* 0x000fe20000000000 */
[-C--:B------:R-:W-:Y:S03]  /*24b0*/  HMMA.16816.F32 R64, R152, R136.reuse, R64 ;  /* 0x000000889840723c */ /* 0x080fe60000001840 */
[----:B------:R-:W-:Y:S01]  /*24c0*/  SEL R215, R215, RZ, P0 ;  /* 0x000000ffd7d77207 */ /* 0x000fe20000000000 */
[----:B-1----:R-:W-:Y:S01]  /*24d0*/  @P4 IMAD.MOV.U32 R236, RZ, RZ, R213 ;  /* 0x000000ffffec4224 */ /* 0x002fe200078e00d5 */
[----:B------:R-:W-:Y:S01]  /*24e0*/  ISETP.GT.AND P0, PT, R216, -0x2, PT ;  /* 0xfffffffed800780c */ /* 0x000fe20003f04270 */
[----:B------:R-:W-:Y:S02]  /*24f0*/  @P4 IMAD.MOV.U32 R237, RZ, RZ, R212 ;  /* 0x000000ffffed4224 */ /* 0x000fe400078e00d4 */
[C---:B------:R-:W-:Y:S03]  /*2500*/  HMMA.16816.F32 R68, R156.reuse, R136, R68 ;  /* 0x000000889c44723c */ /* 0x040fe60000001844 */
[----:B------:R1:W-:Y:S01]  /*2510*/  @P4 LDGSTS.E.BYPASS.LTC128B.128 [R230+0x80], desc[UR20][R236.64+0x80] ;  /* 0x00080080ece64fae */ /* 0x0003e2000b981a14 */
[----:B------:R-:W-:Y:S01]  /*2520*/  IADD3 R228, P4, PT, R213, R202, RZ ;  /* 0x000000cad5e47210 */ /* 0x000fe20007f9e0ff */
[----:B------:R-:W-:Y:S03]  /*2530*/  IMAD.MOV.U32 R216, RZ, RZ, R211 ;  /* 0x000000ffffd87224 */ /* 0x000fe600078e00d3 */
[C---:B------:R-:W-:Y:S03]  /*2540*/  HMMA.16816.F32 R72, R156.reuse, R138, R72 ;  /* 0x0000008a9c48723c */ /* 0x040fe60000001848 */
[----:B------:R1:W-:Y:S01]  /*2550*/  @P3 LDGSTS.E.BYPASS.LTC128B.128 [R227+0x1000], desc[UR20][R232.64] ;  /* 0x01000000e8e33fae */ /* 0x0003e2000b981a14 */
[----:B------:R-:W-:Y:S04]  /*2560*/  IMAD.X R229, R212, 0x1, R203, P4 ;  /* 0x00000001d4e57824 */ /* 0x000fe800020e06cb */
[C---:B------:R-:W-:Y:S03]  /*2570*/  HMMA.16816.F32 R76, R156.reuse, R140, R76 ;  /* 0x0000008c9c4c723c */ /* 0x040fe6000000184c */
[----:B------:R1:W-:Y:S05]  /*2580*/  @P2 LDGSTS.E.BYPASS.LTC128B.128 [R225+0x1000], desc[UR20][R234.64] ;  /* 0x01000000eae12fae */ /* 0x0003ea000b981a14 */
[C---:B------:R-:W-:Y:S03]  /*2590*/  HMMA.16816.F32 R80, R156.reuse, R142, R80 ;  /* 0x0000008e9c50723c */ /* 0x040fe60000001850 */
[----:B------:R1:W-:Y:S05]  /*25a0*/  @P1 LDGSTS.E.BYPASS.LTC128B.128 [R231+0x400], desc[UR20][R228.64] ;  /* 0x00400000e4e71fae */ /* 0x0003ea000b981a14 */
[C---:B------:R-:W-:Y:S03]  /*25b0*/  HMMA.16816.F32 R84, R156.reuse, R144, R84 ;  /* 0x000000909c54723c */ /* 0x040fe60000001854 */
[----:B------:R1:W-:Y:S05]  /*25c0*/  @P6 LDGSTS.E.BYPASS.LTC128B.128 [R231+0x480], desc[UR20][R228.64+0x80] ;  /* 0x00480080e4e76fae */ /* 0x0003ea000b981a14 */
[C---:B------:R-:W-:Y:S03]  /*25d0*/  HMMA.16816.F32 R88, R156.reuse, R146, R88 ;  /* 0x000000929c58723c */ /* 0x040fe60000001858 */
[----:B------:R-:W0:Y:S05]  /*25e0*/  LDGDEPBAR ;  /* 0x00000000000079af */ /* 0x000e2a0000000000 */
        /* <DEDUP_REMOVED lines=29> */
[C---:B---3--:R-:W-:Y:S01]  /*27c0*/  HMMA.16816.F32 R68, R188.reuse, R168, R68 ;  /* 0x000000a8bc44723c */ /* 0x048fe20000001844 */
        /* <DEDUP_REMOVED lines=24> */
.L_x_4294:
        /* <DEDUP_REMOVED lines=15> */
.L_x_4296:
[----:B------:R-:W4:Y:S02]  /*2a40*/  LDCU.64 UR4, c[0x0][0x480] ;  /* 0x00009000ff0477ac */ /* 0x000f240008000a00 */
[----:B----4-:R-:W-:-:S04]  /*2a50*/  UISETP.NE.U32.AND UP0, UPT, UR4, URZ, UPT ;  /* 0x000000ff0400728c */ /* 0x010fc8000bf05070 */
[----:B------:R-:W-:-:S09]  /*2a60*/  UISETP.NE.AND.EX UP0, UPT, UR5, URZ, UPT, UP0 ;  /* 0x000000ff0500728c */ /* 0x000fd2000bf05300 */
[----:B------:R-:W-:Y:S05]  /*2a70*/  BRA.U !UP0, `(.L_x_4298) ;  /* 0x00000001080c7547 */ /* 0x000fea000b800000 */
[----:B------:R-:W4:Y:S02]  /*2a80*/  LDC.64 R2, c[0x0][0x480] ;  /* 0x00012000ff027b82 */ /* 0x000f240000000a00 */
[----:B----4-:R4:W5:Y:S01]  /*2a90*/  LDG.E R0, desc[UR20][R2.64] ;  /* 0x0000001402007981 */ /* 0x010962000c1e1900 */
[----:B------:R-:W-:Y:S05]  /*2aa0*/  BRA `(.L_x_4297) ;  /* 0x0000000000047947 */ /* 0x000fea0003800000 */
.L_x_4298:
[----:B------:R-:W4:Y:S02]  /*2ab0*/  LDC R0, c[0x0][0x478] ;  /* 0x00011e00ff007b82 */ /* 0x000f240000000800 */
.L_x_4297:
        /* <DEDUP_REMOVED lines=11> */
.L_x_4299:
[----:B------:R-:W1:Y:S02]  /*2b70*/  LDCU.64 UR4, c[0x0][0x488] ;  /* 0x00009100ff0477ac */ /* 0x000e640008000a00 */
[----:B-1----:R-:W-:-:S04]  /*2b80*/  UISETP.NE.U32.AND UP0, UPT, UR4, URZ, UPT ;  /* 0x000000ff0400728c */ /* 0x002fc8000bf05070 */
[----:B------:R-:W-:-:S09]  /*2b90*/  UISETP.NE.AND.EX UP0, UPT, UR5, URZ, UPT, UP0 ;  /* 0x000000ff0500728c */ /* 0x000fd2000bf05300 */
[----:B------:R-:W-:Y:S05]  /*2ba0*/  BRA.U !UP0, `(.L_x_4301) ;  /* 0x00000001080c7547 */ /* 0x000fea000b800000 */
[----:B--2---:R-:W1:Y:S02]  /*2bb0*/  LDC.64 R162, c[0x0][0x488] ;  /* 0x00012200ffa27b82 */ /* 0x004e640000000a00 */
[----:B-1----:R2:W5:Y:S01]  /*2bc0*/  LDG.E R162, desc[UR20][R162.64] ;  /* 0x00000014a2a27981 */ /* 0x002562000c1e1900 */
[----:B------:R-:W-:Y:S05]  /*2bd0*/  BRA `(.L_x_4300) ;  /* 0x0000000000047947 */ /* 0x000fea0003800000 */
.L_x_4301:
[----:B--2---:R-:W1:Y:S02]  /*2be0*/  LDC R162, c[0x0][0x47c] ;  /* 0x00011f00ffa27b82 */ /* 0x004e640000000800 */
.L_x_4300:
[----:B----4-:R-:W4:Y:S01]  /*2bf0*/  S2R R3, SR_CTAID.Y ;  /* 0x0000000000037919 */ /* 0x010f220000002600 */
[----:B------:R-:W2:Y:S01]  /*2c00*/  LDC.64 R138, c[0x0][0x398] ;  /* 0x0000e600ff8a7b82 */ /* 0x000ea20000000a00 */
[----:B------:R-:W4:Y:S01]  /*2c10*/  LDCU UR4, c[0x0][0x38c] ;  /* 0x00007180ff0477ac */ /* 0x000f220008000800 */
[----:B------:R-:W-:Y:S01]  /*2c20*/  IMAD.MOV.U32 R133, RZ, RZ, -0x1 ;  /* 0xffffffffff857424 */ /* 0x000fe200078e00ff */
[----:B---3--:R-:W3:Y:S05]  /*2c30*/  S2R R159, SR_CTAID.X ;  /* 0x00000000009f7919 */ /* 0x008eea0000002500 */
[----:B------:R-:W1:Y:S01]  /*2c40*/  LDC.64 R160, c[0x0][0x3b0] ;  /* 0x0000ec00ffa07b82 */ /* 0x000e620000000a00 */
[----:B--2---:R-:W-:-:S02]  /*2c50*/  SHF.L.U32 R140, R133, R138, RZ ;  /* 0x0000008a858c7219 */ /* 0x004fc400000006ff */
[----:B------:R-:W-:Y:S02]  /*2c60*/  ISETP.NE.AND P0, PT, R139, RZ, PT ;  /* 0x000000ff8b00720c */ /* 0x000fe40003f05270 */
[----:B----4-:R-:W-:Y:S02]  /*2c70*/  SHF.L.U32 R3, R3, R138, RZ ;  /* 0x0000008a03037219 */ /* 0x010fe400000006ff */
[----:B---3--:R-:W-:Y:S02]  /*2c80*/  LOP3.LUT R140, R159, R140, RZ, 0x30, !PT ;  /* 0x0000008c9f8c7212 */ /* 0x008fe400078e30ff */
        /* <DEDUP_REMOVED lines=29> */
.L_x_4302:
        /* <DEDUP_REMOVED lines=21> */
.L_x_4305:
        /* <DEDUP_REMOVED lines=17> */
.L_x_4304:
        /* <DEDUP_REMOVED lines=8> */
.L_x_4303:
[----:B------:R-:W2:Y:S01]  /*3140*/  S2R R136, SR_TID.X ;  /* 0x0000000000887919 */ /* 0x000ea20000002100 */
[----:B------:R-:W2:Y:S01]  /*3150*/  LDCU UR8, c[0x0][0x384] ;  /* 0x00007080ff0877ac */ /* 0x000ea20008000800 */
[----:B---3-5:R-:W-:Y:S02]  /*3160*/  ISETP.NE.U32.AND P0, PT, R2, RZ, PT ;  /* 0x000000ff0200720c */ /* 0x028fe40003f05070 */
[----:B-1----:R-:W-:Y:S01]  /*3170*/  ISETP.NE.U32.AND P6, PT, R134, RZ, PT ;  /* 0x000000ff8600720c */ /* 0x002fe20003fc5070 */
[----:B------:R-:W1:Y:S01]  /*3180*/  LDCU.64 UR4, c[0x0][0x438] ;  /* 0x00008700ff0477ac */ /* 0x000e620008000a00 */
[----:B------:R-:W3:Y:S01]  /*3190*/  LDCU.64 UR6, c[0x0][0x3f8] ;  /* 0x00007f00ff0677ac */ /* 0x000ee20008000a00 */
[----:B------:R-:W-:Y:S02]  /*31a0*/  ULEA UR18, UR19, UR18, 0x1 ;  /* 0x0000001213127291 */ /* 0x000fe4000f8e08ff */
[----:B------:R-:W-:Y:S02]  /*31b0*/  USHF.L.U32 UR17, UR17, 0x5, URZ ;  /* 0x0000000511117899 */ /* 0x000fe400080006ff */
[----:B------:R-:W-:Y:S01]  /*31c0*/  USHF.L.U32 UR18, UR18, 0x3, URZ ;  /* 0x0000000312127899 */ /* 0x000fe200080006ff */
[----:B------:R-:W-:-:S03]  /*31d0*/  UMOV UR9, 0x400 ;  /* 0x0000040000097882 */ /* 0x000fc60000000000 */
[----:B------:R-:W-:Y:S01]  /*31e0*/  UIMAD UR17, UR18, 0x44, UR17 ;  /* 0x00000044121178a4 */ /* 0x000fe2000f8e0211 */
[----:B--2---:R-:W-:-:S05]  /*31f0*/  IMAD.SHL.U32 R132, R136, 0x8, RZ ;  /* 0x0000000888847824 */ /* 0x004fca00078e00ff */
[----:B------:R-:W-:Y:S02]  /*3200*/  LOP3.LUT R133, R132, 0x78, RZ, 0xc0, !PT ;  /* 0x0000007884857812 */ /* 0x000fe400078ec0ff */
[----:B------:R-:W-:-:S03]  /*3210*/  SHF.R.U32.HI R132, RZ, 0x4, R136 ;  /* 0x00000004ff847819 */ /* 0x000fc60000011688 */
[----:B------:R-:W-:Y:S01]  /*3220*/  IMAD R140, R140, 0x80, R133 ;  /* 0x000000808c8c7824 */ /* 0x000fe200078e0285 */
[----:B------:R-:W-:-:S03]  /*3230*/  LOP3.LUT R133, R136, 0x3c0, RZ, 0xc0, !PT ;  /* 0x000003c088857812 */ /* 0x000fc600078ec0ff */
[C---:B------:R-:W-:Y:S01]  /*3240*/  IMAD.WIDE R142, R140.reuse, 0x2, RZ ;  /* 0x000000028c8e7825 */ /* 0x040fe200078e02ff */
[----:B------:R-:W-:Y:S02]  /*3250*/  LOP3.LUT R133, R133, 0x1, R132, 0xf8, !PT ;  /* 0x0000000185857812 */ /* 0x000fe400078ef884 */
[----:B------:R-:W2:Y:S01]  /*3260*/  LDC R132, c[0x0][0x394] ;  /* 0x0000e500ff847b82 */ /* 0x000ea20000000800 */
[----:B------:R-:W-:Y:S02]  /*3270*/  ISETP.GE.AND P3, PT, R140, UR8, PT ;  /* 0x000000088c007c0c */ /* 0x000fe4000bf66270 */
[----:B------:R-:W-:Y:S02]  /*3280*/  LOP3.LUT R208, R133, 0x4, R208, 0xf8, !PT ;  /* 0x0000000485d07812 */ /* 0x000fe400078ef8d0 */
[----:B------:R-:W-:Y:S02]  /*3290*/  LOP3.LUT R144, R142, 0xfffffff0, RZ, 0xc0, !PT ;  /* 0xfffffff08e907812 */ /* 0x000fe400078ec0ff */
[----:B------:R-:W-:Y:S01]  /*32a0*/  LOP3.LUT R145, R143, 0x1fffffff, RZ, 0xc0, !PT ;  /* 0x1fffffff8f917812 */ /* 0x000fe200078ec0ff */
[----:B------:R-:W-:Y:S01]  /*32b0*/  IMAD R159, R159, 0x80, R208 ;  /* 0x000000809f9f7824 */ /* 0x000fe200078e02d0 */
[----:B------:R-:W2:Y:S01]  /*32c0*/  S2UR UR8, SR_CgaCtaId ;  /* 0x00000000000879c3 */ /* 0x000ea20000008800 */
[----:B------:R-:W-:-:S02]  /*32d0*/  LOP3.LUT R133, R136, 0x1f, RZ, 0xc0, !PT ;  /* 0x0000001f88857812 */ /* 0x000fc400078ec0ff */
[----:B-1----:R-:W-:Y:S01]  /*32e0*/  IMAD.WIDE.U32 R140, R159, UR4, R144 ;  /* 0x000000049f8c7c25 */ /* 0x002fe2000f8e0090 */
[----:B----4-:R-:W-:Y:S02]  /*32f0*/  ISETP.NE.AND.EX P0, PT, R3, RZ, !P3, P0 ;  /* 0x000000ff0300720c */ /* 0x010fe40005f05300 */
[----:B------:R-:W-:Y:S01]  /*3300*/  SHF.R.U32.HI R133, RZ, 0x2, R133 ;  /* 0x00000002ff857819 */ /* 0x000fe20000011685 */
[----:B---3--:R-:W-:Y:S01]  /*3310*/  IMAD.WIDE.U32 R142, R159, UR6, R144 ;  /* 0x000000069f8e7c25 */ /* 0x008fe2000f8e0090 */
[----:B------:R-:W-:Y:S02]  /*3320*/  IADD3 R166, P1, PT, R2, R140, RZ ;  /* 0x0000008c02a67210 */ /* 0x000fe40007f3e0ff */
[----:B------:R-:W-:Y:S01]  /*3330*/  ISETP.NE.AND.EX P6, PT, R135, RZ, !P3, P6 ;  /* 0x000000ff8700720c */ /* 0x000fe20005fc5360 */
[C---:B------:R-:W-:Y:S01]  /*3340*/  IMAD R2, R159.reuse, UR5, R141 ;  /* 0x000000059f027c24 */ /* 0x040fe2000f8e028d */
[----:B------:R-:W-:Y:S01]  /*3350*/  IADD3 R169, P2, PT, R134, R142, RZ ;  /* 0x0000008e86a97210 */ /* 0x000fe20007f5e0ff */
[----:B------:R-:W-:Y:S01]  /*3360*/  IMAD R134, R159, UR7, R143 ;  /* 0x000000079f867c24 */ /* 0x000fe2000f8e028f */
[----:B------:R-:W1:Y:S01]  /*3370*/  LDCU.64 UR6, c[0x0][0x400] ;  /* 0x00008000ff0677ac */ /* 0x000e620008000a00 */
[----:B------:R-:W-:Y:S01]  /*3380*/  IMAD.X R167, R3, 0x1, R2, P1 ;  /* 0x0000000103a77824 */ /* 0x000fe200008e0602 */
[----:B------:R-:W-:Y:S01]  /*3390*/  LOP3.LUT R3, R136, 0x2, RZ, 0xc, !PT ;  /* 0x0000000288037812 */ /* 0x000fe200078e0cff */
[----:B------:R-:W-:Y:S01]  /*33a0*/  IMAD R133, R133, 0x44, RZ ;  /* 0x0000004485857824 */ /* 0x000fe200078e02ff */
[----:B------:R-:W3:Y:S01]  /*33b0*/  LDCU.64 UR4, c[0x0][0x418] ;  /* 0x00008300ff0477ac */ /* 0x000ee20008000a00 */
[----:B--2---:R-:W-:Y:S01]  /*33c0*/  ISETP.GE.AND P1, PT, R132, 0x2, PT ;  /* 0x000000028400780c */ /* 0x004fe20003f26270 */
[----:B------:R-:W-:Y:S01]  /*33d0*/  IMAD.X R165, R135, 0x1, R134, P2 ;  /* 0x0000000187a57824 */ /* 0x000fe200010e0686 */
[----:B------:R-:W-:-:S02]  /*33e0*/  LOP3.LUT R2, R3, 0x1, R136, 0xf8, !PT ;  /* 0x0000000103027812 */ /* 0x000fc400078ef888 */
[----:B------:R-:W-:Y:S01]  /*33f0*/  ISETP.NE.OR P1, PT, R139, RZ, !P1 ;  /* 0x000000ff8b00720c */ /* 0x000fe20004f25670 */
[----:B------:R-:W-:Y:S01]  /*3400*/  ULEA UR8, UR8, UR9, 0x18 ;  /* 0x0000000908087291 */ /* 0x000fe2000f8ec0ff */
        /* <DEDUP_REMOVED lines=17> */
.L_x_4309:
[----:B------:R-:W-:Y:S05]  /*3520*/  YIELD ;  /* 0x0000000000007946 */ /* 0x000fea0003800000 */
[----:B-1----:R-:W-:Y:S05]  /*3530*/  @P2 BRA `(.L_x_4308) ;  /* 0x0000000000082947 */ /* 0x002fea0003800000 */
[----:B------:R1:W2:Y:S04]  /*3540*/  LDG.E.STRONG.GPU R138, desc[UR20][R160.64] ;  /* 0x00000014a08a7981 */ /* 0x0002a8000c1ef900 */
[----:B--2---:R-:W-:Y:S01]  /*3550*/  CCTL.IVALL ;  /* 0x00000000ff00798f */ /* 0x004fe20002000000 */
.L_x_4308:
[----:B------:R-:W-:Y:S01]  /*3560*/  ISETP.NE.AND P1, PT, R138, UR5, PT ;  /* 0x000000058a007c0c */ /* 0x000fe2000bf25270 */
[----:B------:R-:W-:-:S12]  /*3570*/  WARPSYNC.ALL ;  /* 0x0000000000007948 */ /* 0x000fd80003800000 */
[----:B------:R-:W-:Y:S06]  /*3580*/  BAR.RED.AND.DEFER_BLOCKING 0x0, P1 ;  /* 0x0000000000007b1d */ /* 0x000fec0000814400 */
[----:B------:R-:W2:Y:S02]  /*3590*/  B2R.RESULT RZ, P1 ;  /* 0x0000000000ff731c */ /* 0x000ea40000024000 */
[----:B--2---:R-:W-:Y:S05]  /*35a0*/  @P1 BRA `(.L_x_4309) ;  /* 0xfffffffc00dc1947 */ /* 0x004fea000383ffff */
.L_x_4307:
        /* <DEDUP_REMOVED lines=17> */
.L_x_4306:
        /* <DEDUP_REMOVED lines=732> */
.L_x_4311:
        /* <DEDUP_REMOVED lines=10> */
[--C-:B-1----:R-:W-:Y:S02]  /*6520*/  SHF.R.U32.HI R3, RZ, 0x3, R156.reuse ;  /* 0x00000003ff037819 */ /* 0x102fe4000001169c */
[----:B------:R-:W-:Y:S01]  /*6530*/  LOP3.LUT R2, R2, 0x1, RZ, 0xc0, !PT ;  /* 0x0000000102027812 */ /* 0x000fe200078ec0ff */
[----:B------:R-:W-:Y:S01]  /*6540*/  STS.64 [R158+0x40], R12 ;  /* 0x0000400c9e007388 */ /* 0x000fe20000000a00 */
[----:B----4-:R-:W-:Y:S02]  /*6550*/  SHF.L.U32 R133, R156, 0x1, RZ ;  /* 0x000000019c857819 */ /* 0x010fe400000006ff */
[--C-:B------:R-:W-:Y:S01]  /*6560*/  LOP3.LUT R2, R2, 0x70, R3.reuse, 0xf8, !PT ;  /* 0x0000007002027812 */ /* 0x100fe200078ef803 */
        /* <DEDUP_REMOVED lines=391> */
.L_x_4312:
[----:B------:R-:W-:Y:S05]  /*7de0*/  BSYNC.RECONVERGENT B0 ;  /* 0x0000000000007941 */ /* 0x000fea0003800200 */
.L_x_4310:
        /* <DEDUP_REMOVED lines=20> */
.L_x_4313:
        /* <DEDUP_REMOVED lines=13> */
.L_x_4356:


//--------------------- .nv.global.init           --------------------------
	.section	.nv.global.init,"aw",@progbits
	.align	4
.nv.global.init:
	.type		mrg32k3aM1SubSeq,@object
	.size		mrg32k3aM1SubSeq,(mrg32k3aM2SubSeq - mrg32k3aM1SubSeq)
mrg32k3aM1SubSeq:
        /*0000*/ 	.byte	0x0b, 0xcc, 0xee, 0x04, 0x73, 0x29, 0x8b, 0x6f, 0xf6, 0x53, 0x03, 0xf6, 0x23, 0xf6, 0xea, 0xda
        /* <DEDUP_REMOVED lines=125> */
	.type		mrg32k3aM2SubSeq,@object
	.size		mrg32k3aM2SubSeq,(mrg32k3aM1 - mrg32k3aM2SubSeq)
mrg32k3aM2SubSeq:
        /* <DEDUP_REMOVED lines=126> */
	.type		mrg32k3aM1,@object
	.size		mrg32k3aM1,(mrg32k3aM1Seq - mrg32k3aM1)
mrg32k3aM1:
        /* <DEDUP_REMOVED lines=144> */
	.type		mrg32k3aM1Seq,@object
	.size		mrg32k3aM1Seq,(mrg32k3aM2 - mrg32k3aM1Seq)
mrg32k3aM1Seq:
        /* <DEDUP_REMOVED lines=144> */
	.type		mrg32k3aM2,@object
	.size		mrg32k3aM2,(mrg32k3aM2Seq - mrg32k3aM2)
mrg32k3aM2:
        /* <DEDUP_REMOVED lines=144> */
	.type		mrg32k3aM2Seq,@object
	.size		mrg32k3aM2Seq,(precalc_xorwow_matrix - mrg32k3aM2Seq)
mrg32k3aM2Seq:
        /* <DEDUP_REMOVED lines=144> */
	.type		precalc_xorwow_matrix,@object
	.size		precalc_xorwow_matrix,(precalc_xorwow_offset_matrix - precalc_xorwow_matrix)
precalc_xorwow_matrix:
        /* <DEDUP_REMOVED lines=6400> */
	.type		precalc_xorwow_offset_matrix,@object
	.size		precalc_xorwow_offset_matrix,($str$19 - precalc_xorwow_offset_matrix)
precalc_xorwow_offset_matrix:
        /* <DEDUP_REMOVED lines=6400> */
	.type		$str$19,@object
	.size		$str$19,($str$21 - $str$19)
$str$19:
        /*353c0*/ 	.byte	0x65, 0x78, 0x74, 0x65, 0x6e, 0x74, 0x2e, 0x72, 0x6f, 0x77, 0x28, 0x29, 0x20, 0x25, 0x20, 0x54
        /*353d0*/ 	.byte	0x31, 0x20, 0x3d, 0x3d, 0x20, 0x30, 0x00
	.type		$str$21,@object
	.size		$str$21,($str$16 - $str$21)
$str$21:
        /*353d7*/ 	.byte	0x65, 0x78, 0x74, 0x65, 0x6e, 0x74, 0x2e, 0x72, 0x6f, 0x77, 0x28, 0x29, 0x20, 0x25, 0x20, 0x54
        /*353e7*/ 	.byte	0x32, 0x20, 0x3d, 0x3d, 0x20, 0x30, 0x00
	.type		$str$16,@object
	.size		$str$16,($str$23 - $str$16)
$str$16:
        /*353ee*/ 	.byte	0x65, 0x78, 0x74, 0x65, 0x6e, 0x74, 0x2e, 0x72, 0x6f, 0x77, 0x28, 0x29, 0x20, 0x25, 0x20, 0x44
        /*353fe*/ 	.byte	0x31, 0x20, 0x3d, 0x3d, 0x20, 0x30, 0x00
	.type		$str$23,@object
	.size		$str$23,($str$18 - $str$23)
$str$23:
        /*35405*/ 	.byte	0x65, 0x78, 0x74, 0x65, 0x6e, 0x74, 0x2e, 0x63, 0x6f, 0x6c, 0x75, 0x6d, 0x6e, 0x28, 0x29, 0x20
        /*35415*/ 	.byte	0x25, 0x20, 0x44, 0x31, 0x20, 0x3d, 0x3d, 0x20, 0x30, 0x00
	.type		$str$18,@object
	.size		$str$18,($str$22 - $str$18)
$str$18:
        /*3541f*/ 	.byte	0x65, 0x78, 0x74, 0x65, 0x6e, 0x74, 0x2e, 0x63, 0x6f, 0x6c, 0x75, 0x6d, 0x6e, 0x28, 0x29, 0x20
        /*3542f*/ 	.byte	0x25, 0x20, 0x44, 0x32, 0x20, 0x3d, 0x3d, 0x20, 0x30, 0x00
	.type		$str$22,@object
	.size		$str$22,($str$20 - $str$22)
$str$22:
        /*35439*/ 	.byte	0x65, 0x78, 0x74, 0x65, 0x6e, 0x74, 0x2e, 0x63, 0x6f, 0x6c, 0x75, 0x6d, 0x6e, 0x28, 0x29, 0x20
        /*35449*/ 	.byte	0x25, 0x20, 0x28, 0x54, 0x31, 0x20, 0x2a, 0x20, 0x54, 0x33, 0x29, 0x20, 0x3d, 0x3d, 0x20, 0x30
        /*35459*/ 	.byte	0x00
	.type		$str$20,@object
	.size		$str$20,($str$17 - $str$20)
$str$20:
        /*3545a*/ 	.byte	0x65, 0x78, 0x74, 0x65, 0x6e, 0x74, 0x2e, 0x63, 0x6f, 0x6c, 0x75, 0x6d, 0x6e, 0x28, 0x29, 0x20
        /*3546a*/ 	.byte	0x25, 0x20, 0x28, 0x54, 0x32, 0x20, 0x2a, 0x20, 0x54, 0x33, 0x29, 0x20, 0x3d, 0x3d, 0x20, 0x30
        /*3547a*/ 	.byte	0x00
	.type		$str$17,@object
	.size		$str$17,(__unnamed_1 - $str$17)
$str$17:
        /*3547b*/ 	.byte	0x2f, 0x74, 0x6d, 0x70, 0x2f, 0x63, 0x75, 0x74, 0x6c, 0x61, 0x73, 0x73, 0x5f, 0x73, 0x77, 0x65
        /*3548b*/ 	.byte	0x65, 0x70, 0x5f, 0x73, 0x72, 0x63, 0x2f, 0x69, 0x6e, 0x63, 0x6c, 0x75, 0x64, 0x65, 0x2f, 0x63
        /*3549b*/ 	.byte	0x75, 0x74, 0x6c, 0x61, 0x73, 0x73, 0x2f, 0x6c, 0x61, 0x79, 0x6f, 0x75, 0x74, 0x2f, 0x70, 0x65
        /*354ab*/ 	.byte	0x72, 0x6d, 0x75, 0x74, 0x65, 0x2e, 0x68, 0x00
	.type		__unnamed_1,@object
	.size		__unnamed_1,(__unnamed_6 - __unnamed_1)
__unnamed_1:
        /* <DEDUP_REMOVED lines=9> */
        /*35543*/ 	.byte	0x5d, 0x00
	.type		__unnamed_6,@object
	.size		__unnamed_6,(__unnamed_5 - __unnamed_6)
__unnamed_6:
        /* <DEDUP_REMOVED lines=9> */
        /*355d5*/ 	.byte	0x20, 0x3d, 0x20, 0x31, 0x32, 0x5d, 0x00
	.type		__unnamed_5,@object
	.size		__unnamed_5,(__unnamed_7 - __unnamed_5)
__unnamed_5:
        /* <DEDUP_REMOVED lines=9> */
        /*3566c*/ 	.byte	0x44, 0x32, 0x20, 0x3d, 0x20, 0x38, 0x5d, 0x00
	.type		__unnamed_7,@object
	.size		__unnamed_7,(__unnamed_2 - __unnamed_7)
__unnamed_7:
        /* <DEDUP_REMOVED lines=9> */
        /*35704*/ 	.byte	0x69, 0x6e, 0x74, 0x20, 0x44, 0x31, 0x20, 0x3d, 0x20, 0x31, 0x32, 0x5d, 0x00
	.type		__unnamed_2,@object
	.size		__unnamed_2,(__unnamed_4 - __unnamed_2)
__unnamed_2:
        /* <DEDUP_REMOVED lines=10> */
        /*357b1*/ 	.byte	0x3d, 0x20, 0x38, 0x5d, 0x00
	.type		__unnamed_4,@object
	.size		__unnamed_4,(__unnamed_3 - __unnamed_4)
__unnamed_4:
        /* <DEDUP_REMOVED lines=10> */
        /*35856*/ 	.byte	0x6e, 0x74, 0x20, 0x54, 0x33, 0x20, 0x3d, 0x20, 0x38, 0x5d, 0x00
	.type		__unnamed_3,@object
	.size		__unnamed_3,(.L_11 - __unnamed_3)
__unnamed_3:
        /* <DEDUP_REMOVED lines=11> */
        /*35911*/ 	.byte	0x20, 0x54, 0x33, 0x20, 0x3d, 0x20, 0x38, 0x5d, 0x00
.L_11:


//--------------------- .nv.shared._ZN7cutlass9reference6device6kernel11GemmComplexINS_6half_tENS_6layout8RowMajorES4_S6_S4_NS5_11ColumnMajorEffS4_NS_16NumericConverterIS4_fLNS_15FloatRoundStyleE2EEENS_12multiply_addIfffEELi4ELi16EEEvNS_4gemm9GemmCoordET5_NS_9TensorRefIT_T0_EENS_16ComplexTransformENSG_IT1_T2_EESK_SF_NSG_IT3_T4_EENSG_IT7_SP_EET6_illll --------------------------
	.section	.nv.shared._ZN7cutlass9reference6device6kernel11GemmComplexINS_6half_tENS_6layout8RowMajorES4_S6_S4_NS5_11ColumnMajorEffS4_NS_16NumericConverterIS4_fLNS_15FloatRoundStyleE2EEENS_12multiply_addIfffEELi4ELi16EEEvNS_4gemm9GemmCoordET5_NS_9TensorRefIT_T0_EENS_16ComplexTransformENSG_IT1_T2_EESK_SF_NSG_IT3_T4_EENSG_IT7_SP_EET6_illll,"aw",@nobits
	.sectionflags	@""
	.align	16
	.zero		1024


//--------------------- .nv.shared.reserved.0     --------------------------
	.section	.nv.shared.reserved.0,"aw",@nobits
	.weak		__nv_reservedSMEM_offset_0_alias
	.size		__nv_reservedSMEM_offset_0_alias, 0, 64
	.other		__nv_reservedSMEM_offset_0_alias,@"STO_CUDA_RESERVED_SHARED STV_DEFAULT"
__nv_reservedSMEM_offset_0_alias:
	.zero		0
	.zero		64


//--------------------- .nv.global                --------------------------
	.section	.nv.global,"aw",@nobits
.nv.global:
	.type		_ZN30_INTERNAL_04d30e39_4_k_cu_main4cute1_E,@object
	.size		_ZN30_INTERNAL_04d30e39_4_k_cu_main4cute1_E,(_ZN30_INTERNAL_04d30e39_4_k_cu_main4cuda3std3__45__cpo6cbeginE - _ZN30_INTERNAL_04d30e39_4_k_cu_main4cute1_E)
_ZN30_INTERNAL_04d30e39_4_k_cu_main4cute1_E:
	.zero		1
	.type		_ZN30_INTERNAL_04d30e39_4_k_cu_main4cuda3std3__45__cpo6cbeginE,@object
	.size		_ZN30_INTERNAL_04d30e39_4_k_cu_main4cuda3std3__45__cpo6cbeginE,(_ZN30_INTERNAL_04d30e39_4_k_cu_main4cuda3std3__48in_placeE - _ZN30_INTERNAL_04d30e39_4_k_cu_main4cuda3std3__45__cpo6cbeginE)
_ZN30_INTERNAL_04d30e39_4_k_cu_main4cuda3std3__45__cpo6cbeginE:
	.zero		1
	.type		_ZN30_INTERNAL_04d30e39_4_k_cu_main4cuda3std3__48in_placeE,@object
	.size		_ZN30_INTERNAL_04d30e39_4_k_cu_main4cuda3std3__48in_placeE,(_ZN30_INTERNAL_04d30e39_4_k_cu_main4cuda3std6ranges3__45__cpo9iter_moveE - _ZN30_INTERNAL_04d30e39_4_k_cu_main4cuda3std3__48in_placeE)
_ZN30_INTERNAL_04d30e39_4_k_cu_main4cuda3std3__48in_placeE:
	.zero		1
	.type		_ZN30_INTERNAL_04d30e39_4_k_cu_main4cuda3std6ranges3__45__cpo9iter_moveE,@object
	.size		_ZN30_INTERNAL_04d30e39_4_k_cu_main4cuda3std6ranges3__45__cpo9iter_moveE,(_ZN30_INTERNAL_04d30e39_4_k_cu_main4cuda3std3__45__cpo5beginE - _ZN30_INTERNAL_04d30e39_4_k_cu_main4cuda3std6ranges3__45__cpo9iter_moveE)
_ZN30_INTERNAL_04d30e39_4_k_cu_main4cuda3std6ranges3__45__cpo9iter_moveE:
	.zero		1
	.type		_ZN30_INTERNAL_04d30e39_4_k_cu_main4cuda3std3__45__cpo5beginE,@object
	.size		_ZN30_INTERNAL_04d30e39_4_k_cu_main4cuda3std3__45__cpo5beginE,(_ZN30_INTERNAL_04d30e39_4_k_cu_main4cuda3std3__432_GLOBAL__N__04d30e39_4_k_cu_main6ignoreE - _ZN30_INTERNAL_04d30e39_4_k_cu_main4cuda3std3__45__cpo5beginE)
_ZN30_INTERNAL_04d30e39_4_k_cu_main4cuda3std3__45__cpo5beginE:
	.zero		1
	.type		_ZN30_INTERNAL_04d30e39_4_k_cu_main4cuda3std3__432_GLOBAL__N__04d30e39_4_k_cu_main6ignoreE,@object
	.size		_ZN30_INTERNAL_04d30e39_4_k_cu_main4cuda3std3__432_GLOBAL__N__04d30e39_4_k_cu_main6ignoreE,(_ZN30_INTERNAL_04d30e39_4_k_cu_main4cute7productE - _ZN30_INTERNAL_04d30e39_4_k_cu_main4cuda3std3__432_GLOBAL__N__04d30e39_4_k_cu_main6ignoreE)
_ZN30_INTERNAL_04d30e39_4_k_cu_main4cuda3std3__432_GLOBAL__N__04d30e39_4_k_cu_main6ignoreE:
	.zero		1
	.type		_ZN30_INTERNAL_04d30e39_4_k_cu_main4cute7productE,@object
	.size		_ZN30_INTERNAL_04d30e39_4_k_cu_main4cute7productE,(_ZN30_INTERNAL_04d30e39_4_k_cu_main4cuda3std3__45__cpo3endE - _ZN30_INTERNAL_04d30e39_4_k_cu_main4cute7productE)
_ZN30_INTERNAL_04d30e39_4_k_cu_main4cute7productE:
	.zero		1
	.type		_ZN30_INTERNAL_04d30e39_4_k_cu_main4cuda3std3__45__cpo3endE,@object
	.size		_ZN30_INTERNAL_04d30e39_4_k_cu_main4cuda3std3__45__cpo3endE,(_ZN30_INTERNAL_04d30e39_4_k_cu_main4cuda3std3__419piecewise_constructE - _ZN30_INTERNAL_04d30e39_4_k_cu_main4cuda3std3__45__cpo3endE)
_ZN30_INTERNAL_04d30e39_4_k_cu_main4cuda3std3__45__cpo3endE:
	.zero		1
	.type		_ZN30_INTERNAL_04d30e39_4_k_cu_main4cuda3std3__419piecewise_constructE,@object
	.size		_ZN30_INTERNAL_04d30e39_4_k_cu_main4cuda3std3__419piecewise_constructE,(_ZN30_INTERNAL_04d30e39_4_k_cu_main4cuda3std3__45__cpo4cendE - _ZN30_INTERNAL_04d30e39_4_k_cu_main4cuda3std3__419piecewise_constructE)
_ZN30_INTERNAL_04d30e39_4_k_cu_main4cuda3std3__419piecewise_constructE:
	.zero		1
	.type		_ZN30_INTERNAL_04d30e39_4_k_cu_main4cuda3std3__45__cpo4cendE,@object
	.size		_ZN30_INTERNAL_04d30e39_4_k_cu_main4cuda3std3__45__cpo4cendE,(_ZN30_INTERNAL_04d30e39_4_k_cu_main4cuda3std6ranges3__45__cpo4swapE - _ZN30_INTERNAL_04d30e39_4_k_cu_main4cuda3std3__45__cpo4cendE)
_ZN30_INTERNAL_04d30e39_4_k_cu_main4cuda3std3__45__cpo4cendE:
	.zero		1
	.type		_ZN30_INTERNAL_04d30e39_4_k_cu_main4cuda3std6ranges3__45__cpo4swapE,@object
	.size		_ZN30_INTERNAL_04d30e39_4_k_cu_main4cuda3std6ranges3__45__cpo4swapE,(.L_23 - _ZN30_INTERNAL_04d30e39_4_k_cu_main4cuda3std6ranges3__45__cpo4swapE)
_ZN30_INTERNAL_04d30e39_4_k_cu_main4cuda3std6ranges3__45__cpo4swapE:
	.zero		1
.L_23:


//--------------------- .nv.shared._ZN7cutlass9reference6device6kernel11GemmComplexINS_6half_tENS_6layout8RowMajorES4_S6_S4_NS5_11ColumnMajorEffS4_NS_16NumericConverterIS4_fLNS_15FloatRoundStyleE2EEENS_12multiply_addIfffEELi4ELi4EEEvNS_4gemm9GemmCoordET5_NS_9TensorRefIT_T0_EENS_16ComplexTransformENSG_IT1_T2_EESK_SF_NSG_IT3_T4_EENSG_IT7_SP_EET6_illll --------------------------
	.section	.nv.shared._ZN7cutlass9reference6device6kernel11GemmComplexINS_6half_tENS_6layout8RowMajorES4_S6_S4_NS5_11ColumnMajorEffS4_NS_16NumericConverterIS4_fLNS_15FloatRoundStyleE2EEENS_12multiply_addIfffEELi4ELi4EEEvNS_4gemm9GemmCoordET5_NS_9TensorRefIT_T0_EENS_16ComplexTransformENSG_IT1_T2_EESK_SF_NSG_IT3_T4_EENSG_IT7_SP_EET6_illll,"aw",@nobits
	.sectionflags	@""
	.align	16
	.zero		1024


//--------------------- .nv.shared._ZN7cutlass9reference6device6kernel11GemmComplexINS_6half_tENS_6layout11ColumnMajorES4_S6_S4_NS5_8RowMajorEffS4_NS_16NumericConverterIS4_fLNS_15FloatRoundStyleE2EEENS_12multiply_addIfffEELi4ELi16EEEvNS_4gemm9GemmCoordET5_NS_9TensorRefIT_T0_EENS_16ComplexTransformENSG_IT1_T2_EESK_SF_NSG_IT3_T4_EENSG_IT7_SP_EET6_illll --------------------------
	.section	.nv.shared._ZN7cutlass9reference6device6kernel11GemmComplexINS_6half_tENS_6layout11ColumnMajorES4_S6_S4_NS5_8RowMajorEffS4_NS_16NumericConverterIS4_fLNS_15FloatRoundStyleE2EEENS_12multiply_addIfffEELi4ELi16EEEvNS_4gemm9GemmCoordET5_NS_9TensorRefIT_T0_EENS_16ComplexTransformENSG_IT1_T2_EESK_SF_NSG_IT3_T4_EENSG_IT7_SP_EET6_illll,"aw",@nobits
	.sectionflags	@""
	.align	16
	.zero		1024


//--------------------- .nv.shared._ZN7cutlass9reference6device6kernel11GemmComplexINS_6half_tENS_6layout11ColumnMajorES4_S6_S4_NS5_8RowMajorEffS4_NS_16NumericConverterIS4_fLNS_15FloatRoundStyleE2EEENS_12multiply_addIfffEELi4ELi4EEEvNS_4gemm9GemmCoordET5_NS_9TensorRefIT_T0_EENS_16ComplexTransformENSG_IT1_T2_EESK_SF_NSG_IT3_T4_EENSG_IT7_SP_EET6_illll --------------------------
	.section	.nv.shared._ZN7cutlass9reference6device6kernel11GemmComplexINS_6half_tENS_6layout11ColumnMajorES4_S6_S4_NS5_8RowMajorEffS4_NS_16NumericConverterIS4_fLNS_15FloatRoundStyleE2EEENS_12multiply_addIfffEELi4ELi4EEEvNS_4gemm9GemmCoordET5_NS_9TensorRefIT_T0_EENS_16ComplexTransformENSG_IT1_T2_EESK_SF_NSG_IT3_T4_EENSG_IT7_SP_EET6_illll,"aw",@nobits
	.sectionflags	@""
	.align	16
	.zero		1024


//--------------------- .nv.shared._ZN7cutlass9reference6device6kernel11GemmComplexINS_6half_tENS_6layout11ColumnMajorES4_S6_S4_S6_ffS4_NS_16NumericConverterIS4_fLNS_15FloatRoundStyleE2EEENS_12multiply_addIfffEELi4ELi16EEEvNS_4gemm9GemmCoordET5_NS_9TensorRefIT_T0_EENS_16ComplexTransformENSF_IT1_T2_EESJ_SE_NSF_IT3_T4_EENSF_IT7_SO_EET6_illll --------------------------
	.section	.nv.shared._ZN7cutlass9reference6device6kernel11GemmComplexINS_6half_tENS_6layout11ColumnMajorES4_S6_S4_S6_ffS4_NS_16NumericConverterIS4_fLNS_15FloatRoundStyleE2EEENS_12multiply_addIfffEELi4ELi16EEEvNS_4gemm9GemmCoordET5_NS_9TensorRefIT_T0_EENS_16ComplexTransformENSF_IT1_T2_EESJ_SE_NSF_IT3_T4_EENSF_IT7_SO_EET6_illll,"aw",@nobits
	.sectionflags	@""
	.align	16
	.zero		1024


//--------------------- .nv.shared._ZN7cutlass9reference6device6kernel11GemmComplexINS_6half_tENS_6layout11ColumnMajorES4_S6_S4_S6_ffS4_NS_16NumericConverterIS4_fLNS_15FloatRoundStyleE2EEENS_12multiply_addIfffEELi4ELi4EEEvNS_4gemm9GemmCoordET5_NS_9TensorRefIT_T0_EENS_16ComplexTransformENSF_IT1_T2_EESJ_SE_NSF_IT3_T4_EENSF_IT7_SO_EET6_illll --------------------------
	.section	.nv.shared._ZN7cutlass9reference6device6kernel11GemmComplexINS_6half_tENS_6layout11ColumnMajorES4_S6_S4_S6_ffS4_NS_16NumericConverterIS4_fLNS_15FloatRoundStyleE2EEENS_12multiply_addIfffEELi4ELi4EEEvNS_4gemm9GemmCoordET5_NS_9TensorRefIT_T0_EENS_16ComplexTransformENSF_IT1_T2_EESJ_SE_NSF_IT3_T4_EENSF_IT7_SO_EET6_illll,"aw",@nobits
	.sectionflags	@""
	.align	16
	.zero		1024


//--------------------- .nv.shared._ZN7cutlass9reference6device6kernel17BlockCompareEqualINS_6half_tEEEvPiPKT_S8_m --------------------------
	.section	.nv.shared._ZN7cutlass9reference6device6kernel17BlockCompareEqualINS_6half_tEEEvPiPKT_S8_m,"aw",@nobits
	.sectionflags	@""
	.align	16
	.zero		1024


//--------------------- .nv.shared._ZN7cutlass9reference6device6kernel11GemmComplexINS_6half_tENS_6layout8RowMajorES4_S6_S4_S6_ffS4_NS_16NumericConverterIS4_fLNS_15FloatRoundStyleE2EEENS_12multiply_addIfffEELi4ELi16EEEvNS_4gemm9GemmCoordET5_NS_9TensorRefIT_T0_EENS_16ComplexTransformENSF_IT1_T2_EESJ_SE_NSF_IT3_T4_EENSF_IT7_SO_EET6_illll --------------------------
	.section	.nv.shared._ZN7cutlass9reference6device6kernel11GemmComplexINS_6half_tENS_6layout8RowMajorES4_S6_S4_S6_ffS4_NS_16NumericConverterIS4_fLNS_15FloatRoundStyleE2EEENS_12multiply_addIfffEELi4ELi16EEEvNS_4gemm9GemmCoordET5_NS_9TensorRefIT_T0_EENS_16ComplexTransformENSF_IT1_T2_EESJ_SE_NSF_IT3_T4_EENSF_IT7_SO_EET6_illll,"aw",@nobits
	.sectionflags	@""
	.align	16
	.zero		1024


//--------------------- .nv.shared._ZN7cutlass9reference6device6kernel11GemmComplexINS_6half_tENS_6layout8RowMajorES4_S6_S4_S6_ffS4_NS_16NumericConverterIS4_fLNS_15FloatRoundStyleE2EEENS_12multiply_addIfffEELi4ELi4EEEvNS_4gemm9GemmCoordET5_NS_9TensorRefIT_T0_EENS_16ComplexTransformENSF_IT1_T2_EESJ_SE_NSF_IT3_T4_EENSF_IT7_SO_EET6_illll --------------------------
	.section	.nv.shared._ZN7cutlass9reference6device6kernel11GemmComplexINS_6half_tENS_6layout8RowMajorES4_S6_S4_S6_ffS4_NS_16NumericConverterIS4_fLNS_15FloatRoundStyleE2EEENS_12multiply_addIfffEELi4ELi4EEEvNS_4gemm9GemmCoordET5_NS_9TensorRefIT_T0_EENS_16ComplexTransformENSF_IT1_T2_EESJ_SE_NSF_IT3_T4_EENSF_IT7_SO_EET6_illll,"aw",@nobits
	.sectionflags	@""
	.align	16
	.zero		1024


//--------------------- .nv.shared._ZN7cutlass9reference6device6kernel13TensorForEachINS1_6detail20TensorFillLinearFuncINS_6half_tENS_6layout18PackedVectorLayoutEEELi1ENS9_6ParamsEEEvNS_5CoordIXT0_EilEET1_ --------------------------
	.section	.nv.shared._ZN7cutlass9reference6device6kernel13TensorForEachINS1_6detail20TensorFillLinearFuncINS_6half_tENS_6layout18PackedVectorLayoutEEELi1ENS9_6ParamsEEEvNS_5CoordIXT0_EilEET1_,"aw",@nobits
	.sectionflags	@""
	.align	16
	.zero		1024


//--------------------- .nv.shared._ZN7cutlass9reference6device6kernel12BlockForEachINS_6half_tENS1_6detail18RandomGaussianFuncIS4_EEEEvPT_mNT0_6ParamsE --------------------------
	.section	.nv.shared._ZN7cutlass9reference6device6kernel12BlockForEachINS_6half_tENS1_6detail18RandomGaussianFuncIS4_EEEEvPT_mNT0_6ParamsE,"aw",@nobits
	.sectionflags	@""
	.align	16
	.zero		1024


//--------------------- .nv.shared._ZN7cutlass9reference6device6kernel12BlockForEachINS_6half_tENS1_6detail17RandomUniformFuncIS4_EEEEvPT_mNT0_6ParamsE --------------------------
	.section	.nv.shared._ZN7cutlass9reference6device6kernel12BlockForEachINS_6half_tENS1_6detail17RandomUniformFuncIS4_EEEEvPT_mNT0_6ParamsE,"aw",@nobits
	.sectionflags	@""
	.align	16
	.zero		1024


//--------------------- .nv.shared._ZN7cutlass7Kernel2INS_4gemm6kernel20DefaultGemmUniversalINS_6half_tENS_6layout8RowMajorELNS_16ComplexTransformE0ELi8ES4_S6_LS7_0ELi8ES4_S6_fNS_4arch15OpClassTensorOpENS8_4Sm80ENS1_9GemmShapeILi128ELi128ELi32EEENSB_ILi64ELi64ELi32EEENSB_ILi16ELi8ELi16EEENS_8epilogue6thread17LinearCombinationIS4_Li8EffLNSG_9ScaleType4KindE0ELNS_15FloatRoundStyleE2ES4_EENS1_11threadblock30GemmIdentityThreadblockSwizzleILi8EEELi4ENS8_13OpMultiplyAddELNS1_23SharedMemoryClearOptionE0ELb0ELb0ELb0ENS5_33Tensor4DPermuteBMM0321ColumnMajorILi12EEENS5_40Tensor4DPermuteBMM0321ColumnMajorInverseILi12EEESU_vE10SelectBaseISO_vEEEEvNT_6ParamsE --------------------------
	.section	.nv.shared._ZN7cutlass7Kernel2INS_4gemm6kernel20DefaultGemmUniversalINS_6half_tENS_6layout8RowMajorELNS_16ComplexTransformE0ELi8ES4_S6_LS7_0ELi8ES4_S6_fNS_4arch15OpClassTensorOpENS8_4Sm80ENS1_9GemmShapeILi128ELi128ELi32EEENSB_ILi64ELi64ELi32EEENSB_ILi16ELi8ELi16EEENS_8epilogue6thread17LinearCombinationIS4_Li8EffLNSG_9ScaleType4KindE0ELNS_15FloatRoundStyleE2ES4_EENS1_11threadblock30GemmIdentityThreadblockSwizzleILi8EEELi4ENS8_13OpMultiplyAddELNS1_23SharedMemoryClearOptionE0ELb0ELb0ELb0ENS5_33Tensor4DPermuteBMM0321ColumnMajorILi12EEENS5_40Tensor4DPermuteBMM0321ColumnMajorInverseILi12EEESU_vE10SelectBaseISO_vEEEEvNT_6ParamsE,"aw",@nobits
	.sectionflags	@""
	.align	16
	.zero		1024


//--------------------- .nv.shared._ZN7cutlass7Kernel2INS_4gemm6kernel20DefaultGemmUniversalINS_6half_tENS_6layout8RowMajorELNS_16ComplexTransformE0ELi8ES4_S6_LS7_0ELi8ES4_S6_fNS_4arch15OpClassTensorOpENS8_4Sm80ENS1_9GemmShapeILi128ELi128ELi32EEENSB_ILi64ELi64ELi32EEENSB_ILi16ELi8ELi16EEENS_8epilogue6thread17LinearCombinationIS4_Li8EffLNSG_9ScaleType4KindE0ELNS_15FloatRoundStyleE2ES4_EENS1_11threadblock30GemmIdentityThreadblockSwizzleILi8EEELi4ENS8_13OpMultiplyAddELNS1_23SharedMemoryClearOptionE0ELb0ELb0ELb0ENS5_9NoPermuteENS5_40Tensor4DPermuteBMM0321ColumnMajorInverseILi12EEEST_vE10SelectBaseISO_vEEEEvNT_6ParamsE --------------------------
	.section	.nv.shared._ZN7cutlass7Kernel2INS_4gemm6kernel20DefaultGemmUniversalINS_6half_tENS_6layout8RowMajorELNS_16ComplexTransformE0ELi8ES4_S6_LS7_0ELi8ES4_S6_fNS_4arch15OpClassTensorOpENS8_4Sm80ENS1_9GemmShapeILi128ELi128ELi32EEENSB_ILi64ELi64ELi32EEENSB_ILi16ELi8ELi16EEENS_8epilogue6thread17LinearCombinationIS4_Li8EffLNSG_9ScaleType4KindE0ELNS_15FloatRoundStyleE2ES4_EENS1_11threadblock30GemmIdentityThreadblockSwizzleILi8EEELi4ENS8_13OpMultiplyAddELNS1_23SharedMemoryClearOptionE0ELb0ELb0ELb0ENS5_9NoPermuteENS5_40Tensor4DPermuteBMM0321ColumnMajorInverseILi12EEEST_vE10SelectBaseISO_vEEEEvNT_6ParamsE,"aw",@nobits
	.sectionflags	@""
	.align	16
	.zero		1024


//--------------------- .nv.shared._ZN7cutlass7Kernel2INS_4gemm6kernel20DefaultGemmUniversalINS_6half_tENS_6layout8RowMajorELNS_16ComplexTransformE0ELi8ES4_S6_LS7_0ELi8ES4_S6_fNS_4arch15OpClassTensorOpENS8_4Sm80ENS1_9GemmShapeILi128ELi128ELi32EEENSB_ILi64ELi64ELi32EEENSB_ILi16ELi8ELi16EEENS_8epilogue6thread17LinearCombinationIS4_Li8EffLNSG_9ScaleType4KindE0ELNS_15FloatRoundStyleE2ES4_EENS1_11threadblock30GemmIdentityThreadblockSwizzleILi8EEELi4ENS8_13OpMultiplyAddELNS1_23SharedMemoryClearOptionE0ELb0ELb0ELb0ENS5_33Tensor4DPermuteBMM0321ColumnMajorILi12EEENS5_9NoPermuteEST_vE10SelectBaseISO_vEEEEvNT_6ParamsE --------------------------
	.section	.nv.shared._ZN7cutlass7Kernel2INS_4gemm6kernel20DefaultGemmUniversalINS_6half_tENS_6layout8RowMajorELNS_16ComplexTransformE0ELi8ES4_S6_LS7_0ELi8ES4_S6_fNS_4arch15OpClassTensorOpENS8_4Sm80ENS1_9GemmShapeILi128ELi128ELi32EEENSB_ILi64ELi64ELi32EEENSB_ILi16ELi8ELi16EEENS_8epilogue6thread17LinearCombinationIS4_Li8EffLNSG_9ScaleType4KindE0ELNS_15FloatRoundStyleE2ES4_EENS1_11threadblock30GemmIdentityThreadblockSwizzleILi8EEELi4ENS8_13OpMultiplyAddELNS1_23SharedMemoryClearOptionE0ELb0ELb0ELb0ENS5_33Tensor4DPermuteBMM0321ColumnMajorILi12EEENS5_9NoPermuteEST_vE10SelectBaseISO_vEEEEvNT_6ParamsE,"aw",@nobits
	.sectionflags	@""
	.align	16
	.zero		1024


//--------------------- .nv.shared._ZN7cutlass7Kernel2INS_4gemm6kernel20DefaultGemmUniversalINS_6half_tENS_6layout8RowMajorELNS_16ComplexTransformE0ELi8ES4_S6_LS7_0ELi8ES4_S6_fNS_4arch15OpClassTensorOpENS8_4Sm80ENS1_9GemmShapeILi128ELi128ELi32EEENSB_ILi64ELi64ELi32EEENSB_ILi16ELi8ELi16EEENS_8epilogue6thread17LinearCombinationIS4_Li8EffLNSG_9ScaleType4KindE0ELNS_15FloatRoundStyleE2ES4_EENS1_11threadblock30GemmIdentityThreadblockSwizzleILi8EEELi4ENS8_13OpMultiplyAddELNS1_23SharedMemoryClearOptionE0ELb0ELb0ELb0ENS5_33Tensor4DPermuteBMM0321ColumnMajorILi12EEENS5_40Tensor4DPermuteBMM0321ColumnMajorInverseILi12EEENS5_9NoPermuteEvE10SelectBaseISO_vEEEEvNT_6ParamsE --------------------------
	.section	.nv.shared._ZN7cutlass7Kernel2INS_4gemm6kernel20DefaultGemmUniversalINS_6half_tENS_6layout8RowMajorELNS_16ComplexTransformE0ELi8ES4_S6_LS7_0ELi8ES4_S6_fNS_4arch15OpClassTensorOpENS8_4Sm80ENS1_9GemmShapeILi128ELi128ELi32EEENSB_ILi64ELi64ELi32EEENSB_ILi16ELi8ELi16EEENS_8epilogue6thread17LinearCombinationIS4_Li8EffLNSG_9ScaleType4KindE0ELNS_15FloatRoundStyleE2ES4_EENS1_11threadblock30GemmIdentityThreadblockSwizzleILi8EEELi4ENS8_13OpMultiplyAddELNS1_23SharedMemoryClearOptionE0ELb0ELb0ELb0ENS5_33Tensor4DPermuteBMM0321ColumnMajorILi12EEENS5_40Tensor4DPermuteBMM0321ColumnMajorInverseILi12EEENS5_9NoPermuteEvE10SelectBaseISO_vEEEEvNT_6ParamsE,"aw",@nobits
	.sectionflags	@""
	.align	16
	.zero		1024


//--------------------- .nv.shared._ZN7cutlass7Kernel2INS_4gemm6kernel20DefaultGemmUniversalINS_6half_tENS_6layout8RowMajorELNS_16ComplexTransformE0ELi8ES4_S6_LS7_0ELi8ES4_S6_fNS_4arch15OpClassTensorOpENS8_4Sm80ENS1_9GemmShapeILi128ELi128ELi32EEENSB_ILi64ELi64ELi32EEENSB_ILi16ELi8ELi16EEENS_8epilogue6thread17LinearCombinationIS4_Li8EffLNSG_9ScaleType4KindE0ELNS_15FloatRoundStyleE2ES4_EENS1_11threadblock30GemmIdentityThreadblockSwizzleILi8EEELi4ENS8_13OpMultiplyAddELNS1_23SharedMemoryClearOptionE0ELb0ELb0ELb0ENS5_9NoPermuteENS5_40Tensor4DPermuteBMM0321ColumnMajorInverseILi12EEESR_vE10SelectBaseISO_vEEEEvNT_6ParamsE --------------------------
	.section	.nv.shared._ZN7cutlass7Kernel2INS_4gemm6kernel20DefaultGemmUniversalINS_6half_tENS_6layout8RowMajorELNS_16ComplexTransformE0ELi8ES4_S6_LS7_0ELi8ES4_S6_fNS_4arch15OpClassTensorOpENS8_4Sm80ENS1_9GemmShapeILi128ELi128ELi32EEENSB_ILi64ELi64ELi32EEENSB_ILi16ELi8ELi16EEENS_8epilogue6thread17LinearCombinationIS4_Li8EffLNSG_9ScaleType4KindE0ELNS_15FloatRoundStyleE2ES4_EENS1_11threadblock30GemmIdentityThreadblockSwizzleILi8EEELi4ENS8_13OpMultiplyAddELNS1_23SharedMemoryClearOptionE0ELb0ELb0ELb0ENS5_9NoPermuteENS5_40Tensor4DPermuteBMM0321ColumnMajorInverseILi12EEESR_vE10SelectBaseISO_vEEEEvNT_6ParamsE,"aw",@nobits
	.sectionflags	@""
	.align	16
	.zero		1024


//--------------------- .nv.shared._ZN7cutlass7Kernel2INS_4gemm6kernel20DefaultGemmUniversalINS_6half_tENS_6layout8RowMajorELNS_16ComplexTransformE0ELi8ES4_S6_LS7_0ELi8ES4_S6_fNS_4arch15OpClassTensorOpENS8_4Sm80ENS1_9GemmShapeILi128ELi128ELi32EEENSB_ILi64ELi64ELi32EEENSB_ILi16ELi8ELi16EEENS_8epilogue6thread17LinearCombinationIS4_Li8EffLNSG_9ScaleType4KindE0ELNS_15FloatRoundStyleE2ES4_EENS1_11threadblock30GemmIdentityThreadblockSwizzleILi8EEELi4ENS8_13OpMultiplyAddELNS1_23SharedMemoryClearOptionE0ELb0ELb0ELb0ENS5_33Tensor4DPermuteBMM0321ColumnMajorILi12EEENS5_9NoPermuteENS5_40Tensor4DPermuteBMM0321ColumnMajorInverseILi12EEEvE10SelectBaseISO_vEEEEvNT_6ParamsE --------------------------
	.section	.nv.shared._ZN7cutlass7Kernel2INS_4gemm6kernel20DefaultGemmUniversalINS_6half_tENS_6layout8RowMajorELNS_16ComplexTransformE0ELi8ES4_S6_LS7_0ELi8ES4_S6_fNS_4arch15OpClassTensorOpENS8_4Sm80ENS1_9GemmShapeILi128ELi128ELi32EEENSB_ILi64ELi64ELi32EEENSB_ILi16ELi8ELi16EEENS_8epilogue6thread17LinearCombinationIS4_Li8EffLNSG_9ScaleType4KindE0ELNS_15FloatRoundStyleE2ES4_EENS1_11threadblock30GemmIdentityThreadblockSwizzleILi8EEELi4ENS8_13OpMultiplyAddELNS1_23SharedMemoryClearOptionE0ELb0ELb0ELb0ENS5_33Tensor4DPermuteBMM0321ColumnMajorILi12EEENS5_9NoPermuteENS5_40Tensor4DPermuteBMM0321ColumnMajorInverseILi12EEEvE10SelectBaseISO_vEEEEvNT_6ParamsE,"aw",@nobits
	.sectionflags	@""
	.align	16
	.zero		1024


//--------------------- .nv.shared._ZN7cutlass7Kernel2INS_4gemm6kernel20DefaultGemmUniversalINS_6half_tENS_6layout8RowMajorELNS_16ComplexTransformE0ELi8ES4_S6_LS7_0ELi8ES4_S6_fNS_4arch15OpClassTensorOpENS8_4Sm80ENS1_9GemmShapeILi128ELi128ELi32EEENSB_ILi64ELi64ELi32EEENSB_ILi16ELi8ELi16EEENS_8epilogue6thread17LinearCombinationIS4_Li8EffLNSG_9ScaleType4KindE0ELNS_15FloatRoundStyleE2ES4_EENS1_11threadblock30GemmIdentityThreadblockSwizzleILi8EEELi4ENS8_13OpMultiplyAddELNS1_23SharedMemoryClearOptionE0ELb0ELb0ELb0ENS5_9NoPermuteESR_NS5_40Tensor4DPermuteBMM0321ColumnMajorInverseILi12EEEvE10SelectBaseISO_vEEEEvNT_6ParamsE --------------------------
	.section	.nv.shared._ZN7cutlass7Kernel2INS_4gemm6kernel20DefaultGemmUniversalINS_6half_tENS_6layout8RowMajorELNS_16ComplexTransformE0ELi8ES4_S6_LS7_0ELi8ES4_S6_fNS_4arch15OpClassTensorOpENS8_4Sm80ENS1_9GemmShapeILi128ELi128ELi32EEENSB_ILi64ELi64ELi32EEENSB_ILi16ELi8ELi16EEENS_8epilogue6thread17LinearCombinationIS4_Li8EffLNSG_9ScaleType4KindE0ELNS_15FloatRoundStyleE2ES4_EENS1_11threadblock30GemmIdentityThreadblockSwizzleILi8EEELi4ENS8_13OpMultiplyAddELNS1_23SharedMemoryClearOptionE0ELb0ELb0ELb0ENS5_9NoPermuteESR_NS5_40Tensor4DPermuteBMM0321ColumnMajorInverseILi12EEEvE10SelectBaseISO_vEEEEvNT_6ParamsE,"aw",@nobits
	.sectionflags	@""
	.align	16
	.zero		1024


//--------------------- .nv.shared._ZN7cutlass7Kernel2INS_4gemm6kernel20DefaultGemmUniversalINS_6half_tENS_6layout8RowMajorELNS_16ComplexTransformE0ELi8ES4_S6_LS7_0ELi8ES4_S6_fNS_4arch15OpClassTensorOpENS8_4Sm80ENS1_9GemmShapeILi128ELi128ELi32EEENSB_ILi64ELi64ELi32EEENSB_ILi16ELi8ELi16EEENS_8epilogue6thread17LinearCombinationIS4_Li8EffLNSG_9ScaleType4KindE0ELNS_15FloatRoundStyleE2ES4_EENS1_11threadblock30GemmIdentityThreadblockSwizzleILi8EEELi4ENS8_13OpMultiplyAddELNS1_23SharedMemoryClearOptionE0ELb0ELb0ELb0ENS5_30Tensor4DPermuteBMM0213RowMajorILi12EEENS5_37Tensor4DPermuteBMM0213RowMajorInverseILi12EEESU_vE10SelectBaseISO_vEEEEvNT_6ParamsE --------------------------
	.section	.nv.shared._ZN7cutlass7Kernel2INS_4gemm6kernel20DefaultGemmUniversalINS_6half_tENS_6layout8RowMajorELNS_16ComplexTransformE0ELi8ES4_S6_LS7_0ELi8ES4_S6_fNS_4arch15OpClassTensorOpENS8_4Sm80ENS1_9GemmShapeILi128ELi128ELi32EEENSB_ILi64ELi64ELi32EEENSB_ILi16ELi8ELi16EEENS_8epilogue6thread17LinearCombinationIS4_Li8EffLNSG_9ScaleType4KindE0ELNS_15FloatRoundStyleE2ES4_EENS1_11threadblock30GemmIdentityThreadblockSwizzleILi8EEELi4ENS8_13OpMultiplyAddELNS1_23SharedMemoryClearOptionE0ELb0ELb0ELb0ENS5_30Tensor4DPermuteBMM0213RowMajorILi12EEENS5_37Tensor4DPermuteBMM0213RowMajorInverseILi12EEESU_vE10SelectBaseISO_vEEEEvNT_6ParamsE,"aw",@nobits
	.sectionflags	@""
	.align	16
	.zero		1024


//--------------------- .nv.shared._ZN7cutlass7Kernel2INS_4gemm6kernel20DefaultGemmUniversalINS_6half_tENS_6layout8RowMajorELNS_16ComplexTransformE0ELi8ES4_S6_LS7_0ELi8ES4_S6_fNS_4arch15OpClassTensorOpENS8_4Sm80ENS1_9GemmShapeILi128ELi128ELi32EEENSB_ILi64ELi64ELi32EEENSB_ILi16ELi8ELi16EEENS_8epilogue6thread17LinearCombinationIS4_Li8EffLNSG_9ScaleType4KindE0ELNS_15FloatRoundStyleE2ES4_EENS1_11threadblock30GemmIdentityThreadblockSwizzleILi8EEELi4ENS8_13OpMultiplyAddELNS1_23SharedMemoryClearOptionE0ELb0ELb0ELb0ENS5_30Tensor4DPermuteBMM0213RowMajorILi12EEENS5_9NoPermuteEST_vE10SelectBaseISO_vEEEEvNT_6ParamsE --------------------------
	.section	.nv.shared._ZN7cutlass7Kernel2INS_4gemm6kernel20DefaultGemmUniversalINS_6half_tENS_6layout8RowMajorELNS_16ComplexTransformE0ELi8ES4_S6_LS7_0ELi8ES4_S6_fNS_4arch15OpClassTensorOpENS8_4Sm80ENS1_9GemmShapeILi128ELi128ELi32EEENSB_ILi64ELi64ELi32EEENSB_ILi16ELi8ELi16EEENS_8epilogue6thread17LinearCombinationIS4_Li8EffLNSG_9ScaleType4KindE0ELNS_15FloatRoundStyleE2ES4_EENS1_11threadblock30GemmIdentityThreadblockSwizzleILi8EEELi4ENS8_13OpMultiplyAddELNS1_23SharedMemoryClearOptionE0ELb0ELb0ELb0ENS5_30Tensor4DPermuteBMM0213RowMajorILi12EEENS5_9NoPermuteEST_vE10SelectBaseISO_vEEEEvNT_6ParamsE,"aw",@nobits
	.sectionflags	@""
	.align	16
	.zero		1024


//--------------------- .nv.shared._ZN7cutlass7Kernel2INS_4gemm6kernel20DefaultGemmUniversalINS_6half_tENS_6layout8RowMajorELNS_16ComplexTransformE0ELi8ES4_S6_LS7_0ELi8ES4_S6_fNS_4arch15OpClassTensorOpENS8_4Sm80ENS1_9GemmShapeILi128ELi128ELi32EEENSB_ILi64ELi64ELi32EEENSB_ILi16ELi8ELi16EEENS_8epilogue6thread17LinearCombinationIS4_Li8EffLNSG_9ScaleType4KindE0ELNS_15FloatRoundStyleE2ES4_EENS1_11threadblock30GemmIdentityThreadblockSwizzleILi8EEELi4ENS8_13OpMultiplyAddELNS1_23SharedMemoryClearOptionE0ELb0ELb0ELb0ENS5_30Tensor4DPermuteBMM0213RowMajorILi12EEENS5_9NoPermuteENS5_37Tensor4DPermuteBMM0213RowMajorInverseILi12EEEvE10SelectBaseISO_vEEEEvNT_6ParamsE --------------------------
	.section	.nv.shared._ZN7cutlass7Kernel2INS_4gemm6kernel20DefaultGemmUniversalINS_6half_tENS_6layout8RowMajorELNS_16ComplexTransformE0ELi8ES4_S6_LS7_0ELi8ES4_S6_fNS_4arch15OpClassTensorOpENS8_4Sm80ENS1_9GemmShapeILi128ELi128ELi32EEENSB_ILi64ELi64ELi32EEENSB_ILi16ELi8ELi16EEENS_8epilogue6thread17LinearCombinationIS4_Li8EffLNSG_9ScaleType4KindE0ELNS_15FloatRoundStyleE2ES4_EENS1_11threadblock30GemmIdentityThreadblockSwizzleILi8EEELi4ENS8_13OpMultiplyAddELNS1_23SharedMemoryClearOptionE0ELb0ELb0ELb0ENS5_30Tensor4DPermuteBMM0213RowMajorILi12EEENS5_9NoPermuteENS5_37Tensor4DPermuteBMM0213RowMajorInverseILi12EEEvE10SelectBaseISO_vEEEEvNT_6ParamsE,"aw",@nobits
	.sectionflags	@""
	.align	16
	.zero		1024


//--------------------- .nv.shared._ZN7cutlass7Kernel2INS_4gemm6kernel20DefaultGemmUniversalINS_6half_tENS_6layout8RowMajorELNS_16ComplexTransformE0ELi8ES4_S6_LS7_0ELi8ES4_S6_fNS_4arch15OpClassTensorOpENS8_4Sm80ENS1_9GemmShapeILi128ELi128ELi32EEENSB_ILi64ELi64ELi32EEENSB_ILi16ELi8ELi16EEENS_8epilogue6thread17LinearCombinationIS4_Li8EffLNSG_9ScaleType4KindE0ELNS_15FloatRoundStyleE2ES4_EENS1_11threadblock30GemmIdentityThreadblockSwizzleILi8EEELi4ENS8_13OpMultiplyAddELNS1_23SharedMemoryClearOptionE0ELb0ELb0ELb0ENS5_9NoPermuteESR_NS5_37Tensor4DPermuteBMM0213RowMajorInverseILi12EEEvE10SelectBaseISO_vEEEEvNT_6ParamsE --------------------------
	.section	.nv.shared._ZN7cutlass7Kernel2INS_4gemm6kernel20DefaultGemmUniversalINS_6half_tENS_6layout8RowMajorELNS_16ComplexTransformE0ELi8ES4_S6_LS7_0ELi8ES4_S6_fNS_4arch15OpClassTensorOpENS8_4Sm80ENS1_9GemmShapeILi128ELi128ELi32EEENSB_ILi64ELi64ELi32EEENSB_ILi16ELi8ELi16EEENS_8epilogue6thread17LinearCombinationIS4_Li8EffLNSG_9ScaleType4KindE0ELNS_15FloatRoundStyleE2ES4_EENS1_11threadblock30GemmIdentityThreadblockSwizzleILi8EEELi4ENS8_13OpMultiplyAddELNS1_23SharedMemoryClearOptionE0ELb0ELb0ELb0ENS5_9NoPermuteESR_NS5_37Tensor4DPermuteBMM0213RowMajorInverseILi12EEEvE10SelectBaseISO_vEEEEvNT_6ParamsE,"aw",@nobits
	.sectionflags	@""
	.align	16
	.zero		1024


//--------------------- .nv.shared._ZN7cutlass7Kernel2INS_4gemm6kernel20DefaultGemmUniversalINS_6half_tENS_6layout8RowMajorELNS_16ComplexTransformE0ELi8ES4_S6_LS7_0ELi8ES4_S6_fNS_4arch15OpClassTensorOpENS8_4Sm80ENS1_9GemmShapeILi128ELi128ELi32EEENSB_ILi64ELi64ELi32EEENSB_ILi16ELi8ELi16EEENS_8epilogue6thread17LinearCombinationIS4_Li8EffLNSG_9ScaleType4KindE0ELNS_15FloatRoundStyleE2ES4_EENS1_11threadblock30GemmIdentityThreadblockSwizzleILi8EEELi4ENS8_13OpMultiplyAddELNS1_23SharedMemoryClearOptionE0ELb0ELb0ELb0ENS5_30Tensor4DPermuteBMM0213RowMajorILi12EEENS5_37Tensor4DPermuteBMM0213RowMajorInverseILi12EEENS5_9NoPermuteEvE10SelectBaseISO_vEEEEvNT_6ParamsE --------------------------
	.section	.nv.shared._ZN7cutlass7Kernel2INS_4gemm6kernel20DefaultGemmUniversalINS_6half_tENS_6layout8RowMajorELNS_16ComplexTransformE0ELi8ES4_S6_LS7_0ELi8ES4_S6_fNS_4arch15OpClassTensorOpENS8_4Sm80ENS1_9GemmShapeILi128ELi128ELi32EEENSB_ILi64ELi64ELi32EEENSB_ILi16ELi8ELi16EEENS_8epilogue6thread17LinearCombinationIS4_Li8EffLNSG_9ScaleType4KindE0ELNS_15FloatRoundStyleE2ES4_EENS1_11threadblock30GemmIdentityThreadblockSwizzleILi8EEELi4ENS8_13OpMultiplyAddELNS1_23SharedMemoryClearOptionE0ELb0ELb0ELb0ENS5_30Tensor4DPermuteBMM0213RowMajorILi12EEENS5_37Tensor4DPermuteBMM0213RowMajorInverseILi12EEENS5_9NoPermuteEvE10SelectBaseISO_vEEEEvNT_6ParamsE,"aw",@nobits
	.sectionflags	@""
	.align	16
	.zero		1024


//--------------------- .nv.shared._ZN7cutlass7Kernel2INS_4gemm6kernel20DefaultGemmUniversalINS_6half_tENS_6layout8RowMajorELNS_16ComplexTransformE0ELi8ES4_S6_LS7_0ELi8ES4_S6_fNS_4arch15OpClassTensorOpENS8_4Sm80ENS1_9GemmShapeILi128ELi128ELi32EEENSB_ILi64ELi64ELi32EEENSB_ILi16ELi8ELi16EEENS_8epilogue6thread17LinearCombinationIS4_Li8EffLNSG_9ScaleType4KindE0ELNS_15FloatRoundStyleE2ES4_EENS1_11threadblock30GemmIdentityThreadblockSwizzleILi8EEELi4ENS8_13OpMultiplyAddELNS1_23SharedMemoryClearOptionE0ELb0ELb0ELb0ENS5_9NoPermuteENS5_37Tensor4DPermuteBMM0213RowMajorInverseILi12EEESR_vE10SelectBaseISO_vEEEEvNT_6ParamsE --------------------------
	.section	.nv.shared._ZN7cutlass7Kernel2INS_4gemm6kernel20DefaultGemmUniversalINS_6half_tENS_6layout8RowMajorELNS_16ComplexTransformE0ELi8ES4_S6_LS7_0ELi8ES4_S6_fNS_4arch15OpClassTensorOpENS8_4Sm80ENS1_9GemmShapeILi128ELi128ELi32EEENSB_ILi64ELi64ELi32EEENSB_ILi16ELi8ELi16EEENS_8epilogue6thread17LinearCombinationIS4_Li8EffLNSG_9ScaleType4KindE0ELNS_15FloatRoundStyleE2ES4_EENS1_11threadblock30GemmIdentityThreadblockSwizzleILi8EEELi4ENS8_13OpMultiplyAddELNS1_23SharedMemoryClearOptionE0ELb0ELb0ELb0ENS5_9NoPermuteENS5_37Tensor4DPermuteBMM0213RowMajorInverseILi12EEESR_vE10SelectBaseISO_vEEEEvNT_6ParamsE,"aw",@nobits
	.sectionflags	@""
	.align	16
	.zero		1024


//--------------------- .nv.shared._ZN7cutlass7Kernel2INS_4gemm6kernel20DefaultGemmUniversalINS_6half_tENS_6layout11ColumnMajorELNS_16ComplexTransformE0ELi8ES4_S6_LS7_0ELi8ES4_NS5_8RowMajorEfNS_4arch15OpClassTensorOpENS9_4Sm80ENS1_9GemmShapeILi128ELi128ELi32EEENSC_ILi64ELi64ELi32EEENSC_ILi16ELi8ELi16EEENS_8epilogue6thread17LinearCombinationIS4_Li8EffLNSH_9ScaleType4KindE0ELNS_15FloatRoundStyleE2ES4_EENS1_11threadblock30GemmIdentityThreadblockSwizzleILi8EEELi4ENS9_13OpMultiplyAddELNS1_23SharedMemoryClearOptionE0ELb0ELb0ELb0ENS5_31Tensor5DPermute02413ColumnMajorILi16ELi3ELi8EEENS5_34Tensor4DPermute0213RowMajorInverseILi8ELi4EEESV_vE10SelectBaseISP_vEEEEvNT_6ParamsE --------------------------
	.section	.nv.shared._ZN7cutlass7Kernel2INS_4gemm6kernel20DefaultGemmUniversalINS_6half_tENS_6layout11ColumnMajorELNS_16ComplexTransformE0ELi8ES4_S6_LS7_0ELi8ES4_NS5_8RowMajorEfNS_4arch15OpClassTensorOpENS9_4Sm80ENS1_9GemmShapeILi128ELi128ELi32EEENSC_ILi64ELi64ELi32EEENSC_ILi16ELi8ELi16EEENS_8epilogue6thread17LinearCombinationIS4_Li8EffLNSH_9ScaleType4KindE0ELNS_15FloatRoundStyleE2ES4_EENS1_11threadblock30GemmIdentityThreadblockSwizzleILi8EEELi4ENS9_13OpMultiplyAddELNS1_23SharedMemoryClearOptionE0ELb0ELb0ELb0ENS5_31Tensor5DPermute02413ColumnMajorILi16ELi3ELi8EEENS5_34Tensor4DPermute0213RowMajorInverseILi8ELi4EEESV_vE10SelectBaseISP_vEEEEvNT_6ParamsE,"aw",@nobits
	.sectionflags	@""
	.align	16
	.zero		1024


//--------------------- .nv.shared._ZN7cutlass7Kernel2INS_4gemm6kernel20DefaultGemmUniversalINS_6half_tENS_6layout11ColumnMajorELNS_16ComplexTransformE0ELi8ES4_S6_LS7_0ELi8ES4_NS5_8RowMajorEfNS_4arch15OpClassTensorOpENS9_4Sm80ENS1_9GemmShapeILi128ELi128ELi32EEENSC_ILi64ELi64ELi32EEENSC_ILi16ELi8ELi16EEENS_8epilogue6thread17LinearCombinationIS4_Li8EffLNSH_9ScaleType4KindE0ELNS_15FloatRoundStyleE2ES4_EENS1_11threadblock30GemmIdentityThreadblockSwizzleILi8EEELi4ENS9_13OpMultiplyAddELNS1_23SharedMemoryClearOptionE0ELb0ELb0ELb0ENS5_9NoPermuteENS5_34Tensor4DPermute0213RowMajorInverseILi8ELi4EEESU_vE10SelectBaseISP_vEEEEvNT_6ParamsE --------------------------
	.section	.nv.shared._ZN7cutlass7Kernel2INS_4gemm6kernel20DefaultGemmUniversalINS_6half_tENS_6layout11ColumnMajorELNS_16ComplexTransformE0ELi8ES4_S6_LS7_0ELi8ES4_NS5_8RowMajorEfNS_4arch15OpClassTensorOpENS9_4Sm80ENS1_9GemmShapeILi128ELi128ELi32EEENSC_ILi64ELi64ELi32EEENSC_ILi16ELi8ELi16EEENS_8epilogue6thread17LinearCombinationIS4_Li8EffLNSH_9ScaleType4KindE0ELNS_15FloatRoundStyleE2ES4_EENS1_11threadblock30GemmIdentityThreadblockSwizzleILi8EEELi4ENS9_13OpMultiplyAddELNS1_23SharedMemoryClearOptionE0ELb0ELb0ELb0ENS5_9NoPermuteENS5_34Tensor4DPermute0213RowMajorInverseILi8ELi4EEESU_vE10SelectBaseISP_vEEEEvNT_6ParamsE,"aw",@nobits
	.sectionflags	@""
	.align	16
	.zero		1024


//--------------------- .nv.shared._ZN7cutlass7Kernel2INS_4gemm6kernel20DefaultGemmUniversalINS_6half_tENS_6layout11ColumnMajorELNS_16ComplexTransformE0ELi8ES4_S6_LS7_0ELi8ES4_NS5_8RowMajorEfNS_4arch15OpClassTensorOpENS9_4Sm80ENS1_9GemmShapeILi128ELi128ELi32EEENSC_ILi64ELi64ELi32EEENSC_ILi16ELi8ELi16EEENS_8epilogue6thread17LinearCombinationIS4_Li8EffLNSH_9ScaleType4KindE0ELNS_15FloatRoundStyleE2ES4_EENS1_11threadblock30GemmIdentityThreadblockSwizzleILi8EEELi4ENS9_13OpMultiplyAddELNS1_23SharedMemoryClearOptionE0ELb0ELb0ELb0ENS5_31Tensor5DPermute02413ColumnMajorILi16ELi3ELi8EEENS5_9NoPermuteESU_vE10SelectBaseISP_vEEEEvNT_6ParamsE --------------------------
	.section	.nv.shared._ZN7cutlass7Kernel2INS_4gemm6kernel20DefaultGemmUniversalINS_6half_tENS_6layout11ColumnMajorELNS_16ComplexTransformE0ELi8ES4_S6_LS7_0ELi8ES4_NS5_8RowMajorEfNS_4arch15OpClassTensorOpENS9_4Sm80ENS1_9GemmShapeILi128ELi128ELi32EEENSC_ILi64ELi64ELi32EEENSC_ILi16ELi8ELi16EEENS_8epilogue6thread17LinearCombinationIS4_Li8EffLNSH_9ScaleType4KindE0ELNS_15FloatRoundStyleE2ES4_EENS1_11threadblock30GemmIdentityThreadblockSwizzleILi8EEELi4ENS9_13OpMultiplyAddELNS1_23SharedMemoryClearOptionE0ELb0ELb0ELb0ENS5_31Tensor5DPermute02413ColumnMajorILi16ELi3ELi8EEENS5_9NoPermuteESU_vE10SelectBaseISP_vEEEEvNT_6ParamsE,"aw",@nobits
	.sectionflags	@""
	.align	16
	.zero		1024


//--------------------- .nv.shared._ZN7cutlass7Kernel2INS_4gemm6kernel20DefaultGemmUniversalINS_6half_tENS_6layout11ColumnMajorELNS_16ComplexTransformE0ELi8ES4_S6_LS7_0ELi8ES4_NS5_8RowMajorEfNS_4arch15OpClassTensorOpENS9_4Sm80ENS1_9GemmShapeILi128ELi128ELi32EEENSC_ILi64ELi64ELi32EEENSC_ILi16ELi8ELi16EEENS_8epilogue6thread17LinearCombinationIS4_Li8EffLNSH_9ScaleType4KindE0ELNS_15FloatRoundStyleE2ES4_EENS1_11threadblock30GemmIdentityThreadblockSwizzleILi8EEELi4ENS9_13OpMultiplyAddELNS1_23SharedMemoryClearOptionE0ELb0ELb0ELb0ENS5_31Tensor5DPermute02413ColumnMajorILi16ELi3ELi8EEENS5_34Tensor4DPermute0213RowMajorInverseILi8ELi4EEENS5_9NoPermuteEvE10SelectBaseISP_vEEEEvNT_6ParamsE --------------------------
	.section	.nv.shared._ZN7cutlass7Kernel2INS_4gemm6kernel20DefaultGemmUniversalINS_6half_tENS_6layout11ColumnMajorELNS_16ComplexTransformE0ELi8ES4_S6_LS7_0ELi8ES4_NS5_8RowMajorEfNS_4arch15OpClassTensorOpENS9_4Sm80ENS1_9GemmShapeILi128ELi128ELi32EEENSC_ILi64ELi64ELi32EEENSC_ILi16ELi8ELi16EEENS_8epilogue6thread17LinearCombinationIS4_Li8EffLNSH_9ScaleType4KindE0ELNS_15FloatRoundStyleE2ES4_EENS1_11threadblock30GemmIdentityThreadblockSwizzleILi8EEELi4ENS9_13OpMultiplyAddELNS1_23SharedMemoryClearOptionE0ELb0ELb0ELb0ENS5_31Tensor5DPermute02413ColumnMajorILi16ELi3ELi8EEENS5_34Tensor4DPermute0213RowMajorInverseILi8ELi4EEENS5_9NoPermuteEvE10SelectBaseISP_vEEEEvNT_6ParamsE,"aw",@nobits
	.sectionflags	@""
	.align	16
	.zero		1024


//--------------------- .nv.shared._ZN7cutlass7Kernel2INS_4gemm6kernel20DefaultGemmUniversalINS_6half_tENS_6layout11ColumnMajorELNS_16ComplexTransformE0ELi8ES4_S6_LS7_0ELi8ES4_NS5_8RowMajorEfNS_4arch15OpClassTensorOpENS9_4Sm80ENS1_9GemmShapeILi128ELi128ELi32EEENSC_ILi64ELi64ELi32EEENSC_ILi16ELi8ELi16EEENS_8epilogue6thread17LinearCombinationIS4_Li8EffLNSH_9ScaleType4KindE0ELNS_15FloatRoundStyleE2ES4_EENS1_11threadblock30GemmIdentityThreadblockSwizzleILi8EEELi4ENS9_13OpMultiplyAddELNS1_23SharedMemoryClearOptionE0ELb0ELb0ELb0ENS5_31Tensor5DPermute02413ColumnMajorILi16ELi3ELi8EEENS5_9NoPermuteENS5_34Tensor4DPermute0213RowMajorInverseILi8ELi4EEEvE10SelectBaseISP_vEEEEvNT_6ParamsE --------------------------
	.section	.nv.shared._ZN7cutlass7Kernel2INS_4gemm6kernel20DefaultGemmUniversalINS_6half_tENS_6layout11ColumnMajorELNS_16ComplexTransformE0ELi8ES4_S6_LS7_0ELi8ES4_NS5_8RowMajorEfNS_4arch15OpClassTensorOpENS9_4Sm80ENS1_9GemmShapeILi128ELi128ELi32EEENSC_ILi64ELi64ELi32EEENSC_ILi16ELi8ELi16EEENS_8epilogue6thread17LinearCombinationIS4_Li8EffLNSH_9ScaleType4KindE0ELNS_15FloatRoundStyleE2ES4_EENS1_11threadblock30GemmIdentityThreadblockSwizzleILi8EEELi4ENS9_13OpMultiplyAddELNS1_23SharedMemoryClearOptionE0ELb0ELb0ELb0ENS5_31Tensor5DPermute02413ColumnMajorILi16ELi3ELi8EEENS5_9NoPermuteENS5_34Tensor4DPermute0213RowMajorInverseILi8ELi4EEEvE10SelectBaseISP_vEEEEvNT_6ParamsE,"aw",@nobits
	.sectionflags	@""
	.align	16
	.zero		1024


//--------------------- .nv.shared._ZN7cutlass7Kernel2INS_4gemm6kernel20DefaultGemmUniversalINS_6half_tENS_6layout11ColumnMajorELNS_16ComplexTransformE0ELi8ES4_S6_LS7_0ELi8ES4_NS5_8RowMajorEfNS_4arch15OpClassTensorOpENS9_4Sm80ENS1_9GemmShapeILi128ELi128ELi32EEENSC_ILi64ELi64ELi32EEENSC_ILi16ELi8ELi16EEENS_8epilogue6thread17LinearCombinationIS4_Li8EffLNSH_9ScaleType4KindE0ELNS_15FloatRoundStyleE2ES4_EENS1_11threadblock30GemmIdentityThreadblockSwizzleILi8EEELi4ENS9_13OpMultiplyAddELNS1_23SharedMemoryClearOptionE0ELb0ELb0ELb0ENS5_9NoPermuteESS_NS5_34Tensor4DPermute0213RowMajorInverseILi8ELi4EEEvE10SelectBaseISP_vEEEEvNT_6ParamsE --------------------------
	.section	.nv.shared._ZN7cutlass7Kernel2INS_4gemm6kernel20DefaultGemmUniversalINS_6half_tENS_6layout11ColumnMajorELNS_16ComplexTransformE0ELi8ES4_S6_LS7_0ELi8ES4_NS5_8RowMajorEfNS_4arch15OpClassTensorOpENS9_4Sm80ENS1_9GemmShapeILi128ELi128ELi32EEENSC_ILi64ELi64ELi32EEENSC_ILi16ELi8ELi16EEENS_8epilogue6thread17LinearCombinationIS4_Li8EffLNSH_9ScaleType4KindE0ELNS_15FloatRoundStyleE2ES4_EENS1_11threadblock30GemmIdentityThreadblockSwizzleILi8EEELi4ENS9_13OpMultiplyAddELNS1_23SharedMemoryClearOptionE0ELb0ELb0ELb0ENS5_9NoPermuteESS_NS5_34Tensor4DPermute0213RowMajorInverseILi8ELi4EEEvE10SelectBaseISP_vEEEEvNT_6ParamsE,"aw",@nobits
	.sectionflags	@""
	.align	16
	.zero		1024


//--------------------- .nv.shared._ZN7cutlass7Kernel2INS_4gemm6kernel20DefaultGemmUniversalINS_6half_tENS_6layout11ColumnMajorELNS_16ComplexTransformE0ELi8ES4_S6_LS7_0ELi8ES4_NS5_8RowMajorEfNS_4arch15OpClassTensorOpENS9_4Sm80ENS1_9GemmShapeILi128ELi128ELi32EEENSC_ILi64ELi64ELi32EEENSC_ILi16ELi8ELi16EEENS_8epilogue6thread17LinearCombinationIS4_Li8EffLNSH_9ScaleType4KindE0ELNS_15FloatRoundStyleE2ES4_EENS1_11threadblock30GemmIdentityThreadblockSwizzleILi8EEELi4ENS9_13OpMultiplyAddELNS1_23SharedMemoryClearOptionE0ELb0ELb0ELb0ENS5_28Tensor5DPermute20314RowMajorILi16ELi3ELi8EEENS5_34Tensor4DPermute0213RowMajorInverseILi8ELi4EEENS5_37Tensor4DPermute0213ColumnMajorInverseILi8ELi4EEEvE10SelectBaseISP_vEEEEvNT_6ParamsE --------------------------
	.section	.nv.shared._ZN7cutlass7Kernel2INS_4gemm6kernel20DefaultGemmUniversalINS_6half_tENS_6layout11ColumnMajorELNS_16ComplexTransformE0ELi8ES4_S6_LS7_0ELi8ES4_NS5_8RowMajorEfNS_4arch15OpClassTensorOpENS9_4Sm80ENS1_9GemmShapeILi128ELi128ELi32EEENSC_ILi64ELi64ELi32EEENSC_ILi16ELi8ELi16EEENS_8epilogue6thread17LinearCombinationIS4_Li8EffLNSH_9ScaleType4KindE0ELNS_15FloatRoundStyleE2ES4_EENS1_11threadblock30GemmIdentityThreadblockSwizzleILi8EEELi4ENS9_13OpMultiplyAddELNS1_23SharedMemoryClearOptionE0ELb0ELb0ELb0ENS5_28Tensor5DPermute20314RowMajorILi16ELi3ELi8EEENS5_34Tensor4DPermute0213RowMajorInverseILi8ELi4EEENS5_37Tensor4DPermute0213ColumnMajorInverseILi8ELi4EEEvE10SelectBaseISP_vEEEEvNT_6ParamsE,"aw",@nobits
	.sectionflags	@""
	.align	16
	.zero		1024


//--------------------- .nv.shared._ZN7cutlass7Kernel2INS_4gemm6kernel20DefaultGemmUniversalINS_6half_tENS_6layout11ColumnMajorELNS_16ComplexTransformE0ELi8ES4_S6_LS7_0ELi8ES4_NS5_8RowMajorEfNS_4arch15OpClassTensorOpENS9_4Sm80ENS1_9GemmShapeILi128ELi128ELi32EEENSC_ILi64ELi64ELi32EEENSC_ILi16ELi8ELi16EEENS_8epilogue6thread17LinearCombinationIS4_Li8EffLNSH_9ScaleType4KindE0ELNS_15FloatRoundStyleE2ES4_EENS1_11threadblock30GemmIdentityThreadblockSwizzleILi8EEELi4ENS9_13OpMultiplyAddELNS1_23SharedMemoryClearOptionE0ELb0ELb0ELb0ENS5_9NoPermuteENS5_34Tensor4DPermute0213RowMajorInverseILi8ELi4EEENS5_37Tensor4DPermute0213ColumnMajorInverseILi8ELi4EEEvE10SelectBaseISP_vEEEEvNT_6ParamsE --------------------------
	.section	.nv.shared._ZN7cutlass7Kernel2INS_4gemm6kernel20DefaultGemmUniversalINS_6half_tENS_6layout11ColumnMajorELNS_16ComplexTransformE0ELi8ES4_S6_LS7_0ELi8ES4_NS5_8RowMajorEfNS_4arch15OpClassTensorOpENS9_4Sm80ENS1_9GemmShapeILi128ELi128ELi32EEENSC_ILi64ELi64ELi32EEENSC_ILi16ELi8ELi16EEENS_8epilogue6thread17LinearCombinationIS4_Li8EffLNSH_9ScaleType4KindE0ELNS_15FloatRoundStyleE2ES4_EENS1_11threadblock30GemmIdentityThreadblockSwizzleILi8EEELi4ENS9_13OpMultiplyAddELNS1_23SharedMemoryClearOptionE0ELb0ELb0ELb0ENS5_9NoPermuteENS5_34Tensor4DPermute0213RowMajorInverseILi8ELi4EEENS5_37Tensor4DPermute0213ColumnMajorInverseILi8ELi4EEEvE10SelectBaseISP_vEEEEvNT_6ParamsE,"aw",@nobits
	.sectionflags	@""
	.align	16
	.zero		1024


//--------------------- .nv.shared._ZN7cutlass7Kernel2INS_4gemm6kernel20DefaultGemmUniversalINS_6half_tENS_6layout11ColumnMajorELNS_16ComplexTransformE0ELi8ES4_S6_LS7_0ELi8ES4_NS5_8RowMajorEfNS_4arch15OpClassTensorOpENS9_4Sm80ENS1_9GemmShapeILi128ELi128ELi32EEENSC_ILi64ELi64ELi32EEENSC_ILi16ELi8ELi16EEENS_8epilogue6thread17LinearCombinationIS4_Li8EffLNSH_9ScaleType4KindE0ELNS_15FloatRoundStyleE2ES4_EENS1_11threadblock30GemmIdentityThreadblockSwizzleILi8EEELi4ENS9_13OpMultiplyAddELNS1_23SharedMemoryClearOptionE0ELb0ELb0ELb0ENS5_28Tensor5DPermute20314RowMajorILi16ELi3ELi8EEENS5_9NoPermuteESU_vE10SelectBaseISP_vEEEEvNT_6ParamsE --------------------------
	.section	.nv.shared._ZN7cutlass7Kernel2INS_4gemm6kernel20DefaultGemmUniversalINS_6half_tENS_6layout11ColumnMajorELNS_16ComplexTransformE0ELi8ES4_S6_LS7_0ELi8ES4_NS5_8RowMajorEfNS_4arch15OpClassTensorOpENS9_4Sm80ENS1_9GemmShapeILi128ELi128ELi32EEENSC_ILi64ELi64ELi32EEENSC_ILi16ELi8ELi16EEENS_8epilogue6thread17LinearCombinationIS4_Li8EffLNSH_9ScaleType4KindE0ELNS_15FloatRoundStyleE2ES4_EENS1_11threadblock30GemmIdentityThreadblockSwizzleILi8EEELi4ENS9_13OpMultiplyAddELNS1_23SharedMemoryClearOptionE0ELb0ELb0ELb0ENS5_28Tensor5DPermute20314RowMajorILi16ELi3ELi8EEENS5_9NoPermuteESU_vE10SelectBaseISP_vEEEEvNT_6ParamsE,"aw",@nobits
	.sectionflags	@""
	.align	16
	.zero		1024


//--------------------- .nv.shared._ZN7cutlass7Kernel2INS_4gemm6kernel20DefaultGemmUniversalINS_6half_tENS_6layout11ColumnMajorELNS_16ComplexTransformE0ELi8ES4_S6_LS7_0ELi8ES4_NS5_8RowMajorEfNS_4arch15OpClassTensorOpENS9_4Sm80ENS1_9GemmShapeILi128ELi128ELi32EEENSC_ILi64ELi64ELi32EEENSC_ILi16ELi8ELi16EEENS_8epilogue6thread17LinearCombinationIS4_Li8EffLNSH_9ScaleType4KindE0ELNS_15FloatRoundStyleE2ES4_EENS1_11threadblock30GemmIdentityThreadblockSwizzleILi8EEELi4ENS9_13OpMultiplyAddELNS1_23SharedMemoryClearOptionE0ELb0ELb0ELb0ENS5_28Tensor5DPermute20314RowMajorILi16ELi3ELi8EEENS5_9NoPermuteENS5_37Tensor4DPermute0213ColumnMajorInverseILi8ELi4EEEvE10SelectBaseISP_vEEEEvNT_6ParamsE --------------------------
	.section	.nv.shared._ZN7cutlass7Kernel2INS_4gemm6kernel20DefaultGemmUniversalINS_6half_tENS_6layout11ColumnMajorELNS_16ComplexTransformE0ELi8ES4_S6_LS7_0ELi8ES4_NS5_8RowMajorEfNS_4arch15OpClassTensorOpENS9_4Sm80ENS1_9GemmShapeILi128ELi128ELi32EEENSC_ILi64ELi64ELi32EEENSC_ILi16ELi8ELi16EEENS_8epilogue6thread17LinearCombinationIS4_Li8EffLNSH_9ScaleType4KindE0ELNS_15FloatRoundStyleE2ES4_EENS1_11threadblock30GemmIdentityThreadblockSwizzleILi8EEELi4ENS9_13OpMultiplyAddELNS1_23SharedMemoryClearOptionE0ELb0ELb0ELb0ENS5_28Tensor5DPermute20314RowMajorILi16ELi3ELi8EEENS5_9NoPermuteENS5_37Tensor4DPermute0213ColumnMajorInverseILi8ELi4EEEvE10SelectBaseISP_vEEEEvNT_6ParamsE,"aw",@nobits
	.sectionflags	@""
	.align	16
	.zero		1024


//--------------------- .nv.shared._ZN7cutlass7Kernel2INS_4gemm6kernel20DefaultGemmUniversalINS_6half_tENS_6layout11ColumnMajorELNS_16ComplexTransformE0ELi8ES4_S6_LS7_0ELi8ES4_NS5_8RowMajorEfNS_4arch15OpClassTensorOpENS9_4Sm80ENS1_9GemmShapeILi128ELi128ELi32EEENSC_ILi64ELi64ELi32EEENSC_ILi16ELi8ELi16EEENS_8epilogue6thread17LinearCombinationIS4_Li8EffLNSH_9ScaleType4KindE0ELNS_15FloatRoundStyleE2ES4_EENS1_11threadblock30GemmIdentityThreadblockSwizzleILi8EEELi4ENS9_13OpMultiplyAddELNS1_23SharedMemoryClearOptionE0ELb0ELb0ELb0ENS5_9NoPermuteESS_NS5_37Tensor4DPermute0213ColumnMajorInverseILi8ELi4EEEvE10SelectBaseISP_vEEEEvNT_6ParamsE --------------------------
	.section	.nv.shared._ZN7cutlass7Kernel2INS_4gemm6kernel20DefaultGemmUniversalINS_6half_tENS_6layout11ColumnMajorELNS_16ComplexTransformE0ELi8ES4_S6_LS7_0ELi8ES4_NS5_8RowMajorEfNS_4arch15OpClassTensorOpENS9_4Sm80ENS1_9GemmShapeILi128ELi128ELi32EEENSC_ILi64ELi64ELi32EEENSC_ILi16ELi8ELi16EEENS_8epilogue6thread17LinearCombinationIS4_Li8EffLNSH_9ScaleType4KindE0ELNS_15FloatRoundStyleE2ES4_EENS1_11threadblock30GemmIdentityThreadblockSwizzleILi8EEELi4ENS9_13OpMultiplyAddELNS1_23SharedMemoryClearOptionE0ELb0ELb0ELb0ENS5_9NoPermuteESS_NS5_37Tensor4DPermute0213ColumnMajorInverseILi8ELi4EEEvE10SelectBaseISP_vEEEEvNT_6ParamsE,"aw",@nobits
	.sectionflags	@""
	.align	16
	.zero		1024


//--------------------- .nv.shared._ZN7cutlass7Kernel2INS_4gemm6kernel20DefaultGemmUniversalINS_6half_tENS_6layout11ColumnMajorELNS_16ComplexTransformE0ELi8ES4_S6_LS7_0ELi8ES4_NS5_8RowMajorEfNS_4arch15OpClassTensorOpENS9_4Sm80ENS1_9GemmShapeILi128ELi128ELi32EEENSC_ILi64ELi64ELi32EEENSC_ILi16ELi8ELi16EEENS_8epilogue6thread17LinearCombinationIS4_Li8EffLNSH_9ScaleType4KindE0ELNS_15FloatRoundStyleE2ES4_EENS1_11threadblock30GemmIdentityThreadblockSwizzleILi8EEELi4ENS9_13OpMultiplyAddELNS1_23SharedMemoryClearOptionE0ELb0ELb0ELb0ENS5_28Tensor5DPermute20314RowMajorILi16ELi3ELi8EEENS5_34Tensor4DPermute0213RowMajorInverseILi8ELi4EEENS5_9NoPermuteEvE10SelectBaseISP_vEEEEvNT_6ParamsE --------------------------
	.section	.nv.shared._ZN7cutlass7Kernel2INS_4gemm6kernel20DefaultGemmUniversalINS_6half_tENS_6layout11ColumnMajorELNS_16ComplexTransformE0ELi8ES4_S6_LS7_0ELi8ES4_NS5_8RowMajorEfNS_4arch15OpClassTensorOpENS9_4Sm80ENS1_9GemmShapeILi128ELi128ELi32EEENSC_ILi64ELi64ELi32EEENSC_ILi16ELi8ELi16EEENS_8epilogue6thread17LinearCombinationIS4_Li8EffLNSH_9ScaleType4KindE0ELNS_15FloatRoundStyleE2ES4_EENS1_11threadblock30GemmIdentityThreadblockSwizzleILi8EEELi4ENS9_13OpMultiplyAddELNS1_23SharedMemoryClearOptionE0ELb0ELb0ELb0ENS5_28Tensor5DPermute20314RowMajorILi16ELi3ELi8EEENS5_34Tensor4DPermute0213RowMajorInverseILi8ELi4EEENS5_9NoPermuteEvE10SelectBaseISP_vEEEEvNT_6ParamsE,"aw",@nobits
	.sectionflags	@""
	.align	16
	.zero		1024


//--------------------- .nv.shared._ZN7cutlass7Kernel2INS_4gemm6kernel20DefaultGemmUniversalINS_6half_tENS_6layout11ColumnMajorELNS_16ComplexTransformE0ELi8ES4_S6_LS7_0ELi8ES4_NS5_8RowMajorEfNS_4arch15OpClassTensorOpENS9_4Sm80ENS1_9GemmShapeILi128ELi128ELi32EEENSC_ILi64ELi64ELi32EEENSC_ILi16ELi8ELi16EEENS_8epilogue6thread17LinearCombinationIS4_Li8EffLNSH_9ScaleType4KindE0ELNS_15FloatRoundStyleE2ES4_EENS1_11threadblock30GemmIdentityThreadblockSwizzleILi8EEELi4ENS9_13OpMultiplyAddELNS1_23SharedMemoryClearOptionE0ELb0ELb0ELb0ENS5_9NoPermuteENS5_34Tensor4DPermute0213RowMajorInverseILi8ELi4EEESS_vE10SelectBaseISP_vEEEEvNT_6ParamsE --------------------------
	.section	.nv.shared._ZN7cutlass7Kernel2INS_4gemm6kernel20DefaultGemmUniversalINS_6half_tENS_6layout11ColumnMajorELNS_16ComplexTransformE0ELi8ES4_S6_LS7_0ELi8ES4_NS5_8RowMajorEfNS_4arch15OpClassTensorOpENS9_4Sm80ENS1_9GemmShapeILi128ELi128ELi32EEENSC_ILi64ELi64ELi32EEENSC_ILi16ELi8ELi16EEENS_8epilogue6thread17LinearCombinationIS4_Li8EffLNSH_9ScaleType4KindE0ELNS_15FloatRoundStyleE2ES4_EENS1_11threadblock30GemmIdentityThreadblockSwizzleILi8EEELi4ENS9_13OpMultiplyAddELNS1_23SharedMemoryClearOptionE0ELb0ELb0ELb0ENS5_9NoPermuteENS5_34Tensor4DPermute0213RowMajorInverseILi8ELi4EEESS_vE10SelectBaseISP_vEEEEvNT_6ParamsE,"aw",@nobits
	.sectionflags	@""
	.align	16
	.zero		1024


//--------------------- .nv.shared._ZN7cutlass7Kernel2INS_4gemm6kernel20DefaultGemmUniversalINS_6half_tENS_6layout11ColumnMajorELNS_16ComplexTransformE0ELi8ES4_S6_LS7_0ELi8ES4_NS5_8RowMajorEfNS_4arch15OpClassTensorOpENS9_4Sm80ENS1_9GemmShapeILi128ELi128ELi32EEENSC_ILi64ELi64ELi32EEENSC_ILi16ELi8ELi16EEENS_8epilogue6thread17LinearCombinationIS4_Li8EffLNSH_9ScaleType4KindE0ELNS_15FloatRoundStyleE2ES4_EENS1_11threadblock30GemmIdentityThreadblockSwizzleILi8EEELi4ENS9_13OpMultiplyAddELNS1_23SharedMemoryClearOptionE0ELb0ELb0ELb0ENS5_9NoPermuteESS_SS_vE10SelectBaseISP_vEEEEvNT_6ParamsE --------------------------
	.section	.nv.shared._ZN7cutlass7Kernel2INS_4gemm6kernel20DefaultGemmUniversalINS_6half_tENS_6layout11ColumnMajorELNS_16ComplexTransformE0ELi8ES4_S6_LS7_0ELi8ES4_NS5_8RowMajorEfNS_4arch15OpClassTensorOpENS9_4Sm80ENS1_9GemmShapeILi128ELi128ELi32EEENSC_ILi64ELi64ELi32EEENSC_ILi16ELi8ELi16EEENS_8epilogue6thread17LinearCombinationIS4_Li8EffLNSH_9ScaleType4KindE0ELNS_15FloatRoundStyleE2ES4_EENS1_11threadblock30GemmIdentityThreadblockSwizzleILi8EEELi4ENS9_13OpMultiplyAddELNS1_23SharedMemoryClearOptionE0ELb0ELb0ELb0ENS5_9NoPermuteESS_SS_vE10SelectBaseISP_vEEEEvNT_6ParamsE,"aw",@nobits
	.sectionflags	@""
	.align	16
	.zero		1024


//--------------------- .nv.shared._ZN7cutlass7Kernel2INS_4gemm6kernel20DefaultGemmUniversalINS_6half_tENS_6layout8RowMajorELNS_16ComplexTransformE0ELi8ES4_S6_LS7_0ELi8ES4_S6_fNS_4arch15OpClassTensorOpENS8_4Sm80ENS1_9GemmShapeILi128ELi128ELi32EEENSB_ILi64ELi64ELi32EEENSB_ILi16ELi8ELi16EEENS_8epilogue6thread17LinearCombinationIS4_Li8EffLNSG_9ScaleType4KindE0ELNS_15FloatRoundStyleE2ES4_EENS1_11threadblock30GemmIdentityThreadblockSwizzleILi8EEELi4ENS8_13OpMultiplyAddELNS1_23SharedMemoryClearOptionE0ELb0ELb0ELb0ENS5_31Tensor5DPermute02413ColumnMajorILi16ELi3ELi8EEENS5_37Tensor4DPermute0213ColumnMajorInverseILi8ELi4EEENS5_38Tensor5DPermute02413ColumnMajorInverseILi16ELi3ELi8EEEvE10SelectBaseISO_vEEEEvNT_6ParamsE --------------------------
	.section	.nv.shared._ZN7cutlass7Kernel2INS_4gemm6kernel20DefaultGemmUniversalINS_6half_tENS_6layout8RowMajorELNS_16ComplexTransformE0ELi8ES4_S6_LS7_0ELi8ES4_S6_fNS_4arch15OpClassTensorOpENS8_4Sm80ENS1_9GemmShapeILi128ELi128ELi32EEENSB_ILi64ELi64ELi32EEENSB_ILi16ELi8ELi16EEENS_8epilogue6thread17LinearCombinationIS4_Li8EffLNSG_9ScaleType4KindE0ELNS_15FloatRoundStyleE2ES4_EENS1_11threadblock30GemmIdentityThreadblockSwizzleILi8EEELi4ENS8_13OpMultiplyAddELNS1_23SharedMemoryClearOptionE0ELb0ELb0ELb0ENS5_31Tensor5DPermute02413ColumnMajorILi16ELi3ELi8EEENS5_37Tensor4DPermute0213ColumnMajorInverseILi8ELi4EEENS5_38Tensor5DPermute02413ColumnMajorInverseILi16ELi3ELi8EEEvE10SelectBaseISO_vEEEEvNT_6ParamsE,"aw",@nobits
	.sectionflags	@""
	.align	16
	.zero		1024


//--------------------- .nv.shared._ZN7cutlass7Kernel2INS_4gemm6kernel20DefaultGemmUniversalINS_6half_tENS_6layout8RowMajorELNS_16ComplexTransformE0ELi8ES4_S6_LS7_0ELi8ES4_S6_fNS_4arch15OpClassTensorOpENS8_4Sm80ENS1_9GemmShapeILi128ELi128ELi32EEENSB_ILi64ELi64ELi32EEENSB_ILi16ELi8ELi16EEENS_8epilogue6thread17LinearCombinationIS4_Li8EffLNSG_9ScaleType4KindE0ELNS_15FloatRoundStyleE2ES4_EENS1_11threadblock30GemmIdentityThreadblockSwizzleILi8EEELi4ENS8_13OpMultiplyAddELNS1_23SharedMemoryClearOptionE0ELb0ELb0ELb0ENS5_9NoPermuteENS5_37Tensor4DPermute0213ColumnMajorInverseILi8ELi4EEENS5_38Tensor5DPermute02413ColumnMajorInverseILi16ELi3ELi8EEEvE10SelectBaseISO_vEEEEvNT_6ParamsE --------------------------
	.section	.nv.shared._ZN7cutlass7Kernel2INS_4gemm6kernel20DefaultGemmUniversalINS_6half_tENS_6layout8RowMajorELNS_16ComplexTransformE0ELi8ES4_S6_LS7_0ELi8ES4_S6_fNS_4arch15OpClassTensorOpENS8_4Sm80ENS1_9GemmShapeILi128ELi128ELi32EEENSB_ILi64ELi64ELi32EEENSB_ILi16ELi8ELi16EEENS_8epilogue6thread17LinearCombinationIS4_Li8EffLNSG_9ScaleType4KindE0ELNS_15FloatRoundStyleE2ES4_EENS1_11threadblock30GemmIdentityThreadblockSwizzleILi8EEELi4ENS8_13OpMultiplyAddELNS1_23SharedMemoryClearOptionE0ELb0ELb0ELb0ENS5_9NoPermuteENS5_37Tensor4DPermute0213ColumnMajorInverseILi8ELi4EEENS5_38Tensor5DPermute02413ColumnMajorInverseILi16ELi3ELi8EEEvE10SelectBaseISO_vEEEEvNT_6ParamsE,"aw",@nobits
	.sectionflags	@""
	.align	16
	.zero		1024


//--------------------- .nv.shared._ZN7cutlass7Kernel2INS_4gemm6kernel20DefaultGemmUniversalINS_6half_tENS_6layout8RowMajorELNS_16ComplexTransformE0ELi8ES4_S6_LS7_0ELi8ES4_S6_fNS_4arch15OpClassTensorOpENS8_4Sm80ENS1_9GemmShapeILi128ELi128ELi32EEENSB_ILi64ELi64ELi32EEENSB_ILi16ELi8ELi16EEENS_8epilogue6thread17LinearCombinationIS4_Li8EffLNSG_9ScaleType4KindE0ELNS_15FloatRoundStyleE2ES4_EENS1_11threadblock30GemmIdentityThreadblockSwizzleILi8EEELi4ENS8_13OpMultiplyAddELNS1_23SharedMemoryClearOptionE0ELb0ELb0ELb0ENS5_31Tensor5DPermute02413ColumnMajorILi16ELi3ELi8EEENS5_9NoPermuteEST_vE10SelectBaseISO_vEEEEvNT_6ParamsE --------------------------
	.section	.nv.shared._ZN7cutlass7Kernel2INS_4gemm6kernel20DefaultGemmUniversalINS_6half_tENS_6layout8RowMajorELNS_16ComplexTransformE0ELi8ES4_S6_LS7_0ELi8ES4_S6_fNS_4arch15OpClassTensorOpENS8_4Sm80ENS1_9GemmShapeILi128ELi128ELi32EEENSB_ILi64ELi64ELi32EEENSB_ILi16ELi8ELi16EEENS_8epilogue6thread17LinearCombinationIS4_Li8EffLNSG_9ScaleType4KindE0ELNS_15FloatRoundStyleE2ES4_EENS1_11threadblock30GemmIdentityThreadblockSwizzleILi8EEELi4ENS8_13OpMultiplyAddELNS1_23SharedMemoryClearOptionE0ELb0ELb0ELb0ENS5_31Tensor5DPermute02413ColumnMajorILi16ELi3ELi8EEENS5_9NoPermuteEST_vE10SelectBaseISO_vEEEEvNT_6ParamsE,"aw",@nobits
	.sectionflags	@""
	.align	16
	.zero		1024


//--------------------- .nv.shared._ZN7cutlass7Kernel2INS_4gemm6kernel20DefaultGemmUniversalINS_6half_tENS_6layout8RowMajorELNS_16ComplexTransformE0ELi8ES4_S6_LS7_0ELi8ES4_S6_fNS_4arch15OpClassTensorOpENS8_4Sm80ENS1_9GemmShapeILi128ELi128ELi32EEENSB_ILi64ELi64ELi32EEENSB_ILi16ELi8ELi16EEENS_8epilogue6thread17LinearCombinationIS4_Li8EffLNSG_9ScaleType4KindE0ELNS_15FloatRoundStyleE2ES4_EENS1_11threadblock30GemmIdentityThreadblockSwizzleILi8EEELi4ENS8_13OpMultiplyAddELNS1_23SharedMemoryClearOptionE0ELb0ELb0ELb0ENS5_31Tensor5DPermute02413ColumnMajorILi16ELi3ELi8EEENS5_37Tensor4DPermute0213ColumnMajorInverseILi8ELi4EEENS5_9NoPermuteEvE10SelectBaseISO_vEEEEvNT_6ParamsE --------------------------
	.section	.nv.shared._ZN7cutlass7Kernel2INS_4gemm6kernel20DefaultGemmUniversalINS_6half_tENS_6layout8RowMajorELNS_16ComplexTransformE0ELi8ES4_S6_LS7_0ELi8ES4_S6_fNS_4arch15OpClassTensorOpENS8_4Sm80ENS1_9GemmShapeILi128ELi128ELi32EEENSB_ILi64ELi64ELi32EEENSB_ILi16ELi8ELi16EEENS_8epilogue6thread17LinearCombinationIS4_Li8EffLNSG_9ScaleType4KindE0ELNS_15FloatRoundStyleE2ES4_EENS1_11threadblock30GemmIdentityThreadblockSwizzleILi8EEELi4ENS8_13OpMultiplyAddELNS1_23SharedMemoryClearOptionE0ELb0ELb0ELb0ENS5_31Tensor5DPermute02413ColumnMajorILi16ELi3ELi8EEENS5_37Tensor4DPermute0213ColumnMajorInverseILi8ELi4EEENS5_9NoPermuteEvE10SelectBaseISO_vEEEEvNT_6ParamsE,"aw",@nobits
	.sectionflags	@""
	.align	16
	.zero		1024


//--------------------- .nv.shared._ZN7cutlass7Kernel2INS_4gemm6kernel20DefaultGemmUniversalINS_6half_tENS_6layout8RowMajorELNS_16ComplexTransformE0ELi8ES4_S6_LS7_0ELi8ES4_S6_fNS_4arch15OpClassTensorOpENS8_4Sm80ENS1_9GemmShapeILi128ELi128ELi32EEENSB_ILi64ELi64ELi32EEENSB_ILi16ELi8ELi16EEENS_8epilogue6thread17LinearCombinationIS4_Li8EffLNSG_9ScaleType4KindE0ELNS_15FloatRoundStyleE2ES4_EENS1_11threadblock30GemmIdentityThreadblockSwizzleILi8EEELi4ENS8_13OpMultiplyAddELNS1_23SharedMemoryClearOptionE0ELb0ELb0ELb0ENS5_9NoPermuteENS5_37Tensor4DPermute0213ColumnMajorInverseILi8ELi4EEESR_vE10SelectBaseISO_vEEEEvNT_6ParamsE --------------------------
	.section	.nv.shared._ZN7cutlass7Kernel2INS_4gemm6kernel20DefaultGemmUniversalINS_6half_tENS_6layout8RowMajorELNS_16ComplexTransformE0ELi8ES4_S6_LS7_0ELi8ES4_S6_fNS_4arch15OpClassTensorOpENS8_4Sm80ENS1_9GemmShapeILi128ELi128ELi32EEENSB_ILi64ELi64ELi32EEENSB_ILi16ELi8ELi16EEENS_8epilogue6thread17LinearCombinationIS4_Li8EffLNSG_9ScaleType4KindE0ELNS_15FloatRoundStyleE2ES4_EENS1_11threadblock30GemmIdentityThreadblockSwizzleILi8EEELi4ENS8_13OpMultiplyAddELNS1_23SharedMemoryClearOptionE0ELb0ELb0ELb0ENS5_9NoPermuteENS5_37Tensor4DPermute0213ColumnMajorInverseILi8ELi4EEESR_vE10SelectBaseISO_vEEEEvNT_6ParamsE,"aw",@nobits
	.sectionflags	@""
	.align	16
	.zero		1024


//--------------------- .nv.shared._ZN7cutlass7Kernel2INS_4gemm6kernel20DefaultGemmUniversalINS_6half_tENS_6layout8RowMajorELNS_16ComplexTransformE0ELi8ES4_S6_LS7_0ELi8ES4_S6_fNS_4arch15OpClassTensorOpENS8_4Sm80ENS1_9GemmShapeILi128ELi128ELi32EEENSB_ILi64ELi64ELi32EEENSB_ILi16ELi8ELi16EEENS_8epilogue6thread17LinearCombinationIS4_Li8EffLNSG_9ScaleType4KindE0ELNS_15FloatRoundStyleE2ES4_EENS1_11threadblock30GemmIdentityThreadblockSwizzleILi8EEELi4ENS8_13OpMultiplyAddELNS1_23SharedMemoryClearOptionE0ELb0ELb0ELb0ENS5_31Tensor5DPermute02413ColumnMajorILi16ELi3ELi8EEENS5_9NoPermuteENS5_38Tensor5DPermute02413ColumnMajorInverseILi16ELi3ELi8EEEvE10SelectBaseISO_vEEEEvNT_6ParamsE --------------------------
	.section	.nv.shared._ZN7cutlass7Kernel2INS_4gemm6kernel20DefaultGemmUniversalINS_6half_tENS_6layout8RowMajorELNS_16ComplexTransformE0ELi8ES4_S6_LS7_0ELi8ES4_S6_fNS_4arch15OpClassTensorOpENS8_4Sm80ENS1_9GemmShapeILi128ELi128ELi32EEENSB_ILi64ELi64ELi32EEENSB_ILi16ELi8ELi16EEENS_8epilogue6thread17LinearCombinationIS4_Li8EffLNSG_9ScaleType4KindE0ELNS_15FloatRoundStyleE2ES4_EENS1_11threadblock30GemmIdentityThreadblockSwizzleILi8EEELi4ENS8_13OpMultiplyAddELNS1_23SharedMemoryClearOptionE0ELb0ELb0ELb0ENS5_31Tensor5DPermute02413ColumnMajorILi16ELi3ELi8EEENS5_9NoPermuteENS5_38Tensor5DPermute02413ColumnMajorInverseILi16ELi3ELi8EEEvE10SelectBaseISO_vEEEEvNT_6ParamsE,"aw",@nobits
	.sectionflags	@""
	.align	16
	.zero		1024


//--------------------- .nv.shared._ZN7cutlass7Kernel2INS_4gemm6kernel20DefaultGemmUniversalINS_6half_tENS_6layout8RowMajorELNS_16ComplexTransformE0ELi8ES4_S6_LS7_0ELi8ES4_S6_fNS_4arch15OpClassTensorOpENS8_4Sm80ENS1_9GemmShapeILi128ELi128ELi32EEENSB_ILi64ELi64ELi32EEENSB_ILi16ELi8ELi16EEENS_8epilogue6thread17LinearCombinationIS4_Li8EffLNSG_9ScaleType4KindE0ELNS_15FloatRoundStyleE2ES4_EENS1_11threadblock30GemmIdentityThreadblockSwizzleILi8EEELi4ENS8_13OpMultiplyAddELNS1_23SharedMemoryClearOptionE0ELb0ELb0ELb0ENS5_9NoPermuteESR_NS5_38Tensor5DPermute02413ColumnMajorInverseILi16ELi3ELi8EEEvE10SelectBaseISO_vEEEEvNT_6ParamsE --------------------------
	.section	.nv.shared._ZN7cutlass7Kernel2INS_4gemm6kernel20DefaultGemmUniversalINS_6half_tENS_6layout8RowMajorELNS_16ComplexTransformE0ELi8ES4_S6_LS7_0ELi8ES4_S6_fNS_4arch15OpClassTensorOpENS8_4Sm80ENS1_9GemmShapeILi128ELi128ELi32EEENSB_ILi64ELi64ELi32EEENSB_ILi16ELi8ELi16EEENS_8epilogue6thread17LinearCombinationIS4_Li8EffLNSG_9ScaleType4KindE0ELNS_15FloatRoundStyleE2ES4_EENS1_11threadblock30GemmIdentityThreadblockSwizzleILi8EEELi4ENS8_13OpMultiplyAddELNS1_23SharedMemoryClearOptionE0ELb0ELb0ELb0ENS5_9NoPermuteESR_NS5_38Tensor5DPermute02413ColumnMajorInverseILi16ELi3ELi8EEEvE10SelectBaseISO_vEEEEvNT_6ParamsE,"aw",@nobits
	.sectionflags	@""
	.align	16
	.zero		1024


//--------------------- .nv.shared._ZN7cutlass7Kernel2INS_4gemm6kernel20DefaultGemmUniversalINS_6half_tENS_6layout8RowMajorELNS_16ComplexTransformE0ELi8ES4_S6_LS7_0ELi8ES4_S6_fNS_4arch15OpClassTensorOpENS8_4Sm80ENS1_9GemmShapeILi128ELi128ELi32EEENSB_ILi64ELi64ELi32EEENSB_ILi16ELi8ELi16EEENS_8epilogue6thread17LinearCombinationIS4_Li8EffLNSG_9ScaleType4KindE0ELNS_15FloatRoundStyleE2ES4_EENS1_11threadblock30GemmIdentityThreadblockSwizzleILi8EEELi4ENS8_13OpMultiplyAddELNS1_23SharedMemoryClearOptionE0ELb0ELb0ELb0ENS5_28Tensor5DPermute20314RowMajorILi16ELi3ELi8EEENS5_34Tensor4DPermute0213RowMajorInverseILi8ELi4EEESU_vE10SelectBaseISO_vEEEEvNT_6ParamsE --------------------------
	.section	.nv.shared._ZN7cutlass7Kernel2INS_4gemm6kernel20DefaultGemmUniversalINS_6half_tENS_6layout8RowMajorELNS_16ComplexTransformE0ELi8ES4_S6_LS7_0ELi8ES4_S6_fNS_4arch15OpClassTensorOpENS8_4Sm80ENS1_9GemmShapeILi128ELi128ELi32EEENSB_ILi64ELi64ELi32EEENSB_ILi16ELi8ELi16EEENS_8epilogue6thread17LinearCombinationIS4_Li8EffLNSG_9ScaleType4KindE0ELNS_15FloatRoundStyleE2ES4_EENS1_11threadblock30GemmIdentityThreadblockSwizzleILi8EEELi4ENS8_13OpMultiplyAddELNS1_23SharedMemoryClearOptionE0ELb0ELb0ELb0ENS5_28Tensor5DPermute20314RowMajorILi16ELi3ELi8EEENS5_34Tensor4DPermute0213RowMajorInverseILi8ELi4EEESU_vE10SelectBaseISO_vEEEEvNT_6ParamsE,"aw",@nobits
	.sectionflags	@""
	.align	16
	.zero		1024


//--------------------- .nv.shared._ZN7cutlass7Kernel2INS_4gemm6kernel20DefaultGemmUniversalINS_6half_tENS_6layout8RowMajorELNS_16ComplexTransformE0ELi8ES4_S6_LS7_0ELi8ES4_S6_fNS_4arch15OpClassTensorOpENS8_4Sm80ENS1_9GemmShapeILi128ELi128ELi32EEENSB_ILi64ELi64ELi32EEENSB_ILi16ELi8ELi16EEENS_8epilogue6thread17LinearCombinationIS4_Li8EffLNSG_9ScaleType4KindE0ELNS_15FloatRoundStyleE2ES4_EENS1_11threadblock30GemmIdentityThreadblockSwizzleILi8EEELi4ENS8_13OpMultiplyAddELNS1_23SharedMemoryClearOptionE0ELb0ELb0ELb0ENS5_9NoPermuteENS5_34Tensor4DPermute0213RowMajorInverseILi8ELi4EEEST_vE10SelectBaseISO_vEEEEvNT_6ParamsE --------------------------
	.section	.nv.shared._ZN7cutlass7Kernel2INS_4gemm6kernel20DefaultGemmUniversalINS_6half_tENS_6layout8RowMajorELNS_16ComplexTransformE0ELi8ES4_S6_LS7_0ELi8ES4_S6_fNS_4arch15OpClassTensorOpENS8_4Sm80ENS1_9GemmShapeILi128ELi128ELi32EEENSB_ILi64ELi64ELi32EEENSB_ILi16ELi8ELi16EEENS_8epilogue6thread17LinearCombinationIS4_Li8EffLNSG_9ScaleType4KindE0ELNS_15FloatRoundStyleE2ES4_EENS1_11threadblock30GemmIdentityThreadblockSwizzleILi8EEELi4ENS8_13OpMultiplyAddELNS1_23SharedMemoryClearOptionE0ELb0ELb0ELb0ENS5_9NoPermuteENS5_34Tensor4DPermute0213RowMajorInverseILi8ELi4EEEST_vE10SelectBaseISO_vEEEEvNT_6ParamsE,"aw",@nobits
	.sectionflags	@""
	.align	16
	.zero		1024


//--------------------- .nv.shared._ZN7cutlass7Kernel2INS_4gemm6kernel20DefaultGemmUniversalINS_6half_tENS_6layout8RowMajorELNS_16ComplexTransformE0ELi8ES4_S6_LS7_0ELi8ES4_S6_fNS_4arch15OpClassTensorOpENS8_4Sm80ENS1_9GemmShapeILi128ELi128ELi32EEENSB_ILi64ELi64ELi32EEENSB_ILi16ELi8ELi16EEENS_8epilogue6thread17LinearCombinationIS4_Li8EffLNSG_9ScaleType4KindE0ELNS_15FloatRoundStyleE2ES4_EENS1_11threadblock30GemmIdentityThreadblockSwizzleILi8EEELi4ENS8_13OpMultiplyAddELNS1_23SharedMemoryClearOptionE0ELb0ELb0ELb0ENS5_28Tensor5DPermute20314RowMajorILi16ELi3ELi8EEENS5_9NoPermuteEST_vE10SelectBaseISO_vEEEEvNT_6ParamsE --------------------------
	.section	.nv.shared._ZN7cutlass7Kernel2INS_4gemm6kernel20DefaultGemmUniversalINS_6half_tENS_6layout8RowMajorELNS_16ComplexTransformE0ELi8ES4_S6_LS7_0ELi8ES4_S6_fNS_4arch15OpClassTensorOpENS8_4Sm80ENS1_9GemmShapeILi128ELi128ELi32EEENSB_ILi64ELi64ELi32EEENSB_ILi16ELi8ELi16EEENS_8epilogue6thread17LinearCombinationIS4_Li8EffLNSG_9ScaleType4KindE0ELNS_15FloatRoundStyleE2ES4_EENS1_11threadblock30GemmIdentityThreadblockSwizzleILi8EEELi4ENS8_13OpMultiplyAddELNS1_23SharedMemoryClearOptionE0ELb0ELb0ELb0ENS5_28Tensor5DPermute20314RowMajorILi16ELi3ELi8EEENS5_9NoPermuteEST_vE10SelectBaseISO_vEEEEvNT_6ParamsE,"aw",@nobits
	.sectionflags	@""
	.align	16
	.zero		1024


//--------------------- .nv.shared._ZN7cutlass7Kernel2INS_4gemm6kernel20DefaultGemmUniversalINS_6half_tENS_6layout8RowMajorELNS_16ComplexTransformE0ELi8ES4_S6_LS7_0ELi8ES4_S6_fNS_4arch15OpClassTensorOpENS8_4Sm80ENS1_9GemmShapeILi128ELi128ELi32EEENSB_ILi64ELi64ELi32EEENSB_ILi16ELi8ELi16EEENS_8epilogue6thread17LinearCombinationIS4_Li8EffLNSG_9ScaleType4KindE0ELNS_15FloatRoundStyleE2ES4_EENS1_11threadblock30GemmIdentityThreadblockSwizzleILi8EEELi4ENS8_13OpMultiplyAddELNS1_23SharedMemoryClearOptionE0ELb0ELb0ELb0ENS5_28Tensor5DPermute20314RowMajorILi16ELi3ELi8EEENS5_9NoPermuteENS5_34Tensor4DPermute0213RowMajorInverseILi8ELi4EEEvE10SelectBaseISO_vEEEEvNT_6ParamsE --------------------------
	.section	.nv.shared._ZN7cutlass7Kernel2INS_4gemm6kernel20DefaultGemmUniversalINS_6half_tENS_6layout8RowMajorELNS_16ComplexTransformE0ELi8ES4_S6_LS7_0ELi8ES4_S6_fNS_4arch15OpClassTensorOpENS8_4Sm80ENS1_9GemmShapeILi128ELi128ELi32EEENSB_ILi64ELi64ELi32EEENSB_ILi16ELi8ELi16EEENS_8epilogue6thread17LinearCombinationIS4_Li8EffLNSG_9ScaleType4KindE0ELNS_15FloatRoundStyleE2ES4_EENS1_11threadblock30GemmIdentityThreadblockSwizzleILi8EEELi4ENS8_13OpMultiplyAddELNS1_23SharedMemoryClearOptionE0ELb0ELb0ELb0ENS5_28Tensor5DPermute20314RowMajorILi16ELi3ELi8EEENS5_9NoPermuteENS5_34Tensor4DPermute0213RowMajorInverseILi8ELi4EEEvE10SelectBaseISO_vEEEEvNT_6ParamsE,"aw",@nobits
	.sectionflags	@""
	.align	16
	.zero		1024


//--------------------- .nv.shared._ZN7cutlass7Kernel2INS_4gemm6kernel20DefaultGemmUniversalINS_6half_tENS_6layout8RowMajorELNS_16ComplexTransformE0ELi8ES4_S6_LS7_0ELi8ES4_S6_fNS_4arch15OpClassTensorOpENS8_4Sm80ENS1_9GemmShapeILi128ELi128ELi32EEENSB_ILi64ELi64ELi32EEENSB_ILi16ELi8ELi16EEENS_8epilogue6thread17LinearCombinationIS4_Li8EffLNSG_9ScaleType4KindE0ELNS_15FloatRoundStyleE2ES4_EENS1_11threadblock30GemmIdentityThreadblockSwizzleILi8EEELi4ENS8_13OpMultiplyAddELNS1_23SharedMemoryClearOptionE0ELb0ELb0ELb0ENS5_9NoPermuteESR_NS5_34Tensor4DPermute0213RowMajorInverseILi8ELi4EEEvE10SelectBaseISO_vEEEEvNT_6ParamsE --------------------------
	.section	.nv.shared._ZN7cutlass7Kernel2INS_4gemm6kernel20DefaultGemmUniversalINS_6half_tENS_6layout8RowMajorELNS_16ComplexTransformE0ELi8ES4_S6_LS7_0ELi8ES4_S6_fNS_4arch15OpClassTensorOpENS8_4Sm80ENS1_9GemmShapeILi128ELi128ELi32EEENSB_ILi64ELi64ELi32EEENSB_ILi16ELi8ELi16EEENS_8epilogue6thread17LinearCombinationIS4_Li8EffLNSG_9ScaleType4KindE0ELNS_15FloatRoundStyleE2ES4_EENS1_11threadblock30GemmIdentityThreadblockSwizzleILi8EEELi4ENS8_13OpMultiplyAddELNS1_23SharedMemoryClearOptionE0ELb0ELb0ELb0ENS5_9NoPermuteESR_NS5_34Tensor4DPermute0213RowMajorInverseILi8ELi4EEEvE10SelectBaseISO_vEEEEvNT_6ParamsE,"aw",@nobits
	.sectionflags	@""
	.align	16
	.zero		1024


//--------------------- .nv.shared._ZN7cutlass7Kernel2INS_4gemm6kernel20DefaultGemmUniversalINS_6half_tENS_6layout8RowMajorELNS_16ComplexTransformE0ELi8ES4_S6_LS7_0ELi8ES4_S6_fNS_4arch15OpClassTensorOpENS8_4Sm80ENS1_9GemmShapeILi128ELi128ELi32EEENSB_ILi64ELi64ELi32EEENSB_ILi16ELi8ELi16EEENS_8epilogue6thread17LinearCombinationIS4_Li8EffLNSG_9ScaleType4KindE0ELNS_15FloatRoundStyleE2ES4_EENS1_11threadblock30GemmIdentityThreadblockSwizzleILi8EEELi4ENS8_13OpMultiplyAddELNS1_23SharedMemoryClearOptionE0ELb0ELb0ELb0ENS5_28Tensor5DPermute20314RowMajorILi16ELi3ELi8EEENS5_34Tensor4DPermute0213RowMajorInverseILi8ELi4EEENS5_9NoPermuteEvE10SelectBaseISO_vEEEEvNT_6ParamsE --------------------------
	.section	.nv.shared._ZN7cutlass7Kernel2INS_4gemm6kernel20DefaultGemmUniversalINS_6half_tENS_6layout8RowMajorELNS_16ComplexTransformE0ELi8ES4_S6_LS7_0ELi8ES4_S6_fNS_4arch15OpClassTensorOpENS8_4Sm80ENS1_9GemmShapeILi128ELi128ELi32EEENSB_ILi64ELi64ELi32EEENSB_ILi16ELi8ELi16EEENS_8epilogue6thread17LinearCombinationIS4_Li8EffLNSG_9ScaleType4KindE0ELNS_15FloatRoundStyleE2ES4_EENS1_11threadblock30GemmIdentityThreadblockSwizzleILi8EEELi4ENS8_13OpMultiplyAddELNS1_23SharedMemoryClearOptionE0ELb0ELb0ELb0ENS5_28Tensor5DPermute20314RowMajorILi16ELi3ELi8EEENS5_34Tensor4DPermute0213RowMajorInverseILi8ELi4EEENS5_9NoPermuteEvE10SelectBaseISO_vEEEEvNT_6ParamsE,"aw",@nobits
	.sectionflags	@""
	.align	16
	.zero		1024


//--------------------- .nv.shared._ZN7cutlass7Kernel2INS_4gemm6kernel20DefaultGemmUniversalINS_6half_tENS_6layout8RowMajorELNS_16ComplexTransformE0ELi8ES4_S6_LS7_0ELi8ES4_S6_fNS_4arch15OpClassTensorOpENS8_4Sm80ENS1_9GemmShapeILi128ELi128ELi32EEENSB_ILi64ELi64ELi32EEENSB_ILi16ELi8ELi16EEENS_8epilogue6thread17LinearCombinationIS4_Li8EffLNSG_9ScaleType4KindE0ELNS_15FloatRoundStyleE2ES4_EENS1_11threadblock30GemmIdentityThreadblockSwizzleILi8EEELi4ENS8_13OpMultiplyAddELNS1_23SharedMemoryClearOptionE0ELb0ELb0ELb0ENS5_9NoPermuteENS5_34Tensor4DPermute0213RowMajorInverseILi8ELi4EEESR_vE10SelectBaseISO_vEEEEvNT_6ParamsE --------------------------
	.section	.nv.shared._ZN7cutlass7Kernel2INS_4gemm6kernel20DefaultGemmUniversalINS_6half_tENS_6layout8RowMajorELNS_16ComplexTransformE0ELi8ES4_S6_LS7_0ELi8ES4_S6_fNS_4arch15OpClassTensorOpENS8_4Sm80ENS1_9GemmShapeILi128ELi128ELi32EEENSB_ILi64ELi64ELi32EEENSB_ILi16ELi8ELi16EEENS_8epilogue6thread17LinearCombinationIS4_Li8EffLNSG_9ScaleType4KindE0ELNS_15FloatRoundStyleE2ES4_EENS1_11threadblock30GemmIdentityThreadblockSwizzleILi8EEELi4ENS8_13OpMultiplyAddELNS1_23SharedMemoryClearOptionE0ELb0ELb0ELb0ENS5_9NoPermuteENS5_34Tensor4DPermute0213RowMajorInverseILi8ELi4EEESR_vE10SelectBaseISO_vEEEEvNT_6ParamsE,"aw",@nobits
	.sectionflags	@""
	.align	16
	.zero		1024


//--------------------- .nv.shared._ZN7cutlass7Kernel2INS_4gemm6kernel20DefaultGemmUniversalINS_6half_tENS_6layout8RowMajorELNS_16ComplexTransformE0ELi8ES4_S6_LS7_0ELi8ES4_S6_fNS_4arch15OpClassTensorOpENS8_4Sm80ENS1_9GemmShapeILi128ELi128ELi32EEENSB_ILi64ELi64ELi32EEENSB_ILi16ELi8ELi16EEENS_8epilogue6thread17LinearCombinationIS4_Li8EffLNSG_9ScaleType4KindE0ELNS_15FloatRoundStyleE2ES4_EENS1_11threadblock30GemmIdentityThreadblockSwizzleILi8EEELi4ENS8_13OpMultiplyAddELNS1_23SharedMemoryClearOptionE0ELb0ELb0ELb0ENS5_9NoPermuteESR_SR_vE10SelectBaseISO_vEEEEvNT_6ParamsE --------------------------
	.section	.nv.shared._ZN7cutlass7Kernel2INS_4gemm6kernel20DefaultGemmUniversalINS_6half_tENS_6layout8RowMajorELNS_16ComplexTransformE0ELi8ES4_S6_LS7_0ELi8ES4_S6_fNS_4arch15OpClassTensorOpENS8_4Sm80ENS1_9GemmShapeILi128ELi128ELi32EEENSB_ILi64ELi64ELi32EEENSB_ILi16ELi8ELi16EEENS_8epilogue6thread17LinearCombinationIS4_Li8EffLNSG_9ScaleType4KindE0ELNS_15FloatRoundStyleE2ES4_EENS1_11threadblock30GemmIdentityThreadblockSwizzleILi8EEELi4ENS8_13OpMultiplyAddELNS1_23SharedMemoryClearOptionE0ELb0ELb0ELb0ENS5_9NoPermuteESR_SR_vE10SelectBaseISO_vEEEEvNT_6ParamsE,"aw",@nobits
	.sectionflags	@""
	.align	16
	.zero		1024


//--------------------- .nv.constant0._ZN7cutlass9reference6device6kernel11GemmComplexINS_6half_tENS_6layout8RowMajorES4_S6_S4_NS5_11ColumnMajorEffS4_NS_16NumericConverterIS4_fLNS_15FloatRoundStyleE2EEENS_12multiply_addIfffEELi4ELi16EEEvNS_4gemm9GemmCoordET5_NS_9TensorRefIT_T0_EENS_16ComplexTransformENSG_IT1_T2_EESK_SF_NSG_IT3_T4_EENSG_IT7_SP_EET6_illll --------------------------
	.section	.nv.constant0._ZN7cutlass9reference6device6kernel11GemmComplexINS_6half_tENS_6layout8RowMajorES4_S6_S4_NS5_11ColumnMajorEffS4_NS_16NumericConverterIS4_fLNS_15FloatRoundStyleE2EEENS_12multiply_addIfffEELi4ELi16EEEvNS_4gemm9GemmCoordET5_NS_9TensorRefIT_T0_EENS_16ComplexTransformENSG_IT1_T2_EESK_SF_NSG_IT3_T4_EENSG_IT7_SP_EET6_illll,"a",@progbits
	.sectionflags	@""
	.align	4
.nv.constant0._ZN7cutlass9reference6device6kernel11GemmComplexINS_6half_tENS_6layout8RowMajorES4_S6_S4_NS5_11ColumnMajorEffS4_NS_16NumericConverterIS4_fLNS_15FloatRoundStyleE2EEENS_12multiply_addIfffEELi4ELi16EEEvNS_4gemm9GemmCoordET5_NS_9TensorRefIT_T0_EENS_16ComplexTransformENSG_IT1_T2_EESK_SF_NSG_IT3_T4_EENSG_IT7_SP_EET6_illll:
	.zero		1032


//--------------------- .nv.constant0._ZN7cutlass9reference6device6kernel11GemmComplexINS_6half_tENS_6layout8RowMajorES4_S6_S4_NS5_11ColumnMajorEffS4_NS_16NumericConverterIS4_fLNS_15FloatRoundStyleE2EEENS_12multiply_addIfffEELi4ELi4EEEvNS_4gemm9GemmCoordET5_NS_9TensorRefIT_T0_EENS_16ComplexTransformENSG_IT1_T2_EESK_SF_NSG_IT3_T4_EENSG_IT7_SP_EET6_illll --------------------------
	.section	.nv.constant0._ZN7cutlass9reference6device6kernel11GemmComplexINS_6half_tENS_6layout8RowMajorES4_S6_S4_NS5_11ColumnMajorEffS4_NS_16NumericConverterIS4_fLNS_15FloatRoundStyleE2EEENS_12multiply_addIfffEELi4ELi4EEEvNS_4gemm9GemmCoordET5_NS_9TensorRefIT_T0_EENS_16ComplexTransformENSG_IT1_T2_EESK_SF_NSG_IT3_T4_EENSG_IT7_SP_EET6_illll,"a",@progbits
	.sectionflags	@""
	.align	4
.nv.constant0._ZN7cutlass9reference6device6kernel11GemmComplexINS_6half_tENS_6layout8RowMajorES4_S6_S4_NS5_11ColumnMajorEffS4_NS_16NumericConverterIS4_fLNS_15FloatRoundStyleE2EEENS_12multiply_addIfffEELi4ELi4EEEvNS_4gemm9GemmCoordET5_NS_9TensorRefIT_T0_EENS_16ComplexTransformENSG_IT1_T2_EESK_SF_NSG_IT3_T4_EENSG_IT7_SP_EET6_illll:
	.zero		1032


//--------------------- .nv.constant0._ZN7cutlass9reference6device6kernel11GemmComplexINS_6half_tENS_6layout11ColumnMajorES4_S6_S4_NS5_8RowMajorEffS4_NS_16NumericConverterIS4_fLNS_15FloatRoundStyleE2EEENS_12multiply_addIfffEELi4ELi16EEEvNS_4gemm9GemmCoordET5_NS_9TensorRefIT_T0_EENS_16ComplexTransformENSG_IT1_T2_EESK_SF_NSG_IT3_T4_EENSG_IT7_SP_EET6_illll --------------------------
	.section	.nv.constant0._ZN7cutlass9reference6device6kernel11GemmComplexINS_6half_tENS_6layout11ColumnMajorES4_S6_S4_NS5_8RowMajorEffS4_NS_16NumericConverterIS4_fLNS_15FloatRoundStyleE2EEENS_12multiply_addIfffEELi4ELi16EEEvNS_4gemm9GemmCoordET5_NS_9TensorRefIT_T0_EENS_16ComplexTransformENSG_IT1_T2_EESK_SF_NSG_IT3_T4_EENSG_IT7_SP_EET6_illll,"a",@progbits
	.sectionflags	@""
	.align	4
.nv.constant0._ZN7cutlass9reference6device6kernel11GemmComplexINS_6half_tENS_6layout11ColumnMajorES4_S6_S4_NS5_8RowMajorEffS4_NS_16NumericConverterIS4_fLNS_15FloatRoundStyleE2EEENS_12multiply_addIfffEELi4ELi16EEEvNS_4gemm9GemmCoordET5_NS_9TensorRefIT_T0_EENS_16ComplexTransformENSG_IT1_T2_EESK_SF_NSG_IT3_T4_EENSG_IT7_SP_EET6_illll:
	.zero		1032


//--------------------- .nv.constant0._ZN7cutlass9reference6device6kernel11GemmComplexINS_6half_tENS_6layout11ColumnMajorES4_S6_S4_NS5_8RowMajorEffS4_NS_16NumericConverterIS4_fLNS_15FloatRoundStyleE2EEENS_12multiply_addIfffEELi4ELi4EEEvNS_4gemm9GemmCoordET5_NS_9TensorRefIT_T0_EENS_16ComplexTransformENSG_IT1_T2_EESK_SF_NSG_IT3_T4_EENSG_IT7_SP_EET6_illll --------------------------
	.section	.nv.constant0._ZN7cutlass9reference6device6kernel11GemmComplexINS_6half_tENS_6layout11ColumnMajorES4_S6_S4_NS5_8RowMajorEffS4_NS_16NumericConverterIS4_fLNS_15FloatRoundStyleE2EEENS_12multiply_addIfffEELi4ELi4EEEvNS_4gemm9GemmCoordET5_NS_9TensorRefIT_T0_EENS_16ComplexTransformENSG_IT1_T2_EESK_SF_NSG_IT3_T4_EENSG_IT7_SP_EET6_illll,"a",@progbits
	.sectionflags	@""
	.align	4
.nv.constant0._ZN7cutlass9reference6device6kernel11GemmComplexINS_6half_tENS_6layout11ColumnMajorES4_S6_S4_NS5_8RowMajorEffS4_NS_16NumericConverterIS4_fLNS_15FloatRoundStyleE2EEENS_12multiply_addIfffEELi4ELi4EEEvNS_4gemm9GemmCoordET5_NS_9TensorRefIT_T0_EENS_16ComplexTransformENSG_IT1_T2_EESK_SF_NSG_IT3_T4_EENSG_IT7_SP_EET6_illll:
	.zero		1032


//--------------------- .nv.constant0._ZN7cutlass9reference6device6kernel11GemmComplexINS_6half_tENS_6layout11ColumnMajorES4_S6_S4_S6_ffS4_NS_16NumericConverterIS4_fLNS_15FloatRoundStyleE2EEENS_12multiply_addIfffEELi4ELi16EEEvNS_4gemm9GemmCoordET5_NS_9TensorRefIT_T0_EENS_16ComplexTransformENSF_IT1_T2_EESJ_SE_NSF_IT3_T4_EENSF_IT7_SO_EET6_illll --------------------------
	.section	.nv.constant0._ZN7cutlass9reference6device6kernel11GemmComplexINS_6half_tENS_6layout11ColumnMajorES4_S6_S4_S6_ffS4_NS_16NumericConverterIS4_fLNS_15FloatRoundStyleE2EEENS_12multiply_addIfffEELi4ELi16EEEvNS_4gemm9GemmCoordET5_NS_9TensorRefIT_T0_EENS_16ComplexTransformENSF_IT1_T2_EESJ_SE_NSF_IT3_T4_EENSF_IT7_SO_EET6_illll,"a",@progbits
	.sectionflags	@""
	.align	4
.nv.constant0._ZN7cutlass9reference6device6kernel11GemmComplexINS_6half_tENS_6layout11ColumnMajorES4_S6_S4_S6_ffS4_NS_16NumericConverterIS4_fLNS_15FloatRoundStyleE2EEENS_12multiply_addIfffEELi4ELi16EEEvNS_4gemm9GemmCoordET5_NS_9TensorRefIT_T0_EENS_16ComplexTransformENSF_IT1_T2_EESJ_SE_NSF_IT3_T4_EENSF_IT7_SO_EET6_illll:
	.zero		1032


//--------------------- .nv.constant0._ZN7cutlass9reference6device6kernel11GemmComplexINS_6half_tENS_6layout11ColumnMajorES4_S6_S4_S6_ffS4_NS_16NumericConverterIS4_fLNS_15FloatRoundStyleE2EEENS_12multiply_addIfffEELi4ELi4EEEvNS_4gemm9GemmCoordET5_NS_9TensorRefIT_T0_EENS_16ComplexTransformENSF_IT1_T2_EESJ_SE_NSF_IT3_T4_EENSF_IT7_SO_EET6_illll --------------------------
	.section	.nv.constant0._ZN7cutlass9reference6device6kernel11GemmComplexINS_6half_tENS_6layout11ColumnMajorES4_S6_S4_S6_ffS4_NS_16NumericConverterIS4_fLNS_15FloatRoundStyleE2EEENS_12multiply_addIfffEELi4ELi4EEEvNS_4gemm9GemmCoordET5_NS_9TensorRefIT_T0_EENS_16ComplexTransformENSF_IT1_T2_EESJ_SE_NSF_IT3_T4_EENSF_IT7_SO_EET6_illll,"a",@progbits
	.sectionflags	@""
	.align	4
.nv.constant0._ZN7cutlass9reference6device6kernel11GemmComplexINS_6half_tENS_6layout11ColumnMajorES4_S6_S4_S6_ffS4_NS_16NumericConverterIS4_fLNS_15FloatRoundStyleE2EEENS_12multiply_addIfffEELi4ELi4EEEvNS_4gemm9GemmCoordET5_NS_9TensorRefIT_T0_EENS_16ComplexTransformENSF_IT1_T2_EESJ_SE_NSF_IT3_T4_EENSF_IT7_SO_EET6_illll:
	.zero		1032


//--------------------- .nv.constant0._ZN7cutlass9reference6device6kernel17BlockCompareEqualINS_6half_tEEEvPiPKT_S8_m --------------------------
	.section	.nv.constant0._ZN7cutlass9reference6device6kernel17BlockCompareEqualINS_6half_tEEEvPiPKT_S8_m,"a",@progbits
	.sectionflags	@""
	.align	4
.nv.constant0._ZN7cutlass9reference6device6kernel17BlockCompareEqualINS_6half_tEEEvPiPKT_S8_m:
	.zero		928


//--------------------- .nv.constant0._ZN7cutlass9reference6device6kernel11GemmComplexINS_6half_tENS_6layout8RowMajorES4_S6_S4_S6_ffS4_NS_16NumericConverterIS4_fLNS_15FloatRoundStyleE2EEENS_12multiply_addIfffEELi4ELi16EEEvNS_4gemm9GemmCoordET5_NS_9TensorRefIT_T0_EENS_16ComplexTransformENSF_IT1_T2_EESJ_SE_NSF_IT3_T4_EENSF_IT7_SO_EET6_illll --------------------------
	.section	.nv.constant0._ZN7cutlass9reference6device6kernel11GemmComplexINS_6half_tENS_6layout8RowMajorES4_S6_S4_S6_ffS4_NS_16NumericConverterIS4_fLNS_15FloatRoundStyleE2EEENS_12multiply_addIfffEELi4ELi16EEEvNS_4gemm9GemmCoordET5_NS_9TensorRefIT_T0_EENS_16ComplexTransformENSF_IT1_T2_EESJ_SE_NSF_IT3_T4_EENSF_IT7_SO_EET6_illll,"a",@progbits
	.sectionflags	@""
	.align	4
.nv.constant0._ZN7cutlass9reference6device6kernel11GemmComplexINS_6half_tENS_6layout8RowMajorES4_S6_S4_S6_ffS4_NS_16NumericConverterIS4_fLNS_15FloatRoundStyleE2EEENS_12multiply_addIfffEELi4ELi16EEEvNS_4gemm9GemmCoordET5_NS_9TensorRefIT_T0_EENS_16ComplexTransformENSF_IT1_T2_EESJ_SE_NSF_IT3_T4_EENSF_IT7_SO_EET6_illll:
	.zero		1032


//--------------------- .nv.constant0._ZN7cutlass9reference6device6kernel11GemmComplexINS_6half_tENS_6layout8RowMajorES4_S6_S4_S6_ffS4_NS_16NumericConverterIS4_fLNS_15FloatRoundStyleE2EEENS_12multiply_addIfffEELi4ELi4EEEvNS_4gemm9GemmCoordET5_NS_9TensorRefIT_T0_EENS_16ComplexTransformENSF_IT1_T2_EESJ_SE_NSF_IT3_T4_EENSF_IT7_SO_EET6_illll --------------------------
	.section	.nv.constant0._ZN7cutlass9reference6device6kernel11GemmComplexINS_6half_tENS_6layout8RowMajorES4_S6_S4_S6_ffS4_NS_16NumericConverterIS4_fLNS_15FloatRoundStyleE2EEENS_12multiply_addIfffEELi4ELi4EEEvNS_4gemm9GemmCoordET5_NS_9TensorRefIT_T0_EENS_16ComplexTransformENSF_IT1_T2_EESJ_SE_NSF_IT3_T4_EENSF_IT7_SO_EET6_illll,"a",@progbits
	.sectionflags	@""
	.align	4
.nv.constant0._ZN7cutlass9reference6device6kernel11GemmComplexINS_6half_tENS_6layout8RowMajorES4_S6_S4_S6_ffS4_NS_16NumericConverterIS4_fLNS_15FloatRoundStyleE2EEENS_12multiply_addIfffEELi4ELi4EEEvNS_4gemm9GemmCoordET5_NS_9TensorRefIT_T0_EENS_16ComplexTransformENSF_IT1_T2_EESJ_SE_NSF_IT3_T4_EENSF_IT7_SO_EET6_illll:
	.zero		1032


//--------------------- .nv.constant0._ZN7cutlass9reference6device6kernel13TensorForEachINS1_6detail20TensorFillLinearFuncINS_6half_tENS_6layout18PackedVectorLayoutEEELi1ENS9_6ParamsEEEvNS_5CoordIXT0_EilEET1_ --------------------------
	.section	.nv.constant0._ZN7cutlass9reference6device6kernel13TensorForEachINS1_6detail20TensorFillLinearFuncINS_6half_tENS_6layout18PackedVectorLayoutEEELi1ENS9_6ParamsEEEvNS_5CoordIXT0_EilEET1_,"a",@progbits
	.sectionflags	@""
	.align	4
.nv.constant0._ZN7cutlass9reference6device6kernel13TensorForEachINS1_6detail20TensorFillLinearFuncINS_6half_tENS_6layout18PackedVectorLayoutEEELi1ENS9_6ParamsEEEvNS_5CoordIXT0_EilEET1_:
	.zero		928


//--------------------- .nv.constant0._ZN7cutlass9reference6device6kernel12BlockForEachINS_6half_tENS1_6detail18RandomGaussianFuncIS4_EEEEvPT_mNT0_6ParamsE --------------------------
	.section	.nv.constant0._ZN7cutlass9reference6device6kernel12BlockForEachINS_6half_tENS1_6detail18RandomGaussianFuncIS4_EEEEvPT_mNT0_6ParamsE,"a",@progbits
	.sectionflags	@""
	.align	4
.nv.constant0._ZN7cutlass9reference6device6kernel12BlockForEachINS_6half_tENS1_6detail18RandomGaussianFuncIS4_EEEEvPT_mNT0_6ParamsE:
	.zero		944


//--------------------- .nv.constant0._ZN7cutlass9reference6device6kernel12BlockForEachINS_6half_tENS1_6detail17RandomUniformFuncIS4_EEEEvPT_mNT0_6ParamsE --------------------------
	.section	.nv.constant0._ZN7cutlass9reference6device6kernel12BlockForEachINS_6half_tENS1_6detail17RandomUniformFuncIS4_EEEEvPT_mNT0_6ParamsE,"a",@progbits
	.sectionflags	@""
	.align	4
.nv.constant0._ZN7cutlass9reference6device6kernel12BlockForEachINS_6half_tENS1_6detail17RandomUniformFuncIS4_EEEEvPT_mNT0_6ParamsE:
	.zero		960


//--------------------- .nv.constant0._ZN7cutlass7Kernel2INS_4gemm6kernel20DefaultGemmUniversalINS_6half_tENS_6layout8RowMajorELNS_16ComplexTransformE0ELi8ES4_S6_LS7_0ELi8ES4_S6_fNS_4arch15OpClassTensorOpENS8_4Sm80ENS1_9GemmShapeILi128ELi128ELi32EEENSB_ILi64ELi64ELi32EEENSB_ILi16ELi8ELi16EEENS_8epilogue6thread17LinearCombinationIS4_Li8EffLNSG_9ScaleType4KindE0ELNS_15FloatRoundStyleE2ES4_EENS1_11threadblock30GemmIdentityThreadblockSwizzleILi8EEELi4ENS8_13OpMultiplyAddELNS1_23SharedMemoryClearOptionE0ELb0ELb0ELb0ENS5_33Tensor4DPermuteBMM0321ColumnMajorILi12EEENS5_40Tensor4DPermuteBMM0321ColumnMajorInverseILi12EEESU_vE10SelectBaseISO_vEEEEvNT_6ParamsE --------------------------
	.section	.nv.constant0._ZN7cutlass7Kernel2INS_4gemm6kernel20DefaultGemmUniversalINS_6half_tENS_6layout8RowMajorELNS_16ComplexTransformE0ELi8ES4_S6_LS7_0ELi8ES4_S6_fNS_4arch15OpClassTensorOpENS8_4Sm80ENS1_9GemmShapeILi128ELi128ELi32EEENSB_ILi64ELi64ELi32EEENSB_ILi16ELi8ELi16EEENS_8epilogue6thread17LinearCombinationIS4_Li8EffLNSG_9ScaleType4KindE0ELNS_15FloatRoundStyleE2ES4_EENS1_11threadblock30GemmIdentityThreadblockSwizzleILi8EEELi4ENS8_13OpMultiplyAddELNS1_23SharedMemoryClearOptionE0ELb0ELb0ELb0ENS5_33Tensor4DPermuteBMM0321ColumnMajorILi12EEENS5_40Tensor4DPermuteBMM0321ColumnMajorInverseILi12EEESU_vE10SelectBaseISO_vEEEEvNT_6ParamsE,"a",@progbits
	.sectionflags	@""
	.align	4
.nv.constant0._ZN7cutlass7Kernel2INS_4gemm6kernel20DefaultGemmUniversalINS_6half_tENS_6layout8RowMajorELNS_16ComplexTransformE0ELi8ES4_S6_LS7_0ELi8ES4_S6_fNS_4arch15OpClassTensorOpENS8_4Sm80ENS1_9GemmShapeILi128ELi128ELi32EEENSB_ILi64ELi64ELi32EEENSB_ILi16ELi8ELi16EEENS_8epilogue6thread17LinearCombinationIS4_Li8EffLNSG_9ScaleType4KindE0ELNS_15FloatRoundStyleE2ES4_EENS1_11threadblock30GemmIdentityThreadblockSwizzleILi8EEELi4ENS8_13OpMultiplyAddELNS1_23SharedMemoryClearOptionE0ELb0ELb0ELb0ENS5_33Tensor4DPermuteBMM0321ColumnMajorILi12EEENS5_40Tensor4DPermuteBMM0321ColumnMajorInverseILi12EEESU_vE10SelectBaseISO_vEEEEvNT_6ParamsE:
	.zero		1264


//--------------------- .nv.constant0._ZN7cutlass7Kernel2INS_4gemm6kernel20DefaultGemmUniversalINS_6half_tENS_6layout8RowMajorELNS_16ComplexTransformE0ELi8ES4_S6_LS7_0ELi8ES4_S6_fNS_4arch15OpClassTensorOpENS8_4Sm80ENS1_9GemmShapeILi128ELi128ELi32EEENSB_ILi64ELi64ELi32EEENSB_ILi16ELi8ELi16EEENS_8epilogue6thread17LinearCombinationIS4_Li8EffLNSG_9ScaleType4KindE0ELNS_15FloatRoundStyleE2ES4_EENS1_11threadblock30GemmIdentityThreadblockSwizzleILi8EEELi4ENS8_13OpMultiplyAddELNS1_23SharedMemoryClearOptionE0ELb0ELb0ELb0ENS5_9NoPermuteENS5_40Tensor4DPermuteBMM0321ColumnMajorInverseILi12EEEST_vE10SelectBaseISO_vEEEEvNT_6ParamsE --------------------------
	.section	.nv.constant0._ZN7cutlass7Kernel2INS_4gemm6kernel20DefaultGemmUniversalINS_6half_tENS_6layout8RowMajorELNS_16ComplexTransformE0ELi8ES4_S6_LS7_0ELi8ES4_S6_fNS_4arch15OpClassTensorOpENS8_4Sm80ENS1_9GemmShapeILi128ELi128ELi32EEENSB_ILi64ELi64ELi32EEENSB_ILi16ELi8ELi16EEENS_8epilogue6thread17LinearCombinationIS4_Li8EffLNSG_9ScaleType4KindE0ELNS_15FloatRoundStyleE2ES4_EENS1_11threadblock30GemmIdentityThreadblockSwizzleILi8EEELi4ENS8_13OpMultiplyAddELNS1_23SharedMemoryClearOptionE0ELb0ELb0ELb0ENS5_9NoPermuteENS5_40Tensor4DPermuteBMM0321ColumnMajorInverseILi12EEEST_vE10SelectBaseISO_vEEEEvNT_6ParamsE,"a",@progbits
	.sectionflags	@""
	.align	4
.nv.constant0._ZN7cutlass7Kernel2INS_4gemm6kernel20DefaultGemmUniversalINS_6half_tENS_6layout8RowMajorELNS_16ComplexTransformE0ELi8ES4_S6_LS7_0ELi8ES4_S6_fNS_4arch15OpClassTensorOpENS8_4Sm80ENS1_9GemmShapeILi128ELi128ELi32EEENSB_ILi64ELi64ELi32EEENSB_ILi16ELi8ELi16EEENS_8epilogue6thread17LinearCombinationIS4_Li8EffLNSG_9ScaleType4KindE0ELNS_15FloatRoundStyleE2ES4_EENS1_11threadblock30GemmIdentityThreadblockSwizzleILi8EEELi4ENS8_13OpMultiplyAddELNS1_23SharedMemoryClearOptionE0ELb0ELb0ELb0ENS5_9NoPermuteENS5_40Tensor4DPermuteBMM0321ColumnMajorInverseILi12EEEST_vE10SelectBaseISO_vEEEEvNT_6ParamsE:
	.zero		1264


//--------------------- .nv.constant0._ZN7cutlass7Kernel2INS_4gemm6kernel20DefaultGemmUniversalINS_6half_tENS_6layout8RowMajorELNS_16ComplexTransformE0ELi8ES4_S6_LS7_0ELi8ES4_S6_fNS_4arch15OpClassTensorOpENS8_4Sm80ENS1_9GemmShapeILi128ELi128ELi32EEENSB_ILi64ELi64ELi32EEENSB_ILi16ELi8ELi16EEENS_8epilogue6thread17LinearCombinationIS4_Li8EffLNSG_9ScaleType4KindE0ELNS_15FloatRoundStyleE2ES4_EENS1_11threadblock30GemmIdentityThreadblockSwizzleILi8EEELi4ENS8_13OpMultiplyAddELNS1_23SharedMemoryClearOptionE0ELb0ELb0ELb0ENS5_33Tensor4DPermuteBMM0321ColumnMajorILi12EEENS5_9NoPermuteEST_vE10SelectBaseISO_vEEEEvNT_6ParamsE --------------------------
	.section	.nv.constant0._ZN7cutlass7Kernel2INS_4gemm6kernel20DefaultGemmUniversalINS_6half_tENS_6layout8RowMajorELNS_16ComplexTransformE0ELi8ES4_S6_LS7_0ELi8ES4_S6_fNS_4arch15OpClassTensorOpENS8_4Sm80ENS1_9GemmShapeILi128ELi128ELi32EEENSB_ILi64ELi64ELi32EEENSB_ILi16ELi8ELi16EEENS_8epilogue6thread17LinearCombinationIS4_Li8EffLNSG_9ScaleType4KindE0ELNS_15FloatRoundStyleE2ES4_EENS1_11threadblock30GemmIdentityThreadblockSwizzleILi8EEELi4ENS8_13OpMultiplyAddELNS1_23SharedMemoryClearOptionE0ELb0ELb0ELb0ENS5_33Tensor4DPermuteBMM0321ColumnMajorILi12EEENS5_9NoPermuteEST_vE10SelectBaseISO_vEEEEvNT_6ParamsE,"a",@progbits
	.sectionflags	@""
	.align	4
.nv.constant0._ZN7cutlass7Kernel2INS_4gemm6kernel20DefaultGemmUniversalINS_6half_tENS_6layout8RowMajorELNS_16ComplexTransformE0ELi8ES4_S6_LS7_0ELi8ES4_S6_fNS_4arch15OpClassTensorOpENS8_4Sm80ENS1_9GemmShapeILi128ELi128ELi32EEENSB_ILi64ELi64ELi32EEENSB_ILi16ELi8ELi16EEENS_8epilogue6thread17LinearCombinationIS4_Li8EffLNSG_9ScaleType4KindE0ELNS_15FloatRoundStyleE2ES4_EENS1_11threadblock30GemmIdentityThreadblockSwizzleILi8EEELi4ENS8_13OpMultiplyAddELNS1_23SharedMemoryClearOptionE0ELb0ELb0ELb0ENS5_33Tensor4DPermuteBMM0321ColumnMajorILi12EEENS5_9NoPermuteEST_vE10SelectBaseISO_vEEEEvNT_6ParamsE:
	.zero		1264


//--------------------- .nv.constant0._ZN7cutlass7Kernel2INS_4gemm6kernel20DefaultGemmUniversalINS_6half_tENS_6layout8RowMajorELNS_16ComplexTransformE0ELi8ES4_S6_LS7_0ELi8ES4_S6_fNS_4arch15OpClassTensorOpENS8_4Sm80ENS1_9GemmShapeILi128ELi128ELi32EEENSB_ILi64ELi64ELi32EEENSB_ILi16ELi8ELi16EEENS_8epilogue6thread17LinearCombinationIS4_Li8EffLNSG_9ScaleType4KindE0ELNS_15FloatRoundStyleE2ES4_EENS1_11threadblock30GemmIdentityThreadblockSwizzleILi8EEELi4ENS8_13OpMultiplyAddELNS1_23SharedMemoryClearOptionE0ELb0ELb0ELb0ENS5_33Tensor4DPermuteBMM0321ColumnMajorILi12EEENS5_40Tensor4DPermuteBMM0321ColumnMajorInverseILi12EEENS5_9NoPermuteEvE10SelectBaseISO_vEEEEvNT_6ParamsE --------------------------
	.section	.nv.constant0._ZN7cutlass7Kernel2INS_4gemm6kernel20DefaultGemmUniversalINS_6half_tENS_6layout8RowMajorELNS_16ComplexTransformE0ELi8ES4_S6_LS7_0ELi8ES4_S6_fNS_4arch15OpClassTensorOpENS8_4Sm80ENS1_9GemmShapeILi128ELi128ELi32EEENSB_ILi64ELi64ELi32EEENSB_ILi16ELi8ELi16EEENS_8epilogue6thread17LinearCombinationIS4_Li8EffLNSG_9ScaleType4KindE0ELNS_15FloatRoundStyleE2ES4_EENS1_11threadblock30GemmIdentityThreadblockSwizzleILi8EEELi4ENS8_13OpMultiplyAddELNS1_23SharedMemoryClearOptionE0ELb0ELb0ELb0ENS5_33Tensor4DPermuteBMM0321ColumnMajorILi12EEENS5_40Tensor4DPermuteBMM0321ColumnMajorInverseILi12EEENS5_9NoPermuteEvE10SelectBaseISO_vEEEEvNT_6ParamsE,"a",@progbits
	.sectionflags	@""
	.align	4
.nv.constant0._ZN7cutlass7Kernel2INS_4gemm6kernel20DefaultGemmUniversalINS_6half_tENS_6layout8RowMajorELNS_16ComplexTransformE0ELi8ES4_S6_LS7_0ELi8ES4_S6_fNS_4arch15OpClassTensorOpENS8_4Sm80ENS1_9GemmShapeILi128ELi128ELi32EEENSB_ILi64ELi64ELi32EEENSB_ILi16ELi8ELi16EEENS_8epilogue6thread17LinearCombinationIS4_Li8EffLNSG_9ScaleType4KindE0ELNS_15FloatRoundStyleE2ES4_EENS1_11threadblock30GemmIdentityThreadblockSwizzleILi8EEELi4ENS8_13OpMultiplyAddELNS1_23SharedMemoryClearOptionE0ELb0ELb0ELb0ENS5_33Tensor4DPermuteBMM0321ColumnMajorILi12EEENS5_40Tensor4DPermuteBMM0321ColumnMajorInverseILi12EEENS5_9NoPermuteEvE10SelectBaseISO_vEEEEvNT_6ParamsE:
	.zero		1264


//--------------------- .nv.constant0._ZN7cutlass7Kernel2INS_4gemm6kernel20DefaultGemmUniversalINS_6half_tENS_6layout8RowMajorELNS_16ComplexTransformE0ELi8ES4_S6_LS7_0ELi8ES4_S6_fNS_4arch15OpClassTensorOpENS8_4Sm80ENS1_9GemmShapeILi128ELi128ELi32EEENSB_ILi64ELi64ELi32EEENSB_ILi16ELi8ELi16EEENS_8epilogue6thread17LinearCombinationIS4_Li8EffLNSG_9ScaleType4KindE0ELNS_15FloatRoundStyleE2ES4_EENS1_11threadblock30GemmIdentityThreadblockSwizzleILi8EEELi4ENS8_13OpMultiplyAddELNS1_23SharedMemoryClearOptionE0ELb0ELb0ELb0ENS5_9NoPermuteENS5_40Tensor4DPermuteBMM0321ColumnMajorInverseILi12EEESR_vE10SelectBaseISO_vEEEEvNT_6ParamsE --------------------------
	.section	.nv.constant0._ZN7cutlass7Kernel2INS_4gemm6kernel20DefaultGemmUniversalINS_6half_tENS_6layout8RowMajorELNS_16ComplexTransformE0ELi8ES4_S6_LS7_0ELi8ES4_S6_fNS_4arch15OpClassTensorOpENS8_4Sm80ENS1_9GemmShapeILi128ELi128ELi32EEENSB_ILi64ELi64ELi32EEENSB_ILi16ELi8ELi16EEENS_8epilogue6thread17LinearCombinationIS4_Li8EffLNSG_9ScaleType4KindE0ELNS_15FloatRoundStyleE2ES4_EENS1_11threadblock30GemmIdentityThreadblockSwizzleILi8EEELi4ENS8_13OpMultiplyAddELNS1_23SharedMemoryClearOptionE0ELb0ELb0ELb0ENS5_9NoPermuteENS5_40Tensor4DPermuteBMM0321ColumnMajorInverseILi12EEESR_vE10SelectBaseISO_vEEEEvNT_6ParamsE,"a",@progbits
	.sectionflags	@""
	.align	4
.nv.constant0._ZN7cutlass7Kernel2INS_4gemm6kernel20DefaultGemmUniversalINS_6half_tENS_6layout8RowMajorELNS_16ComplexTransformE0ELi8ES4_S6_LS7_0ELi8ES4_S6_fNS_4arch15OpClassTensorOpENS8_4Sm80ENS1_9GemmShapeILi128ELi128ELi32EEENSB_ILi64ELi64ELi32EEENSB_ILi16ELi8ELi16EEENS_8epilogue6thread17LinearCombinationIS4_Li8EffLNSG_9ScaleType4KindE0ELNS_15FloatRoundStyleE2ES4_EENS1_11threadblock30GemmIdentityThreadblockSwizzleILi8EEELi4ENS8_13OpMultiplyAddELNS1_23SharedMemoryClearOptionE0ELb0ELb0ELb0ENS5_9NoPermuteENS5_40Tensor4DPermuteBMM0321ColumnMajorInverseILi12EEESR_vE10SelectBaseISO_vEEEEvNT_6ParamsE:
	.zero		1264


//--------------------- .nv.constant0._ZN7cutlass7Kernel2INS_4gemm6kernel20DefaultGemmUniversalINS_6half_tENS_6layout8RowMajorELNS_16ComplexTransformE0ELi8ES4_S6_LS7_0ELi8ES4_S6_fNS_4arch15OpClassTensorOpENS8_4Sm80ENS1_9GemmShapeILi128ELi128ELi32EEENSB_ILi64ELi64ELi32EEENSB_ILi16ELi8ELi16EEENS_8epilogue6thread17LinearCombinationIS4_Li8EffLNSG_9ScaleType4KindE0ELNS_15FloatRoundStyleE2ES4_EENS1_11threadblock30GemmIdentityThreadblockSwizzleILi8EEELi4ENS8_13OpMultiplyAddELNS1_23SharedMemoryClearOptionE0ELb0ELb0ELb0ENS5_33Tensor4DPermuteBMM0321ColumnMajorILi12EEENS5_9NoPermuteENS5_40Tensor4DPermuteBMM0321ColumnMajorInverseILi12EEEvE10SelectBaseISO_vEEEEvNT_6ParamsE --------------------------
	.section	.nv.constant0._ZN7cutlass7Kernel2INS_4gemm6kernel20DefaultGemmUniversalINS_6half_tENS_6layout8RowMajorELNS_16ComplexTransformE0ELi8ES4_S6_LS7_0ELi8ES4_S6_fNS_4arch15OpClassTensorOpENS8_4Sm80ENS1_9GemmShapeILi128ELi128ELi32EEENSB_ILi64ELi64ELi32EEENSB_ILi16ELi8ELi16EEENS_8epilogue6thread17LinearCombinationIS4_Li8EffLNSG_9ScaleType4KindE0ELNS_15FloatRoundStyleE2ES4_EENS1_11threadblock30GemmIdentityThreadblockSwizzleILi8EEELi4ENS8_13OpMultiplyAddELNS1_23SharedMemoryClearOptionE0ELb0ELb0ELb0ENS5_33Tensor4DPermuteBMM0321ColumnMajorILi12EEENS5_9NoPermuteENS5_40Tensor4DPermuteBMM0321ColumnMajorInverseILi12EEEvE10SelectBaseISO_vEEEEvNT_6ParamsE,"a",@progbits
	.sectionflags	@""
	.align	4
.nv.constant0._ZN7cutlass7Kernel2INS_4gemm6kernel20DefaultGemmUniversalINS_6half_tENS_6layout8RowMajorELNS_16ComplexTransformE0ELi8ES4_S6_LS7_0ELi8ES4_S6_fNS_4arch15OpClassTensorOpENS8_4Sm80ENS1_9GemmShapeILi128ELi128ELi32EEENSB_ILi64ELi64ELi32EEENSB_ILi16ELi8ELi16EEENS_8epilogue6thread17LinearCombinationIS4_Li8EffLNSG_9ScaleType4KindE0ELNS_15FloatRoundStyleE2ES4_EENS1_11threadblock30GemmIdentityThreadblockSwizzleILi8EEELi4ENS8_13OpMultiplyAddELNS1_23SharedMemoryClearOptionE0ELb0ELb0ELb0ENS5_33Tensor4DPermuteBMM0321ColumnMajorILi12EEENS5_9NoPermuteENS5_40Tensor4DPermuteBMM0321ColumnMajorInverseILi12EEEvE10SelectBaseISO_vEEEEvNT_6ParamsE:
	.zero		1264


//--------------------- .nv.constant0._ZN7cutlass7Kernel2INS_4gemm6kernel20DefaultGemmUniversalINS_6half_tENS_6layout8RowMajorELNS_16ComplexTransformE0ELi8ES4_S6_LS7_0ELi8ES4_S6_fNS_4arch15OpClassTensorOpENS8_4Sm80ENS1_9GemmShapeILi128ELi128ELi32EEENSB_ILi64ELi64ELi32EEENSB_ILi16ELi8ELi16EEENS_8epilogue6thread17LinearCombinationIS4_Li8EffLNSG_9ScaleType4KindE0ELNS_15FloatRoundStyleE2ES4_EENS1_11threadblock30GemmIdentityThreadblockSwizzleILi8EEELi4ENS8_13OpMultiplyAddELNS1_23SharedMemoryClearOptionE0ELb0ELb0ELb0ENS5_9NoPermuteESR_NS5_40Tensor4DPermuteBMM0321ColumnMajorInverseILi12EEEvE10SelectBaseISO_vEEEEvNT_6ParamsE --------------------------
	.section	.nv.constant0._ZN7cutlass7Kernel2INS_4gemm6kernel20DefaultGemmUniversalINS_6half_tENS_6layout8RowMajorELNS_16ComplexTransformE0ELi8ES4_S6_LS7_0ELi8ES4_S6_fNS_4arch15OpClassTensorOpENS8_4Sm80ENS1_9GemmShapeILi128ELi128ELi32EEENSB_ILi64ELi64ELi32EEENSB_ILi16ELi8ELi16EEENS_8epilogue6thread17LinearCombinationIS4_Li8EffLNSG_9ScaleType4KindE0ELNS_15FloatRoundStyleE2ES4_EENS1_11threadblock30GemmIdentityThreadblockSwizzleILi8EEELi4ENS8_13OpMultiplyAddELNS1_23SharedMemoryClearOptionE0ELb0ELb0ELb0ENS5_9NoPermuteESR_NS5_40Tensor4DPermuteBMM0321ColumnMajorInverseILi12EEEvE10SelectBaseISO_vEEEEvNT_6ParamsE,"a",@progbits
	.sectionflags	@""
	.align	4
.nv.constant0._ZN7cutlass7Kernel2INS_4gemm6kernel20DefaultGemmUniversalINS_6half_tENS_6layout8RowMajorELNS_16ComplexTransformE0ELi8ES4_S6_LS7_0ELi8ES4_S6_fNS_4arch15OpClassTensorOpENS8_4Sm80ENS1_9GemmShapeILi128ELi128ELi32EEENSB_ILi64ELi64ELi32EEENSB_ILi16ELi8ELi16EEENS_8epilogue6thread17LinearCombinationIS4_Li8EffLNSG_9ScaleType4KindE0ELNS_15FloatRoundStyleE2ES4_EENS1_11threadblock30GemmIdentityThreadblockSwizzleILi8EEELi4ENS8_13OpMultiplyAddELNS1_23SharedMemoryClearOptionE0ELb0ELb0ELb0ENS5_9NoPermuteESR_NS5_40Tensor4DPermuteBMM0321ColumnMajorInverseILi12EEEvE10SelectBaseISO_vEEEEvNT_6ParamsE:
	.zero		1264


//--------------------- .nv.constant0._ZN7cutlass7Kernel2INS_4gemm6kernel20DefaultGemmUniversalINS_6half_tENS_6layout8RowMajorELNS_16ComplexTransformE0ELi8ES4_S6_LS7_0ELi8ES4_S6_fNS_4arch15OpClassTensorOpENS8_4Sm80ENS1_9GemmShapeILi128ELi128ELi32EEENSB_ILi64ELi64ELi32EEENSB_ILi16ELi8ELi16EEENS_8epilogue6thread17LinearCombinationIS4_Li8EffLNSG_9ScaleType4KindE0ELNS_15FloatRoundStyleE2ES4_EENS1_11threadblock30GemmIdentityThreadblockSwizzleILi8EEELi4ENS8_13OpMultiplyAddELNS1_23SharedMemoryClearOptionE0ELb0ELb0ELb0ENS5_30Tensor4DPermuteBMM0213RowMajorILi12EEENS5_37Tensor4DPermuteBMM0213RowMajorInverseILi12EEESU_vE10SelectBaseISO_vEEEEvNT_6ParamsE --------------------------
	.section	.nv.constant0._ZN7cutlass7Kernel2INS_4gemm6kernel20DefaultGemmUniversalINS_6half_tENS_6layout8RowMajorELNS_16ComplexTransformE0ELi8ES4_S6_LS7_0ELi8ES4_S6_fNS_4arch15OpClassTensorOpENS8_4Sm80ENS1_9GemmShapeILi128ELi128ELi32EEENSB_ILi64ELi64ELi32EEENSB_ILi16ELi8ELi16EEENS_8epilogue6thread17LinearCombinationIS4_Li8EffLNSG_9ScaleType4KindE0ELNS_15FloatRoundStyleE2ES4_EENS1_11threadblock30GemmIdentityThreadblockSwizzleILi8EEELi4ENS8_13OpMultiplyAddELNS1_23SharedMemoryClearOptionE0ELb0ELb0ELb0ENS5_30Tensor4DPermuteBMM0213RowMajorILi12EEENS5_37Tensor4DPermuteBMM0213RowMajorInverseILi12EEESU_vE10SelectBaseISO_vEEEEvNT_6ParamsE,"a",@progbits
	.sectionflags	@""
	.align	4
.nv.constant0._ZN7cutlass7Kernel2INS_4gemm6kernel20DefaultGemmUniversalINS_6half_tENS_6layout8RowMajorELNS_16ComplexTransformE0ELi8ES4_S6_LS7_0ELi8ES4_S6_fNS_4arch15OpClassTensorOpENS8_4Sm80ENS1_9GemmShapeILi128ELi128ELi32EEENSB_ILi64ELi64ELi32EEENSB_ILi16ELi8ELi16EEENS_8epilogue6thread17LinearCombinationIS4_Li8EffLNSG_9ScaleType4KindE0ELNS_15FloatRoundStyleE2ES4_EENS1_11threadblock30GemmIdentityThreadblockSwizzleILi8EEELi4ENS8_13OpMultiplyAddELNS1_23SharedMemoryClearOptionE0ELb0ELb0ELb0ENS5_30Tensor4DPermuteBMM0213RowMajorILi12EEENS5_37Tensor4DPermuteBMM0213RowMajorInverseILi12EEESU_vE10SelectBaseISO_vEEEEvNT_6ParamsE:
	.zero		1264


//--------------------- .nv.constant0._ZN7cutlass7Kernel2INS_4gemm6kernel20DefaultGemmUniversalINS_6half_tENS_6layout8RowMajorELNS_16ComplexTransformE0ELi8ES4_S6_LS7_0ELi8ES4_S6_fNS_4arch15OpClassTensorOpENS8_4Sm80ENS1_9GemmShapeILi128ELi128ELi32EEENSB_ILi64ELi64ELi32EEENSB_ILi16ELi8ELi16EEENS_8epilogue6thread17LinearCombinationIS4_Li8EffLNSG_9ScaleType4KindE0ELNS_15FloatRoundStyleE2ES4_EENS1_11threadblock30GemmIdentityThreadblockSwizzleILi8EEELi4ENS8_13OpMultiplyAddELNS1_23SharedMemoryClearOptionE0ELb0ELb0ELb0ENS5_30Tensor4DPermuteBMM0213RowMajorILi12EEENS5_9NoPermuteEST_vE10SelectBaseISO_vEEEEvNT_6ParamsE --------------------------
	.section	.nv.constant0._ZN7cutlass7Kernel2INS_4gemm6kernel20DefaultGemmUniversalINS_6half_tENS_6layout8RowMajorELNS_16ComplexTransformE0ELi8ES4_S6_LS7_0ELi8ES4_S6_fNS_4arch15OpClassTensorOpENS8_4Sm80ENS1_9GemmShapeILi128ELi128ELi32EEENSB_ILi64ELi64ELi32EEENSB_ILi16ELi8ELi16EEENS_8epilogue6thread17LinearCombinationIS4_Li8EffLNSG_9ScaleType4KindE0ELNS_15FloatRoundStyleE2ES4_EENS1_11threadblock30GemmIdentityThreadblockSwizzleILi8EEELi4ENS8_13OpMultiplyAddELNS1_23SharedMemoryClearOptionE0ELb0ELb0ELb0ENS5_30Tensor4DPermuteBMM0213RowMajorILi12EEENS5_9NoPermuteEST_vE10SelectBaseISO_vEEEEvNT_6ParamsE,"a",@progbits
	.sectionflags	@""
	.align	4
.nv.constant0._ZN7cutlass7Kernel2INS_4gemm6kernel20DefaultGemmUniversalINS_6half_tENS_6layout8RowMajorELNS_16ComplexTransformE0ELi8ES4_S6_LS7_0ELi8ES4_S6_fNS_4arch15OpClassTensorOpENS8_4Sm80ENS1_9GemmShapeILi128ELi128ELi32EEENSB_ILi64ELi64ELi32EEENSB_ILi16ELi8ELi16EEENS_8epilogue6thread17LinearCombinationIS4_Li8EffLNSG_9ScaleType4KindE0ELNS_15FloatRoundStyleE2ES4_EENS1_11threadblock30GemmIdentityThreadblockSwizzleILi8EEELi4ENS8_13OpMultiplyAddELNS1_23SharedMemoryClearOptionE0ELb0ELb0ELb0ENS5_30Tensor4DPermuteBMM0213RowMajorILi12EEENS5_9NoPermuteEST_vE10SelectBaseISO_vEEEEvNT_6ParamsE:
	.zero		1264


//--------------------- .nv.constant0._ZN7cutlass7Kernel2INS_4gemm6kernel20DefaultGemmUniversalINS_6half_tENS_6layout8RowMajorELNS_16ComplexTransformE0ELi8ES4_S6_LS7_0ELi8ES4_S6_fNS_4arch15OpClassTensorOpENS8_4Sm80ENS1_9GemmShapeILi128ELi128ELi32EEENSB_ILi64ELi64ELi32EEENSB_ILi16ELi8ELi16EEENS_8epilogue6thread17LinearCombinationIS4_Li8EffLNSG_9ScaleType4KindE0ELNS_15FloatRoundStyleE2ES4_EENS1_11threadblock30GemmIdentityThreadblockSwizzleILi8EEELi4ENS8_13OpMultiplyAddELNS1_23SharedMemoryClearOptionE0ELb0ELb0ELb0ENS5_30Tensor4DPermuteBMM0213RowMajorILi12EEENS5_9NoPermuteENS5_37Tensor4DPermuteBMM0213RowMajorInverseILi12EEEvE10SelectBaseISO_vEEEEvNT_6ParamsE --------------------------
	.section	.nv.constant0._ZN7cutlass7Kernel2INS_4gemm6kernel20DefaultGemmUniversalINS_6half_tENS_6layout8RowMajorELNS_16ComplexTransformE0ELi8ES4_S6_LS7_0ELi8ES4_S6_fNS_4arch15OpClassTensorOpENS8_4Sm80ENS1_9GemmShapeILi128ELi128ELi32EEENSB_ILi64ELi64ELi32EEENSB_ILi16ELi8ELi16EEENS_8epilogue6thread17LinearCombinationIS4_Li8EffLNSG_9ScaleType4KindE0ELNS_15FloatRoundStyleE2ES4_EENS1_11threadblock30GemmIdentityThreadblockSwizzleILi8EEELi4ENS8_13OpMultiplyAddELNS1_23SharedMemoryClearOptionE0ELb0ELb0ELb0ENS5_30Tensor4DPermuteBMM0213RowMajorILi12EEENS5_9NoPermuteENS5_37Tensor4DPermuteBMM0213RowMajorInverseILi12EEEvE10SelectBaseISO_vEEEEvNT_6ParamsE,"a",@progbits
	.sectionflags	@""
	.align	4
.nv.constant0._ZN7cutlass7Kernel2INS_4gemm6kernel20DefaultGemmUniversalINS_6half_tENS_6layout8RowMajorELNS_16ComplexTransformE0ELi8ES4_S6_LS7_0ELi8ES4_S6_fNS_4arch15OpClassTensorOpENS8_4Sm80ENS1_9GemmShapeILi128ELi128ELi32EEENSB_ILi64ELi64ELi32EEENSB_ILi16ELi8ELi16EEENS_8epilogue6thread17LinearCombinationIS4_Li8EffLNSG_9ScaleType4KindE0ELNS_15FloatRoundStyleE2ES4_EENS1_11threadblock30GemmIdentityThreadblockSwizzleILi8EEELi4ENS8_13OpMultiplyAddELNS1_23SharedMemoryClearOptionE0ELb0ELb0ELb0ENS5_30Tensor4DPermuteBMM0213RowMajorILi12EEENS5_9NoPermuteENS5_37Tensor4DPermuteBMM0213RowMajorInverseILi12EEEvE10SelectBaseISO_vEEEEvNT_6ParamsE:
	.zero		1264


//--------------------- .nv.constant0._ZN7cutlass7Kernel2INS_4gemm6kernel20DefaultGemmUniversalINS_6half_tENS_6layout8RowMajorELNS_16ComplexTransformE0ELi8ES4_S6_LS7_0ELi8ES4_S6_fNS_4arch15OpClassTensorOpENS8_4Sm80ENS1_9GemmShapeILi128ELi128ELi32EEENSB_ILi64ELi64ELi32EEENSB_ILi16ELi8ELi16EEENS_8epilogue6thread17LinearCombinationIS4_Li8EffLNSG_9ScaleType4KindE0ELNS_15FloatRoundStyleE2ES4_EENS1_11threadblock30GemmIdentityThreadblockSwizzleILi8EEELi4ENS8_13OpMultiplyAddELNS1_23SharedMemoryClearOptionE0ELb0ELb0ELb0ENS5_9NoPermuteESR_NS5_37Tensor4DPermuteBMM0213RowMajorInverseILi12EEEvE10SelectBaseISO_vEEEEvNT_6ParamsE --------------------------
	.section	.nv.constant0._ZN7cutlass7Kernel2INS_4gemm6kernel20DefaultGemmUniversalINS_6half_tENS_6layout8RowMajorELNS_16ComplexTransformE0ELi8ES4_S6_LS7_0ELi8ES4_S6_fNS_4arch15OpClassTensorOpENS8_4Sm80ENS1_9GemmShapeILi128ELi128ELi32EEENSB_ILi64ELi64ELi32EEENSB_ILi16ELi8ELi16EEENS_8epilogue6thread17LinearCombinationIS4_Li8EffLNSG_9ScaleType4KindE0ELNS_15FloatRoundStyleE2ES4_EENS1_11threadblock30GemmIdentityThreadblockSwizzleILi8EEELi4ENS8_13OpMultiplyAddELNS1_23SharedMemoryClearOptionE0ELb0ELb0ELb0ENS5_9NoPermuteESR_NS5_37Tensor4DPermuteBMM0213RowMajorInverseILi12EEEvE10SelectBaseISO_vEEEEvNT_6ParamsE,"a",@progbits
	.sectionflags	@""
	.align	4
.nv.constant0._ZN7cutlass7Kernel2INS_4gemm6kernel20DefaultGemmUniversalINS_6half_tENS_6layout8RowMajorELNS_16ComplexTransformE0ELi8ES4_S6_LS7_0ELi8ES4_S6_fNS_4arch15OpClassTensorOpENS8_4Sm80ENS1_9GemmShapeILi128ELi128ELi32EEENSB_ILi64ELi64ELi32EEENSB_ILi16ELi8ELi16EEENS_8epilogue6thread17LinearCombinationIS4_Li8EffLNSG_9ScaleType4KindE0ELNS_15FloatRoundStyleE2ES4_EENS1_11threadblock30GemmIdentityThreadblockSwizzleILi8EEELi4ENS8_13OpMultiplyAddELNS1_23SharedMemoryClearOptionE0ELb0ELb0ELb0ENS5_9NoPermuteESR_NS5_37Tensor4DPermuteBMM0213RowMajorInverseILi12EEEvE10SelectBaseISO_vEEEEvNT_6ParamsE:
	.zero		1264


//--------------------- .nv.constant0._ZN7cutlass7Kernel2INS_4gemm6kernel20DefaultGemmUniversalINS_6half_tENS_6layout8RowMajorELNS_16ComplexTransformE0ELi8ES4_S6_LS7_0ELi8ES4_S6_fNS_4arch15OpClassTensorOpENS8_4Sm80ENS1_9GemmShapeILi128ELi128ELi32EEENSB_ILi64ELi64ELi32EEENSB_ILi16ELi8ELi16EEENS_8epilogue6thread17LinearCombinationIS4_Li8EffLNSG_9ScaleType4KindE0ELNS_15FloatRoundStyleE2ES4_EENS1_11threadblock30GemmIdentityThreadblockSwizzleILi8EEELi4ENS8_13OpMultiplyAddELNS1_23SharedMemoryClearOptionE0ELb0ELb0ELb0ENS5_30Tensor4DPermuteBMM0213RowMajorILi12EEENS5_37Tensor4DPermuteBMM0213RowMajorInverseILi12EEENS5_9NoPermuteEvE10SelectBaseISO_vEEEEvNT_6ParamsE --------------------------
	.section	.nv.constant0._ZN7cutlass7Kernel2INS_4gemm6kernel20DefaultGemmUniversalINS_6half_tENS_6layout8RowMajorELNS_16ComplexTransformE0ELi8ES4_S6_LS7_0ELi8ES4_S6_fNS_4arch15OpClassTensorOpENS8_4Sm80ENS1_9GemmShapeILi128ELi128ELi32EEENSB_ILi64ELi64ELi32EEENSB_ILi16ELi8ELi16EEENS_8epilogue6thread17LinearCombinationIS4_Li8EffLNSG_9ScaleType4KindE0ELNS_15FloatRoundStyleE2ES4_EENS1_11threadblock30GemmIdentityThreadblockSwizzleILi8EEELi4ENS8_13OpMultiplyAddELNS1_23SharedMemoryClearOptionE0ELb0ELb0ELb0ENS5_30Tensor4DPermuteBMM0213RowMajorILi12EEENS5_37Tensor4DPermuteBMM0213RowMajorInverseILi12EEENS5_9NoPermuteEvE10SelectBaseISO_vEEEEvNT_6ParamsE,"a",@progbits
	.sectionflags	@""
	.align	4
.nv.constant0._ZN7cutlass7Kernel2INS_4gemm6kernel20DefaultGemmUniversalINS_6half_tENS_6layout8RowMajorELNS_16ComplexTransformE0ELi8ES4_S6_LS7_0ELi8ES4_S6_fNS_4arch15OpClassTensorOpENS8_4Sm80ENS1_9GemmShapeILi128ELi128ELi32EEENSB_ILi64ELi64ELi32EEENSB_ILi16ELi8ELi16EEENS_8epilogue6thread17LinearCombinationIS4_Li8EffLNSG_9ScaleType4KindE0ELNS_15FloatRoundStyleE2ES4_EENS1_11threadblock30GemmIdentityThreadblockSwizzleILi8EEELi4ENS8_13OpMultiplyAddELNS1_23SharedMemoryClearOptionE0ELb0ELb0ELb0ENS5_30Tensor4DPermuteBMM0213RowMajorILi12EEENS5_37Tensor4DPermuteBMM0213RowMajorInverseILi12EEENS5_9NoPermuteEvE10SelectBaseISO_vEEEEvNT_6ParamsE:
	.zero		1264


//--------------------- .nv.constant0._ZN7cutlass7Kernel2INS_4gemm6kernel20DefaultGemmUniversalINS_6half_tENS_6layout8RowMajorELNS_16ComplexTransformE0ELi8ES4_S6_LS7_0ELi8ES4_S6_fNS_4arch15OpClassTensorOpENS8_4Sm80ENS1_9GemmShapeILi128ELi128ELi32EEENSB_ILi64ELi64ELi32EEENSB_ILi16ELi8ELi16EEENS_8epilogue6thread17LinearCombinationIS4_Li8EffLNSG_9ScaleType4KindE0ELNS_15FloatRoundStyleE2ES4_EENS1_11threadblock30GemmIdentityThreadblockSwizzleILi8EEELi4ENS8_13OpMultiplyAddELNS1_23SharedMemoryClearOptionE0ELb0ELb0ELb0ENS5_9NoPermuteENS5_37Tensor4DPermuteBMM0213RowMajorInverseILi12EEESR_vE10SelectBaseISO_vEEEEvNT_6ParamsE --------------------------
	.section	.nv.constant0._ZN7cutlass7Kernel2INS_4gemm6kernel20DefaultGemmUniversalINS_6half_tENS_6layout8RowMajorELNS_16ComplexTransformE0ELi8ES4_S6_LS7_0ELi8ES4_S6_fNS_4arch15OpClassTensorOpENS8_4Sm80ENS1_9GemmShapeILi128ELi128ELi32EEENSB_ILi64ELi64ELi32EEENSB_ILi16ELi8ELi16EEENS_8epilogue6thread17LinearCombinationIS4_Li8EffLNSG_9ScaleType4KindE0ELNS_15FloatRoundStyleE2ES4_EENS1_11threadblock30GemmIdentityThreadblockSwizzleILi8EEELi4ENS8_13OpMultiplyAddELNS1_23SharedMemoryClearOptionE0ELb0ELb0ELb0ENS5_9NoPermuteENS5_37Tensor4DPermuteBMM0213RowMajorInverseILi12EEESR_vE10SelectBaseISO_vEEEEvNT_6ParamsE,"a",@progbits
	.sectionflags	@""
	.align	4
.nv.constant0._ZN7cutlass7Kernel2INS_4gemm6kernel20DefaultGemmUniversalINS_6half_tENS_6layout8RowMajorELNS_16ComplexTransformE0ELi8ES4_S6_LS7_0ELi8ES4_S6_fNS_4arch15OpClassTensorOpENS8_4Sm80ENS1_9GemmShapeILi128ELi128ELi32EEENSB_ILi64ELi64ELi32EEENSB_ILi16ELi8ELi16EEENS_8epilogue6thread17LinearCombinationIS4_Li8EffLNSG_9ScaleType4KindE0ELNS_15FloatRoundStyleE2ES4_EENS1_11threadblock30GemmIdentityThreadblockSwizzleILi8EEELi4ENS8_13OpMultiplyAddELNS1_23SharedMemoryClearOptionE0ELb0ELb0ELb0ENS5_9NoPermuteENS5_37Tensor4DPermuteBMM0213RowMajorInverseILi12EEESR_vE10SelectBaseISO_vEEEEvNT_6ParamsE:
	.zero		1264


//--------------------- .nv.constant0._ZN7cutlass7Kernel2INS_4gemm6kernel20DefaultGemmUniversalINS_6half_tENS_6layout11ColumnMajorELNS_16ComplexTransformE0ELi8ES4_S6_LS7_0ELi8ES4_NS5_8RowMajorEfNS_4arch15OpClassTensorOpENS9_4Sm80ENS1_9GemmShapeILi128ELi128ELi32EEENSC_ILi64ELi64ELi32EEENSC_ILi16ELi8ELi16EEENS_8epilogue6thread17LinearCombinationIS4_Li8EffLNSH_9ScaleType4KindE0ELNS_15FloatRoundStyleE2ES4_EENS1_11threadblock30GemmIdentityThreadblockSwizzleILi8EEELi4ENS9_13OpMultiplyAddELNS1_23SharedMemoryClearOptionE0ELb0ELb0ELb0ENS5_31Tensor5DPermute02413ColumnMajorILi16ELi3ELi8EEENS5_34Tensor4DPermute0213RowMajorInverseILi8ELi4EEESV_vE10SelectBaseISP_vEEEEvNT_6ParamsE --------------------------
	.section	.nv.constant0._ZN7cutlass7Kernel2INS_4gemm6kernel20DefaultGemmUniversalINS_6half_tENS_6layout11ColumnMajorELNS_16ComplexTransformE0ELi8ES4_S6_LS7_0ELi8ES4_NS5_8RowMajorEfNS_4arch15OpClassTensorOpENS9_4Sm80ENS1_9GemmShapeILi128ELi128ELi32EEENSC_ILi64ELi64ELi32EEENSC_ILi16ELi8ELi16EEENS_8epilogue6thread17LinearCombinationIS4_Li8EffLNSH_9ScaleType4KindE0ELNS_15FloatRoundStyleE2ES4_EENS1_11threadblock30GemmIdentityThreadblockSwizzleILi8EEELi4ENS9_13OpMultiplyAddELNS1_23SharedMemoryClearOptionE0ELb0ELb0ELb0ENS5_31Tensor5DPermute02413ColumnMajorILi16ELi3ELi8EEENS5_34Tensor4DPermute0213RowMajorInverseILi8ELi4EEESV_vE10SelectBaseISP_vEEEEvNT_6ParamsE,"a",@progbits
	.sectionflags	@""
	.align	4
.nv.constant0._ZN7cutlass7Kernel2INS_4gemm6kernel20DefaultGemmUniversalINS_6half_tENS_6layout11ColumnMajorELNS_16ComplexTransformE0ELi8ES4_S6_LS7_0ELi8ES4_NS5_8RowMajorEfNS_4arch15OpClassTensorOpENS9_4Sm80ENS1_9GemmShapeILi128ELi128ELi32EEENSC_ILi64ELi64ELi32EEENSC_ILi16ELi8ELi16EEENS_8epilogue6thread17LinearCombinationIS4_Li8EffLNSH_9ScaleType4KindE0ELNS_15FloatRoundStyleE2ES4_EENS1_11threadblock30GemmIdentityThreadblockSwizzleILi8EEELi4ENS9_13OpMultiplyAddELNS1_23SharedMemoryClearOptionE0ELb0ELb0ELb0ENS5_31Tensor5DPermute02413ColumnMajorILi16ELi3ELi8EEENS5_34Tensor4DPermute0213RowMajorInverseILi8ELi4EEESV_vE10SelectBaseISP_vEEEEvNT_6ParamsE:
	.zero		1264


//--------------------- .nv.constant0._ZN7cutlass7Kernel2INS_4gemm6kernel20DefaultGemmUniversalINS_6half_tENS_6layout11ColumnMajorELNS_16ComplexTransformE0ELi8ES4_S6_LS7_0ELi8ES4_NS5_8RowMajorEfNS_4arch15OpClassTensorOpENS9_4Sm80ENS1_9GemmShapeILi128ELi128ELi32EEENSC_ILi64ELi64ELi32EEENSC_ILi16ELi8ELi16EEENS_8epilogue6thread17LinearCombinationIS4_Li8EffLNSH_9ScaleType4KindE0ELNS_15FloatRoundStyleE2ES4_EENS1_11threadblock30GemmIdentityThreadblockSwizzleILi8EEELi4ENS9_13OpMultiplyAddELNS1_23SharedMemoryClearOptionE0ELb0ELb0ELb0ENS5_9NoPermuteENS5_34Tensor4DPermute0213RowMajorInverseILi8ELi4EEESU_vE10SelectBaseISP_vEEEEvNT_6ParamsE --------------------------
	.section	.nv.constant0._ZN7cutlass7Kernel2INS_4gemm6kernel20DefaultGemmUniversalINS_6half_tENS_6layout11ColumnMajorELNS_16ComplexTransformE0ELi8ES4_S6_LS7_0ELi8ES4_NS5_8RowMajorEfNS_4arch15OpClassTensorOpENS9_4Sm80ENS1_9GemmShapeILi128ELi128ELi32EEENSC_ILi64ELi64ELi32EEENSC_ILi16ELi8ELi16EEENS_8epilogue6thread17LinearCombinationIS4_Li8EffLNSH_9ScaleType4KindE0ELNS_15FloatRoundStyleE2ES4_EENS1_11threadblock30GemmIdentityThreadblockSwizzleILi8EEELi4ENS9_13OpMultiplyAddELNS1_23SharedMemoryClearOptionE0ELb0ELb0ELb0ENS5_9NoPermuteENS5_34Tensor4DPermute0213RowMajorInverseILi8ELi4EEESU_vE10SelectBaseISP_vEEEEvNT_6ParamsE,"a",@progbits
	.sectionflags	@""
	.align	4
.nv.constant0._ZN7cutlass7Kernel2INS_4gemm6kernel20DefaultGemmUniversalINS_6half_tENS_6layout11ColumnMajorELNS_16ComplexTransformE0ELi8ES4_S6_LS7_0ELi8ES4_NS5_8RowMajorEfNS_4arch15OpClassTensorOpENS9_4Sm80ENS1_9GemmShapeILi128ELi128ELi32EEENSC_ILi64ELi64ELi32EEENSC_ILi16ELi8ELi16EEENS_8epilogue6thread17LinearCombinationIS4_Li8EffLNSH_9ScaleType4KindE0ELNS_15FloatRoundStyleE2ES4_EENS1_11threadblock30GemmIdentityThreadblockSwizzleILi8EEELi4ENS9_13OpMultiplyAddELNS1_23SharedMemoryClearOptionE0ELb0ELb0ELb0ENS5_9NoPermuteENS5_34Tensor4DPermute0213RowMajorInverseILi8ELi4EEESU_vE10SelectBaseISP_vEEEEvNT_6ParamsE:
	.zero		1264


//--------------------- .nv.constant0._ZN7cutlass7Kernel2INS_4gemm6kernel20DefaultGemmUniversalINS_6half_tENS_6layout11ColumnMajorELNS_16ComplexTransformE0ELi8ES4_S6_LS7_0ELi8ES4_NS5_8RowMajorEfNS_4arch15OpClassTensorOpENS9_4Sm80ENS1_9GemmShapeILi128ELi128ELi32EEENSC_ILi64ELi64ELi32EEENSC_ILi16ELi8ELi16EEENS_8epilogue6thread17LinearCombinationIS4_Li8EffLNSH_9ScaleType4KindE0ELNS_15FloatRoundStyleE2ES4_EENS1_11threadblock30GemmIdentityThreadblockSwizzleILi8EEELi4ENS9_13OpMultiplyAddELNS1_23SharedMemoryClearOptionE0ELb0ELb0ELb0ENS5_31Tensor5DPermute02413ColumnMajorILi16ELi3ELi8EEENS5_9NoPermuteESU_vE10SelectBaseISP_vEEEEvNT_6ParamsE --------------------------
	.section	.nv.constant0._ZN7cutlass7Kernel2INS_4gemm6kernel20DefaultGemmUniversalINS_6half_tENS_6layout11ColumnMajorELNS_16ComplexTransformE0ELi8ES4_S6_LS7_0ELi8ES4_NS5_8RowMajorEfNS_4arch15OpClassTensorOpENS9_4Sm80ENS1_9GemmShapeILi128ELi128ELi32EEENSC_ILi64ELi64ELi32EEENSC_ILi16ELi8ELi16EEENS_8epilogue6thread17LinearCombinationIS4_Li8EffLNSH_9ScaleType4KindE0ELNS_15FloatRoundStyleE2ES4_EENS1_11threadblock30GemmIdentityThreadblockSwizzleILi8EEELi4ENS9_13OpMultiplyAddELNS1_23SharedMemoryClearOptionE0ELb0ELb0ELb0ENS5_31Tensor5DPermute02413ColumnMajorILi16ELi3ELi8EEENS5_9NoPermuteESU_vE10SelectBaseISP_vEEEEvNT_6ParamsE,"a",@progbits
	.sectionflags	@""
	.align	4
.nv.constant0._ZN7cutlass7Kernel2INS_4gemm6kernel20DefaultGemmUniversalINS_6half_tENS_6layout11ColumnMajorELNS_16ComplexTransformE0ELi8ES4_S6_LS7_0ELi8ES4_NS5_8RowMajorEfNS_4arch15OpClassTensorOpENS9_4Sm80ENS1_9GemmShapeILi128ELi128ELi32EEENSC_ILi64ELi64ELi32EEENSC_ILi16ELi8ELi16EEENS_8epilogue6thread17LinearCombinationIS4_Li8EffLNSH_9ScaleType4KindE0ELNS_15FloatRoundStyleE2ES4_EENS1_11threadblock30GemmIdentityThreadblockSwizzleILi8EEELi4ENS9_13OpMultiplyAddELNS1_23SharedMemoryClearOptionE0ELb0ELb0ELb0ENS5_31Tensor5DPermute02413ColumnMajorILi16ELi3ELi8EEENS5_9NoPermuteESU_vE10SelectBaseISP_vEEEEvNT_6ParamsE:
	.zero		1264


//--------------------- .nv.constant0._ZN7cutlass7Kernel2INS_4gemm6kernel20DefaultGemmUniversalINS_6half_tENS_6layout11ColumnMajorELNS_16ComplexTransformE0ELi8ES4_S6_LS7_0ELi8ES4_NS5_8RowMajorEfNS_4arch15OpClassTensorOpENS9_4Sm80ENS1_9GemmShapeILi128ELi128ELi32EEENSC_ILi64ELi64ELi32EEENSC_ILi16ELi8ELi16EEENS_8epilogue6thread17LinearCombinationIS4_Li8EffLNSH_9ScaleType4KindE0ELNS_15FloatRoundStyleE2ES4_EENS1_11threadblock30GemmIdentityThreadblockSwizzleILi8EEELi4ENS9_13OpMultiplyAddELNS1_23SharedMemoryClearOptionE0ELb0ELb0ELb0ENS5_31Tensor5DPermute02413ColumnMajorILi16ELi3ELi8EEENS5_34Tensor4DPermute0213RowMajorInverseILi8ELi4EEENS5_9NoPermuteEvE10SelectBaseISP_vEEEEvNT_6ParamsE --------------------------
	.section	.nv.constant0._ZN7cutlass7Kernel2INS_4gemm6kernel20DefaultGemmUniversalINS_6half_tENS_6layout11ColumnMajorELNS_16ComplexTransformE0ELi8ES4_S6_LS7_0ELi8ES4_NS5_8RowMajorEfNS_4arch15OpClassTensorOpENS9_4Sm80ENS1_9GemmShapeILi128ELi128ELi32EEENSC_ILi64ELi64ELi32EEENSC_ILi16ELi8ELi16EEENS_8epilogue6thread17LinearCombinationIS4_Li8EffLNSH_9ScaleType4KindE0ELNS_15FloatRoundStyleE2ES4_EENS1_11threadblock30GemmIdentityThreadblockSwizzleILi8EEELi4ENS9_13OpMultiplyAddELNS1_23SharedMemoryClearOptionE0ELb0ELb0ELb0ENS5_31Tensor5DPermute02413ColumnMajorILi16ELi3ELi8EEENS5_34Tensor4DPermute0213RowMajorInverseILi8ELi4EEENS5_9NoPermuteEvE10SelectBaseISP_vEEEEvNT_6ParamsE,"a",@progbits
	.sectionflags	@""
	.align	4
.nv.constant0._ZN7cutlass7Kernel2INS_4gemm6kernel20DefaultGemmUniversalINS_6half_tENS_6layout11ColumnMajorELNS_16ComplexTransformE0ELi8ES4_S6_LS7_0ELi8ES4_NS5_8RowMajorEfNS_4arch15OpClassTensorOpENS9_4Sm80ENS1_9GemmShapeILi128ELi128ELi32EEENSC_ILi64ELi64ELi32EEENSC_ILi16ELi8ELi16EEENS_8epilogue6thread17LinearCombinationIS4_Li8EffLNSH_9ScaleType4KindE0ELNS_15FloatRoundStyleE2ES4_EENS1_11threadblock30GemmIdentityThreadblockSwizzleILi8EEELi4ENS9_13OpMultiplyAddELNS1_23SharedMemoryClearOptionE0ELb0ELb0ELb0ENS5_31Tensor5DPermute02413ColumnMajorILi16ELi3ELi8EEENS5_34Tensor4DPermute0213RowMajorInverseILi8ELi4EEENS5_9NoPermuteEvE10SelectBaseISP_vEEEEvNT_6ParamsE:
	.zero		1264


//--------------------- .nv.constant0._ZN7cutlass7Kernel2INS_4gemm6kernel20DefaultGemmUniversalINS_6half_tENS_6layout11ColumnMajorELNS_16ComplexTransformE0ELi8ES4_S6_LS7_0ELi8ES4_NS5_8RowMajorEfNS_4arch15OpClassTensorOpENS9_4Sm80ENS1_9GemmShapeILi128ELi128ELi32EEENSC_ILi64ELi64ELi32EEENSC_ILi16ELi8ELi16EEENS_8epilogue6thread17LinearCombinationIS4_Li8EffLNSH_9ScaleType4KindE0ELNS_15FloatRoundStyleE2ES4_EENS1_11threadblock30GemmIdentityThreadblockSwizzleILi8EEELi4ENS9_13OpMultiplyAddELNS1_23SharedMemoryClearOptionE0ELb0ELb0ELb0ENS5_31Tensor5DPermute02413ColumnMajorILi16ELi3ELi8EEENS5_9NoPermuteENS5_34Tensor4DPermute0213RowMajorInverseILi8ELi4EEEvE10SelectBaseISP_vEEEEvNT_6ParamsE --------------------------
	.section	.nv.constant0._ZN7cutlass7Kernel2INS_4gemm6kernel20DefaultGemmUniversalINS_6half_tENS_6layout11ColumnMajorELNS_16ComplexTransformE0ELi8ES4_S6_LS7_0ELi8ES4_NS5_8RowMajorEfNS_4arch15OpClassTensorOpENS9_4Sm80ENS1_9GemmShapeILi128ELi128ELi32EEENSC_ILi64ELi64ELi32EEENSC_ILi16ELi8ELi16EEENS_8epilogue6thread17LinearCombinationIS4_Li8EffLNSH_9ScaleType4KindE0ELNS_15FloatRoundStyleE2ES4_EENS1_11threadblock30GemmIdentityThreadblockSwizzleILi8EEELi4ENS9_13OpMultiplyAddELNS1_23SharedMemoryClearOptionE0ELb0ELb0ELb0ENS5_31Tensor5DPermute02413ColumnMajorILi16ELi3ELi8EEENS5_9NoPermuteENS5_34Tensor4DPermute0213RowMajorInverseILi8ELi4EEEvE10SelectBaseISP_vEEEEvNT_6ParamsE,"a",@progbits
	.sectionflags	@""
	.align	4
.nv.constant0._ZN7cutlass7Kernel2INS_4gemm6kernel20DefaultGemmUniversalINS_6half_tENS_6layout11ColumnMajorELNS_16ComplexTransformE0ELi8ES4_S6_LS7_0ELi8ES4_NS5_8RowMajorEfNS_4arch15OpClassTensorOpENS9_4Sm80ENS1_9GemmShapeILi128ELi128ELi32EEENSC_ILi64ELi64ELi32EEENSC_ILi16ELi8ELi16EEENS_8epilogue6thread17LinearCombinationIS4_Li8EffLNSH_9ScaleType4KindE0ELNS_15FloatRoundStyleE2ES4_EENS1_11threadblock30GemmIdentityThreadblockSwizzleILi8EEELi4ENS9_13OpMultiplyAddELNS1_23SharedMemoryClearOptionE0ELb0ELb0ELb0ENS5_31Tensor5DPermute02413ColumnMajorILi16ELi3ELi8EEENS5_9NoPermuteENS5_34Tensor4DPermute0213RowMajorInverseILi8ELi4EEEvE10SelectBaseISP_vEEEEvNT_6ParamsE:
	.zero		1264


//--------------------- .nv.constant0._ZN7cutlass7Kernel2INS_4gemm6kernel20DefaultGemmUniversalINS_6half_tENS_6layout11ColumnMajorELNS_16ComplexTransformE0ELi8ES4_S6_LS7_0ELi8ES4_NS5_8RowMajorEfNS_4arch15OpClassTensorOpENS9_4Sm80ENS1_9GemmShapeILi128ELi128ELi32EEENSC_ILi64ELi64ELi32EEENSC_ILi16ELi8ELi16EEENS_8epilogue6thread17LinearCombinationIS4_Li8EffLNSH_9ScaleType4KindE0ELNS_15FloatRoundStyleE2ES4_EENS1_11threadblock30GemmIdentityThreadblockSwizzleILi8EEELi4ENS9_13OpMultiplyAddELNS1_23SharedMemoryClearOptionE0ELb0ELb0ELb0ENS5_9NoPermuteESS_NS5_34Tensor4DPermute0213RowMajorInverseILi8ELi4EEEvE10SelectBaseISP_vEEEEvNT_6ParamsE --------------------------
	.section	.nv.constant0._ZN7cutlass7Kernel2INS_4gemm6kernel20DefaultGemmUniversalINS_6half_tENS_6layout11ColumnMajorELNS_16ComplexTransformE0ELi8ES4_S6_LS7_0ELi8ES4_NS5_8RowMajorEfNS_4arch15OpClassTensorOpENS9_4Sm80ENS1_9GemmShapeILi128ELi128ELi32EEENSC_ILi64ELi64ELi32EEENSC_ILi16ELi8ELi16EEENS_8epilogue6thread17LinearCombinationIS4_Li8EffLNSH_9ScaleType4KindE0ELNS_15FloatRoundStyleE2ES4_EENS1_11threadblock30GemmIdentityThreadblockSwizzleILi8EEELi4ENS9_13OpMultiplyAddELNS1_23SharedMemoryClearOptionE0ELb0ELb0ELb0ENS5_9NoPermuteESS_NS5_34Tensor4DPermute0213RowMajorInverseILi8ELi4EEEvE10SelectBaseISP_vEEEEvNT_6ParamsE,"a",@progbits
	.sectionflags	@""
	.align	4
.nv.constant0._ZN7cutlass7Kernel2INS_4gemm6kernel20DefaultGemmUniversalINS_6half_tENS_6layout11ColumnMajorELNS_16ComplexTransformE0ELi8ES4_S6_LS7_0ELi8ES4_NS5_8RowMajorEfNS_4arch15OpClassTensorOpENS9_4Sm80ENS1_9GemmShapeILi128ELi128ELi32EEENSC_ILi64ELi64ELi32EEENSC_ILi16ELi8ELi16EEENS_8epilogue6thread17LinearCombinationIS4_Li8EffLNSH_9ScaleType4KindE0ELNS_15FloatRoundStyleE2ES4_EENS1_11threadblock30GemmIdentityThreadblockSwizzleILi8EEELi4ENS9_13OpMultiplyAddELNS1_23SharedMemoryClearOptionE0ELb0ELb0ELb0ENS5_9NoPermuteESS_NS5_34Tensor4DPermute0213RowMajorInverseILi8ELi4EEEvE10SelectBaseISP_vEEEEvNT_6ParamsE:
	.zero		1264


//--------------------- .nv.constant0._ZN7cutlass7Kernel2INS_4gemm6kernel20DefaultGemmUniversalINS_6half_tENS_6layout11ColumnMajorELNS_16ComplexTransformE0ELi8ES4_S6_LS7_0ELi8ES4_NS5_8RowMajorEfNS_4arch15OpClassTensorOpENS9_4Sm80ENS1_9GemmShapeILi128ELi128ELi32EEENSC_ILi64ELi64ELi32EEENSC_ILi16ELi8ELi16EEENS_8epilogue6thread17LinearCombinationIS4_Li8EffLNSH_9ScaleType4KindE0ELNS_15FloatRoundStyleE2ES4_EENS1_11threadblock30GemmIdentityThreadblockSwizzleILi8EEELi4ENS9_13OpMultiplyAddELNS1_23SharedMemoryClearOptionE0ELb0ELb0ELb0ENS5_28Tensor5DPermute20314RowMajorILi16ELi3ELi8EEENS5_34Tensor4DPermute0213RowMajorInverseILi8ELi4EEENS5_37Tensor4DPermute0213ColumnMajorInverseILi8ELi4EEEvE10SelectBaseISP_vEEEEvNT_6ParamsE --------------------------
	.section	.nv.constant0._ZN7cutlass7Kernel2INS_4gemm6kernel20DefaultGemmUniversalINS_6half_tENS_6layout11ColumnMajorELNS_16ComplexTransformE0ELi8ES4_S6_LS7_0ELi8ES4_NS5_8RowMajorEfNS_4arch15OpClassTensorOpENS9_4Sm80ENS1_9GemmShapeILi128ELi128ELi32EEENSC_ILi64ELi64ELi32EEENSC_ILi16ELi8ELi16EEENS_8epilogue6thread17LinearCombinationIS4_Li8EffLNSH_9ScaleType4KindE0ELNS_15FloatRoundStyleE2ES4_EENS1_11threadblock30GemmIdentityThreadblockSwizzleILi8EEELi4ENS9_13OpMultiplyAddELNS1_23SharedMemoryClearOptionE0ELb0ELb0ELb0ENS5_28Tensor5DPermute20314RowMajorILi16ELi3ELi8EEENS5_34Tensor4DPermute0213RowMajorInverseILi8ELi4EEENS5_37Tensor4DPermute0213ColumnMajorInverseILi8ELi4EEEvE10SelectBaseISP_vEEEEvNT_6ParamsE,"a",@progbits
	.sectionflags	@""
	.align	4
.nv.constant0._ZN7cutlass7Kernel2INS_4gemm6kernel20DefaultGemmUniversalINS_6half_tENS_6layout11ColumnMajorELNS_16ComplexTransformE0ELi8ES4_S6_LS7_0ELi8ES4_NS5_8RowMajorEfNS_4arch15OpClassTensorOpENS9_4Sm80ENS1_9GemmShapeILi128ELi128ELi32EEENSC_ILi64ELi64ELi32EEENSC_ILi16ELi8ELi16EEENS_8epilogue6thread17LinearCombinationIS4_Li8EffLNSH_9ScaleType4KindE0ELNS_15FloatRoundStyleE2ES4_EENS1_11threadblock30GemmIdentityThreadblockSwizzleILi8EEELi4ENS9_13OpMultiplyAddELNS1_23SharedMemoryClearOptionE0ELb0ELb0ELb0ENS5_28Tensor5DPermute20314RowMajorILi16ELi3ELi8EEENS5_34Tensor4DPermute0213RowMajorInverseILi8ELi4EEENS5_37Tensor4DPermute0213ColumnMajorInverseILi8ELi4EEEvE10SelectBaseISP_vEEEEvNT_6ParamsE:
	.zero		1264


//--------------------- .nv.constant0._ZN7cutlass7Kernel2INS_4gemm6kernel20DefaultGemmUniversalINS_6half_tENS_6layout11ColumnMajorELNS_16ComplexTransformE0ELi8ES4_S6_LS7_0ELi8ES4_NS5_8RowMajorEfNS_4arch15OpClassTensorOpENS9_4Sm80ENS1_9GemmShapeILi128ELi128ELi32EEENSC_ILi64ELi64ELi32EEENSC_ILi16ELi8ELi16EEENS_8epilogue6thread17LinearCombinationIS4_Li8EffLNSH_9ScaleType4KindE0ELNS_15FloatRoundStyleE2ES4_EENS1_11threadblock30GemmIdentityThreadblockSwizzleILi8EEELi4ENS9_13OpMultiplyAddELNS1_23SharedMemoryClearOptionE0ELb0ELb0ELb0ENS5_9NoPermuteENS5_34Tensor4DPermute0213RowMajorInverseILi8ELi4EEENS5_37Tensor4DPermute0213ColumnMajorInverseILi8ELi4EEEvE10SelectBaseISP_vEEEEvNT_6ParamsE --------------------------
	.section	.nv.constant0._ZN7cutlass7Kernel2INS_4gemm6kernel20DefaultGemmUniversalINS_6half_tENS_6layout11ColumnMajorELNS_16ComplexTransformE0ELi8ES4_S6_LS7_0ELi8ES4_NS5_8RowMajorEfNS_4arch15OpClassTensorOpENS9_4Sm80ENS1_9GemmShapeILi128ELi128ELi32EEENSC_ILi64ELi64ELi32EEENSC_ILi16ELi8ELi16EEENS_8epilogue6thread17LinearCombinationIS4_Li8EffLNSH_9ScaleType4KindE0ELNS_15FloatRoundStyleE2ES4_EENS1_11threadblock30GemmIdentityThreadblockSwizzleILi8EEELi4ENS9_13OpMultiplyAddELNS1_23SharedMemoryClearOptionE0ELb0ELb0ELb0ENS5_9NoPermuteENS5_34Tensor4DPermute0213RowMajorInverseILi8ELi4EEENS5_37Tensor4DPermute0213ColumnMajorInverseILi8ELi4EEEvE10SelectBaseISP_vEEEEvNT_6ParamsE,"a",@progbits
	.sectionflags	@""
	.align	4
.nv.constant0._ZN7cutlass7Kernel2INS_4gemm6kernel20DefaultGemmUniversalINS_6half_tENS_6layout11ColumnMajorELNS_16ComplexTransformE0ELi8ES4_S6_LS7_0ELi8ES4_NS5_8RowMajorEfNS_4arch15OpClassTensorOpENS9_4Sm80ENS1_9GemmShapeILi128ELi128ELi32EEENSC_ILi64ELi64ELi32EEENSC_ILi16ELi8ELi16EEENS_8epilogue6thread17LinearCombinationIS4_Li8EffLNSH_9ScaleType4KindE0ELNS_15FloatRoundStyleE2ES4_EENS1_11threadblock30GemmIdentityThreadblockSwizzleILi8EEELi4ENS9_13OpMultiplyAddELNS1_23SharedMemoryClearOptionE0ELb0ELb0ELb0ENS5_9NoPermuteENS5_34Tensor4DPermute0213RowMajorInverseILi8ELi4EEENS5_37Tensor4DPermute0213ColumnMajorInverseILi8ELi4EEEvE10SelectBaseISP_vEEEEvNT_6ParamsE:
	.zero		1264


//--------------------- .nv.constant0._ZN7cutlass7Kernel2INS_4gemm6kernel20DefaultGemmUniversalINS_6half_tENS_6layout11ColumnMajorELNS_16ComplexTransformE0ELi8ES4_S6_LS7_0ELi8ES4_NS5_8RowMajorEfNS_4arch15OpClassTensorOpENS9_4Sm80ENS1_9GemmShapeILi128ELi128ELi32EEENSC_ILi64ELi64ELi32EEENSC_ILi16ELi8ELi16EEENS_8epilogue6thread17LinearCombinationIS4_Li8EffLNSH_9ScaleType4KindE0ELNS_15FloatRoundStyleE2ES4_EENS1_11threadblock30GemmIdentityThreadblockSwizzleILi8EEELi4ENS9_13OpMultiplyAddELNS1_23SharedMemoryClearOptionE0ELb0ELb0ELb0ENS5_28Tensor5DPermute20314RowMajorILi16ELi3ELi8EEENS5_9NoPermuteESU_vE10SelectBaseISP_vEEEEvNT_6ParamsE --------------------------
	.section	.nv.constant0._ZN7cutlass7Kernel2INS_4gemm6kernel20DefaultGemmUniversalINS_6half_tENS_6layout11ColumnMajorELNS_16ComplexTransformE0ELi8ES4_S6_LS7_0ELi8ES4_NS5_8RowMajorEfNS_4arch15OpClassTensorOpENS9_4Sm80ENS1_9GemmShapeILi128ELi128ELi32EEENSC_ILi64ELi64ELi32EEENSC_ILi16ELi8ELi16EEENS_8epilogue6thread17LinearCombinationIS4_Li8EffLNSH_9ScaleType4KindE0ELNS_15FloatRoundStyleE2ES4_EENS1_11threadblock30GemmIdentityThreadblockSwizzleILi8EEELi4ENS9_13OpMultiplyAddELNS1_23SharedMemoryClearOptionE0ELb0ELb0ELb0ENS5_28Tensor5DPermute20314RowMajorILi16ELi3ELi8EEENS5_9NoPermuteESU_vE10SelectBaseISP_vEEEEvNT_6ParamsE,"a",@progbits
	.sectionflags	@""
	.align	4
.nv.constant0._ZN7cutlass7Kernel2INS_4gemm6kernel20DefaultGemmUniversalINS_6half_tENS_6layout11ColumnMajorELNS_16ComplexTransformE0ELi8ES4_S6_LS7_0ELi8ES4_NS5_8RowMajorEfNS_4arch15OpClassTensorOpENS9_4Sm80ENS1_9GemmShapeILi128ELi128ELi32EEENSC_ILi64ELi64ELi32EEENSC_ILi16ELi8ELi16EEENS_8epilogue6thread17LinearCombinationIS4_Li8EffLNSH_9ScaleType4KindE0ELNS_15FloatRoundStyleE2ES4_EENS1_11threadblock30GemmIdentityThreadblockSwizzleILi8EEELi4ENS9_13OpMultiplyAddELNS1_23SharedMemoryClearOptionE0ELb0ELb0ELb0ENS5_28Tensor5DPermute20314RowMajorILi16ELi3ELi8EEENS5_9NoPermuteESU_vE10SelectBaseISP_vEEEEvNT_6ParamsE:
	.zero		1264


//--------------------- .nv.constant0._ZN7cutlass7Kernel2INS_4gemm6kernel20DefaultGemmUniversalINS_6half_tENS_6layout11ColumnMajorELNS_16ComplexTransformE0ELi8ES4_S6_LS7_0ELi8ES4_NS5_8RowMajorEfNS_4arch15OpClassTensorOpENS9_4Sm80ENS1_9GemmShapeILi128ELi128ELi32EEENSC_ILi64ELi64ELi32EEENSC_ILi16ELi8ELi16EEENS_8epilogue6thread17LinearCombinationIS4_Li8EffLNSH_9ScaleType4KindE0ELNS_15FloatRoundStyleE2ES4_EENS1_11threadblock30GemmIdentityThreadblockSwizzleILi8EEELi4ENS9_13OpMultiplyAddELNS1_23SharedMemoryClearOptionE0ELb0ELb0ELb0ENS5_28Tensor5DPermute20314RowMajorILi16ELi3ELi8EEENS5_9NoPermuteENS5_37Tensor4DPermute0213ColumnMajorInverseILi8ELi4EEEvE10SelectBaseISP_vEEEEvNT_6ParamsE --------------------------
	.section	.nv.constant0._ZN7cutlass7Kernel2INS_4gemm6kernel20DefaultGemmUniversalINS_6half_tENS_6layout11ColumnMajorELNS_16ComplexTransformE0ELi8ES4_S6_LS7_0ELi8ES4_NS5_8RowMajorEfNS_4arch15OpClassTensorOpENS9_4Sm80ENS1_9GemmShapeILi128ELi128ELi32EEENSC_ILi64ELi64ELi32EEENSC_ILi16ELi8ELi16EEENS_8epilogue6thread17LinearCombinationIS4_Li8EffLNSH_9ScaleType4KindE0ELNS_15FloatRoundStyleE2ES4_EENS1_11threadblock30GemmIdentityThreadblockSwizzleILi8EEELi4ENS9_13OpMultiplyAddELNS1_23SharedMemoryClearOptionE0ELb0ELb0ELb0ENS5_28Tensor5DPermute20314RowMajorILi16ELi3ELi8EEENS5_9NoPermuteENS5_37Tensor4DPermute0213ColumnMajorInverseILi8ELi4EEEvE10SelectBaseISP_vEEEEvNT_6ParamsE,"a",@progbits
	.sectionflags	@""
	.align	4
.nv.constant0._ZN7cutlass7Kernel2INS_4gemm6kernel20DefaultGemmUniversalINS_6half_tENS_6layout11ColumnMajorELNS_16ComplexTransformE0ELi8ES4_S6_LS7_0ELi8ES4_NS5_8RowMajorEfNS_4arch15OpClassTensorOpENS9_4Sm80ENS1_9GemmShapeILi128ELi128ELi32EEENSC_ILi64ELi64ELi32EEENSC_ILi16ELi8ELi16EEENS_8epilogue6thread17LinearCombinationIS4_Li8EffLNSH_9ScaleType4KindE0ELNS_15FloatRoundStyleE2ES4_EENS1_11threadblock30GemmIdentityThreadblockSwizzleILi8EEELi4ENS9_13OpMultiplyAddELNS1_23SharedMemoryClearOptionE0ELb0ELb0ELb0ENS5_28Tensor5DPermute20314RowMajorILi16ELi3ELi8EEENS5_9NoPermuteENS5_37Tensor4DPermute0213ColumnMajorInverseILi8ELi4EEEvE10SelectBaseISP_vEEEEvNT_6ParamsE:
	.zero		1264


//--------------------- .nv.constant0._ZN7cutlass7Kernel2INS_4gemm6kernel20DefaultGemmUniversalINS_6half_tENS_6layout11ColumnMajorELNS_16ComplexTransformE0ELi8ES4_S6_LS7_0ELi8ES4_NS5_8RowMajorEfNS_4arch15OpClassTensorOpENS9_4Sm80ENS1_9GemmShapeILi128ELi128ELi32EEENSC_ILi64ELi64ELi32EEENSC_ILi16ELi8ELi16EEENS_8epilogue6thread17LinearCombinationIS4_Li8EffLNSH_9ScaleType4KindE0ELNS_15FloatRoundStyleE2ES4_EENS1_11threadblock30GemmIdentityThreadblockSwizzleILi8EEELi4ENS9_13OpMultiplyAddELNS1_23SharedMemoryClearOptionE0ELb0ELb0ELb0ENS5_9NoPermuteESS_NS5_37Tensor4DPermute0213ColumnMajorInverseILi8ELi4EEEvE10SelectBaseISP_vEEEEvNT_6ParamsE --------------------------
	.section	.nv.constant0._ZN7cutlass7Kernel2INS_4gemm6kernel20DefaultGemmUniversalINS_6half_tENS_6layout11ColumnMajorELNS_16ComplexTransformE0ELi8ES4_S6_LS7_0ELi8ES4_NS5_8RowMajorEfNS_4arch15OpClassTensorOpENS9_4Sm80ENS1_9GemmShapeILi128ELi128ELi32EEENSC_ILi64ELi64ELi32EEENSC_ILi16ELi8ELi16EEENS_8epilogue6thread17LinearCombinationIS4_Li8EffLNSH_9ScaleType4KindE0ELNS_15FloatRoundStyleE2ES4_EENS1_11threadblock30GemmIdentityThreadblockSwizzleILi8EEELi4ENS9_13OpMultiplyAddELNS1_23SharedMemoryClearOptionE0ELb0ELb0ELb0ENS5_9NoPermuteESS_NS5_37Tensor4DPermute0213ColumnMajorInverseILi8ELi4EEEvE10SelectBaseISP_vEEEEvNT_6ParamsE,"a",@progbits
	.sectionflags	@""
	.align	4
.nv.constant0._ZN7cutlass7Kernel2INS_4gemm6kernel20DefaultGemmUniversalINS_6half_tENS_6layout11ColumnMajorELNS_16ComplexTransformE0ELi8ES4_S6_LS7_0ELi8ES4_NS5_8RowMajorEfNS_4arch15OpClassTensorOpENS9_4Sm80ENS1_9GemmShapeILi128ELi128ELi32EEENSC_ILi64ELi64ELi32EEENSC_ILi16ELi8ELi16EEENS_8epilogue6thread17LinearCombinationIS4_Li8EffLNSH_9ScaleType4KindE0ELNS_15FloatRoundStyleE2ES4_EENS1_11threadblock30GemmIdentityThreadblockSwizzleILi8EEELi4ENS9_13OpMultiplyAddELNS1_23SharedMemoryClearOptionE0ELb0ELb0ELb0ENS5_9NoPermuteESS_NS5_37Tensor4DPermute0213ColumnMajorInverseILi8ELi4EEEvE10SelectBaseISP_vEEEEvNT_6ParamsE:
	.zero		1264


//--------------------- .nv.constant0._ZN7cutlass7Kernel2INS_4gemm6kernel20DefaultGemmUniversalINS_6half_tENS_6layout11ColumnMajorELNS_16ComplexTransformE0ELi8ES4_S6_LS7_0ELi8ES4_NS5_8RowMajorEfNS_4arch15OpClassTensorOpENS9_4Sm80ENS1_9GemmShapeILi128ELi128ELi32EEENSC_ILi64ELi64ELi32EEENSC_ILi16ELi8ELi16EEENS_8epilogue6thread17LinearCombinationIS4_Li8EffLNSH_9ScaleType4KindE0ELNS_15FloatRoundStyleE2ES4_EENS1_11threadblock30GemmIdentityThreadblockSwizzleILi8EEELi4ENS9_13OpMultiplyAddELNS1_23SharedMemoryClearOptionE0ELb0ELb0ELb0ENS5_28Tensor5DPermute20314RowMajorILi16ELi3ELi8EEENS5_34Tensor4DPermute0213RowMajorInverseILi8ELi4EEENS5_9NoPermuteEvE10SelectBaseISP_vEEEEvNT_6ParamsE --------------------------
	.section	.nv.constant0._ZN7cutlass7Kernel2INS_4gemm6kernel20DefaultGemmUniversalINS_6half_tENS_6layout11ColumnMajorELNS_16ComplexTransformE0ELi8ES4_S6_LS7_0ELi8ES4_NS5_8RowMajorEfNS_4arch15OpClassTensorOpENS9_4Sm80ENS1_9GemmShapeILi128ELi128ELi32EEENSC_ILi64ELi64ELi32EEENSC_ILi16ELi8ELi16EEENS_8epilogue6thread17LinearCombinationIS4_Li8EffLNSH_9ScaleType4KindE0ELNS_15FloatRoundStyleE2ES4_EENS1_11threadblock30GemmIdentityThreadblockSwizzleILi8EEELi4ENS9_13OpMultiplyAddELNS1_23SharedMemoryClearOptionE0ELb0ELb0ELb0ENS5_28Tensor5DPermute20314RowMajorILi16ELi3ELi8EEENS5_34Tensor4DPermute0213RowMajorInverseILi8ELi4EEENS5_9NoPermuteEvE10SelectBaseISP_vEEEEvNT_6ParamsE,"a",@progbits
	.sectionflags	@""
	.align	4
.nv.constant0._ZN7cutlass7Kernel2INS_4gemm6kernel20DefaultGemmUniversalINS_6half_tENS_6layout11ColumnMajorELNS_16ComplexTransformE0ELi8ES4_S6_LS7_0ELi8ES4_NS5_8RowMajorEfNS_4arch15OpClassTensorOpENS9_4Sm80ENS1_9GemmShapeILi128ELi128ELi32EEENSC_ILi64ELi64ELi32EEENSC_ILi16ELi8ELi16EEENS_8epilogue6thread17LinearCombinationIS4_Li8EffLNSH_9ScaleType4KindE0ELNS_15FloatRoundStyleE2ES4_EENS1_11threadblock30GemmIdentityThreadblockSwizzleILi8EEELi4ENS9_13OpMultiplyAddELNS1_23SharedMemoryClearOptionE0ELb0ELb0ELb0ENS5_28Tensor5DPermute20314RowMajorILi16ELi3ELi8EEENS5_34Tensor4DPermute0213RowMajorInverseILi8ELi4EEENS5_9NoPermuteEvE10SelectBaseISP_vEEEEvNT_6ParamsE:
	.zero		1264


//--------------------- .nv.constant0._ZN7cutlass7Kernel2INS_4gemm6kernel20DefaultGemmUniversalINS_6half_tENS_6layout11ColumnMajorELNS_16ComplexTransformE0ELi8ES4_S6_LS7_0ELi8ES4_NS5_8RowMajorEfNS_4arch15OpClassTensorOpENS9_4Sm80ENS1_9GemmShapeILi128ELi128ELi32EEENSC_ILi64ELi64ELi32EEENSC_ILi16ELi8ELi16EEENS_8epilogue6thread17LinearCombinationIS4_Li8EffLNSH_9ScaleType4KindE0ELNS_15FloatRoundStyleE2ES4_EENS1_11threadblock30GemmIdentityThreadblockSwizzleILi8EEELi4ENS9_13OpMultiplyAddELNS1_23SharedMemoryClearOptionE0ELb0ELb0ELb0ENS5_9NoPermuteENS5_34Tensor4DPermute0213RowMajorInverseILi8ELi4EEESS_vE10SelectBaseISP_vEEEEvNT_6ParamsE --------------------------
	.section	.nv.constant0._ZN7cutlass7Kernel2INS_4gemm6kernel20DefaultGemmUniversalINS_6half_tENS_6layout11ColumnMajorELNS_16ComplexTransformE0ELi8ES4_S6_LS7_0ELi8ES4_NS5_8RowMajorEfNS_4arch15OpClassTensorOpENS9_4Sm80ENS1_9GemmShapeILi128ELi128ELi32EEENSC_ILi64ELi64ELi32EEENSC_ILi16ELi8ELi16EEENS_8epilogue6thread17LinearCombinationIS4_Li8EffLNSH_9ScaleType4KindE0ELNS_15FloatRoundStyleE2ES4_EENS1_11threadblock30GemmIdentityThreadblockSwizzleILi8EEELi4ENS9_13OpMultiplyAddELNS1_23SharedMemoryClearOptionE0ELb0ELb0ELb0ENS5_9NoPermuteENS5_34Tensor4DPermute0213RowMajorInverseILi8ELi4EEESS_vE10SelectBaseISP_vEEEEvNT_6ParamsE,"a",@progbits
	.sectionflags	@""
	.align	4
.nv.constant0._ZN7cutlass7Kernel2INS_4gemm6kernel20DefaultGemmUniversalINS_6half_tENS_6layout11ColumnMajorELNS_16ComplexTransformE0ELi8ES4_S6_LS7_0ELi8ES4_NS5_8RowMajorEfNS_4arch15OpClassTensorOpENS9_4Sm80ENS1_9GemmShapeILi128ELi128ELi32EEENSC_ILi64ELi64ELi32EEENSC_ILi16ELi8ELi16EEENS_8epilogue6thread17LinearCombinationIS4_Li8EffLNSH_9ScaleType4KindE0ELNS_15FloatRoundStyleE2ES4_EENS1_11threadblock30GemmIdentityThreadblockSwizzleILi8EEELi4ENS9_13OpMultiplyAddELNS1_23SharedMemoryClearOptionE0ELb0ELb0ELb0ENS5_9NoPermuteENS5_34Tensor4DPermute0213RowMajorInverseILi8ELi4EEESS_vE10SelectBaseISP_vEEEEvNT_6ParamsE:
	.zero		1264


//--------------------- .nv.constant0._ZN7cutlass7Kernel2INS_4gemm6kernel20DefaultGemmUniversalINS_6half_tENS_6layout11ColumnMajorELNS_16ComplexTransformE0ELi8ES4_S6_LS7_0ELi8ES4_NS5_8RowMajorEfNS_4arch15OpClassTensorOpENS9_4Sm80ENS1_9GemmShapeILi128ELi128ELi32EEENSC_ILi64ELi64ELi32EEENSC_ILi16ELi8ELi16EEENS_8epilogue6thread17LinearCombinationIS4_Li8EffLNSH_9ScaleType4KindE0ELNS_15FloatRoundStyleE2ES4_EENS1_11threadblock30GemmIdentityThreadblockSwizzleILi8EEELi4ENS9_13OpMultiplyAddELNS1_23SharedMemoryClearOptionE0ELb0ELb0ELb0ENS5_9NoPermuteESS_SS_vE10SelectBaseISP_vEEEEvNT_6ParamsE --------------------------
	.section	.nv.constant0._ZN7cutlass7Kernel2INS_4gemm6kernel20DefaultGemmUniversalINS_6half_tENS_6layout11ColumnMajorELNS_16ComplexTransformE0ELi8ES4_S6_LS7_0ELi8ES4_NS5_8RowMajorEfNS_4arch15OpClassTensorOpENS9_4Sm80ENS1_9GemmShapeILi128ELi128ELi32EEENSC_ILi64ELi64ELi32EEENSC_ILi16ELi8ELi16EEENS_8epilogue6thread17LinearCombinationIS4_Li8EffLNSH_9ScaleType4KindE0ELNS_15FloatRoundStyleE2ES4_EENS1_11threadblock30GemmIdentityThreadblockSwizzleILi8EEELi4ENS9_13OpMultiplyAddELNS1_23SharedMemoryClearOptionE0ELb0ELb0ELb0ENS5_9NoPermuteESS_SS_vE10SelectBaseISP_vEEEEvNT_6ParamsE,"a",@progbits
	.sectionflags	@""
	.align	4
.nv.constant0._ZN7cutlass7Kernel2INS_4gemm6kernel20DefaultGemmUniversalINS_6half_tENS_6layout11ColumnMajorELNS_16ComplexTransformE0ELi8ES4_S6_LS7_0ELi8ES4_NS5_8RowMajorEfNS_4arch15OpClassTensorOpENS9_4Sm80ENS1_9GemmShapeILi128ELi128ELi32EEENSC_ILi64ELi64ELi32EEENSC_ILi16ELi8ELi16EEENS_8epilogue6thread17LinearCombinationIS4_Li8EffLNSH_9ScaleType4KindE0ELNS_15FloatRoundStyleE2ES4_EENS1_11threadblock30GemmIdentityThreadblockSwizzleILi8EEELi4ENS9_13OpMultiplyAddELNS1_23SharedMemoryClearOptionE0ELb0ELb0ELb0ENS5_9NoPermuteESS_SS_vE10SelectBaseISP_vEEEEvNT_6ParamsE:
	.zero		1264


//--------------------- .nv.constant0._ZN7cutlass7Kernel2INS_4gemm6kernel20DefaultGemmUniversalINS_6half_tENS_6layout8RowMajorELNS_16ComplexTransformE0ELi8ES4_S6_LS7_0ELi8ES4_S6_fNS_4arch15OpClassTensorOpENS8_4Sm80ENS1_9GemmShapeILi128ELi128ELi32EEENSB_ILi64ELi64ELi32EEENSB_ILi16ELi8ELi16EEENS_8epilogue6thread17LinearCombinationIS4_Li8EffLNSG_9ScaleType4KindE0ELNS_15FloatRoundStyleE2ES4_EENS1_11threadblock30GemmIdentityThreadblockSwizzleILi8EEELi4ENS8_13OpMultiplyAddELNS1_23SharedMemoryClearOptionE0ELb0ELb0ELb0ENS5_31Tensor5DPermute02413ColumnMajorILi16ELi3ELi8EEENS5_37Tensor4DPermute0213ColumnMajorInverseILi8ELi4EEENS5_38Tensor5DPermute02413ColumnMajorInverseILi16ELi3ELi8EEEvE10SelectBaseISO_vEEEEvNT_6ParamsE --------------------------
	.section	.nv.constant0._ZN7cutlass7Kernel2INS_4gemm6kernel20DefaultGemmUniversalINS_6half_tENS_6layout8RowMajorELNS_16ComplexTransformE0ELi8ES4_S6_LS7_0ELi8ES4_S6_fNS_4arch15OpClassTensorOpENS8_4Sm80ENS1_9GemmShapeILi128ELi128ELi32EEENSB_ILi64ELi64ELi32EEENSB_ILi16ELi8ELi16EEENS_8epilogue6thread17LinearCombinationIS4_Li8EffLNSG_9ScaleType4KindE0ELNS_15FloatRoundStyleE2ES4_EENS1_11threadblock30GemmIdentityThreadblockSwizzleILi8EEELi4ENS8_13OpMultiplyAddELNS1_23SharedMemoryClearOptionE0ELb0ELb0ELb0ENS5_31Tensor5DPermute02413ColumnMajorILi16ELi3ELi8EEENS5_37Tensor4DPermute0213ColumnMajorInverseILi8ELi4EEENS5_38Tensor5DPermute02413ColumnMajorInverseILi16ELi3ELi8EEEvE10SelectBaseISO_vEEEEvNT_6ParamsE,"a",@progbits
	.sectionflags	@""
	.align	4
.nv.constant0._ZN7cutlass7Kernel2INS_4gemm6kernel20DefaultGemmUniversalINS_6half_tENS_6layout8RowMajorELNS_16ComplexTransformE0ELi8ES4_S6_LS7_0ELi8ES4_S6_fNS_4arch15OpClassTensorOpENS8_4Sm80ENS1_9GemmShapeILi128ELi128ELi32EEENSB_ILi64ELi64ELi32EEENSB_ILi16ELi8ELi16EEENS_8epilogue6thread17LinearCombinationIS4_Li8EffLNSG_9ScaleType4KindE0ELNS_15FloatRoundStyleE2ES4_EENS1_11threadblock30GemmIdentityThreadblockSwizzleILi8EEELi4ENS8_13OpMultiplyAddELNS1_23SharedMemoryClearOptionE0ELb0ELb0ELb0ENS5_31Tensor5DPermute02413ColumnMajorILi16ELi3ELi8EEENS5_37Tensor4DPermute0213ColumnMajorInverseILi8ELi4EEENS5_38Tensor5DPermute02413ColumnMajorInverseILi16ELi3ELi8EEEvE10SelectBaseISO_vEEEEvNT_6ParamsE:
	.zero		1264


//--------------------- .nv.constant0._ZN7cutlass7Kernel2INS_4gemm6kernel20DefaultGemmUniversalINS_6half_tENS_6layout8RowMajorELNS_16ComplexTransformE0ELi8ES4_S6_LS7_0ELi8ES4_S6_fNS_4arch15OpClassTensorOpENS8_4Sm80ENS1_9GemmShapeILi128ELi128ELi32EEENSB_ILi64ELi64ELi32EEENSB_ILi16ELi8ELi16EEENS_8epilogue6thread17LinearCombinationIS4_Li8EffLNSG_9ScaleType4KindE0ELNS_15FloatRoundStyleE2ES4_EENS1_11threadblock30GemmIdentityThreadblockSwizzleILi8EEELi4ENS8_13OpMultiplyAddELNS1_23SharedMemoryClearOptionE0ELb0ELb0ELb0ENS5_9NoPermuteENS5_37Tensor4DPermute0213ColumnMajorInverseILi8ELi4EEENS5_38Tensor5DPermute02413ColumnMajorInverseILi16ELi3ELi8EEEvE10SelectBaseISO_vEEEEvNT_6ParamsE --------------------------
	.section	.nv.constant0._ZN7cutlass7Kernel2INS_4gemm6kernel20DefaultGemmUniversalINS_6half_tENS_6layout8RowMajorELNS_16ComplexTransformE0ELi8ES4_S6_LS7_0ELi8ES4_S6_fNS_4arch15OpClassTensorOpENS8_4Sm80ENS1_9GemmShapeILi128ELi128ELi32EEENSB_ILi64ELi64ELi32EEENSB_ILi16ELi8ELi16EEENS_8epilogue6thread17LinearCombinationIS4_Li8EffLNSG_9ScaleType4KindE0ELNS_15FloatRoundStyleE2ES4_EENS1_11threadblock30GemmIdentityThreadblockSwizzleILi8EEELi4ENS8_13OpMultiplyAddELNS1_23SharedMemoryClearOptionE0ELb0ELb0ELb0ENS5_9NoPermuteENS5_37Tensor4DPermute0213ColumnMajorInverseILi8ELi4EEENS5_38Tensor5DPermute02413ColumnMajorInverseILi16ELi3ELi8EEEvE10SelectBaseISO_vEEEEvNT_6ParamsE,"a",@progbits
	.sectionflags	@""
	.align	4
.nv.constant0._ZN7cutlass7Kernel2INS_4gemm6kernel20DefaultGemmUniversalINS_6half_tENS_6layout8RowMajorELNS_16ComplexTransformE0ELi8ES4_S6_LS7_0ELi8ES4_S6_fNS_4arch15OpClassTensorOpENS8_4Sm80ENS1_9GemmShapeILi128ELi128ELi32EEENSB_ILi64ELi64ELi32EEENSB_ILi16ELi8ELi16EEENS_8epilogue6thread17LinearCombinationIS4_Li8EffLNSG_9ScaleType4KindE0ELNS_15FloatRoundStyleE2ES4_EENS1_11threadblock30GemmIdentityThreadblockSwizzleILi8EEELi4ENS8_13OpMultiplyAddELNS1_23SharedMemoryClearOptionE0ELb0ELb0ELb0ENS5_9NoPermuteENS5_37Tensor4DPermute0213ColumnMajorInverseILi8ELi4EEENS5_38Tensor5DPermute02413ColumnMajorInverseILi16ELi3ELi8EEEvE10SelectBaseISO_vEEEEvNT_6ParamsE:
	.zero		1264


//--------------------- .nv.constant0._ZN7cutlass7Kernel2INS_4gemm6kernel20DefaultGemmUniversalINS_6half_tENS_6layout8RowMajorELNS_16ComplexTransformE0ELi8ES4_S6_LS7_0ELi8ES4_S6_fNS_4arch15OpClassTensorOpENS8_4Sm80ENS1_9GemmShapeILi128ELi128ELi32EEENSB_ILi64ELi64ELi32EEENSB_ILi16ELi8ELi16EEENS_8epilogue6thread17LinearCombinationIS4_Li8EffLNSG_9ScaleType4KindE0ELNS_15FloatRoundStyleE2ES4_EENS1_11threadblock30GemmIdentityThreadblockSwizzleILi8EEELi4ENS8_13OpMultiplyAddELNS1_23SharedMemoryClearOptionE0ELb0ELb0ELb0ENS5_31Tensor5DPermute02413ColumnMajorILi16ELi3ELi8EEENS5_9NoPermuteEST_vE10SelectBaseISO_vEEEEvNT_6ParamsE --------------------------
	.section	.nv.constant0._ZN7cutlass7Kernel2INS_4gemm6kernel20DefaultGemmUniversalINS_6half_tENS_6layout8RowMajorELNS_16ComplexTransformE0ELi8ES4_S6_LS7_0ELi8ES4_S6_fNS_4arch15OpClassTensorOpENS8_4Sm80ENS1_9GemmShapeILi128ELi128ELi32EEENSB_ILi64ELi64ELi32EEENSB_ILi16ELi8ELi16EEENS_8epilogue6thread17LinearCombinationIS4_Li8EffLNSG_9ScaleType4KindE0ELNS_15FloatRoundStyleE2ES4_EENS1_11threadblock30GemmIdentityThreadblockSwizzleILi8EEELi4ENS8_13OpMultiplyAddELNS1_23SharedMemoryClearOptionE0ELb0ELb0ELb0ENS5_31Tensor5DPermute02413ColumnMajorILi16ELi3ELi8EEENS5_9NoPermuteEST_vE10SelectBaseISO_vEEEEvNT_6ParamsE,"a",@progbits
	.sectionflags	@""
	.align	4
.nv.constant0._ZN7cutlass7Kernel2INS_4gemm6kernel20DefaultGemmUniversalINS_6half_tENS_6layout8RowMajorELNS_16ComplexTransformE0ELi8ES4_S6_LS7_0ELi8ES4_S6_fNS_4arch15OpClassTensorOpENS8_4Sm80ENS1_9GemmShapeILi128ELi128ELi32EEENSB_ILi64ELi64ELi32EEENSB_ILi16ELi8ELi16EEENS_8epilogue6thread17LinearCombinationIS4_Li8EffLNSG_9ScaleType4KindE0ELNS_15FloatRoundStyleE2ES4_EENS1_11threadblock30GemmIdentityThreadblockSwizzleILi8EEELi4ENS8_13OpMultiplyAddELNS1_23SharedMemoryClearOptionE0ELb0ELb0ELb0ENS5_31Tensor5DPermute02413ColumnMajorILi16ELi3ELi8EEENS5_9NoPermuteEST_vE10SelectBaseISO_vEEEEvNT_6ParamsE:
	.zero		1264


//--------------------- .nv.constant0._ZN7cutlass7Kernel2INS_4gemm6kernel20DefaultGemmUniversalINS_6half_tENS_6layout8RowMajorELNS_16ComplexTransformE0ELi8ES4_S6_LS7_0ELi8ES4_S6_fNS_4arch15OpClassTensorOpENS8_4Sm80ENS1_9GemmShapeILi128ELi128ELi32EEENSB_ILi64ELi64ELi32EEENSB_ILi16ELi8ELi16EEENS_8epilogue6thread17LinearCombinationIS4_Li8EffLNSG_9ScaleType4KindE0ELNS_15FloatRoundStyleE2ES4_EENS1_11threadblock30GemmIdentityThreadblockSwizzleILi8EEELi4ENS8_13OpMultiplyAddELNS1_23SharedMemoryClearOptionE0ELb0ELb0ELb0ENS5_31Tensor5DPermute02413ColumnMajorILi16ELi3ELi8EEENS5_37Tensor4DPermute0213ColumnMajorInverseILi8ELi4EEENS5_9NoPermuteEvE10SelectBaseISO_vEEEEvNT_6ParamsE --------------------------
	.section	.nv.constant0._ZN7cutlass7Kernel2INS_4gemm6kernel20DefaultGemmUniversalINS_6half_tENS_6layout8RowMajorELNS_16ComplexTransformE0ELi8ES4_S6_LS7_0ELi8ES4_S6_fNS_4arch15OpClassTensorOpENS8_4Sm80ENS1_9GemmShapeILi128ELi128ELi32EEENSB_ILi64ELi64ELi32EEENSB_ILi16ELi8ELi16EEENS_8epilogue6thread17LinearCombinationIS4_Li8EffLNSG_9ScaleType4KindE0ELNS_15FloatRoundStyleE2ES4_EENS1_11threadblock30GemmIdentityThreadblockSwizzleILi8EEELi4ENS8_13OpMultiplyAddELNS1_23SharedMemoryClearOptionE0ELb0ELb0ELb0ENS5_31Tensor5DPermute02413ColumnMajorILi16ELi3ELi8EEENS5_37Tensor4DPermute0213ColumnMajorInverseILi8ELi4EEENS5_9NoPermuteEvE10SelectBaseISO_vEEEEvNT_6ParamsE,"a",@progbits
	.sectionflags	@""
	.align	4
.nv.constant0._ZN7cutlass7Kernel2INS_4gemm6kernel20DefaultGemmUniversalINS_6half_tENS_6layout8RowMajorELNS_16ComplexTransformE0ELi8ES4_S6_LS7_0ELi8ES4_S6_fNS_4arch15OpClassTensorOpENS8_4Sm80ENS1_9GemmShapeILi128ELi128ELi32EEENSB_ILi64ELi64ELi32EEENSB_ILi16ELi8ELi16EEENS_8epilogue6thread17LinearCombinationIS4_Li8EffLNSG_9ScaleType4KindE0ELNS_15FloatRoundStyleE2ES4_EENS1_11threadblock30GemmIdentityThreadblockSwizzleILi8EEELi4ENS8_13OpMultiplyAddELNS1_23SharedMemoryClearOptionE0ELb0ELb0ELb0ENS5_31Tensor5DPermute02413ColumnMajorILi16ELi3ELi8EEENS5_37Tensor4DPermute0213ColumnMajorInverseILi8ELi4EEENS5_9NoPermuteEvE10SelectBaseISO_vEEEEvNT_6ParamsE:
	.zero		1264


//--------------------- .nv.constant0._ZN7cutlass7Kernel2INS_4gemm6kernel20DefaultGemmUniversalINS_6half_tENS_6layout8RowMajorELNS_16ComplexTransformE0ELi8ES4_S6_LS7_0ELi8ES4_S6_fNS_4arch15OpClassTensorOpENS8_4Sm80ENS1_9GemmShapeILi128ELi128ELi32EEENSB_ILi64ELi64ELi32EEENSB_ILi16ELi8ELi16EEENS_8epilogue6thread17LinearCombinationIS4_Li8EffLNSG_9ScaleType4KindE0ELNS_15FloatRoundStyleE2ES4_EENS1_11threadblock30GemmIdentityThreadblockSwizzleILi8EEELi4ENS8_13OpMultiplyAddELNS1_23SharedMemoryClearOptionE0ELb0ELb0ELb0ENS5_9NoPermuteENS5_37Tensor4DPermute0213ColumnMajorInverseILi8ELi4EEESR_vE10SelectBaseISO_vEEEEvNT_6ParamsE --------------------------
	.section	.nv.constant0._ZN7cutlass7Kernel2INS_4gemm6kernel20DefaultGemmUniversalINS_6half_tENS_6layout8RowMajorELNS_16ComplexTransformE0ELi8ES4_S6_LS7_0ELi8ES4_S6_fNS_4arch15OpClassTensorOpENS8_4Sm80ENS1_9GemmShapeILi128ELi128ELi32EEENSB_ILi64ELi64ELi32EEENSB_ILi16ELi8ELi16EEENS_8epilogue6thread17LinearCombinationIS4_Li8EffLNSG_9ScaleType4KindE0ELNS_15FloatRoundStyleE2ES4_EENS1_11threadblock30GemmIdentityThreadblockSwizzleILi8EEELi4ENS8_13OpMultiplyAddELNS1_23SharedMemoryClearOptionE0ELb0ELb0ELb0ENS5_9NoPermuteENS5_37Tensor4DPermute0213ColumnMajorInverseILi8ELi4EEESR_vE10SelectBaseISO_vEEEEvNT_6ParamsE,"a",@progbits
	.sectionflags	@""
	.align	4
.nv.constant0._ZN7cutlass7Kernel2INS_4gemm6kernel20DefaultGemmUniversalINS_6half_tENS_6layout8RowMajorELNS_16ComplexTransformE0ELi8ES4_S6_LS7_0ELi8ES4_S6_fNS_4arch15OpClassTensorOpENS8_4Sm80ENS1_9GemmShapeILi128ELi128ELi32EEENSB_ILi64ELi64ELi32EEENSB_ILi16ELi8ELi16EEENS_8epilogue6thread17LinearCombinationIS4_Li8EffLNSG_9ScaleType4KindE0ELNS_15FloatRoundStyleE2ES4_EENS1_11threadblock30GemmIdentityThreadblockSwizzleILi8EEELi4ENS8_13OpMultiplyAddELNS1_23SharedMemoryClearOptionE0ELb0ELb0ELb0ENS5_9NoPermuteENS5_37Tensor4DPermute0213ColumnMajorInverseILi8ELi4EEESR_vE10SelectBaseISO_vEEEEvNT_6ParamsE:
	.zero		1264


//--------------------- .nv.constant0._ZN7cutlass7Kernel2INS_4gemm6kernel20DefaultGemmUniversalINS_6half_tENS_6layout8RowMajorELNS_16ComplexTransformE0ELi8ES4_S6_LS7_0ELi8ES4_S6_fNS_4arch15OpClassTensorOpENS8_4Sm80ENS1_9GemmShapeILi128ELi128ELi32EEENSB_ILi64ELi64ELi32EEENSB_ILi16ELi8ELi16EEENS_8epilogue6thread17LinearCombinationIS4_Li8EffLNSG_9ScaleType4KindE0ELNS_15FloatRoundStyleE2ES4_EENS1_11threadblock30GemmIdentityThreadblockSwizzleILi8EEELi4ENS8_13OpMultiplyAddELNS1_23SharedMemoryClearOptionE0ELb0ELb0ELb0ENS5_31Tensor5DPermute02413ColumnMajorILi16ELi3ELi8EEENS5_9NoPermuteENS5_38Tensor5DPermute02413ColumnMajorInverseILi16ELi3ELi8EEEvE10SelectBaseISO_vEEEEvNT_6ParamsE --------------------------
	.section	.nv.constant0._ZN7cutlass7Kernel2INS_4gemm6kernel20DefaultGemmUniversalINS_6half_tENS_6layout8RowMajorELNS_16ComplexTransformE0ELi8ES4_S6_LS7_0ELi8ES4_S6_fNS_4arch15OpClassTensorOpENS8_4Sm80ENS1_9GemmShapeILi128ELi128ELi32EEENSB_ILi64ELi64ELi32EEENSB_ILi16ELi8ELi16EEENS_8epilogue6thread17LinearCombinationIS4_Li8EffLNSG_9ScaleType4KindE0ELNS_15FloatRoundStyleE2ES4_EENS1_11threadblock30GemmIdentityThreadblockSwizzleILi8EEELi4ENS8_13OpMultiplyAddELNS1_23SharedMemoryClearOptionE0ELb0ELb0ELb0ENS5_31Tensor5DPermute02413ColumnMajorILi16ELi3ELi8EEENS5_9NoPermuteENS5_38Tensor5DPermute02413ColumnMajorInverseILi16ELi3ELi8EEEvE10SelectBaseISO_vEEEEvNT_6ParamsE,"a",@progbits
	.sectionflags	@""
	.align	4
.nv.constant0._ZN7cutlass7Kernel2INS_4gemm6kernel20DefaultGemmUniversalINS_6half_tENS_6layout8RowMajorELNS_16ComplexTransformE0ELi8ES4_S6_LS7_0ELi8ES4_S6_fNS_4arch15OpClassTensorOpENS8_4Sm80ENS1_9GemmShapeILi128ELi128ELi32EEENSB_ILi64ELi64ELi32EEENSB_ILi16ELi8ELi16EEENS_8epilogue6thread17LinearCombinationIS4_Li8EffLNSG_9ScaleType4KindE0ELNS_15FloatRoundStyleE2ES4_EENS1_11threadblock30GemmIdentityThreadblockSwizzleILi8EEELi4ENS8_13OpMultiplyAddELNS1_23SharedMemoryClearOptionE0ELb0ELb0ELb0ENS5_31Tensor5DPermute02413ColumnMajorILi16ELi3ELi8EEENS5_9NoPermuteENS5_38Tensor5DPermute02413ColumnMajorInverseILi16ELi3ELi8EEEvE10SelectBaseISO_vEEEEvNT_6ParamsE:
	.zero		1264


//--------------------- .nv.constant0._ZN7cutlass7Kernel2INS_4gemm6kernel20DefaultGemmUniversalINS_6half_tENS_6layout8RowMajorELNS_16ComplexTransformE0ELi8ES4_S6_LS7_0ELi8ES4_S6_fNS_4arch15OpClassTensorOpENS8_4Sm80ENS1_9GemmShapeILi128ELi128ELi32EEENSB_ILi64ELi64ELi32EEENSB_ILi16ELi8ELi16EEENS_8epilogue6thread17LinearCombinationIS4_Li8EffLNSG_9ScaleType4KindE0ELNS_15FloatRoundStyleE2ES4_EENS1_11threadblock30GemmIdentityThreadblockSwizzleILi8EEELi4ENS8_13OpMultiplyAddELNS1_23SharedMemoryClearOptionE0ELb0ELb0ELb0ENS5_9NoPermuteESR_NS5_38Tensor5DPermute02413ColumnMajorInverseILi16ELi3ELi8EEEvE10SelectBaseISO_vEEEEvNT_6ParamsE --------------------------
	.section	.nv.constant0._ZN7cutlass7Kernel2INS_4gemm6kernel20DefaultGemmUniversalINS_6half_tENS_6layout8RowMajorELNS_16ComplexTransformE0ELi8ES4_S6_LS7_0ELi8ES4_S6_fNS_4arch15OpClassTensorOpENS8_4Sm80ENS1_9GemmShapeILi128ELi128ELi32EEENSB_ILi64ELi64ELi32EEENSB_ILi16ELi8ELi16EEENS_8epilogue6thread17LinearCombinationIS4_Li8EffLNSG_9ScaleType4KindE0ELNS_15FloatRoundStyleE2ES4_EENS1_11threadblock30GemmIdentityThreadblockSwizzleILi8EEELi4ENS8_13OpMultiplyAddELNS1_23SharedMemoryClearOptionE0ELb0ELb0ELb0ENS5_9NoPermuteESR_NS5_38Tensor5DPermute02413ColumnMajorInverseILi16ELi3ELi8EEEvE10SelectBaseISO_vEEEEvNT_6ParamsE,"a",@progbits
	.sectionflags	@""
	.align	4
.nv.constant0._ZN7cutlass7Kernel2INS_4gemm6kernel20DefaultGemmUniversalINS_6half_tENS_6layout8RowMajorELNS_16ComplexTransformE0ELi8ES4_S6_LS7_0ELi8ES4_S6_fNS_4arch15OpClassTensorOpENS8_4Sm80ENS1_9GemmShapeILi128ELi128ELi32EEENSB_ILi64ELi64ELi32EEENSB_ILi16ELi8ELi16EEENS_8epilogue6thread17LinearCombinationIS4_Li8EffLNSG_9ScaleType4KindE0ELNS_15FloatRoundStyleE2ES4_EENS1_11threadblock30GemmIdentityThreadblockSwizzleILi8EEELi4ENS8_13OpMultiplyAddELNS1_23SharedMemoryClearOptionE0ELb0ELb0ELb0ENS5_9NoPermuteESR_NS5_38Tensor5DPermute02413ColumnMajorInverseILi16ELi3ELi8EEEvE10SelectBaseISO_vEEEEvNT_6ParamsE:
	.zero		1264


//--------------------- .nv.constant0._ZN7cutlass7Kernel2INS_4gemm6kernel20DefaultGemmUniversalINS_6half_tENS_6layout8RowMajorELNS_16ComplexTransformE0ELi8ES4_S6_LS7_0ELi8ES4_S6_fNS_4arch15OpClassTensorOpENS8_4Sm80ENS1_9GemmShapeILi128ELi128ELi32EEENSB_ILi64ELi64ELi32EEENSB_ILi16ELi8ELi16EEENS_8epilogue6thread17LinearCombinationIS4_Li8EffLNSG_9ScaleType4KindE0ELNS_15FloatRoundStyleE2ES4_EENS1_11threadblock30GemmIdentityThreadblockSwizzleILi8EEELi4ENS8_13OpMultiplyAddELNS1_23SharedMemoryClearOptionE0ELb0ELb0ELb0ENS5_28Tensor5DPermute20314RowMajorILi16ELi3ELi8EEENS5_34Tensor4DPermute0213RowMajorInverseILi8ELi4EEESU_vE10SelectBaseISO_vEEEEvNT_6ParamsE --------------------------
	.section	.nv.constant0._ZN7cutlass7Kernel2INS_4gemm6kernel20DefaultGemmUniversalINS_6half_tENS_6layout8RowMajorELNS_16ComplexTransformE0ELi8ES4_S6_LS7_0ELi8ES4_S6_fNS_4arch15OpClassTensorOpENS8_4Sm80ENS1_9GemmShapeILi128ELi128ELi32EEENSB_ILi64ELi64ELi32EEENSB_ILi16ELi8ELi16EEENS_8epilogue6thread17LinearCombinationIS4_Li8EffLNSG_9ScaleType4KindE0ELNS_15FloatRoundStyleE2ES4_EENS1_11threadblock30GemmIdentityThreadblockSwizzleILi8EEELi4ENS8_13OpMultiplyAddELNS1_23SharedMemoryClearOptionE0ELb0ELb0ELb0ENS5_28Tensor5DPermute20314RowMajorILi16ELi3ELi8EEENS5_34Tensor4DPermute0213RowMajorInverseILi8ELi4EEESU_vE10SelectBaseISO_vEEEEvNT_6ParamsE,"a",@progbits
	.sectionflags	@""
	.align	4
.nv.constant0._ZN7cutlass7Kernel2INS_4gemm6kernel20DefaultGemmUniversalINS_6half_tENS_6layout8RowMajorELNS_16ComplexTransformE0ELi8ES4_S6_LS7_0ELi8ES4_S6_fNS_4arch15OpClassTensorOpENS8_4Sm80ENS1_9GemmShapeILi128ELi128ELi32EEENSB_ILi64ELi64ELi32EEENSB_ILi16ELi8ELi16EEENS_8epilogue6thread17LinearCombinationIS4_Li8EffLNSG_9ScaleType4KindE0ELNS_15FloatRoundStyleE2ES4_EENS1_11threadblock30GemmIdentityThreadblockSwizzleILi8EEELi4ENS8_13OpMultiplyAddELNS1_23SharedMemoryClearOptionE0ELb0ELb0ELb0ENS5_28Tensor5DPermute20314RowMajorILi16ELi3ELi8EEENS5_34Tensor4DPermute0213RowMajorInverseILi8ELi4EEESU_vE10SelectBaseISO_vEEEEvNT_6ParamsE:
	.zero		1264


//--------------------- .nv.constant0._ZN7cutlass7Kernel2INS_4gemm6kernel20DefaultGemmUniversalINS_6half_tENS_6layout8RowMajorELNS_16ComplexTransformE0ELi8ES4_S6_LS7_0ELi8ES4_S6_fNS_4arch15OpClassTensorOpENS8_4Sm80ENS1_9GemmShapeILi128ELi128ELi32EEENSB_ILi64ELi64ELi32EEENSB_ILi16ELi8ELi16EEENS_8epilogue6thread17LinearCombinationIS4_Li8EffLNSG_9ScaleType4KindE0ELNS_15FloatRoundStyleE2ES4_EENS1_11threadblock30GemmIdentityThreadblockSwizzleILi8EEELi4ENS8_13OpMultiplyAddELNS1_23SharedMemoryClearOptionE0ELb0ELb0ELb0ENS5_9NoPermuteENS5_34Tensor4DPermute0213RowMajorInverseILi8ELi4EEEST_vE10SelectBaseISO_vEEEEvNT_6ParamsE --------------------------
	.section	.nv.constant0._ZN7cutlass7Kernel2INS_4gemm6kernel20DefaultGemmUniversalINS_6half_tENS_6layout8RowMajorELNS_16ComplexTransformE0ELi8ES4_S6_LS7_0ELi8ES4_S6_fNS_4arch15OpClassTensorOpENS8_4Sm80ENS1_9GemmShapeILi128ELi128ELi32EEENSB_ILi64ELi64ELi32EEENSB_ILi16ELi8ELi16EEENS_8epilogue6thread17LinearCombinationIS4_Li8EffLNSG_9ScaleType4KindE0ELNS_15FloatRoundStyleE2ES4_EENS1_11threadblock30GemmIdentityThreadblockSwizzleILi8EEELi4ENS8_13OpMultiplyAddELNS1_23SharedMemoryClearOptionE0ELb0ELb0ELb0ENS5_9NoPermuteENS5_34Tensor4DPermute0213RowMajorInverseILi8ELi4EEEST_vE10SelectBaseISO_vEEEEvNT_6ParamsE,"a",@progbits
	.sectionflags	@""
	.align	4
.nv.constant0._ZN7cutlass7Kernel2INS_4gemm6kernel20DefaultGemmUniversalINS_6half_tENS_6layout8RowMajorELNS_16ComplexTransformE0ELi8ES4_S6_LS7_0ELi8ES4_S6_fNS_4arch15OpClassTensorOpENS8_4Sm80ENS1_9GemmShapeILi128ELi128ELi32EEENSB_ILi64ELi64ELi32EEENSB_ILi16ELi8ELi16EEENS_8epilogue6thread17LinearCombinationIS4_Li8EffLNSG_9ScaleType4KindE0ELNS_15FloatRoundStyleE2ES4_EENS1_11threadblock30GemmIdentityThreadblockSwizzleILi8EEELi4ENS8_13OpMultiplyAddELNS1_23SharedMemoryClearOptionE0ELb0ELb0ELb0ENS5_9NoPermuteENS5_34Tensor4DPermute0213RowMajorInverseILi8ELi4EEEST_vE10SelectBaseISO_vEEEEvNT_6ParamsE:
	.zero		1264


//--------------------- .nv.constant0._ZN7cutlass7Kernel2INS_4gemm6kernel20DefaultGemmUniversalINS_6half_tENS_6layout8RowMajorELNS_16ComplexTransformE0ELi8ES4_S6_LS7_0ELi8ES4_S6_fNS_4arch15OpClassTensorOpENS8_4Sm80ENS1_9GemmShapeILi128ELi128ELi32EEENSB_ILi64ELi64ELi32EEENSB_ILi16ELi8ELi16EEENS_8epilogue6thread17LinearCombinationIS4_Li8EffLNSG_9ScaleType4KindE0ELNS_15FloatRoundStyleE2ES4_EENS1_11threadblock30GemmIdentityThreadblockSwizzleILi8EEELi4ENS8_13OpMultiplyAddELNS1_23SharedMemoryClearOptionE0ELb0ELb0ELb0ENS5_28Tensor5DPermute20314RowMajorILi16ELi3ELi8EEENS5_9NoPermuteEST_vE10SelectBaseISO_vEEEEvNT_6ParamsE --------------------------
	.section	.nv.constant0._ZN7cutlass7Kernel2INS_4gemm6kernel20DefaultGemmUniversalINS_6half_tENS_6layout8RowMajorELNS_16ComplexTransformE0ELi8ES4_S6_LS7_0ELi8ES4_S6_fNS_4arch15OpClassTensorOpENS8_4Sm80ENS1_9GemmShapeILi128ELi128ELi32EEENSB_ILi64ELi64ELi32EEENSB_ILi16ELi8ELi16EEENS_8epilogue6thread17LinearCombinationIS4_Li8EffLNSG_9ScaleType4KindE0ELNS_15FloatRoundStyleE2ES4_EENS1_11threadblock30GemmIdentityThreadblockSwizzleILi8EEELi4ENS8_13OpMultiplyAddELNS1_23SharedMemoryClearOptionE0ELb0ELb0ELb0ENS5_28Tensor5DPermute20314RowMajorILi16ELi3ELi8EEENS5_9NoPermuteEST_vE10SelectBaseISO_vEEEEvNT_6ParamsE,"a",@progbits
	.sectionflags	@""
	.align	4
.nv.constant0._ZN7cutlass7Kernel2INS_4gemm6kernel20DefaultGemmUniversalINS_6half_tENS_6layout8RowMajorELNS_16ComplexTransformE0ELi8ES4_S6_LS7_0ELi8ES4_S6_fNS_4arch15OpClassTensorOpENS8_4Sm80ENS1_9GemmShapeILi128ELi128ELi32EEENSB_ILi64ELi64ELi32EEENSB_ILi16ELi8ELi16EEENS_8epilogue6thread17LinearCombinationIS4_Li8EffLNSG_9ScaleType4KindE0ELNS_15FloatRoundStyleE2ES4_EENS1_11threadblock30GemmIdentityThreadblockSwizzleILi8EEELi4ENS8_13OpMultiplyAddELNS1_23SharedMemoryClearOptionE0ELb0ELb0ELb0ENS5_28Tensor5DPermute20314RowMajorILi16ELi3ELi8EEENS5_9NoPermuteEST_vE10SelectBaseISO_vEEEEvNT_6ParamsE:
	.zero		1264


//--------------------- .nv.constant0._ZN7cutlass7Kernel2INS_4gemm6kernel20DefaultGemmUniversalINS_6half_tENS_6layout8RowMajorELNS_16ComplexTransformE0ELi8ES4_S6_LS7_0ELi8ES4_S6_fNS_4arch15OpClassTensorOpENS8_4Sm80ENS1_9GemmShapeILi128ELi128ELi32EEENSB_ILi64ELi64ELi32EEENSB_ILi16ELi8ELi16EEENS_8epilogue6thread17LinearCombinationIS4_Li8EffLNSG_9ScaleType4KindE0ELNS_15FloatRoundStyleE2ES4_EENS1_11threadblock30GemmIdentityThreadblockSwizzleILi8EEELi4ENS8_13OpMultiplyAddELNS1_23SharedMemoryClearOptionE0ELb0ELb0ELb0ENS5_28Tensor5DPermute20314RowMajorILi16ELi3ELi8EEENS5_9NoPermuteENS5_34Tensor4DPermute0213RowMajorInverseILi8ELi4EEEvE10SelectBaseISO_vEEEEvNT_6ParamsE --------------------------
	.section	.nv.constant0._ZN7cutlass7Kernel2INS_4gemm6kernel20DefaultGemmUniversalINS_6half_tENS_6layout8RowMajorELNS_16ComplexTransformE0ELi8ES4_S6_LS7_0ELi8ES4_S6_fNS_4arch15OpClassTensorOpENS8_4Sm80ENS1_9GemmShapeILi128ELi128ELi32EEENSB_ILi64ELi64ELi32EEENSB_ILi16ELi8ELi16EEENS_8epilogue6thread17LinearCombinationIS4_Li8EffLNSG_9ScaleType4KindE0ELNS_15FloatRoundStyleE2ES4_EENS1_11threadblock30GemmIdentityThreadblockSwizzleILi8EEELi4ENS8_13OpMultiplyAddELNS1_23SharedMemoryClearOptionE0ELb0ELb0ELb0ENS5_28Tensor5DPermute20314RowMajorILi16ELi3ELi8EEENS5_9NoPermuteENS5_34Tensor4DPermute0213RowMajorInverseILi8ELi4EEEvE10SelectBaseISO_vEEEEvNT_6ParamsE,"a",@progbits
	.sectionflags	@""
	.align	4
.nv.constant0._ZN7cutlass7Kernel2INS_4gemm6kernel20DefaultGemmUniversalINS_6half_tENS_6layout8RowMajorELNS_16ComplexTransformE0ELi8ES4_S6_LS7_0ELi8ES4_S6_fNS_4arch15OpClassTensorOpENS8_4Sm80ENS1_9GemmShapeILi128ELi128ELi32EEENSB_ILi64ELi64ELi32EEENSB_ILi16ELi8ELi16EEENS_8epilogue6thread17LinearCombinationIS4_Li8EffLNSG_9ScaleType4KindE0ELNS_15FloatRoundStyleE2ES4_EENS1_11threadblock30GemmIdentityThreadblockSwizzleILi8EEELi4ENS8_13OpMultiplyAddELNS1_23SharedMemoryClearOptionE0ELb0ELb0ELb0ENS5_28Tensor5DPermute20314RowMajorILi16ELi3ELi8EEENS5_9NoPermuteENS5_34Tensor4DPermute0213RowMajorInverseILi8ELi4EEEvE10SelectBaseISO_vEEEEvNT_6ParamsE:
	.zero		1264


//--------------------- .nv.constant0._ZN7cutlass7Kernel2INS_4gemm6kernel20DefaultGemmUniversalINS_6half_tENS_6layout8RowMajorELNS_16ComplexTransformE0ELi8ES4_S6_LS7_0ELi8ES4_S6_fNS_4arch15OpClassTensorOpENS8_4Sm80ENS1_9GemmShapeILi128ELi128ELi32EEENSB_ILi64ELi64ELi32EEENSB_ILi16ELi8ELi16EEENS_8epilogue6thread17LinearCombinationIS4_Li8EffLNSG_9ScaleType4KindE0ELNS_15FloatRoundStyleE2ES4_EENS1_11threadblock30GemmIdentityThreadblockSwizzleILi8EEELi4ENS8_13OpMultiplyAddELNS1_23SharedMemoryClearOptionE0ELb0ELb0ELb0ENS5_9NoPermuteESR_NS5_34Tensor4DPermute0213RowMajorInverseILi8ELi4EEEvE10SelectBaseISO_vEEEEvNT_6ParamsE --------------------------
	.section	.nv.constant0._ZN7cutlass7Kernel2INS_4gemm6kernel20DefaultGemmUniversalINS_6half_tENS_6layout8RowMajorELNS_16ComplexTransformE0ELi8ES4_S6_LS7_0ELi8ES4_S6_fNS_4arch15OpClassTensorOpENS8_4Sm80ENS1_9GemmShapeILi128ELi128ELi32EEENSB_ILi64ELi64ELi32EEENSB_ILi16ELi8ELi16EEENS_8epilogue6thread17LinearCombinationIS4_Li8EffLNSG_9ScaleType4KindE0ELNS_15FloatRoundStyleE2ES4_EENS1_11threadblock30GemmIdentityThreadblockSwizzleILi8EEELi4ENS8_13OpMultiplyAddELNS1_23SharedMemoryClearOptionE0ELb0ELb0ELb0ENS5_9NoPermuteESR_NS5_34Tensor4DPermute0213RowMajorInverseILi8ELi4EEEvE10SelectBaseISO_vEEEEvNT_6ParamsE,"a",@progbits
	.sectionflags	@""
	.align	4
.nv.constant0._ZN7cutlass7Kernel2INS_4gemm6kernel20DefaultGemmUniversalINS_6half_tENS_6layout8RowMajorELNS_16ComplexTransformE0ELi8ES4_S6_LS7_0ELi8ES4_S6_fNS_4arch15OpClassTensorOpENS8_4Sm80ENS1_9GemmShapeILi128ELi128ELi32EEENSB_ILi64ELi64ELi32EEENSB_ILi16ELi8ELi16EEENS_8epilogue6thread17LinearCombinationIS4_Li8EffLNSG_9ScaleType4KindE0ELNS_15FloatRoundStyleE2ES4_EENS1_11threadblock30GemmIdentityThreadblockSwizzleILi8EEELi4ENS8_13OpMultiplyAddELNS1_23SharedMemoryClearOptionE0ELb0ELb0ELb0ENS5_9NoPermuteESR_NS5_34Tensor4DPermute0213RowMajorInverseILi8ELi4EEEvE10SelectBaseISO_vEEEEvNT_6ParamsE:
	.zero		1264


//--------------------- .nv.constant0._ZN7cutlass7Kernel2INS_4gemm6kernel20DefaultGemmUniversalINS_6half_tENS_6layout8RowMajorELNS_16ComplexTransformE0ELi8ES4_S6_LS7_0ELi8ES4_S6_fNS_4arch15OpClassTensorOpENS8_4Sm80ENS1_9GemmShapeILi128ELi128ELi32EEENSB_ILi64ELi64ELi32EEENSB_ILi16ELi8ELi16EEENS_8epilogue6thread17LinearCombinationIS4_Li8EffLNSG_9ScaleType4KindE0ELNS_15FloatRoundStyleE2ES4_EENS1_11threadblock30GemmIdentityThreadblockSwizzleILi8EEELi4ENS8_13OpMultiplyAddELNS1_23SharedMemoryClearOptionE0ELb0ELb0ELb0ENS5_28Tensor5DPermute20314RowMajorILi16ELi3ELi8EEENS5_34Tensor4DPermute0213RowMajorInverseILi8ELi4EEENS5_9NoPermuteEvE10SelectBaseISO_vEEEEvNT_6ParamsE --------------------------
	.section	.nv.constant0._ZN7cutlass7Kernel2INS_4gemm6kernel20DefaultGemmUniversalINS_6half_tENS_6layout8RowMajorELNS_16ComplexTransformE0ELi8ES4_S6_LS7_0ELi8ES4_S6_fNS_4arch15OpClassTensorOpENS8_4Sm80ENS1_9GemmShapeILi128ELi128ELi32EEENSB_ILi64ELi64ELi32EEENSB_ILi16ELi8ELi16EEENS_8epilogue6thread17LinearCombinationIS4_Li8EffLNSG_9ScaleType4KindE0ELNS_15FloatRoundStyleE2ES4_EENS1_11threadblock30GemmIdentityThreadblockSwizzleILi8EEELi4ENS8_13OpMultiplyAddELNS1_23SharedMemoryClearOptionE0ELb0ELb0ELb0ENS5_28Tensor5DPermute20314RowMajorILi16ELi3ELi8EEENS5_34Tensor4DPermute0213RowMajorInverseILi8ELi4EEENS5_9NoPermuteEvE10SelectBaseISO_vEEEEvNT_6ParamsE,"a",@progbits
	.sectionflags	@""
	.align	4
.nv.constant0._ZN7cutlass7Kernel2INS_4gemm6kernel20DefaultGemmUniversalINS_6half_tENS_6layout8RowMajorELNS_16ComplexTransformE0ELi8ES4_S6_LS7_0ELi8ES4_S6_fNS_4arch15OpClassTensorOpENS8_4Sm80ENS1_9GemmShapeILi128ELi128ELi32EEENSB_ILi64ELi64ELi32EEENSB_ILi16ELi8ELi16EEENS_8epilogue6thread17LinearCombinationIS4_Li8EffLNSG_9ScaleType4KindE0ELNS_15FloatRoundStyleE2ES4_EENS1_11threadblock30GemmIdentityThreadblockSwizzleILi8EEELi4ENS8_13OpMultiplyAddELNS1_23SharedMemoryClearOptionE0ELb0ELb0ELb0ENS5_28Tensor5DPermute20314RowMajorILi16ELi3ELi8EEENS5_34Tensor4DPermute0213RowMajorInverseILi8ELi4EEENS5_9NoPermuteEvE10SelectBaseISO_vEEEEvNT_6ParamsE:
	.zero		1264


//--------------------- .nv.constant0._ZN7cutlass7Kernel2INS_4gemm6kernel20DefaultGemmUniversalINS_6half_tENS_6layout8RowMajorELNS_16ComplexTransformE0ELi8ES4_S6_LS7_0ELi8ES4_S6_fNS_4arch15OpClassTensorOpENS8_4Sm80ENS1_9GemmShapeILi128ELi128ELi32EEENSB_ILi64ELi64ELi32EEENSB_ILi16ELi8ELi16EEENS_8epilogue6thread17LinearCombinationIS4_Li8EffLNSG_9ScaleType4KindE0ELNS_15FloatRoundStyleE2ES4_EENS1_11threadblock30GemmIdentityThreadblockSwizzleILi8EEELi4ENS8_13OpMultiplyAddELNS1_23SharedMemoryClearOptionE0ELb0ELb0ELb0ENS5_9NoPermuteENS5_34Tensor4DPermute0213RowMajorInverseILi8ELi4EEESR_vE10SelectBaseISO_vEEEEvNT_6ParamsE --------------------------
	.section	.nv.constant0._ZN7cutlass7Kernel2INS_4gemm6kernel20DefaultGemmUniversalINS_6half_tENS_6layout8RowMajorELNS_16ComplexTransformE0ELi8ES4_S6_LS7_0ELi8ES4_S6_fNS_4arch15OpClassTensorOpENS8_4Sm80ENS1_9GemmShapeILi128ELi128ELi32EEENSB_ILi64ELi64ELi32EEENSB_ILi16ELi8ELi16EEENS_8epilogue6thread17LinearCombinationIS4_Li8EffLNSG_9ScaleType4KindE0ELNS_15FloatRoundStyleE2ES4_EENS1_11threadblock30GemmIdentityThreadblockSwizzleILi8EEELi4ENS8_13OpMultiplyAddELNS1_23SharedMemoryClearOptionE0ELb0ELb0ELb0ENS5_9NoPermuteENS5_34Tensor4DPermute0213RowMajorInverseILi8ELi4EEESR_vE10SelectBaseISO_vEEEEvNT_6ParamsE,"a",@progbits
	.sectionflags	@""
	.align	4
.nv.constant0._ZN7cutlass7Kernel2INS_4gemm6kernel20DefaultGemmUniversalINS_6half_tENS_6layout8RowMajorELNS_16ComplexTransformE0ELi8ES4_S6_LS7_0ELi8ES4_S6_fNS_4arch15OpClassTensorOpENS8_4Sm80ENS1_9GemmShapeILi128ELi128ELi32EEENSB_ILi64ELi64ELi32EEENSB_ILi16ELi8ELi16EEENS_8epilogue6thread17LinearCombinationIS4_Li8EffLNSG_9ScaleType4KindE0ELNS_15FloatRoundStyleE2ES4_EENS1_11threadblock30GemmIdentityThreadblockSwizzleILi8EEELi4ENS8_13OpMultiplyAddELNS1_23SharedMemoryClearOptionE0ELb0ELb0ELb0ENS5_9NoPermuteENS5_34Tensor4DPermute0213RowMajorInverseILi8ELi4EEESR_vE10SelectBaseISO_vEEEEvNT_6ParamsE:
	.zero		1264


//--------------------- .nv.constant0._ZN7cutlass7Kernel2INS_4gemm6kernel20DefaultGemmUniversalINS_6half_tENS_6layout8RowMajorELNS_16ComplexTransformE0ELi8ES4_S6_LS7_0ELi8ES4_S6_fNS_4arch15OpClassTensorOpENS8_4Sm80ENS1_9GemmShapeILi128ELi128ELi32EEENSB_ILi64ELi64ELi32EEENSB_ILi16ELi8ELi16EEENS_8epilogue6thread17LinearCombinationIS4_Li8EffLNSG_9ScaleType4KindE0ELNS_15FloatRoundStyleE2ES4_EENS1_11threadblock30GemmIdentityThreadblockSwizzleILi8EEELi4ENS8_13OpMultiplyAddELNS1_23SharedMemoryClearOptionE0ELb0ELb0ELb0ENS5_9NoPermuteESR_SR_vE10SelectBaseISO_vEEEEvNT_6ParamsE --------------------------
	.section	.nv.constant0._ZN7cutlass7Kernel2INS_4gemm6kernel20DefaultGemmUniversalINS_6half_tENS_6layout8RowMajorELNS_16ComplexTransformE0ELi8ES4_S6_LS7_0ELi8ES4_S6_fNS_4arch15OpClassTensorOpENS8_4Sm80ENS1_9GemmShapeILi128ELi128ELi32EEENSB_ILi64ELi64ELi32EEENSB_ILi16ELi8ELi16EEENS_8epilogue6thread17LinearCombinationIS4_Li8EffLNSG_9ScaleType4KindE0ELNS_15FloatRoundStyleE2ES4_EENS1_11threadblock30GemmIdentityThreadblockSwizzleILi8EEELi4ENS8_13OpMultiplyAddELNS1_23SharedMemoryClearOptionE0ELb0ELb0ELb0ENS5_9NoPermuteESR_SR_vE10SelectBaseISO_vEEEEvNT_6ParamsE,"a",@progbits
	.sectionflags	@""
	.align	4
.nv.constant0._ZN7cutlass7Kernel2INS_4gemm6kernel20DefaultGemmUniversalINS_6half_tENS_6layout8RowMajorELNS_16ComplexTransformE0ELi8ES4_S6_LS7_0ELi8ES4_S6_fNS_4arch15OpClassTensorOpENS8_4Sm80ENS1_9GemmShapeILi128ELi128ELi32EEENSB_ILi64ELi64ELi32EEENSB_ILi16ELi8ELi16EEENS_8epilogue6thread17LinearCombinationIS4_Li8EffLNSG_9ScaleType4KindE0ELNS_15FloatRoundStyleE2ES4_EENS1_11threadblock30GemmIdentityThreadblockSwizzleILi8EEELi4ENS8_13OpMultiplyAddELNS1_23SharedMemoryClearOptionE0ELb0ELb0ELb0ENS5_9NoPermuteESR_SR_vE10SelectBaseISO_vEEEEvNT_6ParamsE:
	.zero		1264


//--------------------- SYMBOLS --------------------------

	.type		.nv.reservedSmem.offset0,@object
	.size		.nv.reservedSmem.offset0,0x4
	.type		.nv.reservedSmem.cap,@object
	.size		.nv.reservedSmem.cap,0x4
	.type		__assertfail,@function
